	.target	sm_90a

	.elftype	@"ET_EXEC"


//--------------------- .note.nv.tkinfo           --------------------------
	.section	.note.nv.tkinfo,"",@"SHT_NOTE"
	.sectionflags	@"SHF_NOTE_NV_TKINFO"
	.tkinfo
        /*0018*/ 	.word	0x00000002
        /*0030*/ 	.string	""
        /*0030*/ 	.string	"ptxas"
        /*0030*/ 	.string	"Cuda compilation tools, release 13.0, V13.0.88"
        /*0030*/ 	.string	"Build cuda_13.0.r13.0/compiler.36424714_0"
        /*0030*/ 	.string	"-arch sm_90a -m 64 "



//--------------------- .note.nv.cuinfo           --------------------------
	.section	.note.nv.cuinfo,"",@"SHT_NOTE"
	.sectionflags	@"SHF_NOTE_NV_CUINFO"
        /*0018*/ 	.short	0x0002
        /*001a*/ 	.short	0x005a
        /*001c*/ 	.short	0x0082
	.zero		2


//--------------------- .nv.info                  --------------------------
	.section	.nv.info,"",@"SHT_CUDA_INFO"
	.align	4


	//----- nvinfo : EIATTR_REGCOUNT
	.align		4
        /*0000*/ 	.byte	0x04, 0x2f
        /*0002*/ 	.short	(.L_22 - .L_21)
	.align		4
.L_21:
        /*0004*/ 	.word	index@(_ZN7cutlass13device_kernelIN5flash11enable_sm90INS1_16FlashAttnFwdSm90INS1_25CollectiveMainloopFwdSm90ILi2EN4cute5tupleIJNS5_1CILi1EEES8_S8_EEENS6_IJNS7_ILi128EEESA_SA_EEELi128ENS_6half_tEfNS_4arch4Sm90ELb1ELb0ELb1ELb1ELb0ELb1ELb0ELb1ELb1ELb1ELb0ELb0EEENS1_21CollectiveEpilogueFwdISB_S9_SC_SE_Li256ELb1ELb1ELb0ELb0EEENS1_36VarlenDynamicPersistentTileSchedulerILi128ELi128ELi256ELi128ELb0ELb1ELb1ELb1ELb1ELb1EEEEEEEEEvNT_6ParamsE)
        /*0008*/ 	.word	0x000000a8


	//----- nvinfo : EIATTR_FRAME_SIZE
	.align		4
.L_22:
        /*000c*/ 	.byte	0x04, 0x11
        /*000e*/ 	.short	(.L_24 - .L_23)
	.align		4
.L_23:
        /*0010*/ 	.word	index@(_ZN7cutlass13device_kernelIN5flash11enable_sm90INS1_16FlashAttnFwdSm90INS1_25CollectiveMainloopFwdSm90ILi2EN4cute5tupleIJNS5_1CILi1EEES8_S8_EEENS6_IJNS7_ILi128EEESA_SA_EEELi128ENS_6half_tEfNS_4arch4Sm90ELb1ELb0ELb1ELb1ELb0ELb1ELb0ELb1ELb1ELb1ELb0ELb0EEENS1_21CollectiveEpilogueFwdISB_S9_SC_SE_Li256ELb1ELb1ELb0ELb0EEENS1_36VarlenDynamicPersistentTileSchedulerILi128ELi128ELi256ELi128ELb0ELb1ELb1ELb1ELb1ELb1EEEEEEEEEvNT_6ParamsE)
        /*0014*/ 	.word	0x00000060


	//----- nvinfo : EIATTR_REGCOUNT
	.align		4
.L_24:
        /*0018*/ 	.byte	0x04, 0x2f
        /*001a*/ 	.short	(.L_26 - .L_25)
	.align		4
.L_25:
        /*001c*/ 	.word	index@(_ZN7cutlass13device_kernelIN5flash11enable_sm90INS1_16FlashAttnFwdSm90INS1_25CollectiveMainloopFwdSm90ILi2EN4cute5tupleIJNS5_1CILi1EEES8_S8_EEENS6_IJNS7_ILi128EEESA_SA_EEELi128ENS_6half_tEfNS_4arch4Sm90ELb1ELb0ELb1ELb1ELb0ELb0ELb0ELb1ELb1ELb1ELb0ELb0EEENS1_21CollectiveEpilogueFwdISB_S9_SC_SE_Li256ELb1ELb1ELb0ELb0EEENS1_36VarlenDynamicPersistentTileSchedulerILi128ELi128ELi256ELi128ELb0ELb1ELb1ELb1ELb1ELb1EEEEEEEEEvNT_6ParamsE)
        /*0020*/ 	.word	0x000000a8


	//----- nvinfo : EIATTR_FRAME_SIZE
	.align		4
.L_26:
        /*0024*/ 	.byte	0x04, 0x11
        /*0026*/ 	.short	(.L_28 - .L_27)
	.align		4
.L_27:
        /*0028*/ 	.word	index@(_ZN7cutlass13device_kernelIN5flash11enable_sm90INS1_16FlashAttnFwdSm90INS1_25CollectiveMainloopFwdSm90ILi2EN4cute5tupleIJNS5_1CILi1EEES8_S8_EEENS6_IJNS7_ILi128EEESA_SA_EEELi128ENS_6half_tEfNS_4arch4Sm90ELb1ELb0ELb1ELb1ELb0ELb0ELb0ELb1ELb1ELb1ELb0ELb0EEENS1_21CollectiveEpilogueFwdISB_S9_SC_SE_Li256ELb1ELb1ELb0ELb0EEENS1_36VarlenDynamicPersistentTileSchedulerILi128ELi128ELi256ELi128ELb0ELb1ELb1ELb1ELb1ELb1EEEEEEEEEvNT_6ParamsE)
        /*002c*/ 	.word	0x00000058


	//----- nvinfo : EIATTR_REGCOUNT
	.align		4
.L_28:
        /*0030*/ 	.byte	0x04, 0x2f
        /*0032*/ 	.short	(.L_30 - .L_29)
	.align		4
.L_29:
        /*0034*/ 	.word	index@(_ZN7cutlass13device_kernelIN5flash11enable_sm90INS1_16FlashAttnFwdSm90INS1_25CollectiveMainloopFwdSm90ILi2EN4cute5tupleIJNS5_1CILi1EEES8_S8_EEENS6_IJNS7_ILi128EEESA_SA_EEELi128ENS_6half_tEfNS_4arch4Sm90ELb1ELb0ELb1ELb0ELb0ELb0ELb0ELb1ELb1ELb1ELb0ELb0EEENS1_21CollectiveEpilogueFwdISB_S9_SC_SE_Li256ELb0ELb1ELb0ELb0EEENS1_30DynamicPersistentTileSchedulerILi256ELi128ELb0ELb1ELb1EEEEEEEEEvNT_6ParamsE)
        /*0038*/ 	.word	0x000000a8


	//----- nvinfo : EIATTR_FRAME_SIZE
	.align		4
.L_30:
        /*003c*/ 	.byte	0x04, 0x11
        /*003e*/ 	.short	(.L_32 - .L_31)
	.align		4
.L_31:
        /*0040*/ 	.word	index@(_ZN7cutlass13device_kernelIN5flash11enable_sm90INS1_16FlashAttnFwdSm90INS1_25CollectiveMainloopFwdSm90ILi2EN4cute5tupleIJNS5_1CILi1EEES8_S8_EEENS6_IJNS7_ILi128EEESA_SA_EEELi128ENS_6half_tEfNS_4arch4Sm90ELb1ELb0ELb1ELb0ELb0ELb0ELb0ELb1ELb1ELb1ELb0ELb0EEENS1_21CollectiveEpilogueFwdISB_S9_SC_SE_Li256ELb0ELb1ELb0ELb0EEENS1_30DynamicPersistentTileSchedulerILi256ELi128ELb0ELb1ELb1EEEEEEEEEvNT_6ParamsE)
        /*0044*/ 	.word	0x00000028


	//----- nvinfo : EIATTR_REGCOUNT
	.align		4
.L_32:
        /*0048*/ 	.byte	0x04, 0x2f
        /*004a*/ 	.short	(.L_34 - .L_33)
	.align		4
.L_33:
        /*004c*/ 	.word	index@(_ZN7cutlass13device_kernelIN5flash11enable_sm90INS1_16FlashAttnFwdSm90INS1_25CollectiveMainloopFwdSm90ILi2EN4cute5tupleIJNS5_1CILi1EEES8_S8_EEENS6_IJNS7_ILi128EEESA_SA_EEELi128ENS_6half_tEfNS_4arch4Sm90ELb0ELb1ELb1ELb1ELb0ELb1ELb0ELb1ELb1ELb1ELb0ELb0EEENS1_21CollectiveEpilogueFwdISB_S9_SC_SE_Li256ELb1ELb1ELb0ELb0EEENS1_36VarlenDynamicPersistentTileSchedulerILi128ELi128ELi256ELi128ELb0ELb1ELb1ELb1ELb0ELb1EEEEEEEEEvNT_6ParamsE)
        /*0050*/ 	.word	0x000000a8


	//----- nvinfo : EIATTR_FRAME_SIZE
	.align		4
.L_34:
        /*0054*/ 	.byte	0x04, 0x11
        /*0056*/ 	.short	(.L_36 - .L_35)
	.align		4
.L_35:
        /*0058*/ 	.word	index@(_ZN7cutlass13device_kernelIN5flash11enable_sm90INS1_16FlashAttnFwdSm90INS1_25CollectiveMainloopFwdSm90ILi2EN4cute5tupleIJNS5_1CILi1EEES8_S8_EEENS6_IJNS7_ILi128EEESA_SA_EEELi128ENS_6half_tEfNS_4arch4Sm90ELb0ELb1ELb1ELb1ELb0ELb1ELb0ELb1ELb1ELb1ELb0ELb0EEENS1_21CollectiveEpilogueFwdISB_S9_SC_SE_Li256ELb1ELb1ELb0ELb0EEENS1_36VarlenDynamicPersistentTileSchedulerILi128ELi128ELi256ELi128ELb0ELb1ELb1ELb1ELb0ELb1EEEEEEEEEvNT_6ParamsE)
        /*005c*/ 	.word	0x00000058


	//----- nvinfo : EIATTR_REGCOUNT
	.align		4
.L_36:
        /*0060*/ 	.byte	0x04, 0x2f
        /*0062*/ 	.short	(.L_38 - .L_37)
	.align		4
.L_37:
        /*0064*/ 	.word	index@(_ZN7cutlass13device_kernelIN5flash11enable_sm90INS1_16FlashAttnFwdSm90INS1_25CollectiveMainloopFwdSm90ILi2EN4cute5tupleIJNS5_1CILi1EEES8_S8_EEENS6_IJNS7_ILi128EEESA_SA_EEELi128ENS_6half_tEfNS_4arch4Sm90ELb0ELb1ELb1ELb1ELb0ELb0ELb0ELb1ELb1ELb1ELb0ELb0EEENS1_21CollectiveEpilogueFwdISB_S9_SC_SE_Li256ELb1ELb1ELb0ELb0EEENS1_36VarlenDynamicPersistentTileSchedulerILi128ELi128ELi256ELi128ELb0ELb1ELb1ELb1ELb0ELb1EEEEEEEEEvNT_6ParamsE)
        /*0068*/ 	.word	0x000000a8


	//----- nvinfo : EIATTR_FRAME_SIZE
	.align		4
.L_38:
        /*006c*/ 	.byte	0x04, 0x11
        /*006e*/ 	.short	(.L_40 - .L_39)
	.align		4
.L_39:
        /*0070*/ 	.word	index@(_ZN7cutlass13device_kernelIN5flash11enable_sm90INS1_16FlashAttnFwdSm90INS1_25CollectiveMainloopFwdSm90ILi2EN4cute5tupleIJNS5_1CILi1EEES8_S8_EEENS6_IJNS7_ILi128EEESA_SA_EEELi128ENS_6half_tEfNS_4arch4Sm90ELb0ELb1ELb1ELb1ELb0ELb0ELb0ELb1ELb1ELb1ELb0ELb0EEENS1_21CollectiveEpilogueFwdISB_S9_SC_SE_Li256ELb1ELb1ELb0ELb0EEENS1_36VarlenDynamicPersistentTileSchedulerILi128ELi128ELi256ELi128ELb0ELb1ELb1ELb1ELb0ELb1EEEEEEEEEvNT_6ParamsE)
        /*0074*/ 	.word	0x00000048


	//----- nvinfo : EIATTR_REGCOUNT
	.align		4
.L_40:
        /*0078*/ 	.byte	0x04, 0x2f
        /*007a*/ 	.short	(.L_42 - .L_41)
	.align		4
.L_41:
        /*007c*/ 	.word	index@(_ZN7cutlass13device_kernelIN5flash11enable_sm90INS1_16FlashAttnFwdSm90INS1_25CollectiveMainloopFwdSm90ILi2EN4cute5tupleIJNS5_1CILi1EEES8_S8_EEENS6_IJNS7_ILi128EEESA_SA_EEELi128ENS_6half_tEfNS_4arch4Sm90ELb0ELb1ELb1ELb0ELb0ELb0ELb0ELb1ELb1ELb1ELb0ELb0EEENS1_21CollectiveEpilogueFwdISB_S9_SC_SE_Li256ELb0ELb1ELb0ELb0EEENS1_30DynamicPersistentTileSchedulerILi256ELi128ELb0ELb1ELb1EEEEEEEEEvNT_6ParamsE)
        /*0080*/ 	.word	0x000000a8


	//----- nvinfo : EIATTR_FRAME_SIZE
	.align		4
.L_42:
        /*0084*/ 	.byte	0x04, 0x11
        /*0086*/ 	.short	(.L_44 - .L_43)
	.align		4
.L_43:
        /*0088*/ 	.word	index@(_ZN7cutlass13device_kernelIN5flash11enable_sm90INS1_16FlashAttnFwdSm90INS1_25CollectiveMainloopFwdSm90ILi2EN4cute5tupleIJNS5_1CILi1EEES8_S8_EEENS6_IJNS7_ILi128EEESA_SA_EEELi128ENS_6half_tEfNS_4arch4Sm90ELb0ELb1ELb1ELb0ELb0ELb0ELb0ELb1ELb1ELb1ELb0ELb0EEENS1_21CollectiveEpilogueFwdISB_S9_SC_SE_Li256ELb0ELb1ELb0ELb0EEENS1_30DynamicPersistentTileSchedulerILi256ELi128ELb0ELb1ELb1EEEEEEEEEvNT_6ParamsE)
        /*008c*/ 	.word	0x00000020


	//----- nvinfo : EIATTR_REGCOUNT
	.align		4
.L_44:
        /*0090*/ 	.byte	0x04, 0x2f
        /*0092*/ 	.short	(.L_46 - .L_45)
	.align		4
.L_45:
        /*0094*/ 	.word	index@(_ZN7cutlass13device_kernelIN5flash11enable_sm90INS1_16FlashAttnFwdSm90INS1_25CollectiveMainloopFwdSm90ILi2EN4cute5tupleIJNS5_1CILi1EEES8_S8_EEENS6_IJNS7_ILi128EEENS7_ILi176EEESA_EEELi128ENS_6half_tEfNS_4arch4Sm90ELb0ELb0ELb1ELb1ELb0ELb1ELb0ELb1ELb1ELb1ELb0ELb0EEENS1_21CollectiveEpilogueFwdINS6_IJSA_SA_SB_EEES9_SD_SF_Li256ELb1ELb1ELb0ELb0EEENS1_36VarlenDynamicPersistentTileSchedulerILi128ELi176ELi256ELi128ELb0ELb1ELb1ELb0ELb1ELb1EEEEEEEEEvNT_6ParamsE)
        /*0098*/ 	.word	0x000000a8


	//----- nvinfo : EIATTR_FRAME_SIZE
	.align		4
.L_46:
        /*009c*/ 	.byte	0x04, 0x11
        /*009e*/ 	.short	(.L_48 - .L_47)
	.align		4
.L_47:
        /*00a0*/ 	.word	index@(_ZN7cutlass13device_kernelIN5flash11enable_sm90INS1_16FlashAttnFwdSm90INS1_25CollectiveMainloopFwdSm90ILi2EN4cute5tupleIJNS5_1CILi1EEES8_S8_EEENS6_IJNS7_ILi128EEENS7_ILi176EEESA_EEELi128ENS_6half_tEfNS_4arch4Sm90ELb0ELb0ELb1ELb1ELb0ELb1ELb0ELb1ELb1ELb1ELb0ELb0EEENS1_21CollectiveEpilogueFwdINS6_IJSA_SA_SB_EEES9_SD_SF_Li256ELb1ELb1ELb0ELb0EEENS1_36VarlenDynamicPersistentTileSchedulerILi128ELi176ELi256ELi128ELb0ELb1ELb1ELb0ELb1ELb1EEEEEEEEEvNT_6ParamsE)
        /*00a4*/ 	.word	0x00000090


	//----- nvinfo : EIATTR_REGCOUNT
	.align		4
.L_48:
        /*00a8*/ 	.byte	0x04, 0x2f
        /*00aa*/ 	.short	(.L_50 - .L_49)
	.align		4
.L_49:
        /*00ac*/ 	.word	index@(_ZN7cutlass13device_kernelIN5flash11enable_sm90INS1_16FlashAttnFwdSm90INS1_25CollectiveMainloopFwdSm90ILi2EN4cute5tupleIJNS5_1CILi1EEES8_S8_EEENS6_IJNS7_ILi128EEENS7_ILi176EEESA_EEELi128ENS_6half_tEfNS_4arch4Sm90ELb0ELb0ELb1ELb1ELb0ELb0ELb0ELb1ELb1ELb1ELb0ELb0EEENS1_21CollectiveEpilogueFwdINS6_IJSA_SA_SB_EEES9_SD_SF_Li256ELb1ELb1ELb0ELb0EEENS1_36VarlenDynamicPersistentTileSchedulerILi128ELi176ELi256ELi128ELb0ELb1ELb1ELb0ELb1ELb1EEEEEEEEEvNT_6ParamsE)
        /*00b0*/ 	.word	0x000000a8


	//----- nvinfo : EIATTR_FRAME_SIZE
	.align		4
.L_50:
        /*00b4*/ 	.byte	0x04, 0x11
        /*00b6*/ 	.short	(.L_52 - .L_51)
	.align		4
.L_51:
        /*00b8*/ 	.word	index@(_ZN7cutlass13device_kernelIN5flash11enable_sm90INS1_16FlashAttnFwdSm90INS1_25CollectiveMainloopFwdSm90ILi2EN4cute5tupleIJNS5_1CILi1EEES8_S8_EEENS6_IJNS7_ILi128EEENS7_ILi176EEESA_EEELi128ENS_6half_tEfNS_4arch4Sm90ELb0ELb0ELb1ELb1ELb0ELb0ELb0ELb1ELb1ELb1ELb0ELb0EEENS1_21CollectiveEpilogueFwdINS6_IJSA_SA_SB_EEES9_SD_SF_Li256ELb1ELb1ELb0ELb0EEENS1_36VarlenDynamicPersistentTileSchedulerILi128ELi176ELi256ELi128ELb0ELb1ELb1ELb0ELb1ELb1EEEEEEEEEvNT_6ParamsE)
        /*00bc*/ 	.word	0x00000060


	//----- nvinfo : EIATTR_REGCOUNT
	.align		4
.L_52:
        /*00c0*/ 	.byte	0x04, 0x2f
        /*00c2*/ 	.short	(.L_54 - .L_53)
	.align		4
.L_53:
        /*00c4*/ 	.word	index@(_ZN7cutlass13device_kernelIN5flash11enable_sm90INS1_16FlashAttnFwdSm90INS1_25CollectiveMainloopFwdSm90ILi2EN4cute5tupleIJNS5_1CILi2EEENS7_ILi1EEES9_EEENS6_IJNS7_ILi128EEENS7_ILi176EEESB_EEELi128ENS_6half_tEfNS_4arch4Sm90ELb0ELb0ELb1ELb0ELb0ELb0ELb0ELb1ELb1ELb1ELb0ELb0EEENS1_21CollectiveEpilogueFwdINS6_IJSB_SB_SC_EEESA_SE_SG_Li256ELb0ELb1ELb0ELb0EEENS1_29StaticPersistentTileSchedulerILb0EEEEEEEEEvNT_6ParamsE)
        /*00c8*/ 	.word	0x000000a8


	//----- nvinfo : EIATTR_FRAME_SIZE
	.align		4
.L_54:
        /*00cc*/ 	.byte	0x04, 0x11
        /*00ce*/ 	.short	(.L_56 - .L_55)
	.align		4
.L_55:
        /*00d0*/ 	.word	index@(_ZN7cutlass13device_kernelIN5flash11enable_sm90INS1_16FlashAttnFwdSm90INS1_25CollectiveMainloopFwdSm90ILi2EN4cute5tupleIJNS5_1CILi2EEENS7_ILi1EEES9_EEENS6_IJNS7_ILi128EEENS7_ILi176EEESB_EEELi128ENS_6half_tEfNS_4arch4Sm90ELb0ELb0ELb1ELb0ELb0ELb0ELb0ELb1ELb1ELb1ELb0ELb0EEENS1_21CollectiveEpilogueFwdINS6_IJSB_SB_SC_EEESA_SE_SG_Li256ELb0ELb1ELb0ELb0EEENS1_29StaticPersistentTileSchedulerILb0EEEEEEEEEvNT_6ParamsE)
        /*00d4*/ 	.word	0x00000038


	//----- nvinfo : EIATTR_REGCOUNT
	.align		4
.L_56:
        /*00d8*/ 	.byte	0x04, 0x2f
        /*00da*/ 	.short	(.L_58 - .L_57)
	.align		4
.L_57:
        /*00dc*/ 	.word	index@(_ZN7cutlass13device_kernelIN5flash11enable_sm90INS1_16FlashAttnFwdSm90INS1_25CollectiveMainloopFwdSm90ILi2EN4cute5tupleIJNS5_1CILi1EEES8_S8_EEENS6_IJNS7_ILi128EEENS7_ILi176EEESA_EEELi128ENS_6half_tEfNS_4arch4Sm90ELb0ELb0ELb1ELb0ELb0ELb0ELb0ELb1ELb1ELb1ELb0ELb0EEENS1_21CollectiveEpilogueFwdINS6_IJSA_SA_SB_EEES9_SD_SF_Li256ELb0ELb1ELb0ELb0EEENS1_29StaticPersistentTileSchedulerILb0EEEEEEEEEvNT_6ParamsE)
        /*00e0*/ 	.word	0x000000a8


	//----- nvinfo : EIATTR_FRAME_SIZE
	.align		4
.L_58:
        /*00e4*/ 	.byte	0x04, 0x11
        /*00e6*/ 	.short	(.L_60 - .L_59)
	.align		4
.L_59:
        /*00e8*/ 	.word	index@(_ZN7cutlass13device_kernelIN5flash11enable_sm90INS1_16FlashAttnFwdSm90INS1_25CollectiveMainloopFwdSm90ILi2EN4cute5tupleIJNS5_1CILi1EEES8_S8_EEENS6_IJNS7_ILi128EEENS7_ILi176EEESA_EEELi128ENS_6half_tEfNS_4arch4Sm90ELb0ELb0ELb1ELb0ELb0ELb0ELb0ELb1ELb1ELb1ELb0ELb0EEENS1_21CollectiveEpilogueFwdINS6_IJSA_SA_SB_EEES9_SD_SF_Li256ELb0ELb1ELb0ELb0EEENS1_29StaticPersistentTileSchedulerILb0EEEEEEEEEvNT_6ParamsE)
        /*00ec*/ 	.word	0x00000038


	//----- nvinfo : EIATTR_MIN_STACK_SIZE
	.align		4
.L_60:
        /*00f0*/ 	.byte	0x04, 0x12
        /*00f2*/ 	.short	(.L_62 - .L_61)
	.align		4
.L_61:
        /*00f4*/ 	.word	index@(_ZN7cutlass13device_kernelIN5flash11enable_sm90INS1_16FlashAttnFwdSm90INS1_25CollectiveMainloopFwdSm90ILi2EN4cute5tupleIJNS5_1CILi1EEES8_S8_EEENS6_IJNS7_ILi128EEENS7_ILi176EEESA_EEELi128ENS_6half_tEfNS_4arch4Sm90ELb0ELb0ELb1ELb0ELb0ELb0ELb0ELb1ELb1ELb1ELb0ELb0EEENS1_21CollectiveEpilogueFwdINS6_IJSA_SA_SB_EEES9_SD_SF_Li256ELb0ELb1ELb0ELb0EEENS1_29StaticPersistentTileSchedulerILb0EEEEEEEEEvNT_6ParamsE)
        /*00f8*/ 	.word	0x00000038


	//----- nvinfo : EIATTR_MIN_STACK_SIZE
	.align		4
.L_62:
        /*00fc*/ 	.byte	0x04, 0x12
        /*00fe*/ 	.short	(.L_64 - .L_63)
	.align		4
.L_63:
        /*0100*/ 	.word	index@(_ZN7cutlass13device_kernelIN5flash11enable_sm90INS1_16FlashAttnFwdSm90INS1_25CollectiveMainloopFwdSm90ILi2EN4cute5tupleIJNS5_1CILi2EEENS7_ILi1EEES9_EEENS6_IJNS7_ILi128EEENS7_ILi176EEESB_EEELi128ENS_6half_tEfNS_4arch4Sm90ELb0ELb0ELb1ELb0ELb0ELb0ELb0ELb1ELb1ELb1ELb0ELb0EEENS1_21CollectiveEpilogueFwdINS6_IJSB_SB_SC_EEESA_SE_SG_Li256ELb0ELb1ELb0ELb0EEENS1_29StaticPersistentTileSchedulerILb0EEEEEEEEEvNT_6ParamsE)
        /*0104*/ 	.word	0x00000038


	//----- nvinfo : EIATTR_MIN_STACK_SIZE
	.align		4
.L_64:
        /*0108*/ 	.byte	0x04, 0x12
        /*010a*/ 	.short	(.L_66 - .L_65)
	.align		4
.L_65:
        /*010c*/ 	.word	index@(_ZN7cutlass13device_kernelIN5flash11enable_sm90INS1_16FlashAttnFwdSm90INS1_25CollectiveMainloopFwdSm90ILi2EN4cute5tupleIJNS5_1CILi1EEES8_S8_EEENS6_IJNS7_ILi128EEENS7_ILi176EEESA_EEELi128ENS_6half_tEfNS_4arch4Sm90ELb0ELb0ELb1ELb1ELb0ELb0ELb0ELb1ELb1ELb1ELb0ELb0EEENS1_21CollectiveEpilogueFwdINS6_IJSA_SA_SB_EEES9_SD_SF_Li256ELb1ELb1ELb0ELb0EEENS1_36VarlenDynamicPersistentTileSchedulerILi128ELi176ELi256ELi128ELb0ELb1ELb1ELb0ELb1ELb1EEEEEEEEEvNT_6ParamsE)
        /*0110*/ 	.word	0x00000060


	//----- nvinfo : EIATTR_MIN_STACK_SIZE
	.align		4
.L_66:
        /*0114*/ 	.byte	0x04, 0x12
        /*0116*/ 	.short	(.L_68 - .L_67)
	.align		4
.L_67:
        /*0118*/ 	.word	index@(_ZN7cutlass13device_kernelIN5flash11enable_sm90INS1_16FlashAttnFwdSm90INS1_25CollectiveMainloopFwdSm90ILi2EN4cute5tupleIJNS5_1CILi1EEES8_S8_EEENS6_IJNS7_ILi128EEENS7_ILi176EEESA_EEELi128ENS_6half_tEfNS_4arch4Sm90ELb0ELb0ELb1ELb1ELb0ELb1ELb0ELb1ELb1ELb1ELb0ELb0EEENS1_21CollectiveEpilogueFwdINS6_IJSA_SA_SB_EEES9_SD_SF_Li256ELb1ELb1ELb0ELb0EEENS1_36VarlenDynamicPersistentTileSchedulerILi128ELi176ELi256ELi128ELb0ELb1ELb1ELb0ELb1ELb1EEEEEEEEEvNT_6ParamsE)
        /*011c*/ 	.word	0x00000090


	//----- nvinfo : EIATTR_MIN_STACK_SIZE
	.align		4
.L_68:
        /*0120*/ 	.byte	0x04, 0x12
        /*0122*/ 	.short	(.L_70 - .L_69)
	.align		4
.L_69:
        /*0124*/ 	.word	index@(_ZN7cutlass13device_kernelIN5flash11enable_sm90INS1_16FlashAttnFwdSm90INS1_25CollectiveMainloopFwdSm90ILi2EN4cute5tupleIJNS5_1CILi1EEES8_S8_EEENS6_IJNS7_ILi128EEESA_SA_EEELi128ENS_6half_tEfNS_4arch4Sm90ELb0ELb1ELb1ELb0ELb0ELb0ELb0ELb1ELb1ELb1ELb0ELb0EEENS1_21CollectiveEpilogueFwdISB_S9_SC_SE_Li256ELb0ELb1ELb0ELb0EEENS1_30DynamicPersistentTileSchedulerILi256ELi128ELb0ELb1ELb1EEEEEEEEEvNT_6ParamsE)
        /*0128*/ 	.word	0x00000020


	//----- nvinfo : EIATTR_MIN_STACK_SIZE
	.align		4
.L_70:
        /*012c*/ 	.byte	0x04, 0x12
        /*012e*/ 	.short	(.L_72 - .L_71)
	.align		4
.L_71:
        /*0130*/ 	.word	index@(_ZN7cutlass13device_kernelIN5flash11enable_sm90INS1_16FlashAttnFwdSm90INS1_25CollectiveMainloopFwdSm90ILi2EN4cute5tupleIJNS5_1CILi1EEES8_S8_EEENS6_IJNS7_ILi128EEESA_SA_EEELi128ENS_6half_tEfNS_4arch4Sm90ELb0ELb1ELb1ELb1ELb0ELb0ELb0ELb1ELb1ELb1ELb0ELb0EEENS1_21CollectiveEpilogueFwdISB_S9_SC_SE_Li256ELb1ELb1ELb0ELb0EEENS1_36VarlenDynamicPersistentTileSchedulerILi128ELi128ELi256ELi128ELb0ELb1ELb1ELb1ELb0ELb1EEEEEEEEEvNT_6ParamsE)
        /*0134*/ 	.word	0x00000048


	//----- nvinfo : EIATTR_MIN_STACK_SIZE
	.align		4
.L_72:
        /*0138*/ 	.byte	0x04, 0x12
        /*013a*/ 	.short	(.L_74 - .L_73)
	.align		4
.L_73:
        /*013c*/ 	.word	index@(_ZN7cutlass13device_kernelIN5flash11enable_sm90INS1_16FlashAttnFwdSm90INS1_25CollectiveMainloopFwdSm90ILi2EN4cute5tupleIJNS5_1CILi1EEES8_S8_EEENS6_IJNS7_ILi128EEESA_SA_EEELi128ENS_6half_tEfNS_4arch4Sm90ELb0ELb1ELb1ELb1ELb0ELb1ELb0ELb1ELb1ELb1ELb0ELb0EEENS1_21CollectiveEpilogueFwdISB_S9_SC_SE_Li256ELb1ELb1ELb0ELb0EEENS1_36VarlenDynamicPersistentTileSchedulerILi128ELi128ELi256ELi128ELb0ELb1ELb1ELb1ELb0ELb1EEEEEEEEEvNT_6ParamsE)
        /*0140*/ 	.word	0x00000058


	//----- nvinfo : EIATTR_MIN_STACK_SIZE
	.align		4
.L_74:
        /*0144*/ 	.byte	0x04, 0x12
        /*0146*/ 	.short	(.L_76 - .L_75)
	.align		4
.L_75:
        /*0148*/ 	.word	index@(_ZN7cutlass13device_kernelIN5flash11enable_sm90INS1_16FlashAttnFwdSm90INS1_25CollectiveMainloopFwdSm90ILi2EN4cute5tupleIJNS5_1CILi1EEES8_S8_EEENS6_IJNS7_ILi128EEESA_SA_EEELi128ENS_6half_tEfNS_4arch4Sm90ELb1ELb0ELb1ELb0ELb0ELb0ELb0ELb1ELb1ELb1ELb0ELb0EEENS1_21CollectiveEpilogueFwdISB_S9_SC_SE_Li256ELb0ELb1ELb0ELb0EEENS1_30DynamicPersistentTileSchedulerILi256ELi128ELb0ELb1ELb1EEEEEEEEEvNT_6ParamsE)
        /*014c*/ 	.word	0x00000028


	//----- nvinfo : EIATTR_MIN_STACK_SIZE
	.align		4
.L_76:
        /*0150*/ 	.byte	0x04, 0x12
        /*0152*/ 	.short	(.L_78 - .L_77)
	.align		4
.L_77:
        /*0154*/ 	.word	index@(_ZN7cutlass13device_kernelIN5flash11enable_sm90INS1_16FlashAttnFwdSm90INS1_25CollectiveMainloopFwdSm90ILi2EN4cute5tupleIJNS5_1CILi1EEES8_S8_EEENS6_IJNS7_ILi128EEESA_SA_EEELi128ENS_6half_tEfNS_4arch4Sm90ELb1ELb0ELb1ELb1ELb0ELb0ELb0ELb1ELb1ELb1ELb0ELb0EEENS1_21CollectiveEpilogueFwdISB_S9_SC_SE_Li256ELb1ELb1ELb0ELb0EEENS1_36VarlenDynamicPersistentTileSchedulerILi128ELi128ELi256ELi128ELb0ELb1ELb1ELb1ELb1ELb1EEEEEEEEEvNT_6ParamsE)
        /*0158*/ 	.word	0x00000058


	//----- nvinfo : EIATTR_MIN_STACK_SIZE
	.align		4
.L_78:
        /*015c*/ 	.byte	0x04, 0x12
        /*015e*/ 	.short	(.L_80 - .L_79)
	.align		4
.L_79:
        /*0160*/ 	.word	index@(_ZN7cutlass13device_kernelIN5flash11enable_sm90INS1_16FlashAttnFwdSm90INS1_25CollectiveMainloopFwdSm90ILi2EN4cute5tupleIJNS5_1CILi1EEES8_S8_EEENS6_IJNS7_ILi128EEESA_SA_EEELi128ENS_6half_tEfNS_4arch4Sm90ELb1ELb0ELb1ELb1ELb0ELb1ELb0ELb1ELb1ELb1ELb0ELb0EEENS1_21CollectiveEpilogueFwdISB_S9_SC_SE_Li256ELb1ELb1ELb0ELb0EEENS1_36VarlenDynamicPersistentTileSchedulerILi128ELi128ELi256ELi128ELb0ELb1ELb1ELb1ELb1ELb1EEEEEEEEEvNT_6ParamsE)
        /*0164*/ 	.word	0x00000060
.L_80:


//--------------------- .nv.compat                --------------------------
	.section	.nv.compat,"",@"SHT_CUDA_COMPAT_INFO"
	.align	4
        /*0000*/ 	.byte	0x02, 0x09, 0x01, 0x00, 0x02, 0x02, 0x04, 0x00, 0x02, 0x05, 0x05, 0x00, 0x03, 0x07, 0x01, 0x01
        /*0010*/ 	.byte	0x02, 0x03, 0x01, 0x00, 0x02, 0x06, 0x01, 0x00, 0x04, 0x0b, 0x08, 0x00, 0x00, 0x00, 0x00, 0x00
        /*0020*/ 	.byte	0x00, 0x00, 0x00, 0x00


//--------------------- .nv.info._ZN7cutlass13device_kernelIN5flash11enable_sm90INS1_16FlashAttnFwdSm90INS1_25CollectiveMainloopFwdSm90ILi2EN4cute5tupleIJNS5_1CILi1EEES8_S8_EEENS6_IJNS7_ILi128EEENS7_ILi176EEESA_EEELi128ENS_6half_tEfNS_4arch4Sm90ELb0ELb0ELb1ELb0ELb0ELb0ELb0ELb1ELb1ELb1ELb0ELb0EEENS1_21CollectiveEpilogueFwdINS6_IJSA_SA_SB_EEES9_SD_SF_Li256ELb0ELb1ELb0ELb0EEENS1_29StaticPersistentTileSchedulerILb0EEEEEEEEEvNT_6ParamsE --------------------------
	.section	.nv.info._ZN7cutlass13device_kernelIN5flash11enable_sm90INS1_16FlashAttnFwdSm90INS1_25CollectiveMainloopFwdSm90ILi2EN4cute5tupleIJNS5_1CILi1EEES8_S8_EEENS6_IJNS7_ILi128EEENS7_ILi176EEESA_EEELi128ENS_6half_tEfNS_4arch4Sm90ELb0ELb0ELb1ELb0ELb0ELb0ELb0ELb1ELb1ELb1ELb0ELb0EEENS1_21CollectiveEpilogueFwdINS6_IJSA_SA_SB_EEES9_SD_SF_Li256ELb0ELb1ELb0ELb0EEENS1_29StaticPersistentTileSchedulerILb0EEEEEEEEEvNT_6ParamsE,"",@"SHT_CUDA_INFO"
	.sectionflags	@""
	.align	4


	//----- nvinfo : EIATTR_CUDA_API_VERSION
	.align		4
        /*0000*/ 	.byte	0x04, 0x37
        /*0002*/ 	.short	(.L_82 - .L_81)
.L_81:
        /*0004*/ 	.word	0x00000082


	//----- nvinfo : EIATTR_KPARAM_INFO
	.align		4
.L_82:
        /*0008*/ 	.byte	0x04, 0x17
        /*000a*/ 	.short	(.L_84 - .L_83)
.L_83:
        /*000c*/ 	.word	0x00000000
        /*0010*/ 	.short	0x0000
        /*0012*/ 	.short	0x0070
        /*0014*/ 	.byte	0x00, 0xf0, 0x01, 0x28


	//----- nvinfo : EIATTR_SPARSE_MMA_MASK
	.align		4
.L_84:
        /*0018*/ 	.byte	0x03, 0x50
        /*001a*/ 	.short	0x0000


	//----- nvinfo : EIATTR_MAXREG_COUNT
	.align		4
        /*001c*/ 	.byte	0x03, 0x1b
        /*001e*/ 	.short	0x00a8


	//----- nvinfo : EIATTR_NUM_BARRIERS
	.align		4
        /*0020*/ 	.byte	0x02, 0x4c
        /*0022*/ 	.byte	0x10
	.zero		1


	//----- nvinfo : EIATTR_EXTERNS
	.align		4
        /*0024*/ 	.byte	0x04, 0x0f
        /*0026*/ 	.short	(.L_86 - .L_85)


	//   ....[0]....
	.align		4
.L_85:
        /*0028*/ 	.word	index@(__assertfail)


	//----- nvinfo : EIATTR_ANNOTATIONS
	.align		4
.L_86:
        /*002c*/ 	.byte	0x04, 0x55
        /*002e*/ 	.short	(.L_88 - .L_87)


	//   ....[0]....
.L_87:
        /*0030*/ 	.word	0x00000001
        /*0034*/ 	.byte	0x20, 0x09, 0x00, 0x00, 0x01, 0x00, 0x00, 0x00, 0x10, 0x0a, 0x00, 0x00, 0x01, 0x00, 0x00, 0x00
        /* <DEDUP_REMOVED lines=30> */
        /*0224*/ 	.byte	0x20, 0x20, 0x01, 0x00


	//----- nvinfo : EIATTR_MERCURY_ISA_VERSION
	.align		4
.L_88:
        /*0228*/ 	.byte	0x03, 0x5f
        /*022a*/ 	.short	0x0101


	//----- nvinfo : EIATTR_INT_WARP_WIDE_INSTR_OFFSETS
	.align		4
        /*022c*/ 	.byte	0x04, 0x31
        /*022e*/ 	.short	(.L_90 - .L_89)


	//   ....[0]....
.L_89:
        /*0230*/ 	.word	0x00000120


	//   ....[1]....
        /*0234*/ 	.word	0x000001c0


	//   ....[2]....
        /*0238*/ 	.word	0x00000230


	//----- nvinfo : EIATTR_COOP_GROUP_MASK_REGIDS
	.align		4
.L_90:
        /*023c*/ 	.byte	0x04, 0x29
        /*023e*/ 	.short	(.L_92 - .L_91)


	//   ....[0]....
.L_91:
        /*0240*/ 	.word	0xffffffff


	//   ....[1]....
        /*0244*/ 	.word	0xffffffff


	//   ....[2]....
        /*0248*/ 	.word	0xffffffff


	//   ....[3]....
        /*024c*/ 	.word	0xffffffff


	//   ....[4]....
        /*0250*/ 	.word	0xffffffff


	//   ....[5]....
        /*0254*/ 	.word	0xffffffff


	//   ....[6]....
        /*0258*/ 	.word	0xffffffff


	//   ....[7]....
        /*025c*/ 	.word	0xffffffff


	//   ....[8]....
        /*0260*/ 	.word	0xffffffff


	//   ....[9]....
        /*0264*/ 	.word	0xffffffff


	//   ....[10]....
        /*0268*/ 	.word	0xffffffff


	//   ....[11]....
        /*026c*/ 	.word	0xffffffff


	//   ....[12]....
        /*0270*/ 	.word	0xffffffff


	//   ....[13]....
        /*0274*/ 	.word	0xffffffff


	//   ....[14]....
        /*0278*/ 	.word	0xffffffff


	//   ....[15]....
        /*027c*/ 	.word	0xffffffff


	//   ....[16]....
        /*0280*/ 	.word	0xffffffff


	//   ....[17]....
        /*0284*/ 	.word	0xffffffff


	//   ....[18]....
        /*0288*/ 	.word	0xffffffff


	//   ....[19]....
        /*028c*/ 	.word	0xffffffff


	//   ....[20]....
        /*0290*/ 	.word	0xffffffff


	//   ....[21]....
        /*0294*/ 	.word	0xffffffff


	//   ....[22]....
        /*0298*/ 	.word	0xffffffff


	//   ....[23]....
        /*029c*/ 	.word	0xffffffff


	//   ....[24]....
        /*02a0*/ 	.word	0xffffffff


	//   ....[25]....
        /*02a4*/ 	.word	0xffffffff


	//   ....[26]....
        /*02a8*/ 	.word	0xffffffff


	//   ....[27]....
        /*02ac*/ 	.word	0xffffffff


	//   ....[28]....
        /*02b0*/ 	.word	0xffffffff


	//   ....[29]....
        /*02b4*/ 	.word	0xffffffff


	//   ....[30]....
        /*02b8*/ 	.word	0xffffffff


	//   ....[31]....
        /*02bc*/ 	.word	0xffffffff


	//   ....[32]....
        /*02c0*/ 	.word	0xffffffff


	//   ....[33]....
        /*02c4*/ 	.word	0xffffffff


	//   ....[34]....
        /*02c8*/ 	.word	0xffffffff


	//   ....[35]....
        /*02cc*/ 	.word	0xffffffff


	//   ....[36]....
        /*02d0*/ 	.word	0xffffffff


	//   ....[37]....
        /*02d4*/ 	.word	0xffffffff


	//   ....[38]....
        /*02d8*/ 	.word	0xffffffff


	//   ....[39]....
        /*02dc*/ 	.word	0xffffffff


	//   ....[40]....
        /*02e0*/ 	.word	0xffffffff


	//   ....[41]....
        /*02e4*/ 	.word	0xffffffff


	//   ....[42]....
        /*02e8*/ 	.word	0xffffffff


	//   ....[43]....
        /*02ec*/ 	.word	0xffffffff


	//   ....[44]....
        /*02f0*/ 	.word	0xffffffff


	//   ....[45]....
        /*02f4*/ 	.word	0xffffffff


	//   ....[46]....
        /*02f8*/ 	.word	0xffffffff


	//   ....[47]....
        /*02fc*/ 	.word	0xffffffff


	//   ....[48]....
        /*0300*/ 	.word	0xffffffff


	//   ....[49]....
        /*0304*/ 	.word	0xffffffff


	//   ....[50]....
        /*0308*/ 	.word	0x0500000f


	//   ....[51]....
        /*030c*/ 	.word	0x0500000f


	//   ....[52]....
        /*0310*/ 	.word	0x0500000f


	//   ....[53]....
        /*0314*/ 	.word	0x0500000f


	//   ....[54]....
        /*0318*/ 	.word	0x0500000f


	//   ....[55]....
        /*031c*/ 	.word	0x0500000f


	//   ....[56]....
        /*0320*/ 	.word	0x0500000f


	//   ....[57]....
        /*0324*/ 	.word	0x0500000f


	//   ....[58]....
        /*0328*/ 	.word	0x0500000f


	//   ....[59]....
        /*032c*/ 	.word	0x0500000f


	//   ....[60]....
        /*0330*/ 	.word	0x0500000f


	//   ....[61]....
        /*0334*/ 	.word	0x0500000f


	//   ....[62]....
        /*0338*/ 	.word	0x0500000f


	//   ....[63]....
        /*033c*/ 	.word	0x0500000f


	//   ....[64]....
        /*0340*/ 	.word	0x0500000f


	//   ....[65]....
        /*0344*/ 	.word	0x0500000f


	//   ....[66]....
        /*0348*/ 	.word	0x0500000f


	//   ....[67]....
        /*034c*/ 	.word	0x0500000f


	//----- nvinfo : EIATTR_COOP_GROUP_INSTR_OFFSETS
	.align		4
.L_92:
        /*0350*/ 	.byte	0x04, 0x28
        /*0352*/ 	.short	(.L_94 - .L_93)


	//   ....[0]....
.L_93:
        /*0354*/ 	.word	0x00000060


	//   ....[1]....
        /*0358*/ 	.word	0x00000130


	//   ....[2]....
        /*035c*/ 	.word	0x000001e0


	//   ....[3]....
        /*0360*/ 	.word	0x000003a0


	//   ....[4]....
        /*0364*/ 	.word	0x00000500


	//   ....[5]....
        /*0368*/ 	.word	0x00000620


	//   ....[6]....
        /*036c*/ 	.word	0x00000780


	//   ....[7]....
        /*0370*/ 	.word	0x00000da0


	//   ....[8]....
        /*0374*/ 	.word	0x00004fe0


	//   ....[9]....
        /*0378*/ 	.word	0x00005020


	//   ....[10]....
        /*037c*/ 	.word	0x000057a0


	//   ....[11]....
        /*0380*/ 	.word	0x000057f0


	//   ....[12]....
        /*0384*/ 	.word	0x0000a3a0


	//   ....[13]....
        /*0388*/ 	.word	0x0000a3f0


	//   ....[14]....
        /*038c*/ 	.word	0x0000afc0


	//   ....[15]....
        /*0390*/ 	.word	0x0000b000


	//   ....[16]....
        /*0394*/ 	.word	0x0000c4b0


	//   ....[17]....
        /*0398*/ 	.word	0x0000c4f0


	//   ....[18]....
        /*039c*/ 	.word	0x0000c5d0


	//   ....[19]....
        /*03a0*/ 	.word	0x0000c620


	//   ....[20]....
        /*03a4*/ 	.word	0x0000d900


	//   ....[21]....
        /*03a8*/ 	.word	0x0000d930


	//   ....[22]....
        /*03ac*/ 	.word	0x0000d960


	//   ....[23]....
        /*03b0*/ 	.word	0x0000d9d0


	//   ....[24]....
        /*03b4*/ 	.word	0x0000dea0


	//   ....[25]....
        /*03b8*/ 	.word	0x0000dee0


	//   ....[26]....
        /*03bc*/ 	.word	0x0000dfc0


	//   ....[27]....
        /*03c0*/ 	.word	0x0000dfe0


	//   ....[28]....
        /*03c4*/ 	.word	0x0000e0a0


	//   ....[29]....
        /*03c8*/ 	.word	0x0000e0c0


	//   ....[30]....
        /*03cc*/ 	.word	0x0000e190


	//   ....[31]....
        /*03d0*/ 	.word	0x0000e1d0


	//   ....[32]....
        /*03d4*/ 	.word	0x0000ebe0


	//   ....[33]....
        /*03d8*/ 	.word	0x0000f610


	//   ....[34]....
        /*03dc*/ 	.word	0x0000f620


	//   ....[35]....
        /*03e0*/ 	.word	0x0000f660


	//   ....[36]....
        /*03e4*/ 	.word	0x0000f6a0


	//   ....[37]....
        /*03e8*/ 	.word	0x0000f7a0


	//   ....[38]....
        /*03ec*/ 	.word	0x0000f7b0


	//   ....[39]....
        /*03f0*/ 	.word	0x0000f830


	//   ....[40]....
        /*03f4*/ 	.word	0x0000f840


	//   ....[41]....
        /*03f8*/ 	.word	0x0000f8c0


	//   ....[42]....
        /*03fc*/ 	.word	0x0000f8d0


	//   ....[43]....
        /*0400*/ 	.word	0x0000f950


	//   ....[44]....
        /*0404*/ 	.word	0x0000f960


	//   ....[45]....
        /*0408*/ 	.word	0x0000f9e0


	//   ....[46]....
        /*040c*/ 	.word	0x0000f9f0


	//   ....[47]....
        /*0410*/ 	.word	0x0000fa00


	//   ....[48]....
        /*0414*/ 	.word	0x0000fa40


	//   ....[49]....
        /*0418*/ 	.word	0x00011f50


	//   ....[50]....
        /*041c*/ 	.word	0x00012450


	//   ....[51]....
        /*0420*/ 	.word	0x000125c0


	//   ....[52]....
        /*0424*/ 	.word	0x00012610


	//   ....[53]....
        /*0428*/ 	.word	0x000127a0


	//   ....[54]....
        /*042c*/ 	.word	0x000127f0


	//   ....[55]....
        /*0430*/ 	.word	0x00012920


	//   ....[56]....
        /*0434*/ 	.word	0x00012970


	//   ....[57]....
        /*0438*/ 	.word	0x00012a80


	//   ....[58]....
        /*043c*/ 	.word	0x00012ad0


	//   ....[59]....
        /*0440*/ 	.word	0x00012be0


	//   ....[60]....
        /*0444*/ 	.word	0x00012c30


	//   ....[61]....
        /*0448*/ 	.word	0x00012d40


	//   ....[62]....
        /*044c*/ 	.word	0x00012d90


	//   ....[63]....
        /*0450*/ 	.word	0x00012e90


	//   ....[64]....
        /*0454*/ 	.word	0x00012ee0


	//   ....[65]....
        /*0458*/ 	.word	0x00012fd0


	//   ....[66]....
        /*045c*/ 	.word	0x00013020


	//   ....[67]....
        /*0460*/ 	.word	0x000133c0


	//----- nvinfo : EIATTR_REG_RECONFIG
	.align		4
.L_94:
        /*0464*/ 	.byte	0x01, 0x54
	.zero		2


	//----- nvinfo : EIATTR_SYSCALL_OFFSETS
	.align		4
        /*0468*/ 	.byte	0x04, 0x46
        /*046a*/ 	.short	(.L_96 - .L_95)


	//   ....[0]....
.L_95:
        /*046c*/ 	.word	0x00001170


	//   ....[1]....
        /*0470*/ 	.word	0x0000e830


	//   ....[2]....
        /*0474*/ 	.word	0x0000e970


	//   ....[3]....
        /*0478*/ 	.word	0x0000ea60


	//   ....[4]....
        /*047c*/ 	.word	0x0000f1d0


	//----- nvinfo : EIATTR_MBARRIER_INSTR_OFFSETS
	.align		4
.L_96:
        /*0480*/ 	.byte	0x04, 0x39
        /*0482*/ 	.short	(.L_98 - .L_97)


	//   ....[0]....
.L_97:
        /*0484*/ 	.word	0x00000250
        /*0488*/ 	.word	0x000000ff
        /*048c*/ 	.word	0x00034800
        /*0490*/ 	.short	0x0100
        /*0492*/ 	.byte	0x08
	.zero		1


	//   ....[1]....
        /*0494*/ 	.word	0x00000260
        /*0498*/ 	.word	0x000000ff
        /*049c*/ 	.word	0x00034820
        /*04a0*/ 	.short	0x0100
        /*04a2*/ 	.byte	0x08
	.zero		1


	//   ....[2]....
        /*04a4*/ 	.word	0x00000350
        /*04a8*/ 	.word	0x000000ff
        /*04ac*/ 	.word	0x00034830
        /*04b0*/ 	.short	0x0100
        /*04b2*/ 	.byte	0x08
	.zero		1


	//   ....[3]....
        /*04b4*/ 	.word	0x00000360
        /*04b8*/ 	.word	0x000000ff
        /*04bc*/ 	.word	0x00034840
        /*04c0*/ 	.short	0x0100
        /*04c2*/ 	.byte	0x08
	.zero		1


	//   ....[4]....
        /*04c4*/ 	.word	0x00000370
        /*04c8*/ 	.word	0x000000ff
        /*04cc*/ 	.word	0x00034838
        /*04d0*/ 	.short	0x0100
        /*04d2*/ 	.byte	0x08
	.zero		1


	//   ....[5]....
        /*04d4*/ 	.word	0x00000380
        /*04d8*/ 	.word	0x000000ff
        /*04dc*/ 	.word	0x00034848
        /*04e0*/ 	.short	0x0100
        /*04e2*/ 	.byte	0x08
	.zero		1


	//   ....[6]....
        /*04e4*/ 	.word	0x000004b0
        /*04e8*/ 	.word	0x000000ff
        /*04ec*/ 	.word	0x00034850
        /*04f0*/ 	.short	0x0100
        /*04f2*/ 	.byte	0x08
	.zero		1


	//   ....[7]....
        /*04f4*/ 	.word	0x000004c0
        /*04f8*/ 	.word	0x000000ff
        /*04fc*/ 	.word	0x00034860
        /*0500*/ 	.short	0x0100
        /*0502*/ 	.byte	0x08
	.zero		1


	//   ....[8]....
        /*0504*/ 	.word	0x000004d0
        /*0508*/ 	.word	0x000000ff
        /*050c*/ 	.word	0x00034858
        /*0510*/ 	.short	0x0100
        /*0512*/ 	.byte	0x08
	.zero		1


	//   ....[9]....
        /*0514*/ 	.word	0x000004e0
        /*0518*/ 	.word	0x000000ff
        /*051c*/ 	.word	0x00034868
        /*0520*/ 	.short	0x0100
        /*0522*/ 	.byte	0x08
	.zero		1


	//   ....[10]....
        /*0524*/ 	.word	0x000005d0
        /*0528*/ 	.word	0x000000ff
        /*052c*/ 	.word	0x00034870
        /*0530*/ 	.short	0x0100
        /*0532*/ 	.byte	0x06
	.zero		1


	//   ....[11]....
        /*0534*/ 	.word	0x000005e0
        /*0538*/ 	.word	0x000000ff
        /*053c*/ 	.word	0x00034880
        /*0540*/ 	.short	0x0100
        /*0542*/ 	.byte	0x06
	.zero		1


	//   ....[12]....
        /*0544*/ 	.word	0x000005f0
        /*0548*/ 	.word	0x000000ff
        /*054c*/ 	.word	0x00034878
        /*0550*/ 	.short	0x0100
        /*0552*/ 	.byte	0x06
	.zero		1


	//   ....[13]....
        /*0554*/ 	.word	0x00000600
        /*0558*/ 	.word	0x000000ff
        /*055c*/ 	.word	0x00034888
        /*0560*/ 	.short	0x0100
        /*0562*/ 	.byte	0x06
	.zero		1


	//   ....[14]....
        /*0564*/ 	.word	0x00000730
        /*0568*/ 	.word	0x000000ff
        /*056c*/ 	.word	0x00034890
        /*0570*/ 	.short	0x0100
        /*0572*/ 	.byte	0x08
	.zero		1


	//   ....[15]....
        /*0574*/ 	.word	0x00000740
        /*0578*/ 	.word	0x000000ff
        /*057c*/ 	.word	0x000348a0
        /*0580*/ 	.short	0x0100
        /*0582*/ 	.byte	0x08
	.zero		1


	//   ....[16]....
        /*0584*/ 	.word	0x00000750
        /*0588*/ 	.word	0x000000ff
        /*058c*/ 	.word	0x00034898
        /*0590*/ 	.short	0x0100
        /*0592*/ 	.byte	0x08
	.zero		1


	//   ....[17]....
        /*0594*/ 	.word	0x00000760
        /*0598*/ 	.word	0x000000ff
        /*059c*/ 	.word	0x000348a8
        /*05a0*/ 	.short	0x0100
        /*05a2*/ 	.byte	0x08
	.zero		1


	//   ....[18]....
        /*05a4*/ 	.word	0x00000890
        /*05a8*/ 	.word	0x000000ff
        /*05ac*/ 	.word	0x000348b0
        /*05b0*/ 	.short	0x0100
        /*05b2*/ 	.byte	0x08
	.zero		1


	//   ....[19]....
        /*05b4*/ 	.word	0x000008a0
        /*05b8*/ 	.word	0x000000ff
        /*05bc*/ 	.word	0x000348c0
        /*05c0*/ 	.short	0x0100
        /*05c2*/ 	.byte	0x08
	.zero		1


	//   ....[20]....
        /*05c4*/ 	.word	0x000008b0
        /*05c8*/ 	.word	0x000000ff
        /*05cc*/ 	.word	0x000348b8
        /*05d0*/ 	.short	0x0100
        /*05d2*/ 	.byte	0x08
	.zero		1


	//   ....[21]....
        /*05d4*/ 	.word	0x000008c0
        /*05d8*/ 	.word	0x000000ff
        /*05dc*/ 	.word	0x000348c8
        /*05e0*/ 	.short	0x0100
        /*05e2*/ 	.byte	0x08
	.zero		1


	//   ....[22]....
        /*05e4*/ 	.word	0x000011c0
        /*05e8*/ 	.word	0x000000ff
        /*05ec*/ 	.word	0x00034800
        /*05f0*/ 	.short	0x010a
        /*05f2*/ 	.byte	0x04
	.zero		1


	//   ....[23]....
        /*05f4*/ 	.word	0x00001260
        /*05f8*/ 	.word	0x00000003
        /*05fc*/ 	.word	0x00034830
        /*0600*/ 	.short	0x010a
        /*0602*/ 	.byte	0x3f
	.zero		1


	//   ....[24]....
        /*0604*/ 	.word	0x000012e0
        /*0608*/ 	.word	0x00000003
        /*060c*/ 	.word	0x00034830
        /*0610*/ 	.short	0x010a
        /*0612*/ 	.byte	0x3f
	.zero		1


	//   ....[25]....
        /*0614*/ 	.word	0x00004930
        /*0618*/ 	.word	0x00000003
        /*061c*/ 	.word	0x00000000
        /*0620*/ 	.short	0x0101
        /*0622*/ 	.byte	0x3f
	.zero		1


	//   ....[26]....
        /*0624*/ 	.word	0x00006e00
        /*0628*/ 	.word	0x000000ff
        /*062c*/ 	.word	0x00034830
        /*0630*/ 	.short	0x010a
        /*0632*/ 	.byte	0x06
	.zero		1


	//   ....[27]....
        /*0634*/ 	.word	0x00006e40
        /*0638*/ 	.word	0x000000ff
        /*063c*/ 	.word	0x00034830
        /*0640*/ 	.short	0x010a
        /*0642*/ 	.byte	0x06
	.zero		1


	//   ....[28]....
        /*0644*/ 	.word	0x00009520
        /*0648*/ 	.word	0x000000ff
        /*064c*/ 	.word	0x00034850
        /*0650*/ 	.short	0x010a
        /*0652*/ 	.byte	0x06
	.zero		1


	//   ....[29]....
        /*0654*/ 	.word	0x00009560
        /*0658*/ 	.word	0x000000ff
        /*065c*/ 	.word	0x00034850
        /*0660*/ 	.short	0x010a
        /*0662*/ 	.byte	0x06
	.zero		1


	//   ....[30]....
        /*0664*/ 	.word	0x0000b630
        /*0668*/ 	.word	0x0000007c
        /*066c*/ 	.word	0x00000000
        /*0670*/ 	.short	0x0101
        /*0672*/ 	.byte	0x3f
	.zero		1


	//   ....[31]....
        /*0674*/ 	.word	0x0000b6d0
        /*0678*/ 	.word	0x00000080
        /*067c*/ 	.word	0x00000000
        /*0680*/ 	.short	0x0101
        /*0682*/ 	.byte	0x3f
	.zero		1


	//   ....[32]....
        /*0684*/ 	.word	0x0000c410
        /*0688*/ 	.word	0x000000ff
        /*068c*/ 	.word	0x00034850
        /*0690*/ 	.short	0x010a
        /*0692*/ 	.byte	0x08
	.zero		1


	//   ....[33]....
        /*0694*/ 	.word	0x0000c450
        /*0698*/ 	.word	0x000000ff
        /*069c*/ 	.word	0x00034850
        /*06a0*/ 	.short	0x010a
        /*06a2*/ 	.byte	0x08
	.zero		1


	//   ....[34]....
        /*06a4*/ 	.word	0x0000d270
        /*06a8*/ 	.word	0x00000066
        /*06ac*/ 	.word	0x00000000
        /*06b0*/ 	.short	0x0101
        /*06b2*/ 	.byte	0x3f
	.zero		1


	//   ....[35]....
        /*06b4*/ 	.word	0x0000dec0
        /*06b8*/ 	.word	0x000000ff
        /*06bc*/ 	.word	0x00000000
        /*06c0*/ 	.short	0x0101
        /*06c2*/ 	.byte	0x04
	.zero		1


	//   ....[36]....
        /*06c4*/ 	.word	0x0000ee20
        /*06c8*/ 	.word	0x00000000
        /*06cc*/ 	.word	0x00034840
        /*06d0*/ 	.short	0x010a
        /*06d2*/ 	.byte	0x3f
	.zero		1


	//   ....[37]....
        /*06d4*/ 	.word	0x0000fb50
        /*06d8*/ 	.word	0x000000ff
        /*06dc*/ 	.word	0x00034800
        /*06e0*/ 	.short	0x0107
        /*06e2*/ 	.byte	0x24
	.zero		1


	//   ....[38]....
        /*06e4*/ 	.word	0x0000fbc0
        /*06e8*/ 	.word	0x000000ff
        /*06ec*/ 	.word	0x00034800
        /*06f0*/ 	.short	0x0101
        /*06f2*/ 	.byte	0x24
	.zero		1


	//   ....[39]....
        /*06f4*/ 	.word	0x0000fbf0
        /*06f8*/ 	.word	0x000000ff
        /*06fc*/ 	.word	0x00034820
        /*0700*/ 	.short	0x010a
        /*0702*/ 	.byte	0x24
	.zero		1


	//   ....[40]....
        /*0704*/ 	.word	0x0000ff30
        /*0708*/ 	.word	0x00000003
        /*070c*/ 	.word	0x00034840
        /*0710*/ 	.short	0x010a
        /*0712*/ 	.byte	0x3f
	.zero		1


	//   ....[41]....
        /*0714*/ 	.word	0x000102c0
        /*0718*/ 	.word	0x00000003
        /*071c*/ 	.word	0x00000060
        /*0720*/ 	.short	0x010a
        /*0722*/ 	.byte	0x3f
	.zero		1


	//   ....[42]....
        /*0724*/ 	.word	0x00010930
        /*0728*/ 	.word	0x00000003
        /*072c*/ 	.word	0x00034840
        /*0730*/ 	.short	0x010a
        /*0732*/ 	.byte	0x3f
	.zero		1


	//   ....[43]....
        /*0734*/ 	.word	0x00010cc0
        /*0738*/ 	.word	0x00000002
        /*073c*/ 	.word	0x00000060
        /*0740*/ 	.short	0x010a
        /*0742*/ 	.byte	0x3f
	.zero		1


	//   ....[44]....
        /*0744*/ 	.word	0x00011270
        /*0748*/ 	.word	0x00000002
        /*074c*/ 	.word	0x00034840
        /*0750*/ 	.short	0x010a
        /*0752*/ 	.byte	0x3f
	.zero		1


	//   ....[45]....
        /*0754*/ 	.word	0x00011600
        /*0758*/ 	.word	0x00000002
        /*075c*/ 	.word	0x00000060
        /*0760*/ 	.short	0x010a
        /*0762*/ 	.byte	0x3f
	.zero		1


	//   ....[46]....
        /*0764*/ 	.word	0x00011a50
        /*0768*/ 	.word	0x00000003
        /*076c*/ 	.word	0x00034860
        /*0770*/ 	.short	0x010a
        /*0772*/ 	.byte	0x3f
	.zero		1


	//   ....[47]....
        /*0774*/ 	.word	0x00011ed0
        /*0778*/ 	.word	0x00000000
        /*077c*/ 	.word	0x00034820
        /*0780*/ 	.short	0x010a
        /*0782*/ 	.byte	0x3f
	.zero		1


	//   ....[48]....
        /*0784*/ 	.word	0x000120a0
        /*0788*/ 	.word	0x00000006
        /*078c*/ 	.word	0x00000000
        /*0790*/ 	.short	0x010a
        /*0792*/ 	.byte	0x3f
	.zero		1


	//   ....[49]....
        /*0794*/ 	.word	0x000120f0
        /*0798*/ 	.word	0x00000003
        /*079c*/ 	.word	0x00000000
        /*07a0*/ 	.short	0x010a
        /*07a2*/ 	.byte	0x3f
	.zero		1


	//   ....[50]....
        /*07a4*/ 	.word	0x00012150
        /*07a8*/ 	.word	0x00000012
        /*07ac*/ 	.word	0x00000000
        /*07b0*/ 	.short	0x010a
        /*07b2*/ 	.byte	0x3f
	.zero		1


	//   ....[51]....
        /*07b4*/ 	.word	0x00012180
        /*07b8*/ 	.word	0x00000003
        /*07bc*/ 	.word	0x00000000
        /*07c0*/ 	.short	0x010a
        /*07c2*/ 	.byte	0x3f
	.zero		1


	//   ....[52]....
        /*07c4*/ 	.word	0x00012200
        /*07c8*/ 	.word	0x00000003
        /*07cc*/ 	.word	0x00034800
        /*07d0*/ 	.short	0x010a
        /*07d2*/ 	.byte	0x3f
	.zero		1


	//   ....[53]....
        /*07d4*/ 	.word	0x00012250
        /*07d8*/ 	.word	0x00000003
        /*07dc*/ 	.word	0x00034830
        /*07e0*/ 	.short	0x010a
        /*07e2*/ 	.byte	0x3f
	.zero		1


	//   ....[54]....
        /*07e4*/ 	.word	0x000122b0
        /*07e8*/ 	.word	0x00000015
        /*07ec*/ 	.word	0x00034830
        /*07f0*/ 	.short	0x010a
        /*07f2*/ 	.byte	0x3f
	.zero		1


	//   ....[55]....
        /*07f4*/ 	.word	0x00012310
        /*07f8*/ 	.word	0x0000000f
        /*07fc*/ 	.word	0x00034850
        /*0800*/ 	.short	0x010a
        /*0802*/ 	.byte	0x3f
	.zero		1


	//   ....[56]....
        /*0804*/ 	.word	0x00012370
        /*0808*/ 	.word	0x00000005
        /*080c*/ 	.word	0x00034850
        /*0810*/ 	.short	0x010a
        /*0812*/ 	.byte	0x3f
	.zero		1


	//   ....[57]....
        /*0814*/ 	.word	0x00012510
        /*0818*/ 	.word	0x00000000
        /*081c*/ 	.word	0x00034840
        /*0820*/ 	.short	0x010a
        /*0822*/ 	.byte	0x3f
	.zero		1


	//   ....[58]....
        /*0824*/ 	.word	0x00013060
        /*0828*/ 	.word	0x0000000b
        /*082c*/ 	.word	0x00034820
        /*0830*/ 	.short	0x010a
        /*0832*/ 	.byte	0x3f
	.zero		1


	//   ....[59]....
        /*0834*/ 	.word	0x000130b0
        /*0838*/ 	.word	0x00000003
        /*083c*/ 	.word	0x00034840
        /*0840*/ 	.short	0x010a
        /*0842*/ 	.byte	0x3f
	.zero		1


	//   ....[60]....
        /*0844*/ 	.word	0x00013100
        /*0848*/ 	.word	0x00000003
        /*084c*/ 	.word	0x00000060
        /*0850*/ 	.short	0x010a
        /*0852*/ 	.byte	0x3f
	.zero		1


	//   ....[61]....
        /*0854*/ 	.word	0x00013150
        /*0858*/ 	.word	0x00000003
        /*085c*/ 	.word	0x00034840
        /*0860*/ 	.short	0x010a
        /*0862*/ 	.byte	0x3f
	.zero		1


	//   ....[62]....
        /*0864*/ 	.word	0x000131a0
        /*0868*/ 	.word	0x00000002
        /*086c*/ 	.word	0x00000060
        /*0870*/ 	.short	0x010a
        /*0872*/ 	.byte	0x3f
	.zero		1


	//   ....[63]....
        /*0874*/ 	.word	0x000131f0
        /*0878*/ 	.word	0x00000002
        /*087c*/ 	.word	0x00034840
        /*0880*/ 	.short	0x010a
        /*0882*/ 	.byte	0x3f
	.zero		1


	//   ....[64]....
        /*0884*/ 	.word	0x00013240
        /*0888*/ 	.word	0x00000002
        /*088c*/ 	.word	0x00000060
        /*0890*/ 	.short	0x010a
        /*0892*/ 	.byte	0x3f
	.zero		1


	//   ....[65]....
        /*0894*/ 	.word	0x00013290
        /*0898*/ 	.word	0x00000003
        /*089c*/ 	.word	0x00034860
        /*08a0*/ 	.short	0x010a
        /*08a2*/ 	.byte	0x3f
	.zero		1


	//   ....[66]....
        /*08a4*/ 	.word	0x000132e0
        /*08a8*/ 	.word	0x00000000
        /*08ac*/ 	.word	0x00034820
        /*08b0*/ 	.short	0x010a
        /*08b2*/ 	.byte	0x3f
	.zero		1


	//   ....[67]....
        /*08b4*/ 	.word	0x00013480
        /*08b8*/ 	.word	0x00000006
        /*08bc*/ 	.word	0x00000000
        /*08c0*/ 	.short	0x010a
        /*08c2*/ 	.byte	0x3f
	.zero		1


	//   ....[68]....
        /*08c4*/ 	.word	0x000134d0
        /*08c8*/ 	.word	0x00000003
        /*08cc*/ 	.word	0x00000000
        /*08d0*/ 	.short	0x010a
        /*08d2*/ 	.byte	0x3f
	.zero		1


	//   ....[69]....
        /*08d4*/ 	.word	0x00013520
        /*08d8*/ 	.word	0x00000012
        /*08dc*/ 	.word	0x00000000
        /*08e0*/ 	.short	0x010a
        /*08e2*/ 	.byte	0x3f
	.zero		1


	//----- nvinfo : EIATTR_NUM_MBARRIERS
	.align		4
.L_98:
        /*08e4*/ 	.byte	0x03, 0x38
        /*08e6*/ 	.short	0x0016


	//----- nvinfo : EIATTR_EXIT_INSTR_OFFSETS
	.align		4
        /*08e8*/ 	.byte	0x04, 0x1c
        /*08ea*/ 	.short	(.L_100 - .L_99)


	//   ....[0]....
.L_99:
        /*08ec*/ 	.word	0x00000a00


	//   ....[1]....
        /*08f0*/ 	.word	0x0000e2d0


	//   ....[2]....
        /*08f4*/ 	.word	0x000121d0


	//----- nvinfo : EIATTR_MAX_THREADS
	.align		4
.L_100:
        /*08f8*/ 	.byte	0x04, 0x05
        /*08fa*/ 	.short	(.L_102 - .L_101)
.L_101:
        /*08fc*/ 	.word	0x00000180
        /*0900*/ 	.word	0x00000001
        /*0904*/ 	.word	0x00000001


	//----- nvinfo : EIATTR_CRS_STACK_SIZE
	.align		4
.L_102:
        /*0908*/ 	.byte	0x04, 0x1e
        /*090a*/ 	.short	(.L_104 - .L_103)
.L_103:
        /*090c*/ 	.word	0x00000000


	//----- nvinfo : EIATTR_CBANK_PARAM_SIZE
	.align		4
.L_104:
        /*0910*/ 	.byte	0x03, 0x19
        /*0912*/ 	.short	0x0a70


	//----- nvinfo : EIATTR_PARAM_CBANK
	.align		4
        /*0914*/ 	.byte	0x04, 0x0a
        /*0916*/ 	.short	(.L_106 - .L_105)
	.align		4
.L_105:
        /*0918*/ 	.word	index@(.nv.constant0._ZN7cutlass13device_kernelIN5flash11enable_sm90INS1_16FlashAttnFwdSm90INS1_25CollectiveMainloopFwdSm90ILi2EN4cute5tupleIJNS5_1CILi1EEES8_S8_EEENS6_IJNS7_ILi128EEENS7_ILi176EEESA_EEELi128ENS_6half_tEfNS_4arch4Sm90ELb0ELb0ELb1ELb0ELb0ELb0ELb0ELb1ELb1ELb1ELb0ELb0EEENS1_21CollectiveEpilogueFwdINS6_IJSA_SA_SB_EEES9_SD_SF_Li256ELb0ELb1ELb0ELb0EEENS1_29StaticPersistentTileSchedulerILb0EEEEEEEEEvNT_6ParamsE)
        /*091c*/ 	.short	0x0210
        /*091e*/ 	.short	0x0a70


	//----- nvinfo : EIATTR_SW_WAR
	.align		4
.L_106:
        /*0920*/ 	.byte	0x04, 0x36
        /*0922*/ 	.short	(.L_108 - .L_107)
.L_107:
        /*0924*/ 	.word	0x00000008
.L_108:


//--------------------- .nv.info._ZN7cutlass13device_kernelIN5flash11enable_sm90INS1_16FlashAttnFwdSm90INS1_25CollectiveMainloopFwdSm90ILi2EN4cute5tupleIJNS5_1CILi2EEENS7_ILi1EEES9_EEENS6_IJNS7_ILi128EEENS7_ILi176EEESB_EEELi128ENS_6half_tEfNS_4arch4Sm90ELb0ELb0ELb1ELb0ELb0ELb0ELb0ELb1ELb1ELb1ELb0ELb0EEENS1_21CollectiveEpilogueFwdINS6_IJSB_SB_SC_EEESA_SE_SG_Li256ELb0ELb1ELb0ELb0EEENS1_29StaticPersistentTileSchedulerILb0EEEEEEEEEvNT_6ParamsE --------------------------
	.section	.nv.info._ZN7cutlass13device_kernelIN5flash11enable_sm90INS1_16FlashAttnFwdSm90INS1_25CollectiveMainloopFwdSm90ILi2EN4cute5tupleIJNS5_1CILi2EEENS7_ILi1EEES9_EEENS6_IJNS7_ILi128EEENS7_ILi176EEESB_EEELi128ENS_6half_tEfNS_4arch4Sm90ELb0ELb0ELb1ELb0ELb0ELb0ELb0ELb1ELb1ELb1ELb0ELb0EEENS1_21CollectiveEpilogueFwdINS6_IJSB_SB_SC_EEESA_SE_SG_Li256ELb0ELb1ELb0ELb0EEENS1_29StaticPersistentTileSchedulerILb0EEEEEEEEEvNT_6ParamsE,"",@"SHT_CUDA_INFO"
	.sectionflags	@""
	.align	4


	//----- nvinfo : EIATTR_CUDA_API_VERSION
	.align		4
        /*0000*/ 	.byte	0x04, 0x37
        /*0002*/ 	.short	(.L_110 - .L_109)
.L_109:
        /*0004*/ 	.word	0x00000082


	//----- nvinfo : EIATTR_KPARAM_INFO
	.align		4
.L_110:
        /*0008*/ 	.byte	0x04, 0x17
        /*000a*/ 	.short	(.L_112 - .L_111)
.L_111:
        /*000c*/ 	.word	0x00000000
        /*0010*/ 	.short	0x0000
        /*0012*/ 	.short	0x0070
        /*0014*/ 	.byte	0x00, 0xf0, 0x01, 0x28


	//----- nvinfo : EIATTR_SPARSE_MMA_MASK
	.align		4
.L_112:
        /*0018*/ 	.byte	0x03, 0x50
        /*001a*/ 	.short	0x0000


	//----- nvinfo : EIATTR_MAXREG_COUNT
	.align		4
        /*001c*/ 	.byte	0x03, 0x1b
        /*001e*/ 	.short	0x00a8


	//----- nvinfo : EIATTR_NUM_BARRIERS
	.align		4
        /*0020*/ 	.byte	0x02, 0x4c
        /*0022*/ 	.byte	0x10
	.zero		1


	//----- nvinfo : EIATTR_EXTERNS
	.align		4
        /*0024*/ 	.byte	0x04, 0x0f
        /*0026*/ 	.short	(.L_114 - .L_113)


	//   ....[0]....
	.align		4
.L_113:
        /*0028*/ 	.word	index@(__assertfail)


	//----- nvinfo : EIATTR_ANNOTATIONS
	.align		4
.L_114:
        /*002c*/ 	.byte	0x04, 0x55
        /*002e*/ 	.short	(.L_116 - .L_115)


	//   ....[0]....
.L_115:
        /* <DEDUP_REMOVED lines=34> */
        /*0244*/ 	.byte	0xf0, 0x28, 0x01, 0x00, 0x01, 0x00, 0x00, 0x00, 0x40, 0x29, 0x01, 0x00


	//----- nvinfo : EIATTR_MERCURY_ISA_VERSION
	.align		4
.L_116:
        /*0250*/ 	.byte	0x03, 0x5f
        /*0252*/ 	.short	0x0101


	//----- nvinfo : EIATTR_INT_WARP_WIDE_INSTR_OFFSETS
	.align		4
        /*0254*/ 	.byte	0x04, 0x31
        /*0256*/ 	.short	(.L_118 - .L_117)


	//   ....[0]....
.L_117:
        /*0258*/ 	.word	0x00000120


	//   ....[1]....
        /*025c*/ 	.word	0x000001c0


	//   ....[2]....
        /*0260*/ 	.word	0x00000230


	//----- nvinfo : EIATTR_COOP_GROUP_MASK_REGIDS
	.align		4
.L_118:
        /*0264*/ 	.byte	0x04, 0x29
        /*0266*/ 	.short	(.L_120 - .L_119)


	//   ....[0]....
.L_119:
        /*0268*/ 	.word	0xffffffff


	//   ....[1]....
        /*026c*/ 	.word	0xffffffff


	//   ....[2]....
        /*0270*/ 	.word	0xffffffff


	//   ....[3]....
        /*0274*/ 	.word	0xffffffff


	//   ....[4]....
        /*0278*/ 	.word	0xffffffff


	//   ....[5]....
        /*027c*/ 	.word	0xffffffff


	//   ....[6]....
        /*0280*/ 	.word	0xffffffff


	//   ....[7]....
        /*0284*/ 	.word	0xffffffff


	//   ....[8]....
        /*0288*/ 	.word	0xffffffff


	//   ....[9]....
        /*028c*/ 	.word	0xffffffff


	//   ....[10]....
        /*0290*/ 	.word	0xffffffff


	//   ....[11]....
        /*0294*/ 	.word	0xffffffff


	//   ....[12]....
        /*0298*/ 	.word	0xffffffff


	//   ....[13]....
        /*029c*/ 	.word	0xffffffff


	//   ....[14]....
        /*02a0*/ 	.word	0xffffffff


	//   ....[15]....
        /*02a4*/ 	.word	0xffffffff


	//   ....[16]....
        /*02a8*/ 	.word	0xffffffff


	//   ....[17]....
        /*02ac*/ 	.word	0xffffffff


	//   ....[18]....
        /*02b0*/ 	.word	0xffffffff


	//   ....[19]....
        /*02b4*/ 	.word	0xffffffff


	//   ....[20]....
        /*02b8*/ 	.word	0xffffffff


	//   ....[21]....
        /*02bc*/ 	.word	0xffffffff


	//   ....[22]....
        /*02c0*/ 	.word	0xffffffff


	//   ....[23]....
        /*02c4*/ 	.word	0xffffffff


	//   ....[24]....
        /*02c8*/ 	.word	0xffffffff


	//   ....[25]....
        /*02cc*/ 	.word	0xffffffff


	//   ....[26]....
        /*02d0*/ 	.word	0xffffffff


	//   ....[27]....
        /*02d4*/ 	.word	0xffffffff


	//   ....[28]....
        /*02d8*/ 	.word	0xffffffff


	//   ....[29]....
        /*02dc*/ 	.word	0xffffffff


	//   ....[30]....
        /*02e0*/ 	.word	0xffffffff


	//   ....[31]....
        /*02e4*/ 	.word	0xffffffff


	//   ....[32]....
        /*02e8*/ 	.word	0xffffffff


	//   ....[33]....
        /*02ec*/ 	.word	0xffffffff


	//   ....[34]....
        /*02f0*/ 	.word	0xffffffff


	//   ....[35]....
        /*02f4*/ 	.word	0xffffffff


	//   ....[36]....
        /*02f8*/ 	.word	0xffffffff


	//   ....[37]....
        /*02fc*/ 	.word	0xffffffff


	//   ....[38]....
        /*0300*/ 	.word	0xffffffff


	//   ....[39]....
        /*0304*/ 	.word	0xffffffff


	//   ....[40]....
        /*0308*/ 	.word	0xffffffff


	//   ....[41]....
        /*030c*/ 	.word	0xffffffff


	//   ....[42]....
        /*0310*/ 	.word	0xffffffff


	//   ....[43]....
        /*0314*/ 	.word	0xffffffff


	//   ....[44]....
        /*0318*/ 	.word	0xffffffff


	//   ....[45]....
        /*031c*/ 	.word	0xffffffff


	//   ....[46]....
        /*0320*/ 	.word	0xffffffff


	//   ....[47]....
        /*0324*/ 	.word	0xffffffff


	//   ....[48]....
        /*0328*/ 	.word	0xffffffff


	//   ....[49]....
        /*032c*/ 	.word	0xffffffff


	//   ....[50]....
        /*0330*/ 	.word	0xffffffff


	//   ....[51]....
        /*0334*/ 	.word	0x0500000f


	//   ....[52]....
        /*0338*/ 	.word	0x0500000f


	//   ....[53]....
        /*033c*/ 	.word	0x0500000f


	//   ....[54]....
        /*0340*/ 	.word	0x0500000f


	//   ....[55]....
        /*0344*/ 	.word	0x0500000f


	//   ....[56]....
        /*0348*/ 	.word	0x0500000f


	//   ....[57]....
        /*034c*/ 	.word	0x0500000f


	//   ....[58]....
        /*0350*/ 	.word	0x0500000f


	//   ....[59]....
        /*0354*/ 	.word	0x0500000f


	//   ....[60]....
        /*0358*/ 	.word	0x0500000f


	//   ....[61]....
        /*035c*/ 	.word	0x0500000f


	//   ....[62]....
        /*0360*/ 	.word	0x0500000f


	//   ....[63]....
        /*0364*/ 	.word	0x0500000f


	//   ....[64]....
        /*0368*/ 	.word	0x0500000f


	//   ....[65]....
        /*036c*/ 	.word	0x0500000f


	//   ....[66]....
        /*0370*/ 	.word	0x0500000f


	//   ....[67]....
        /*0374*/ 	.word	0x0500000f


	//   ....[68]....
        /*0378*/ 	.word	0x0500000f


	//----- nvinfo : EIATTR_COOP_GROUP_INSTR_OFFSETS
	.align		4
.L_120:
        /*037c*/ 	.byte	0x04, 0x28
        /*037e*/ 	.short	(.L_122 - .L_121)


	//   ....[0]....
.L_121:
        /*0380*/ 	.word	0x00000060


	//   ....[1]....
        /*0384*/ 	.word	0x00000130


	//   ....[2]....
        /*0388*/ 	.word	0x000001d0


	//   ....[3]....
        /*038c*/ 	.word	0x000003b0


	//   ....[4]....
        /*0390*/ 	.word	0x000005e0


	//   ....[5]....
        /*0394*/ 	.word	0x00000810


	//   ....[6]....
        /*0398*/ 	.word	0x00000aa0


	//   ....[7]....
        /*039c*/ 	.word	0x00000dd0


	//   ....[8]....
        /*03a0*/ 	.word	0x000012c0


	//   ....[9]....
        /*03a4*/ 	.word	0x00005660


	//   ....[10]....
        /*03a8*/ 	.word	0x00005700


	//   ....[11]....
        /*03ac*/ 	.word	0x00005a00


	//   ....[12]....
        /*03b0*/ 	.word	0x00005bd0


	//   ....[13]....
        /*03b4*/ 	.word	0x0000ac80


	//   ....[14]....
        /*03b8*/ 	.word	0x0000acb0


	//   ....[15]....
        /*03bc*/ 	.word	0x0000acf0


	//   ....[16]....
        /*03c0*/ 	.word	0x0000ad00


	//   ....[17]....
        /*03c4*/ 	.word	0x0000c780


	//   ....[18]....
        /*03c8*/ 	.word	0x0000c7b0


	//   ....[19]....
        /*03cc*/ 	.word	0x0000c850


	//   ....[20]....
        /*03d0*/ 	.word	0x0000c8b0


	//   ....[21]....
        /*03d4*/ 	.word	0x0000db40


	//   ....[22]....
        /*03d8*/ 	.word	0x0000db70


	//   ....[23]....
        /*03dc*/ 	.word	0x0000dba0


	//   ....[24]....
        /*03e0*/ 	.word	0x0000dbd0


	//   ....[25]....
        /*03e4*/ 	.word	0x0000e210


	//   ....[26]....
        /*03e8*/ 	.word	0x0000e250


	//   ....[27]....
        /*03ec*/ 	.word	0x0000e320


	//   ....[28]....
        /*03f0*/ 	.word	0x0000e340


	//   ....[29]....
        /*03f4*/ 	.word	0x0000e400


	//   ....[30]....
        /*03f8*/ 	.word	0x0000e420


	//   ....[31]....
        /*03fc*/ 	.word	0x0000e4f0


	//   ....[32]....
        /*0400*/ 	.word	0x0000e530


	//   ....[33]....
        /*0404*/ 	.word	0x0000f020


	//   ....[34]....
        /*0408*/ 	.word	0x0000faf0


	//   ....[35]....
        /*040c*/ 	.word	0x0000fb20


	//   ....[36]....
        /*0410*/ 	.word	0x0000fbf0


	//   ....[37]....
        /*0414*/ 	.word	0x0000fc00


	//   ....[38]....
        /*0418*/ 	.word	0x0000fc90


	//   ....[39]....
        /*041c*/ 	.word	0x0000fca0


	//   ....[40]....
        /*0420*/ 	.word	0x0000fd30


	//   ....[41]....
        /*0424*/ 	.word	0x0000fd40


	//   ....[42]....
        /*0428*/ 	.word	0x0000fdd0


	//   ....[43]....
        /*042c*/ 	.word	0x0000fde0


	//   ....[44]....
        /*0430*/ 	.word	0x0000fe70


	//   ....[45]....
        /*0434*/ 	.word	0x0000fe80


	//   ....[46]....
        /*0438*/ 	.word	0x0000ff10


	//   ....[47]....
        /*043c*/ 	.word	0x0000ff20


	//   ....[48]....
        /*0440*/ 	.word	0x0000ff30


	//   ....[49]....
        /*0444*/ 	.word	0x0000ff80


	//   ....[50]....
        /*0448*/ 	.word	0x00012870


	//   ....[51]....
        /*044c*/ 	.word	0x00012d70


	//   ....[52]....
        /*0450*/ 	.word	0x00012ee0


	//   ....[53]....
        /*0454*/ 	.word	0x00012f40


	//   ....[54]....
        /*0458*/ 	.word	0x000130c0


	//   ....[55]....
        /*045c*/ 	.word	0x00013110


	//   ....[56]....
        /*0460*/ 	.word	0x00013230


	//   ....[57]....
        /*0464*/ 	.word	0x00013280


	//   ....[58]....
        /*0468*/ 	.word	0x000133a0


	//   ....[59]....
        /*046c*/ 	.word	0x000133f0


	//   ....[60]....
        /*0470*/ 	.word	0x00013510


	//   ....[61]....
        /*0474*/ 	.word	0x00013560


	//   ....[62]....
        /*0478*/ 	.word	0x00013680


	//   ....[63]....
        /*047c*/ 	.word	0x000136d0


	//   ....[64]....
        /*0480*/ 	.word	0x000137f0


	//   ....[65]....
        /*0484*/ 	.word	0x00013840


	//   ....[66]....
        /*0488*/ 	.word	0x00013940


	//   ....[67]....
        /*048c*/ 	.word	0x00013990


	//   ....[68]....
        /*0490*/ 	.word	0x00013d40


	//----- nvinfo : EIATTR_REG_RECONFIG
	.align		4
.L_122:
        /*0494*/ 	.byte	0x01, 0x54
	.zero		2


	//----- nvinfo : EIATTR_SYSCALL_OFFSETS
	.align		4
        /*0498*/ 	.byte	0x04, 0x46
        /*049a*/ 	.short	(.L_124 - .L_123)


	//   ....[0]....
.L_123:
        /*049c*/ 	.word	0x00001690


	//   ....[1]....
        /*04a0*/ 	.word	0x0000ec40


	//   ....[2]....
        /*04a4*/ 	.word	0x0000ed80


	//   ....[3]....
        /*04a8*/ 	.word	0x0000ee70


	//   ....[4]....
        /*04ac*/ 	.word	0x0000f6b0


	//----- nvinfo : EIATTR_MBARRIER_INSTR_OFFSETS
	.align		4
.L_124:
        /*04b0*/ 	.byte	0x04, 0x39
        /*04b2*/ 	.short	(.L_126 - .L_125)


	//   ....[0]....
.L_125:
        /*04b4*/ 	.word	0x00000250
        /*04b8*/ 	.word	0x000000ff
        /*04bc*/ 	.word	0x00034800
        /*04c0*/ 	.short	0x0100
        /*04c2*/ 	.byte	0x08
	.zero		1


	//   ....[1]....
        /*04c4*/ 	.word	0x00000260
        /*04c8*/ 	.word	0x000000ff
        /*04cc*/ 	.word	0x00034820
        /*04d0*/ 	.short	0x0100
        /*04d2*/ 	.byte	0x08
	.zero		1


	//   ....[2]....
        /*04d4*/ 	.word	0x00000350
        /*04d8*/ 	.word	0x000000ff
        /*04dc*/ 	.word	0x00034830
        /*04e0*/ 	.short	0x0100
        /*04e2*/ 	.byte	0x08
	.zero		1


	//   ....[3]....
        /*04e4*/ 	.word	0x00000360
        /*04e8*/ 	.word	0x000000ff
        /*04ec*/ 	.word	0x00034840
        /*04f0*/ 	.short	0x0100
        /*04f2*/ 	.byte	0x08
	.zero		1


	//   ....[4]....
        /*04f4*/ 	.word	0x00000370
        /*04f8*/ 	.word	0x000000ff
        /*04fc*/ 	.word	0x00034838
        /*0500*/ 	.short	0x0100
        /*0502*/ 	.byte	0x08
	.zero		1


	//   ....[5]....
        /*0504*/ 	.word	0x00000380
        /*0508*/ 	.word	0x000000ff
        /*050c*/ 	.word	0x00034848
        /*0510*/ 	.short	0x0100
        /*0512*/ 	.byte	0x08
	.zero		1


	//   ....[6]....
        /*0514*/ 	.word	0x00000590
        /*0518*/ 	.word	0x000000ff
        /*051c*/ 	.word	0x00034850
        /*0520*/ 	.short	0x0100
        /*0522*/ 	.byte	0x08
	.zero		1


	//   ....[7]....
        /*0524*/ 	.word	0x000005a0
        /*0528*/ 	.word	0x000000ff
        /*052c*/ 	.word	0x00034860
        /*0530*/ 	.short	0x0100
        /*0532*/ 	.byte	0x08
	.zero		1


	//   ....[8]....
        /*0534*/ 	.word	0x000005b0
        /*0538*/ 	.word	0x000000ff
        /*053c*/ 	.word	0x00034858
        /*0540*/ 	.short	0x0100
        /*0542*/ 	.byte	0x08
	.zero		1


	//   ....[9]....
        /*0544*/ 	.word	0x000005c0
        /*0548*/ 	.word	0x000000ff
        /*054c*/ 	.word	0x00034868
        /*0550*/ 	.short	0x0100
        /*0552*/ 	.byte	0x08
	.zero		1


	//   ....[10]....
        /*0554*/ 	.word	0x000007c0
        /*0558*/ 	.word	0x000000ff
        /*055c*/ 	.word	0x00034870
        /*0560*/ 	.short	0x0100
        /*0562*/ 	.byte	0x08
	.zero		1


	//   ....[11]....
        /*0564*/ 	.word	0x000007d0
        /*0568*/ 	.word	0x000000ff
        /*056c*/ 	.word	0x00034880
        /*0570*/ 	.short	0x0100
        /*0572*/ 	.byte	0x08
	.zero		1


	//   ....[12]....
        /*0574*/ 	.word	0x000007e0
        /*0578*/ 	.word	0x000000ff
        /*057c*/ 	.word	0x00034878
        /*0580*/ 	.short	0x0100
        /*0582*/ 	.byte	0x08
	.zero		1


	//   ....[13]....
        /*0584*/ 	.word	0x000007f0
        /*0588*/ 	.word	0x000000ff
        /*058c*/ 	.word	0x00034888
        /*0590*/ 	.short	0x0100
        /*0592*/ 	.byte	0x08
	.zero		1


	//   ....[14]....
        /*0594*/ 	.word	0x00000a50
        /*0598*/ 	.word	0x000000ff
        /*059c*/ 	.word	0x00034890
        /*05a0*/ 	.short	0x0100
        /*05a2*/ 	.byte	0x08
	.zero		1


	//   ....[15]....
        /*05a4*/ 	.word	0x00000a60
        /*05a8*/ 	.word	0x000000ff
        /*05ac*/ 	.word	0x000348a0
        /*05b0*/ 	.short	0x0100
        /*05b2*/ 	.byte	0x08
	.zero		1


	//   ....[16]....
        /*05b4*/ 	.word	0x00000a70
        /*05b8*/ 	.word	0x000000ff
        /*05bc*/ 	.word	0x00034898
        /*05c0*/ 	.short	0x0100
        /*05c2*/ 	.byte	0x08
	.zero		1


	//   ....[17]....
        /*05c4*/ 	.word	0x00000a80
        /*05c8*/ 	.word	0x000000ff
        /*05cc*/ 	.word	0x000348a8
        /*05d0*/ 	.short	0x0100
        /*05d2*/ 	.byte	0x08
	.zero		1


	//   ....[18]....
        /*05d4*/ 	.word	0x00000d30
        /*05d8*/ 	.word	0x000000ff
        /*05dc*/ 	.word	0x000348b0
        /*05e0*/ 	.short	0x0100
        /*05e2*/ 	.byte	0x08
	.zero		1


	//   ....[19]....
        /*05e4*/ 	.word	0x00000d40
        /*05e8*/ 	.word	0x000000ff
        /*05ec*/ 	.word	0x000348c0
        /*05f0*/ 	.short	0x0100
        /*05f2*/ 	.byte	0x08
	.zero		1


	//   ....[20]....
        /*05f4*/ 	.word	0x00000d50
        /*05f8*/ 	.word	0x000000ff
        /*05fc*/ 	.word	0x000348b8
        /*0600*/ 	.short	0x0100
        /*0602*/ 	.byte	0x08
	.zero		1


	//   ....[21]....
        /*0604*/ 	.word	0x00000d60
        /*0608*/ 	.word	0x000000ff
        /*060c*/ 	.word	0x000348c8
        /*0610*/ 	.short	0x0100
        /*0612*/ 	.byte	0x08
	.zero		1


	//   ....[22]....
        /*0614*/ 	.word	0x000016e0
        /*0618*/ 	.word	0x000000ff
        /*061c*/ 	.word	0x00034800
        /*0620*/ 	.short	0x010a
        /*0622*/ 	.byte	0x04
	.zero		1


	//   ....[23]....
        /*0624*/ 	.word	0x00001780
        /*0628*/ 	.word	0x00000003
        /*062c*/ 	.word	0x00034830
        /*0630*/ 	.short	0x010a
        /*0632*/ 	.byte	0x3f
	.zero		1


	//   ....[24]....
        /*0634*/ 	.word	0x000017c0
        /*0638*/ 	.word	0x00000003
        /*063c*/ 	.word	0x00034830
        /*0640*/ 	.short	0x010a
        /*0642*/ 	.byte	0x3f
	.zero		1


	//   ....[25]....
        /*0644*/ 	.word	0x00005f20
        /*0648*/ 	.word	0x00000003
        /*064c*/ 	.word	0x00000000
        /*0650*/ 	.short	0x0101
        /*0652*/ 	.byte	0x3f
	.zero		1


	//   ....[26]....
        /*0654*/ 	.word	0x00007050
        /*0658*/ 	.word	0x000000ff
        /*065c*/ 	.word	0x00034830
        /*0660*/ 	.short	0x010a
        /*0662*/ 	.byte	0x06
	.zero		1


	//   ....[27]....
        /*0664*/ 	.word	0x00007090
        /*0668*/ 	.word	0x000000ff
        /*066c*/ 	.word	0x00034830
        /*0670*/ 	.short	0x010a
        /*0672*/ 	.byte	0x06
	.zero		1


	//   ....[28]....
        /*0674*/ 	.word	0x00009770
        /*0678*/ 	.word	0x000000ff
        /*067c*/ 	.word	0x00034850
        /*0680*/ 	.short	0x010a
        /*0682*/ 	.byte	0x06
	.zero		1


	//   ....[29]....
        /*0684*/ 	.word	0x000097b0
        /*0688*/ 	.word	0x000000ff
        /*068c*/ 	.word	0x00034850
        /*0690*/ 	.short	0x010a
        /*0692*/ 	.byte	0x06
	.zero		1


	//   ....[30]....
        /*0694*/ 	.word	0x0000bdd0
        /*0698*/ 	.word	0x00000003
        /*069c*/ 	.word	0x00000000
        /*06a0*/ 	.short	0x0101
        /*06a2*/ 	.byte	0x3f
	.zero		1


	//   ....[31]....
        /*06a4*/ 	.word	0x0000c090
        /*06a8*/ 	.word	0x00000066
        /*06ac*/ 	.word	0x00000000
        /*06b0*/ 	.short	0x0101
        /*06b2*/ 	.byte	0x3f
	.zero		1


	//   ....[32]....
        /*06b4*/ 	.word	0x0000c6f0
        /*06b8*/ 	.word	0x000000ff
        /*06bc*/ 	.word	0x00034850
        /*06c0*/ 	.short	0x010a
        /*06c2*/ 	.byte	0x07
	.zero		1


	//   ....[33]....
        /*06c4*/ 	.word	0x0000c730
        /*06c8*/ 	.word	0x000000ff
        /*06cc*/ 	.word	0x00034850
        /*06d0*/ 	.short	0x010a
        /*06d2*/ 	.byte	0x07
	.zero		1


	//   ....[34]....
        /*06d4*/ 	.word	0x0000d070
        /*06d8*/ 	.word	0x0000000a
        /*06dc*/ 	.word	0x00000000
        /*06e0*/ 	.short	0x0101
        /*06e2*/ 	.byte	0x3f
	.zero		1


	//   ....[35]....
        /*06e4*/ 	.word	0x0000e1c0
        /*06e8*/ 	.word	0x000000ff
        /*06ec*/ 	.word	0x00000000
        /*06f0*/ 	.short	0x0101
        /*06f2*/ 	.byte	0x05
	.zero		1


	//   ....[36]....
        /*06f4*/ 	.word	0x0000e240
        /*06f8*/ 	.word	0x000000ff
        /*06fc*/ 	.word	0x00000000
        /*0700*/ 	.short	0x0101
        /*0702*/ 	.byte	0x04
	.zero		1


	//   ....[37]....
        /*0704*/ 	.word	0x0000f240
        /*0708*/ 	.word	0x00000002
        /*070c*/ 	.word	0x00034840
        /*0710*/ 	.short	0x010a
        /*0712*/ 	.byte	0x3f
	.zero		1


	//   ....[38]....
        /*0714*/ 	.word	0x00010090
        /*0718*/ 	.word	0x000000ff
        /*071c*/ 	.word	0x00034800
        /*0720*/ 	.short	0x0107
        /*0722*/ 	.byte	0x24
	.zero		1


	//   ....[39]....
        /*0724*/ 	.word	0x00010100
        /*0728*/ 	.word	0x000000ff
        /*072c*/ 	.word	0x00034800
        /*0730*/ 	.short	0x0101
        /*0732*/ 	.byte	0x24
	.zero		1


	//   ....[40]....
        /*0734*/ 	.word	0x00010120
        /*0738*/ 	.word	0x000000ff
        /*073c*/ 	.word	0x00034820
        /*0740*/ 	.short	0x010a
        /*0742*/ 	.byte	0x24
	.zero		1


	//   ....[41]....
        /*0744*/ 	.word	0x00010440
        /*0748*/ 	.word	0x00000003
        /*074c*/ 	.word	0x00034840
        /*0750*/ 	.short	0x010a
        /*0752*/ 	.byte	0x3f
	.zero		1


	//   ....[42]....
        /*0754*/ 	.word	0x00010880
        /*0758*/ 	.word	0x00000002
        /*075c*/ 	.word	0x00034860
        /*0760*/ 	.short	0x010a
        /*0762*/ 	.byte	0x3f
	.zero		1


	//   ....[43]....
        /*0764*/ 	.word	0x00010f50
        /*0768*/ 	.word	0x00000003
        /*076c*/ 	.word	0x00034840
        /*0770*/ 	.short	0x010a
        /*0772*/ 	.byte	0x3f
	.zero		1


	//   ....[44]....
        /*0774*/ 	.word	0x00011390
        /*0778*/ 	.word	0x00000002
        /*077c*/ 	.word	0x00034860
        /*0780*/ 	.short	0x010a
        /*0782*/ 	.byte	0x3f
	.zero		1


	//   ....[45]....
        /*0784*/ 	.word	0x000119c0
        /*0788*/ 	.word	0x00000003
        /*078c*/ 	.word	0x00034840
        /*0790*/ 	.short	0x010a
        /*0792*/ 	.byte	0x3f
	.zero		1


	//   ....[46]....
        /*0794*/ 	.word	0x00011df0
        /*0798*/ 	.word	0x00000002
        /*079c*/ 	.word	0x00034860
        /*07a0*/ 	.short	0x010a
        /*07a2*/ 	.byte	0x3f
	.zero		1


	//   ....[47]....
        /*07a4*/ 	.word	0x00012290
        /*07a8*/ 	.word	0x00000000
        /*07ac*/ 	.word	0x00034860
        /*07b0*/ 	.short	0x010a
        /*07b2*/ 	.byte	0x3f
	.zero		1


	//   ....[48]....
        /*07b4*/ 	.word	0x000127f0
        /*07b8*/ 	.word	0x00000000
        /*07bc*/ 	.word	0x00034820
        /*07c0*/ 	.short	0x010a
        /*07c2*/ 	.byte	0x3f
	.zero		1


	//   ....[49]....
        /*07c4*/ 	.word	0x000129e0
        /*07c8*/ 	.word	0x00000006
        /*07cc*/ 	.word	0x00000000
        /*07d0*/ 	.short	0x010a
        /*07d2*/ 	.byte	0x3f
	.zero		1


	//   ....[50]....
        /*07d4*/ 	.word	0x00012a10
        /*07d8*/ 	.word	0x00000007
        /*07dc*/ 	.word	0x00000000
        /*07e0*/ 	.short	0x010a
        /*07e2*/ 	.byte	0x3f
	.zero		1


	//   ....[51]....
        /*07e4*/ 	.word	0x00012a70
        /*07e8*/ 	.word	0x00000004
        /*07ec*/ 	.word	0x00000000
        /*07f0*/ 	.short	0x010a
        /*07f2*/ 	.byte	0x3f
	.zero		1


	//   ....[52]....
        /*07f4*/ 	.word	0x00012aa0
        /*07f8*/ 	.word	0x00000003
        /*07fc*/ 	.word	0x00000000
        /*0800*/ 	.short	0x010a
        /*0802*/ 	.byte	0x3f
	.zero		1


	//   ....[53]....
        /*0804*/ 	.word	0x00012b20
        /*0808*/ 	.word	0x00000003
        /*080c*/ 	.word	0x00034800
        /*0810*/ 	.short	0x010a
        /*0812*/ 	.byte	0x3f
	.zero		1


	//   ....[54]....
        /*0814*/ 	.word	0x00012b70
        /*0818*/ 	.word	0x00000003
        /*081c*/ 	.word	0x00034830
        /*0820*/ 	.short	0x010a
        /*0822*/ 	.byte	0x3f
	.zero		1


	//   ....[55]....
        /*0824*/ 	.word	0x00012bd0
        /*0828*/ 	.word	0x00000014
        /*082c*/ 	.word	0x00034830
        /*0830*/ 	.short	0x010a
        /*0832*/ 	.byte	0x3f
	.zero		1


	//   ....[56]....
        /*0834*/ 	.word	0x00012c30
        /*0838*/ 	.word	0x0000000f
        /*083c*/ 	.word	0x00034850
        /*0840*/ 	.short	0x010a
        /*0842*/ 	.byte	0x3f
	.zero		1


	//   ....[57]....
        /*0844*/ 	.word	0x00012c90
        /*0848*/ 	.word	0x00000005
        /*084c*/ 	.word	0x00034850
        /*0850*/ 	.short	0x010a
        /*0852*/ 	.byte	0x3f
	.zero		1


	//   ....[58]....
        /*0854*/ 	.word	0x00012e30
        /*0858*/ 	.word	0x00000002
        /*085c*/ 	.word	0x00034840
        /*0860*/ 	.short	0x010a
        /*0862*/ 	.byte	0x3f
	.zero		1


	//   ....[59]....
        /*0864*/ 	.word	0x000139e0
        /*0868*/ 	.word	0x00000003
        /*086c*/ 	.word	0x00034820
        /*0870*/ 	.short	0x010a
        /*0872*/ 	.byte	0x3f
	.zero		1


	//   ....[60]....
        /*0874*/ 	.word	0x00013a30
        /*0878*/ 	.word	0x00000003
        /*087c*/ 	.word	0x00034840
        /*0880*/ 	.short	0x010a
        /*0882*/ 	.byte	0x3f
	.zero		1


	//   ....[61]....
        /*0884*/ 	.word	0x00013a80
        /*0888*/ 	.word	0x00000002
        /*088c*/ 	.word	0x00034860
        /*0890*/ 	.short	0x010a
        /*0892*/ 	.byte	0x3f
	.zero		1


	//   ....[62]....
        /*0894*/ 	.word	0x00013ad0
        /*0898*/ 	.word	0x00000003
        /*089c*/ 	.word	0x00034840
        /*08a0*/ 	.short	0x010a
        /*08a2*/ 	.byte	0x3f
	.zero		1


	//   ....[63]....
        /*08a4*/ 	.word	0x00013b20
        /*08a8*/ 	.word	0x00000002
        /*08ac*/ 	.word	0x00034860
        /*08b0*/ 	.short	0x010a
        /*08b2*/ 	.byte	0x3f
	.zero		1


	//   ....[64]....
        /*08b4*/ 	.word	0x00013b70
        /*08b8*/ 	.word	0x00000003
        /*08bc*/ 	.word	0x00034840
        /*08c0*/ 	.short	0x010a
        /*08c2*/ 	.byte	0x3f
	.zero		1


	//   ....[65]....
        /*08c4*/ 	.word	0x00013bc0
        /*08c8*/ 	.word	0x00000002
        /*08cc*/ 	.word	0x00034860
        /*08d0*/ 	.short	0x010a
        /*08d2*/ 	.byte	0x3f
	.zero		1


	//   ....[66]....
        /*08d4*/ 	.word	0x00013c10
        /*08d8*/ 	.word	0x00000000
        /*08dc*/ 	.word	0x00034860
        /*08e0*/ 	.short	0x010a
        /*08e2*/ 	.byte	0x3f
	.zero		1


	//   ....[67]....
        /*08e4*/ 	.word	0x00013c60
        /*08e8*/ 	.word	0x00000000
        /*08ec*/ 	.word	0x00034820
        /*08f0*/ 	.short	0x010a
        /*08f2*/ 	.byte	0x3f
	.zero		1


	//   ....[68]....
        /*08f4*/ 	.word	0x00013e00
        /*08f8*/ 	.word	0x00000006
        /*08fc*/ 	.word	0x00000000
        /*0900*/ 	.short	0x010a
        /*0902*/ 	.byte	0x3f
	.zero		1


	//   ....[69]....
        /*0904*/ 	.word	0x00013e50
        /*0908*/ 	.word	0x00000007
        /*090c*/ 	.word	0x00000000
        /*0910*/ 	.short	0x010a
        /*0912*/ 	.byte	0x3f
	.zero		1


	//   ....[70]....
        /*0914*/ 	.word	0x00013ea0
        /*0918*/ 	.word	0x00000004
        /*091c*/ 	.word	0x00000000
        /*0920*/ 	.short	0x010a
        /*0922*/ 	.byte	0x3f
	.zero		1


	//----- nvinfo : EIATTR_NUM_MBARRIERS
	.align		4
.L_126:
        /*0924*/ 	.byte	0x03, 0x38
        /*0926*/ 	.short	0x0016


	//----- nvinfo : EIATTR_EXIT_INSTR_OFFSETS
	.align		4
        /*0928*/ 	.byte	0x04, 0x1c
        /*092a*/ 	.short	(.L_128 - .L_127)


	//   ....[0]....
.L_127:
        /*092c*/ 	.word	0x00000f20


	//   ....[1]....
        /*0930*/ 	.word	0x0000e630


	//   ....[2]....
        /*0934*/ 	.word	0x00012af0


	//----- nvinfo : EIATTR_MAX_THREADS
	.align		4
.L_128:
        /*0938*/ 	.byte	0x04, 0x05
        /*093a*/ 	.short	(.L_130 - .L_129)
.L_129:
        /*093c*/ 	.word	0x00000180
        /*0940*/ 	.word	0x00000001
        /*0944*/ 	.word	0x00000001


	//----- nvinfo : EIATTR_CRS_STACK_SIZE
	.align		4
.L_130:
        /*0948*/ 	.byte	0x04, 0x1e
        /*094a*/ 	.short	(.L_132 - .L_131)
.L_131:
        /*094c*/ 	.word	0x00000000


	//----- nvinfo : EIATTR_CBANK_PARAM_SIZE
	.align		4
.L_132:
        /*0950*/ 	.byte	0x03, 0x19
        /*0952*/ 	.short	0x0a70


	//----- nvinfo : EIATTR_PARAM_CBANK
	.align		4
        /*0954*/ 	.byte	0x04, 0x0a
        /*0956*/ 	.short	(.L_134 - .L_133)
	.align		4
.L_133:
        /*0958*/ 	.word	index@(.nv.constant0._ZN7cutlass13device_kernelIN5flash11enable_sm90INS1_16FlashAttnFwdSm90INS1_25CollectiveMainloopFwdSm90ILi2EN4cute5tupleIJNS5_1CILi2EEENS7_ILi1EEES9_EEENS6_IJNS7_ILi128EEENS7_ILi176EEESB_EEELi128ENS_6half_tEfNS_4arch4Sm90ELb0ELb0ELb1ELb0ELb0ELb0ELb0ELb1ELb1ELb1ELb0ELb0EEENS1_21CollectiveEpilogueFwdINS6_IJSB_SB_SC_EEESA_SE_SG_Li256ELb0ELb1ELb0ELb0EEENS1_29StaticPersistentTileSchedulerILb0EEEEEEEEEvNT_6ParamsE)
        /*095c*/ 	.short	0x0210
        /*095e*/ 	.short	0x0a70


	//----- nvinfo : EIATTR_SW_WAR
	.align		4
.L_134:
        /*0960*/ 	.byte	0x04, 0x36
        /*0962*/ 	.short	(.L_136 - .L_135)
.L_135:
        /*0964*/ 	.word	0x00000008
.L_136:


//--------------------- .nv.info._ZN7cutlass13device_kernelIN5flash11enable_sm90INS1_16FlashAttnFwdSm90INS1_25CollectiveMainloopFwdSm90ILi2EN4cute5tupleIJNS5_1CILi1EEES8_S8_EEENS6_IJNS7_ILi128EEENS7_ILi176EEESA_EEELi128ENS_6half_tEfNS_4arch4Sm90ELb0ELb0ELb1ELb1ELb0ELb0ELb0ELb1ELb1ELb1ELb0ELb0EEENS1_21CollectiveEpilogueFwdINS6_IJSA_SA_SB_EEES9_SD_SF_Li256ELb1ELb1ELb0ELb0EEENS1_36VarlenDynamicPersistentTileSchedulerILi128ELi176ELi256ELi128ELb0ELb1ELb1ELb0ELb1ELb1EEEEEEEEEvNT_6ParamsE --------------------------
	.section	.nv.info._ZN7cutlass13device_kernelIN5flash11enable_sm90INS1_16FlashAttnFwdSm90INS1_25CollectiveMainloopFwdSm90ILi2EN4cute5tupleIJNS5_1CILi1EEES8_S8_EEENS6_IJNS7_ILi128EEENS7_ILi176EEESA_EEELi128ENS_6half_tEfNS_4arch4Sm90ELb0ELb0ELb1ELb1ELb0ELb0ELb0ELb1ELb1ELb1ELb0ELb0EEENS1_21CollectiveEpilogueFwdINS6_IJSA_SA_SB_EEES9_SD_SF_Li256ELb1ELb1ELb0ELb0EEENS1_36VarlenDynamicPersistentTileSchedulerILi128ELi176ELi256ELi128ELb0ELb1ELb1ELb0ELb1ELb1EEEEEEEEEvNT_6ParamsE,"",@"SHT_CUDA_INFO"
	.sectionflags	@""
	.align	4


	//----- nvinfo : EIATTR_CUDA_API_VERSION
	.align		4
        /*0000*/ 	.byte	0x04, 0x37
        /*0002*/ 	.short	(.L_138 - .L_137)
.L_137:
        /*0004*/ 	.word	0x00000082


	//----- nvinfo : EIATTR_KPARAM_INFO
	.align		4
.L_138:
        /*0008*/ 	.byte	0x04, 0x17
        /*000a*/ 	.short	(.L_140 - .L_139)
.L_139:
        /*000c*/ 	.word	0x00000000
        /*0010*/ 	.short	0x0000
        /*0012*/ 	.short	0x0070
        /*0014*/ 	.byte	0x00, 0xf0, 0x01, 0x2a


	//----- nvinfo : EIATTR_SPARSE_MMA_MASK
	.align		4
.L_140:
        /*0018*/ 	.byte	0x03, 0x50
        /*001a*/ 	.short	0x0000


	//----- nvinfo : EIATTR_MAXREG_COUNT
	.align		4
        /*001c*/ 	.byte	0x03, 0x1b
        /*001e*/ 	.short	0x00a8


	//----- nvinfo : EIATTR_NUM_BARRIERS
	.align		4
        /*0020*/ 	.byte	0x02, 0x4c
        /*0022*/ 	.byte	0x10
	.zero		1


	//----- nvinfo : EIATTR_EXTERNS
	.align		4
        /*0024*/ 	.byte	0x04, 0x0f
        /*0026*/ 	.short	(.L_142 - .L_141)


	//   ....[0]....
	.align		4
.L_141:
        /*0028*/ 	.word	index@(__assertfail)


	//----- nvinfo : EIATTR_ANNOTATIONS
	.align		4
.L_142:
        /*002c*/ 	.byte	0x04, 0x55
        /*002e*/ 	.short	(.L_144 - .L_143)


	//   ....[0]....
.L_143:
        /* <DEDUP_REMOVED lines=76> */


	//----- nvinfo : EIATTR_MERCURY_ISA_VERSION
	.align		4
.L_144:
        /*04e0*/ 	.byte	0x03, 0x5f
        /*04e2*/ 	.short	0x0101


	//----- nvinfo : EIATTR_UNUSED_LOAD_BYTE_OFFSET
	.align		4
        /*04e4*/ 	.byte	0x04, 0x44
        /*04e6*/ 	.short	(.L_146 - .L_145)


	//   ....[0]....
.L_145:
        /*04e8*/ 	.word	0x00000a20
        /*04ec*/ 	.word	0x0000fff0


	//   ....[1]....
        /*04f0*/ 	.word	0x0000d370
        /*04f4*/ 	.word	0x0000fff0


	//----- nvinfo : EIATTR_INT_WARP_WIDE_INSTR_OFFSETS
	.align		4
.L_146:
        /*04f8*/ 	.byte	0x04, 0x31
        /*04fa*/ 	.short	(.L_148 - .L_147)


	//   ....[0]....
.L_147:
        /*04fc*/ 	.word	0x00000120


	//   ....[1]....
        /*0500*/ 	.word	0x000001c0


	//   ....[2]....
        /*0504*/ 	.word	0x00000230


	//   ....[3]....
        /*0508*/ 	.word	0x00010490


	//   ....[4]....
        /*050c*/ 	.word	0x00010530


	//   ....[5]....
        /*0510*/ 	.word	0x00013de0


	//   ....[6]....
        /*0514*/ 	.word	0x00013e50


	//----- nvinfo : EIATTR_COOP_GROUP_MASK_REGIDS
	.align		4
.L_148:
        /*0518*/ 	.byte	0x04, 0x29
        /*051a*/ 	.short	(.L_150 - .L_149)


	//   ....[0]....
.L_149:
        /*051c*/ 	.word	0xffffffff


	//   ....[1]....
        /*0520*/ 	.word	0xffffffff


	//   ....[2]....
        /*0524*/ 	.word	0xffffffff


	//   ....[3]....
        /*0528*/ 	.word	0xffffffff


	//   ....[4]....
        /*052c*/ 	.word	0xffffffff


	//   ....[5]....
        /*0530*/ 	.word	0xffffffff


	//   ....[6]....
        /*0534*/ 	.word	0xffffffff


	//   ....[7]....
        /*0538*/ 	.word	0xffffffff


	//   ....[8]....
        /*053c*/ 	.word	0xffffffff


	//   ....[9]....
        /*0540*/ 	.word	0xffffffff


	//   ....[10]....
        /*0544*/ 	.word	0xffffffff


	//   ....[11]....
        /*0548*/ 	.word	0xffffffff


	//   ....[12]....
        /*054c*/ 	.word	0xffffffff


	//   ....[13]....
        /*0550*/ 	.word	0xffffffff


	//   ....[14]....
        /*0554*/ 	.word	0xffffffff


	//   ....[15]....
        /*0558*/ 	.word	0xffffffff


	//   ....[16]....
        /*055c*/ 	.word	0xffffffff


	//   ....[17]....
        /*0560*/ 	.word	0xffffffff


	//   ....[18]....
        /*0564*/ 	.word	0xffffffff


	//   ....[19]....
        /*0568*/ 	.word	0xffffffff


	//   ....[20]....
        /*056c*/ 	.word	0xffffffff


	//   ....[21]....
        /*0570*/ 	.word	0xffffffff


	//   ....[22]....
        /*0574*/ 	.word	0xffffffff


	//   ....[23]....
        /*0578*/ 	.word	0xffffffff


	//   ....[24]....
        /*057c*/ 	.word	0xffffffff


	//   ....[25]....
        /*0580*/ 	.word	0xffffffff


	//   ....[26]....
        /*0584*/ 	.word	0xffffffff


	//   ....[27]....
        /*0588*/ 	.word	0xffffffff


	//   ....[28]....
        /*058c*/ 	.word	0xffffffff


	//   ....[29]....
        /*0590*/ 	.word	0xffffffff


	//   ....[30]....
        /*0594*/ 	.word	0xffffffff


	//   ....[31]....
        /*0598*/ 	.word	0xffffffff


	//   ....[32]....
        /*059c*/ 	.word	0xffffffff


	//   ....[33]....
        /*05a0*/ 	.word	0xffffffff


	//   ....[34]....
        /*05a4*/ 	.word	0xffffffff


	//   ....[35]....
        /*05a8*/ 	.word	0xffffffff


	//   ....[36]....
        /*05ac*/ 	.word	0xffffffff


	//   ....[37]....
        /*05b0*/ 	.word	0xffffffff


	//   ....[38]....
        /*05b4*/ 	.word	0xffffffff


	//   ....[39]....
        /*05b8*/ 	.word	0xffffffff


	//   ....[40]....
        /*05bc*/ 	.word	0xffffffff


	//   ....[41]....
        /*05c0*/ 	.word	0xffffffff


	//   ....[42]....
        /*05c4*/ 	.word	0xffffffff


	//   ....[43]....
        /*05c8*/ 	.word	0xffffffff


	//   ....[44]....
        /*05cc*/ 	.word	0xffffffff


	//   ....[45]....
        /*05d0*/ 	.word	0xffffffff


	//   ....[46]....
        /*05d4*/ 	.word	0xffffffff


	//   ....[47]....
        /*05d8*/ 	.word	0xffffffff


	//   ....[48]....
        /*05dc*/ 	.word	0xffffffff


	//   ....[49]....
        /*05e0*/ 	.word	0xffffffff


	//   ....[50]....
        /*05e4*/ 	.word	0xffffffff


	//   ....[51]....
        /*05e8*/ 	.word	0xffffffff


	//   ....[52]....
        /*05ec*/ 	.word	0xffffffff


	//   ....[53]....
        /*05f0*/ 	.word	0xffffffff


	//   ....[54]....
        /*05f4*/ 	.word	0xffffffff


	//   ....[55]....
        /*05f8*/ 	.word	0xffffffff


	//   ....[56]....
        /*05fc*/ 	.word	0xffffffff


	//   ....[57]....
        /*0600*/ 	.word	0xffffffff


	//   ....[58]....
        /*0604*/ 	.word	0xffffffff


	//   ....[59]....
        /*0608*/ 	.word	0xffffffff


	//   ....[60]....
        /*060c*/ 	.word	0xffffffff


	//   ....[61]....
        /*0610*/ 	.word	0xffffffff


	//   ....[62]....
        /*0614*/ 	.word	0xffffffff


	//   ....[63]....
        /*0618*/ 	.word	0xffffffff


	//   ....[64]....
        /*061c*/ 	.word	0xffffffff


	//   ....[65]....
        /*0620*/ 	.word	0xffffffff


	//   ....[66]....
        /*0624*/ 	.word	0xffffffff


	//   ....[67]....
        /*0628*/ 	.word	0xffffffff


	//   ....[68]....
        /*062c*/ 	.word	0xffffffff


	//   ....[69]....
        /*0630*/ 	.word	0xffffffff


	//   ....[70]....
        /*0634*/ 	.word	0xffffffff


	//   ....[71]....
        /*0638*/ 	.word	0xffffffff


	//   ....[72]....
        /*063c*/ 	.word	0xffffffff


	//   ....[73]....
        /*0640*/ 	.word	0xffffffff


	//   ....[74]....
        /*0644*/ 	.word	0xffffffff


	//   ....[75]....
        /*0648*/ 	.word	0xffffffff


	//   ....[76]....
        /*064c*/ 	.word	0xffffffff


	//   ....[77]....
        /*0650*/ 	.word	0xffffffff


	//   ....[78]....
        /*0654*/ 	.word	0xffffffff


	//   ....[79]....
        /*0658*/ 	.word	0xffffffff


	//   ....[80]....
        /*065c*/ 	.word	0xffffffff


	//   ....[81]....
        /*0660*/ 	.word	0xffffffff


	//   ....[82]....
        /*0664*/ 	.word	0xffffffff


	//   ....[83]....
        /*0668*/ 	.word	0xffffffff


	//   ....[84]....
        /*066c*/ 	.word	0xffffffff


	//   ....[85]....
        /*0670*/ 	.word	0xffffffff


	//   ....[86]....
        /*0674*/ 	.word	0xffffffff


	//   ....[87]....
        /*0678*/ 	.word	0xffffffff


	//   ....[88]....
        /*067c*/ 	.word	0xffffffff


	//   ....[89]....
        /*0680*/ 	.word	0xffffffff


	//   ....[90]....
        /*0684*/ 	.word	0xffffffff


	//   ....[91]....
        /*0688*/ 	.word	0x0500000f


	//   ....[92]....
        /*068c*/ 	.word	0x0500000f


	//   ....[93]....
        /*0690*/ 	.word	0x0500000f


	//   ....[94]....
        /*0694*/ 	.word	0x0500000f


	//   ....[95]....
        /*0698*/ 	.word	0x0500000f


	//   ....[96]....
        /*069c*/ 	.word	0x0500000f


	//   ....[97]....
        /*06a0*/ 	.word	0x0500000f


	//   ....[98]....
        /*06a4*/ 	.word	0x0500000f


	//   ....[99]....
        /*06a8*/ 	.word	0x0500000f


	//   ....[100]....
        /*06ac*/ 	.word	0x0500000f


	//   ....[101]....
        /*06b0*/ 	.word	0x0500000f


	//   ....[102]....
        /*06b4*/ 	.word	0x0500000f


	//   ....[103]....
        /*06b8*/ 	.word	0x0500000f


	//   ....[104]....
        /*06bc*/ 	.word	0x0500000f


	//   ....[105]....
        /*06c0*/ 	.word	0x0500000f


	//   ....[106]....
        /*06c4*/ 	.word	0x0500000f


	//   ....[107]....
        /*06c8*/ 	.word	0x0500000f


	//   ....[108]....
        /*06cc*/ 	.word	0x0500000f


	//   ....[109]....
        /*06d0*/ 	.word	0x0500000f


	//   ....[110]....
        /*06d4*/ 	.word	0x0500000f


	//   ....[111]....
        /*06d8*/ 	.word	0x0500000f


	//   ....[112]....
        /*06dc*/ 	.word	0x0500000f


	//   ....[113]....
        /*06e0*/ 	.word	0x0500000f


	//   ....[114]....
        /*06e4*/ 	.word	0x0500000f


	//   ....[115]....
        /*06e8*/ 	.word	0x0500000f


	//   ....[116]....
        /*06ec*/ 	.word	0x0500000f


	//   ....[117]....
        /*06f0*/ 	.word	0x0500000f


	//   ....[118]....
        /*06f4*/ 	.word	0x0500000f


	//   ....[119]....
        /*06f8*/ 	.word	0x0500000f


	//   ....[120]....
        /*06fc*/ 	.word	0x0500000f


	//   ....[121]....
        /*0700*/ 	.word	0x0500000f


	//   ....[122]....
        /*0704*/ 	.word	0x0500000f


	//   ....[123]....
        /*0708*/ 	.word	0x0500000f


	//   ....[124]....
        /*070c*/ 	.word	0x0500000f


	//   ....[125]....
        /*0710*/ 	.word	0x0500000f


	//----- nvinfo : EIATTR_COOP_GROUP_INSTR_OFFSETS
	.align		4
.L_150:
        /*0714*/ 	.byte	0x04, 0x28
        /*0716*/ 	.short	(.L_152 - .L_151)


	//   ....[0]....
.L_151:
        /*0718*/ 	.word	0x00000060


	//   ....[1]....
        /*071c*/ 	.word	0x00000130


	//   ....[2]....
        /*0720*/ 	.word	0x000001e0


	//   ....[3]....
        /*0724*/ 	.word	0x000003a0


	//   ....[4]....
        /*0728*/ 	.word	0x00000500


	//   ....[5]....
        /*072c*/ 	.word	0x00000620


	//   ....[6]....
        /*0730*/ 	.word	0x00000780


	//   ....[7]....
        /*0734*/ 	.word	0x00001340


	//   ....[8]....
        /*0738*/ 	.word	0x000054e0


	//   ....[9]....
        /*073c*/ 	.word	0x00005580


	//   ....[10]....
        /*0740*/ 	.word	0x00005870


	//   ....[11]....
        /*0744*/ 	.word	0x00005a40


	//   ....[12]....
        /*0748*/ 	.word	0x0000a770


	//   ....[13]....
        /*074c*/ 	.word	0x0000a7c0


	//   ....[14]....
        /*0750*/ 	.word	0x0000b310


	//   ....[15]....
        /*0754*/ 	.word	0x0000b350


	//   ....[16]....
        /*0758*/ 	.word	0x0000c820


	//   ....[17]....
        /*075c*/ 	.word	0x0000c880


	//   ....[18]....
        /*0760*/ 	.word	0x0000cd70


	//   ....[19]....
        /*0764*/ 	.word	0x0000cd80


	//   ....[20]....
        /*0768*/ 	.word	0x0000de00


	//   ....[21]....
        /*076c*/ 	.word	0x0000de40


	//   ....[22]....
        /*0770*/ 	.word	0x0000de80


	//   ....[23]....
        /*0774*/ 	.word	0x0000deb0


	//   ....[24]....
        /*0778*/ 	.word	0x0000e450


	//   ....[25]....
        /*077c*/ 	.word	0x0000e460


	//   ....[26]....
        /*0780*/ 	.word	0x0000e530


	//   ....[27]....
        /*0784*/ 	.word	0x0000e550


	//   ....[28]....
        /*0788*/ 	.word	0x0000e620


	//   ....[29]....
        /*078c*/ 	.word	0x0000e640


	//   ....[30]....
        /*0790*/ 	.word	0x0000e720


	//   ....[31]....
        /*0794*/ 	.word	0x0000e740


	//   ....[32]....
        /*0798*/ 	.word	0x0000efb0


	//   ....[33]....
        /*079c*/ 	.word	0x0000efc0


	//   ....[34]....
        /*07a0*/ 	.word	0x0000f090


	//   ....[35]....
        /*07a4*/ 	.word	0x0000f0b0


	//   ....[36]....
        /*07a8*/ 	.word	0x0000f180


	//   ....[37]....
        /*07ac*/ 	.word	0x0000f1a0


	//   ....[38]....
        /*07b0*/ 	.word	0x0000f280


	//   ....[39]....
        /*07b4*/ 	.word	0x0000f2a0


	//   ....[40]....
        /*07b8*/ 	.word	0x0000f3e0


	//   ....[41]....
        /*07bc*/ 	.word	0x0000f5d0


	//   ....[42]....
        /*07c0*/ 	.word	0x0000f600


	//   ....[43]....
        /*07c4*/ 	.word	0x0000f630


	//   ....[44]....
        /*07c8*/ 	.word	0x0000f660


	//   ....[45]....
        /*07cc*/ 	.word	0x0000f690


	//   ....[46]....
        /*07d0*/ 	.word	0x0000f6c0


	//   ....[47]....
        /*07d4*/ 	.word	0x0000f840


	//   ....[48]....
        /*07d8*/ 	.word	0x0000f870


	//   ....[49]....
        /*07dc*/ 	.word	0x0000f8a0


	//   ....[50]....
        /*07e0*/ 	.word	0x0000f8d0


	//   ....[51]....
        /*07e4*/ 	.word	0x0000f900


	//   ....[52]....
        /*07e8*/ 	.word	0x0000f930


	//   ....[53]....
        /*07ec*/ 	.word	0x0000f9d0


	//   ....[54]....
        /*07f0*/ 	.word	0x0000fa00


	//   ....[55]....
        /*07f4*/ 	.word	0x0000fa90


	//   ....[56]....
        /*07f8*/ 	.word	0x00010ac0


	//   ....[57]....
        /*07fc*/ 	.word	0x000116e0


	//   ....[58]....
        /*0800*/ 	.word	0x000116f0


	//   ....[59]....
        /*0804*/ 	.word	0x00011720


	//   ....[60]....
        /*0808*/ 	.word	0x00011750


	//   ....[61]....
        /*080c*/ 	.word	0x00011860


	//   ....[62]....
        /*0810*/ 	.word	0x00011870


	//   ....[63]....
        /*0814*/ 	.word	0x00011900


	//   ....[64]....
        /*0818*/ 	.word	0x00011910


	//   ....[65]....
        /*081c*/ 	.word	0x000119a0


	//   ....[66]....
        /*0820*/ 	.word	0x000119b0


	//   ....[67]....
        /*0824*/ 	.word	0x00011a40


	//   ....[68]....
        /*0828*/ 	.word	0x00011a50


	//   ....[69]....
        /*082c*/ 	.word	0x00011ae0


	//   ....[70]....
        /*0830*/ 	.word	0x00011af0


	//   ....[71]....
        /*0834*/ 	.word	0x00011b00


	//   ....[72]....
        /*0838*/ 	.word	0x00011b10


	//   ....[73]....
        /*083c*/ 	.word	0x00014520


	//   ....[74]....
        /*0840*/ 	.word	0x00014580


	//   ....[75]....
        /*0844*/ 	.word	0x000145b0


	//   ....[76]....
        /*0848*/ 	.word	0x000145e0


	//   ....[77]....
        /*084c*/ 	.word	0x00014610


	//   ....[78]....
        /*0850*/ 	.word	0x00014640


	//   ....[79]....
        /*0854*/ 	.word	0x00014670


	//   ....[80]....
        /*0858*/ 	.word	0x00014680


	//   ....[81]....
        /*085c*/ 	.word	0x00014810


	//   ....[82]....
        /*0860*/ 	.word	0x00014840


	//   ....[83]....
        /*0864*/ 	.word	0x00014870


	//   ....[84]....
        /*0868*/ 	.word	0x000148a0


	//   ....[85]....
        /*086c*/ 	.word	0x000148d0


	//   ....[86]....
        /*0870*/ 	.word	0x00014900


	//   ....[87]....
        /*0874*/ 	.word	0x000149c0


	//   ....[88]....
        /*0878*/ 	.word	0x000149e0


	//   ....[89]....
        /*087c*/ 	.word	0x00014a50


	//   ....[90]....
        /*0880*/ 	.word	0x00014ee0


	//   ....[91]....
        /*0884*/ 	.word	0x000153c0


	//   ....[92]....
        /*0888*/ 	.word	0x00015590


	//   ....[93]....
        /*088c*/ 	.word	0x000155e0


	//   ....[94]....
        /*0890*/ 	.word	0x00015700


	//   ....[95]....
        /*0894*/ 	.word	0x00015750


	//   ....[96]....
        /*0898*/ 	.word	0x00015890


	//   ....[97]....
        /*089c*/ 	.word	0x000158e0


	//   ....[98]....
        /*08a0*/ 	.word	0x00015a00


	//   ....[99]....
        /*08a4*/ 	.word	0x00015a50


	//   ....[100]....
        /*08a8*/ 	.word	0x00015b70


	//   ....[101]....
        /*08ac*/ 	.word	0x00015bc0


	//   ....[102]....
        /*08b0*/ 	.word	0x00015ce0


	//   ....[103]....
        /*08b4*/ 	.word	0x00015d30


	//   ....[104]....
        /*08b8*/ 	.word	0x00015e40


	//   ....[105]....
        /*08bc*/ 	.word	0x00015e90


	//   ....[106]....
        /*08c0*/ 	.word	0x00015f90


	//   ....[107]....
        /*08c4*/ 	.word	0x00015fe0


	//   ....[108]....
        /*08c8*/ 	.word	0x00016310


	//   ....[109]....
        /*08cc*/ 	.word	0x000163b0


	//   ....[110]....
        /*08d0*/ 	.word	0x000164e0


	//   ....[111]....
        /*08d4*/ 	.word	0x00016550


	//   ....[112]....
        /*08d8*/ 	.word	0x000165d0


	//   ....[113]....
        /*08dc*/ 	.word	0x00016650


	//   ....[114]....
        /*08e0*/ 	.word	0x000166d0


	//   ....[115]....
        /*08e4*/ 	.word	0x00016760


	//   ....[116]....
        /*08e8*/ 	.word	0x00016800


	//   ....[117]....
        /*08ec*/ 	.word	0x000168a0


	//   ....[118]....
        /*08f0*/ 	.word	0x00016910


	//   ....[119]....
        /*08f4*/ 	.word	0x00016980


	//   ....[120]....
        /*08f8*/ 	.word	0x000169f0


	//   ....[121]....
        /*08fc*/ 	.word	0x00016a70


	//   ....[122]....
        /*0900*/ 	.word	0x00016af0


	//   ....[123]....
        /*0904*/ 	.word	0x00016b90


	//   ....[124]....
        /*0908*/ 	.word	0x00016c20


	//   ....[125]....
        /*090c*/ 	.word	0x00016d50


	//----- nvinfo : EIATTR_REG_RECONFIG
	.align		4
.L_152:
        /*0910*/ 	.byte	0x01, 0x54
	.zero		2


	//----- nvinfo : EIATTR_SYSCALL_OFFSETS
	.align		4
        /*0914*/ 	.byte	0x04, 0x46
        /*0916*/ 	.short	(.L_154 - .L_153)


	//   ....[0]....
.L_153:
        /*0918*/ 	.word	0x00001520


	//   ....[1]....
        /*091c*/ 	.word	0x000106a0


	//   ....[2]....
        /*0920*/ 	.word	0x00010800


	//   ....[3]....
        /*0924*/ 	.word	0x00010900


	//   ....[4]....
        /*0928*/ 	.word	0x000112a0


	//----- nvinfo : EIATTR_MBARRIER_INSTR_OFFSETS
	.align		4
.L_154:
        /*092c*/ 	.byte	0x04, 0x39
        /*092e*/ 	.short	(.L_156 - .L_155)


	//   ....[0]....
.L_155:
        /*0930*/ 	.word	0x00000250
        /*0934*/ 	.word	0x000000ff
        /*0938*/ 	.word	0x00034800
        /*093c*/ 	.short	0x0100
        /*093e*/ 	.byte	0x08
	.zero		1


	//   ....[1]....
        /*0940*/ 	.word	0x00000260
        /*0944*/ 	.word	0x000000ff
        /*0948*/ 	.word	0x00034820
        /*094c*/ 	.short	0x0100
        /*094e*/ 	.byte	0x08
	.zero		1


	//   ....[2]....
        /*0950*/ 	.word	0x00000350
        /*0954*/ 	.word	0x000000ff
        /*0958*/ 	.word	0x00034830
        /*095c*/ 	.short	0x0100
        /*095e*/ 	.byte	0x08
	.zero		1


	//   ....[3]....
        /*0960*/ 	.word	0x00000360
        /*0964*/ 	.word	0x000000ff
        /*0968*/ 	.word	0x00034840
        /*096c*/ 	.short	0x0100
        /*096e*/ 	.byte	0x08
	.zero		1


	//   ....[4]....
        /*0970*/ 	.word	0x00000370
        /*0974*/ 	.word	0x000000ff
        /*0978*/ 	.word	0x00034838
        /*097c*/ 	.short	0x0100
        /*097e*/ 	.byte	0x08
	.zero		1


	//   ....[5]....
        /*0980*/ 	.word	0x00000380
        /*0984*/ 	.word	0x000000ff
        /*0988*/ 	.word	0x00034848
        /*098c*/ 	.short	0x0100
        /*098e*/ 	.byte	0x08
	.zero		1


	//   ....[6]....
        /*0990*/ 	.word	0x000004b0
        /*0994*/ 	.word	0x000000ff
        /*0998*/ 	.word	0x00034850
        /*099c*/ 	.short	0x0100
        /*099e*/ 	.byte	0x08
	.zero		1


	//   ....[7]....
        /*09a0*/ 	.word	0x000004c0
        /*09a4*/ 	.word	0x000000ff
        /*09a8*/ 	.word	0x00034860
        /*09ac*/ 	.short	0x0100
        /*09ae*/ 	.byte	0x08
	.zero		1


	//   ....[8]....
        /*09b0*/ 	.word	0x000004d0
        /*09b4*/ 	.word	0x000000ff
        /*09b8*/ 	.word	0x00034858
        /*09bc*/ 	.short	0x0100
        /*09be*/ 	.byte	0x08
	.zero		1


	//   ....[9]....
        /*09c0*/ 	.word	0x000004e0
        /*09c4*/ 	.word	0x000000ff
        /*09c8*/ 	.word	0x00034868
        /*09cc*/ 	.short	0x0100
        /*09ce*/ 	.byte	0x08
	.zero		1


	//   ....[10]....
        /*09d0*/ 	.word	0x000005d0
        /*09d4*/ 	.word	0x000000ff
        /*09d8*/ 	.word	0x00034870
        /*09dc*/ 	.short	0x0100
        /*09de*/ 	.byte	0x06
	.zero		1


	//   ....[11]....
        /*09e0*/ 	.word	0x000005e0
        /*09e4*/ 	.word	0x000000ff
        /*09e8*/ 	.word	0x00034880
        /*09ec*/ 	.short	0x0100
        /*09ee*/ 	.byte	0x06
	.zero		1


	//   ....[12]....
        /*09f0*/ 	.word	0x000005f0
        /*09f4*/ 	.word	0x000000ff
        /*09f8*/ 	.word	0x00034878
        /*09fc*/ 	.short	0x0100
        /*09fe*/ 	.byte	0x06
	.zero		1


	//   ....[13]....
        /*0a00*/ 	.word	0x00000600
        /*0a04*/ 	.word	0x000000ff
        /*0a08*/ 	.word	0x00034888
        /*0a0c*/ 	.short	0x0100
        /*0a0e*/ 	.byte	0x06
	.zero		1


	//   ....[14]....
        /*0a10*/ 	.word	0x00000730
        /*0a14*/ 	.word	0x000000ff
        /*0a18*/ 	.word	0x00034890
        /*0a1c*/ 	.short	0x0100
        /*0a1e*/ 	.byte	0x08
	.zero		1


	//   ....[15]....
        /*0a20*/ 	.word	0x00000740
        /*0a24*/ 	.word	0x000000ff
        /*0a28*/ 	.word	0x000348a0
        /*0a2c*/ 	.short	0x0100
        /*0a2e*/ 	.byte	0x08
	.zero		1


	//   ....[16]....
        /*0a30*/ 	.word	0x00000750
        /*0a34*/ 	.word	0x000000ff
        /*0a38*/ 	.word	0x00034898
        /*0a3c*/ 	.short	0x0100
        /*0a3e*/ 	.byte	0x08
	.zero		1


	//   ....[17]....
        /*0a40*/ 	.word	0x00000760
        /*0a44*/ 	.word	0x000000ff
        /*0a48*/ 	.word	0x000348a8
        /*0a4c*/ 	.short	0x0100
        /*0a4e*/ 	.byte	0x08
	.zero		1


	//   ....[18]....
        /*0a50*/ 	.word	0x00000890
        /*0a54*/ 	.word	0x000000ff
        /*0a58*/ 	.word	0x000348b0
        /*0a5c*/ 	.short	0x0100
        /*0a5e*/ 	.byte	0x08
	.zero		1


	//   ....[19]....
        /*0a60*/ 	.word	0x000008a0
        /*0a64*/ 	.word	0x000000ff
        /*0a68*/ 	.word	0x000348c0
        /*0a6c*/ 	.short	0x0100
        /*0a6e*/ 	.byte	0x08
	.zero		1


	//   ....[20]....
        /*0a70*/ 	.word	0x000008b0
        /*0a74*/ 	.word	0x000000ff
        /*0a78*/ 	.word	0x000348b8
        /*0a7c*/ 	.short	0x0100
        /*0a7e*/ 	.byte	0x08
	.zero		1


	//   ....[21]....
        /*0a80*/ 	.word	0x000008c0
        /*0a84*/ 	.word	0x000000ff
        /*0a88*/ 	.word	0x000348c8
        /*0a8c*/ 	.short	0x0100
        /*0a8e*/ 	.byte	0x08
	.zero		1


	//   ....[22]....
        /*0a90*/ 	.word	0x000015d0
        /*0a94*/ 	.word	0x00000000
        /*0a98*/ 	.word	0x00034800
        /*0a9c*/ 	.short	0x010a
        /*0a9e*/ 	.byte	0x3f
	.zero		1


	//   ....[23]....
        /*0aa0*/ 	.word	0x00001640
        /*0aa4*/ 	.word	0x0000000a
        /*0aa8*/ 	.word	0x00034830
        /*0aac*/ 	.short	0x010a
        /*0aae*/ 	.byte	0x3f
	.zero		1


	//   ....[24]....
        /*0ab0*/ 	.word	0x000016b0
        /*0ab4*/ 	.word	0x0000000a
        /*0ab8*/ 	.word	0x00034830
        /*0abc*/ 	.short	0x010a
        /*0abe*/ 	.byte	0x3f
	.zero		1


	//   ....[25]....
        /*0ac0*/ 	.word	0x000063e0
        /*0ac4*/ 	.word	0x0000000b
        /*0ac8*/ 	.word	0x00000000
        /*0acc*/ 	.short	0x0101
        /*0ace*/ 	.byte	0x3f
	.zero		1


	//   ....[26]....
        /*0ad0*/ 	.word	0x00007190
        /*0ad4*/ 	.word	0x00000000
        /*0ad8*/ 	.word	0x00034830
        /*0adc*/ 	.short	0x010a
        /*0ade*/ 	.byte	0x3f
	.zero		1


	//   ....[27]....
        /*0ae0*/ 	.word	0x000071d0
        /*0ae4*/ 	.word	0x00000000
        /*0ae8*/ 	.word	0x00034830
        /*0aec*/ 	.short	0x010a
        /*0aee*/ 	.byte	0x3f
	.zero		1


	//   ....[28]....
        /*0af0*/ 	.word	0x000098a0
        /*0af4*/ 	.word	0x000000ff
        /*0af8*/ 	.word	0x00034850
        /*0afc*/ 	.short	0x010a
        /*0afe*/ 	.byte	0x06
	.zero		1


	//   ....[29]....
        /*0b00*/ 	.word	0x000098e0
        /*0b04*/ 	.word	0x000000ff
        /*0b08*/ 	.word	0x00034850
        /*0b0c*/ 	.short	0x010a
        /*0b0e*/ 	.byte	0x06
	.zero		1


	//   ....[30]....
        /*0b10*/ 	.word	0x0000b980
        /*0b14*/ 	.word	0x00000080
        /*0b18*/ 	.word	0x00000000
        /*0b1c*/ 	.short	0x0101
        /*0b1e*/ 	.byte	0x3f
	.zero		1


	//   ....[31]....
        /*0b20*/ 	.word	0x0000ba10
        /*0b24*/ 	.word	0x00000082
        /*0b28*/ 	.word	0x00000000
        /*0b2c*/ 	.short	0x0101
        /*0b2e*/ 	.byte	0x3f
	.zero		1


	//   ....[32]....
        /*0b30*/ 	.word	0x0000c780
        /*0b34*/ 	.word	0x00000008
        /*0b38*/ 	.word	0x00034850
        /*0b3c*/ 	.short	0x010a
        /*0b3e*/ 	.byte	0x3f
	.zero		1


	//   ....[33]....
        /*0b40*/ 	.word	0x0000c7c0
        /*0b44*/ 	.word	0x00000008
        /*0b48*/ 	.word	0x00034850
        /*0b4c*/ 	.short	0x010a
        /*0b4e*/ 	.byte	0x3f
	.zero		1


	//   ....[34]....
        /*0b50*/ 	.word	0x0000d050
        /*0b54*/ 	.word	0x00000007
        /*0b58*/ 	.word	0x00000000
        /*0b5c*/ 	.short	0x0101
        /*0b5e*/ 	.byte	0x3f
	.zero		1


	//   ....[35]....
        /*0b60*/ 	.word	0x0000e440
        /*0b64*/ 	.word	0x0000001c
        /*0b68*/ 	.word	0x00000000
        /*0b6c*/ 	.short	0x0101
        /*0b6e*/ 	.byte	0x3f
	.zero		1


	//   ....[36]....
        /*0b70*/ 	.word	0x00010d50
        /*0b74*/ 	.word	0x00000000
        /*0b78*/ 	.word	0x00034840
        /*0b7c*/ 	.short	0x010a
        /*0b7e*/ 	.byte	0x3f
	.zero		1


	//   ....[37]....
        /*0b80*/ 	.word	0x00011c70
        /*0b84*/ 	.word	0x00000009
        /*0b88*/ 	.word	0x00034800
        /*0b8c*/ 	.short	0x0107
        /*0b8e*/ 	.byte	0x3f
	.zero		1


	//   ....[38]....
        /*0b90*/ 	.word	0x00011d80
        /*0b94*/ 	.word	0x00000002
        /*0b98*/ 	.word	0x00034800
        /*0b9c*/ 	.short	0x0101
        /*0b9e*/ 	.byte	0x3f
	.zero		1


	//   ....[39]....
        /*0ba0*/ 	.word	0x00011da0
        /*0ba4*/ 	.word	0x00000002
        /*0ba8*/ 	.word	0x00034820
        /*0bac*/ 	.short	0x010a
        /*0bae*/ 	.byte	0x3f
	.zero		1


	//   ....[40]....
        /*0bb0*/ 	.word	0x00012130
        /*0bb4*/ 	.word	0x00000003
        /*0bb8*/ 	.word	0x00034840
        /*0bbc*/ 	.short	0x010a
        /*0bbe*/ 	.byte	0x3f
	.zero		1


	//   ....[41]....
        /*0bc0*/ 	.word	0x000124f0
        /*0bc4*/ 	.word	0x00000003
        /*0bc8*/ 	.word	0x00000060
        /*0bcc*/ 	.short	0x010a
        /*0bce*/ 	.byte	0x3f
	.zero		1


	//   ....[42]....
        /*0bd0*/ 	.word	0x00012bf0
        /*0bd4*/ 	.word	0x00000003
        /*0bd8*/ 	.word	0x00034840
        /*0bdc*/ 	.short	0x010a
        /*0bde*/ 	.byte	0x3f
	.zero		1


	//   ....[43]....
        /*0be0*/ 	.word	0x00012fb0
        /*0be4*/ 	.word	0x00000002
        /*0be8*/ 	.word	0x00000060
        /*0bec*/ 	.short	0x010a
        /*0bee*/ 	.byte	0x3f
	.zero		1


	//   ....[44]....
        /*0bf0*/ 	.word	0x000135e0
        /*0bf4*/ 	.word	0x00000002
        /*0bf8*/ 	.word	0x00034840
        /*0bfc*/ 	.short	0x010a
        /*0bfe*/ 	.byte	0x3f
	.zero		1


	//   ....[45]....
        /*0c00*/ 	.word	0x000139a0
        /*0c04*/ 	.word	0x00000002
        /*0c08*/ 	.word	0x00000060
        /*0c0c*/ 	.short	0x010a
        /*0c0e*/ 	.byte	0x3f
	.zero		1


	//   ....[46]....
        /*0c10*/ 	.word	0x00013f60
        /*0c14*/ 	.word	0x00000002
        /*0c18*/ 	.word	0x00034860
        /*0c1c*/ 	.short	0x010a
        /*0c1e*/ 	.byte	0x3f
	.zero		1


	//   ....[47]....
        /*0c20*/ 	.word	0x00014e60
        /*0c24*/ 	.word	0x00000000
        /*0c28*/ 	.word	0x00034820
        /*0c2c*/ 	.short	0x010a
        /*0c2e*/ 	.byte	0x3f
	.zero		1


	//   ....[48]....
        /*0c30*/ 	.word	0x00015020
        /*0c34*/ 	.word	0x00000006
        /*0c38*/ 	.word	0x00000000
        /*0c3c*/ 	.short	0x010a
        /*0c3e*/ 	.byte	0x3f
	.zero		1


	//   ....[49]....
        /*0c40*/ 	.word	0x00015090
        /*0c44*/ 	.word	0x00000007
        /*0c48*/ 	.word	0x00000000
        /*0c4c*/ 	.short	0x010a
        /*0c4e*/ 	.byte	0x3f
	.zero		1


	//   ....[50]....
        /*0c50*/ 	.word	0x00015100
        /*0c54*/ 	.word	0x00000004
        /*0c58*/ 	.word	0x00000000
        /*0c5c*/ 	.short	0x010a
        /*0c5e*/ 	.byte	0x3f
	.zero		1


	//   ....[51]....
        /*0c60*/ 	.word	0x00015130
        /*0c64*/ 	.word	0x00000003
        /*0c68*/ 	.word	0x00000000
        /*0c6c*/ 	.short	0x010a
        /*0c6e*/ 	.byte	0x3f
	.zero		1


	//   ....[52]....
        /*0c70*/ 	.word	0x00015190
        /*0c74*/ 	.word	0x00000000
        /*0c78*/ 	.word	0x00034800
        /*0c7c*/ 	.short	0x010a
        /*0c7e*/ 	.byte	0x3f
	.zero		1


	//   ....[53]....
        /*0c80*/ 	.word	0x000151e0
        /*0c84*/ 	.word	0x0000000a
        /*0c88*/ 	.word	0x00034830
        /*0c8c*/ 	.short	0x010a
        /*0c8e*/ 	.byte	0x3f
	.zero		1


	//   ....[54]....
        /*0c90*/ 	.word	0x00015230
        /*0c94*/ 	.word	0x00000000
        /*0c98*/ 	.word	0x00034830
        /*0c9c*/ 	.short	0x010a
        /*0c9e*/ 	.byte	0x3f
	.zero		1


	//   ....[55]....
        /*0ca0*/ 	.word	0x00015290
        /*0ca4*/ 	.word	0x0000000f
        /*0ca8*/ 	.word	0x00034850
        /*0cac*/ 	.short	0x010a
        /*0cae*/ 	.byte	0x3f
	.zero		1


	//   ....[56]....
        /*0cb0*/ 	.word	0x000152e0
        /*0cb4*/ 	.word	0x00000008
        /*0cb8*/ 	.word	0x00034850
        /*0cbc*/ 	.short	0x010a
        /*0cbe*/ 	.byte	0x3f
	.zero		1


	//   ....[57]....
        /*0cc0*/ 	.word	0x00015480
        /*0cc4*/ 	.word	0x00000000
        /*0cc8*/ 	.word	0x00034840
        /*0ccc*/ 	.short	0x010a
        /*0cce*/ 	.byte	0x3f
	.zero		1


	//   ....[58]....
        /*0cd0*/ 	.word	0x00016030
        /*0cd4*/ 	.word	0x00000002
        /*0cd8*/ 	.word	0x00034820
        /*0cdc*/ 	.short	0x010a
        /*0cde*/ 	.byte	0x3f
	.zero		1


	//   ....[59]....
        /*0ce0*/ 	.word	0x00016080
        /*0ce4*/ 	.word	0x00000003
        /*0ce8*/ 	.word	0x00034840
        /*0cec*/ 	.short	0x010a
        /*0cee*/ 	.byte	0x3f
	.zero		1


	//   ....[60]....
        /*0cf0*/ 	.word	0x000160d0
        /*0cf4*/ 	.word	0x00000003
        /*0cf8*/ 	.word	0x00000060
        /*0cfc*/ 	.short	0x010a
        /*0cfe*/ 	.byte	0x3f
	.zero		1


	//   ....[61]....
        /*0d00*/ 	.word	0x00016120
        /*0d04*/ 	.word	0x00000003
        /*0d08*/ 	.word	0x00034840
        /*0d0c*/ 	.short	0x010a
        /*0d0e*/ 	.byte	0x3f
	.zero		1


	//   ....[62]....
        /*0d10*/ 	.word	0x00016170
        /*0d14*/ 	.word	0x00000002
        /*0d18*/ 	.word	0x00000060
        /*0d1c*/ 	.short	0x010a
        /*0d1e*/ 	.byte	0x3f
	.zero		1


	//   ....[63]....
        /*0d20*/ 	.word	0x000161c0
        /*0d24*/ 	.word	0x00000002
        /*0d28*/ 	.word	0x00034840
        /*0d2c*/ 	.short	0x010a
        /*0d2e*/ 	.byte	0x3f
	.zero		1


	//   ....[64]....
        /*0d30*/ 	.word	0x00016210
        /*0d34*/ 	.word	0x00000002
        /*0d38*/ 	.word	0x00000060
        /*0d3c*/ 	.short	0x010a
        /*0d3e*/ 	.byte	0x3f
	.zero		1


	//   ....[65]....
        /*0d40*/ 	.word	0x00016260
        /*0d44*/ 	.word	0x00000002
        /*0d48*/ 	.word	0x00034860
        /*0d4c*/ 	.short	0x010a
        /*0d4e*/ 	.byte	0x3f
	.zero		1


	//   ....[66]....
        /*0d50*/ 	.word	0x00016c70
        /*0d54*/ 	.word	0x00000000
        /*0d58*/ 	.word	0x00034820
        /*0d5c*/ 	.short	0x010a
        /*0d5e*/ 	.byte	0x3f
	.zero		1


	//   ....[67]....
        /*0d60*/ 	.word	0x00016e10
        /*0d64*/ 	.word	0x00000006
        /*0d68*/ 	.word	0x00000000
        /*0d6c*/ 	.short	0x010a
        /*0d6e*/ 	.byte	0x3f
	.zero		1


	//   ....[68]....
        /*0d70*/ 	.word	0x00016e60
        /*0d74*/ 	.word	0x00000007
        /*0d78*/ 	.word	0x00000000
        /*0d7c*/ 	.short	0x010a
        /*0d7e*/ 	.byte	0x3f
	.zero		1


	//   ....[69]....
        /*0d80*/ 	.word	0x00016eb0
        /*0d84*/ 	.word	0x00000004
        /*0d88*/ 	.word	0x00000000
        /*0d8c*/ 	.short	0x010a
        /*0d8e*/ 	.byte	0x3f
	.zero		1


	//----- nvinfo : EIATTR_NUM_MBARRIERS
	.align		4
.L_156:
        /*0d90*/ 	.byte	0x03, 0x38
        /*0d92*/ 	.short	0x0016


	//----- nvinfo : EIATTR_EXIT_INSTR_OFFSETS
	.align		4
        /*0d94*/ 	.byte	0x04, 0x1c
        /*0d96*/ 	.short	(.L_158 - .L_157)


	//   ....[0]....
.L_157:
        /*0d98*/ 	.word	0x00000a60


	//   ....[1]....
        /*0d9c*/ 	.word	0x0000f3a0


	//   ....[2]....
        /*0da0*/ 	.word	0x00015180


	//----- nvinfo : EIATTR_MAX_THREADS
	.align		4
.L_158:
        /*0da4*/ 	.byte	0x04, 0x05
        /*0da6*/ 	.short	(.L_160 - .L_159)
.L_159:
        /*0da8*/ 	.word	0x00000180
        /*0dac*/ 	.word	0x00000001
        /*0db0*/ 	.word	0x00000001


	//----- nvinfo : EIATTR_CRS_STACK_SIZE
	.align		4
.L_160:
        /*0db4*/ 	.byte	0x04, 0x1e
        /*0db6*/ 	.short	(.L_162 - .L_161)
.L_161:
        /*0db8*/ 	.word	0x00000000


	//----- nvinfo : EIATTR_CBANK_PARAM_SIZE
	.align		4
.L_162:
        /*0dbc*/ 	.byte	0x03, 0x19
        /*0dbe*/ 	.short	0x0af0


	//----- nvinfo : EIATTR_PARAM_CBANK
	.align		4
        /*0dc0*/ 	.byte	0x04, 0x0a
        /*0dc2*/ 	.short	(.L_164 - .L_163)
	.align		4
.L_163:
        /*0dc4*/ 	.word	index@(.nv.constant0._ZN7cutlass13device_kernelIN5flash11enable_sm90INS1_16FlashAttnFwdSm90INS1_25CollectiveMainloopFwdSm90ILi2EN4cute5tupleIJNS5_1CILi1EEES8_S8_EEENS6_IJNS7_ILi128EEENS7_ILi176EEESA_EEELi128ENS_6half_tEfNS_4arch4Sm90ELb0ELb0ELb1ELb1ELb0ELb0ELb0ELb1ELb1ELb1ELb0ELb0EEENS1_21CollectiveEpilogueFwdINS6_IJSA_SA_SB_EEES9_SD_SF_Li256ELb1ELb1ELb0ELb0EEENS1_36VarlenDynamicPersistentTileSchedulerILi128ELi176ELi256ELi128ELb0ELb1ELb1ELb0ELb1ELb1EEEEEEEEEvNT_6ParamsE)
        /*0dc8*/ 	.short	0x0210
        /*0dca*/ 	.short	0x0af0


	//----- nvinfo : EIATTR_SW_WAR
	.align		4
.L_164:
        /*0dcc*/ 	.byte	0x04, 0x36
        /*0dce*/ 	.short	(.L_166 - .L_165)
.L_165:
        /*0dd0*/ 	.word	0x00000008
.L_166:


//--------------------- .nv.info._ZN7cutlass13device_kernelIN5flash11enable_sm90INS1_16FlashAttnFwdSm90INS1_25CollectiveMainloopFwdSm90ILi2EN4cute5tupleIJNS5_1CILi1EEES8_S8_EEENS6_IJNS7_ILi128EEENS7_ILi176EEESA_EEELi128ENS_6half_tEfNS_4arch4Sm90ELb0ELb0ELb1ELb1ELb0ELb1ELb0ELb1ELb1ELb1ELb0ELb0EEENS1_21CollectiveEpilogueFwdINS6_IJSA_SA_SB_EEES9_SD_SF_Li256ELb1ELb1ELb0ELb0EEENS1_36VarlenDynamicPersistentTileSchedulerILi128ELi176ELi256ELi128ELb0ELb1ELb1ELb0ELb1ELb1EEEEEEEEEvNT_6ParamsE --------------------------
	.section	.nv.info._ZN7cutlass13device_kernelIN5flash11enable_sm90INS1_16FlashAttnFwdSm90INS1_25CollectiveMainloopFwdSm90ILi2EN4cute5tupleIJNS5_1CILi1EEES8_S8_EEENS6_IJNS7_ILi128EEENS7_ILi176EEESA_EEELi128ENS_6half_tEfNS_4arch4Sm90ELb0ELb0ELb1ELb1ELb0ELb1ELb0ELb1ELb1ELb1ELb0ELb0EEENS1_21CollectiveEpilogueFwdINS6_IJSA_SA_SB_EEES9_SD_SF_Li256ELb1ELb1ELb0ELb0EEENS1_36VarlenDynamicPersistentTileSchedulerILi128ELi176ELi256ELi128ELb0ELb1ELb1ELb0ELb1ELb1EEEEEEEEEvNT_6ParamsE,"",@"SHT_CUDA_INFO"
	.sectionflags	@""
	.align	4


	//----- nvinfo : EIATTR_CUDA_API_VERSION
	.align		4
        /*0000*/ 	.byte	0x04, 0x37
        /*0002*/ 	.short	(.L_168 - .L_167)
.L_167:
        /*0004*/ 	.word	0x00000082


	//----- nvinfo : EIATTR_KPARAM_INFO
	.align		4
.L_168:
        /*0008*/ 	.byte	0x04, 0x17
        /*000a*/ 	.short	(.L_170 - .L_169)
.L_169:
        /*000c*/ 	.word	0x00000000
        /*0010*/ 	.short	0x0000
        /*0012*/ 	.short	0x0070
        /*0014*/ 	.byte	0x00, 0xf0, 0x01, 0x2a


	//----- nvinfo : EIATTR_SPARSE_MMA_MASK
	.align		4
.L_170:
        /*0018*/ 	.byte	0x03, 0x50
        /*001a*/ 	.short	0x0000


	//----- nvinfo : EIATTR_MAXREG_COUNT
	.align		4
        /*001c*/ 	.byte	0x03, 0x1b
        /*001e*/ 	.short	0x00a8


	//----- nvinfo : EIATTR_NUM_BARRIERS
	.align		4
        /*0020*/ 	.byte	0x02, 0x4c
        /*0022*/ 	.byte	0x10
	.zero		1


	//----- nvinfo : EIATTR_EXTERNS
	.align		4
        /*0024*/ 	.byte	0x04, 0x0f
        /*0026*/ 	.short	(.L_172 - .L_171)


	//   ....[0]....
	.align		4
.L_171:
        /*0028*/ 	.word	index@(__assertfail)


	//----- nvinfo : EIATTR_ANNOTATIONS
	.align		4
.L_172:
        /*002c*/ 	.byte	0x04, 0x55
        /*002e*/ 	.short	(.L_174 - .L_173)


	//   ....[0]....
.L_173:
        /* <DEDUP_REMOVED lines=133> */


	//----- nvinfo : EIATTR_MERCURY_ISA_VERSION
	.align		4
.L_174:
        /*0870*/ 	.byte	0x03, 0x5f
        /*0872*/ 	.short	0x0101


	//----- nvinfo : EIATTR_UNUSED_LOAD_BYTE_OFFSET
	.align		4
        /*0874*/ 	.byte	0x04, 0x44
        /*0876*/ 	.short	(.L_176 - .L_175)


	//   ....[0]....
.L_175:
        /*0878*/ 	.word	0x00000ab0
        /*087c*/ 	.word	0x0000fff0


	//   ....[1]....
        /*0880*/ 	.word	0x0001de50
        /*0884*/ 	.word	0x0000fff0


	//----- nvinfo : EIATTR_INT_WARP_WIDE_INSTR_OFFSETS
	.align		4
.L_176:
        /*0888*/ 	.byte	0x04, 0x31
        /*088a*/ 	.short	(.L_178 - .L_177)


	//   ....[0]....
.L_177:
        /*088c*/ 	.word	0x00000180


	//   ....[1]....
        /*0890*/ 	.word	0x00000220


	//   ....[2]....
        /*0894*/ 	.word	0x00000290


	//   ....[3]....
        /*0898*/ 	.word	0x00022520


	//   ....[4]....
        /*089c*/ 	.word	0x000225c0


	//   ....[5]....
        /*08a0*/ 	.word	0x00025ec0


	//   ....[6]....
        /*08a4*/ 	.word	0x00025f30


	//----- nvinfo : EIATTR_COOP_GROUP_MASK_REGIDS
	.align		4
.L_178:
        /*08a8*/ 	.byte	0x04, 0x29
        /*08aa*/ 	.short	(.L_180 - .L_179)


	//   ....[0]....
.L_179:
        /*08ac*/ 	.word	0xffffffff


	//   ....[1]....
        /*08b0*/ 	.word	0xffffffff


	//   ....[2]....
        /*08b4*/ 	.word	0xffffffff


	//   ....[3]....
        /*08b8*/ 	.word	0xffffffff


	//   ....[4]....
        /*08bc*/ 	.word	0xffffffff


	//   ....[5]....
        /*08c0*/ 	.word	0xffffffff


	//   ....[6]....
        /*08c4*/ 	.word	0xffffffff


	//   ....[7]....
        /*08c8*/ 	.word	0xffffffff


	//   ....[8]....
        /*08cc*/ 	.word	0xffffffff


	//   ....[9]....
        /*08d0*/ 	.word	0xffffffff


	//   ....[10]....
        /*08d4*/ 	.word	0xffffffff


	//   ....[11]....
        /*08d8*/ 	.word	0xffffffff


	//   ....[12]....
        /*08dc*/ 	.word	0xffffffff


	//   ....[13]....
        /*08e0*/ 	.word	0xffffffff


	//   ....[14]....
        /*08e4*/ 	.word	0xffffffff


	//   ....[15]....
        /*08e8*/ 	.word	0xffffffff


	//   ....[16]....
        /*08ec*/ 	.word	0xffffffff


	//   ....[17]....
        /*08f0*/ 	.word	0xffffffff


	//   ....[18]....
        /*08f4*/ 	.word	0xffffffff


	//   ....[19]....
        /*08f8*/ 	.word	0xffffffff


	//   ....[20]....
        /*08fc*/ 	.word	0xffffffff


	//   ....[21]....
        /*0900*/ 	.word	0xffffffff


	//   ....[22]....
        /*0904*/ 	.word	0xffffffff


	//   ....[23]....
        /*0908*/ 	.word	0xffffffff


	//   ....[24]....
        /*090c*/ 	.word	0xffffffff


	//   ....[25]....
        /*0910*/ 	.word	0xffffffff


	//   ....[26]....
        /*0914*/ 	.word	0xffffffff


	//   ....[27]....
        /*0918*/ 	.word	0xffffffff


	//   ....[28]....
        /*091c*/ 	.word	0xffffffff


	//   ....[29]....
        /*0920*/ 	.word	0xffffffff


	//   ....[30]....
        /*0924*/ 	.word	0xffffffff


	//   ....[31]....
        /*0928*/ 	.word	0xffffffff


	//   ....[32]....
        /*092c*/ 	.word	0xffffffff


	//   ....[33]....
        /*0930*/ 	.word	0xffffffff


	//   ....[34]....
        /*0934*/ 	.word	0xffffffff


	//   ....[35]....
        /*0938*/ 	.word	0xffffffff


	//   ....[36]....
        /*093c*/ 	.word	0xffffffff


	//   ....[37]....
        /*0940*/ 	.word	0xffffffff


	//   ....[38]....
        /*0944*/ 	.word	0xffffffff


	//   ....[39]....
        /*0948*/ 	.word	0xffffffff


	//   ....[40]....
        /*094c*/ 	.word	0xffffffff


	//   ....[41]....
        /*0950*/ 	.word	0xffffffff


	//   ....[42]....
        /*0954*/ 	.word	0xffffffff


	//   ....[43]....
        /*0958*/ 	.word	0xffffffff


	//   ....[44]....
        /*095c*/ 	.word	0xffffffff


	//   ....[45]....
        /*0960*/ 	.word	0xffffffff


	//   ....[46]....
        /*0964*/ 	.word	0xffffffff


	//   ....[47]....
        /*0968*/ 	.word	0xffffffff


	//   ....[48]....
        /*096c*/ 	.word	0xffffffff


	//   ....[49]....
        /*0970*/ 	.word	0xffffffff


	//   ....[50]....
        /*0974*/ 	.word	0xffffffff


	//   ....[51]....
        /*0978*/ 	.word	0xffffffff


	//   ....[52]....
        /*097c*/ 	.word	0xffffffff


	//   ....[53]....
        /*0980*/ 	.word	0xffffffff


	//   ....[54]....
        /*0984*/ 	.word	0xffffffff


	//   ....[55]....
        /*0988*/ 	.word	0xffffffff


	//   ....[56]....
        /*098c*/ 	.word	0xffffffff


	//   ....[57]....
        /*0990*/ 	.word	0xffffffff


	//   ....[58]....
        /*0994*/ 	.word	0xffffffff


	//   ....[59]....
        /*0998*/ 	.word	0xffffffff


	//   ....[60]....
        /*099c*/ 	.word	0xffffffff


	//   ....[61]....
        /*09a0*/ 	.word	0xffffffff


	//   ....[62]....
        /*09a4*/ 	.word	0xffffffff


	//   ....[63]....
        /*09a8*/ 	.word	0xffffffff


	//   ....[64]....
        /*09ac*/ 	.word	0xffffffff


	//   ....[65]....
        /*09b0*/ 	.word	0xffffffff


	//   ....[66]....
        /*09b4*/ 	.word	0xffffffff


	//   ....[67]....
        /*09b8*/ 	.word	0xffffffff


	//   ....[68]....
        /*09bc*/ 	.word	0xffffffff


	//   ....[69]....
        /*09c0*/ 	.word	0xffffffff


	//   ....[70]....
        /*09c4*/ 	.word	0xffffffff


	//   ....[71]....
        /*09c8*/ 	.word	0xffffffff


	//   ....[72]....
        /*09cc*/ 	.word	0xffffffff


	//   ....[73]....
        /*09d0*/ 	.word	0xffffffff


	//   ....[74]....
        /*09d4*/ 	.word	0xffffffff


	//   ....[75]....
        /*09d8*/ 	.word	0xffffffff


	//   ....[76]....
        /*09dc*/ 	.word	0xffffffff


	//   ....[77]....
        /*09e0*/ 	.word	0xffffffff


	//   ....[78]....
        /*09e4*/ 	.word	0xffffffff


	//   ....[79]....
        /*09e8*/ 	.word	0xffffffff


	//   ....[80]....
        /*09ec*/ 	.word	0xffffffff


	//   ....[81]....
        /*09f0*/ 	.word	0xffffffff


	//   ....[82]....
        /*09f4*/ 	.word	0xffffffff


	//   ....[83]....
        /*09f8*/ 	.word	0xffffffff


	//   ....[84]....
        /*09fc*/ 	.word	0xffffffff


	//   ....[85]....
        /*0a00*/ 	.word	0xffffffff


	//   ....[86]....
        /*0a04*/ 	.word	0xffffffff


	//   ....[87]....
        /*0a08*/ 	.word	0xffffffff


	//   ....[88]....
        /*0a0c*/ 	.word	0xffffffff


	//   ....[89]....
        /*0a10*/ 	.word	0xffffffff


	//   ....[90]....
        /*0a14*/ 	.word	0xffffffff


	//   ....[91]....
        /*0a18*/ 	.word	0xffffffff


	//   ....[92]....
        /*0a1c*/ 	.word	0xffffffff


	//   ....[93]....
        /*0a20*/ 	.word	0xffffffff


	//   ....[94]....
        /*0a24*/ 	.word	0xffffffff


	//   ....[95]....
        /*0a28*/ 	.word	0xffffffff


	//   ....[96]....
        /*0a2c*/ 	.word	0xffffffff


	//   ....[97]....
        /*0a30*/ 	.word	0xffffffff


	//   ....[98]....
        /*0a34*/ 	.word	0xffffffff


	//   ....[99]....
        /*0a38*/ 	.word	0xffffffff


	//   ....[100]....
        /*0a3c*/ 	.word	0x0500000f


	//   ....[101]....
        /*0a40*/ 	.word	0x0500000f


	//   ....[102]....
        /*0a44*/ 	.word	0x0500000f


	//   ....[103]....
        /*0a48*/ 	.word	0x0500000f


	//   ....[104]....
        /*0a4c*/ 	.word	0x0500000f


	//   ....[105]....
        /*0a50*/ 	.word	0x0500000f


	//   ....[106]....
        /*0a54*/ 	.word	0x0500000f


	//   ....[107]....
        /*0a58*/ 	.word	0x0500000f


	//   ....[108]....
        /*0a5c*/ 	.word	0x0500000f


	//   ....[109]....
        /*0a60*/ 	.word	0x0500000f


	//   ....[110]....
        /*0a64*/ 	.word	0x0500000f


	//   ....[111]....
        /*0a68*/ 	.word	0x0500000f


	//   ....[112]....
        /*0a6c*/ 	.word	0x0500000f


	//   ....[113]....
        /*0a70*/ 	.word	0x0500000f


	//   ....[114]....
        /*0a74*/ 	.word	0x0500000f


	//   ....[115]....
        /*0a78*/ 	.word	0x0500000f


	//   ....[116]....
        /*0a7c*/ 	.word	0x0500000f


	//   ....[117]....
        /*0a80*/ 	.word	0x0500000f


	//   ....[118]....
        /*0a84*/ 	.word	0x0500000f


	//   ....[119]....
        /*0a88*/ 	.word	0x0500000f


	//   ....[120]....
        /*0a8c*/ 	.word	0x0500000f


	//   ....[121]....
        /*0a90*/ 	.word	0x0500000f


	//   ....[122]....
        /*0a94*/ 	.word	0x0500000f


	//   ....[123]....
        /*0a98*/ 	.word	0x0500000f


	//   ....[124]....
        /*0a9c*/ 	.word	0x0500000f


	//   ....[125]....
        /*0aa0*/ 	.word	0x0500000f


	//   ....[126]....
        /*0aa4*/ 	.word	0x0500000f


	//   ....[127]....
        /*0aa8*/ 	.word	0x0500000f


	//   ....[128]....
        /*0aac*/ 	.word	0x0500000f


	//   ....[129]....
        /*0ab0*/ 	.word	0x0500000f


	//   ....[130]....
        /*0ab4*/ 	.word	0x0500000f


	//   ....[131]....
        /*0ab8*/ 	.word	0x0500000f


	//   ....[132]....
        /*0abc*/ 	.word	0x0500000f


	//   ....[133]....
        /*0ac0*/ 	.word	0x0500000f


	//   ....[134]....
        /*0ac4*/ 	.word	0x0500000f


	//   ....[135]....
        /*0ac8*/ 	.word	0x0500000f


	//   ....[136]....
        /*0acc*/ 	.word	0x0500000f


	//   ....[137]....
        /*0ad0*/ 	.word	0x0500000f


	//   ....[138]....
        /*0ad4*/ 	.word	0x0500000f


	//   ....[139]....
        /*0ad8*/ 	.word	0x0500000f


	//   ....[140]....
        /*0adc*/ 	.word	0x0500000f


	//   ....[141]....
        /*0ae0*/ 	.word	0x0500000f


	//   ....[142]....
        /*0ae4*/ 	.word	0x0500000f


	//   ....[143]....
        /*0ae8*/ 	.word	0x0500000f


	//   ....[144]....
        /*0aec*/ 	.word	0x0500000f


	//   ....[145]....
        /*0af0*/ 	.word	0x0500000f


	//   ....[146]....
        /*0af4*/ 	.word	0x0500000f


	//   ....[147]....
        /*0af8*/ 	.word	0x0500000f


	//   ....[148]....
        /*0afc*/ 	.word	0x0500000f


	//   ....[149]....
        /*0b00*/ 	.word	0x0500000f


	//   ....[150]....
        /*0b04*/ 	.word	0x0500000f


	//   ....[151]....
        /*0b08*/ 	.word	0x0500000f


	//   ....[152]....
        /*0b0c*/ 	.word	0x0500000f


	//----- nvinfo : EIATTR_COOP_GROUP_INSTR_OFFSETS
	.align		4
.L_180:
        /*0b10*/ 	.byte	0x04, 0x28
        /*0b12*/ 	.short	(.L_182 - .L_181)


	//   ....[0]....
.L_181:
        /*0b14*/ 	.word	0x00000060


	//   ....[1]....
        /*0b18*/ 	.word	0x00000190


	//   ....[2]....
        /*0b1c*/ 	.word	0x00000240


	//   ....[3]....
        /*0b20*/ 	.word	0x00000400


	//   ....[4]....
        /*0b24*/ 	.word	0x00000560


	//   ....[5]....
        /*0b28*/ 	.word	0x00000680


	//   ....[6]....
        /*0b2c*/ 	.word	0x000007e0


	//   ....[7]....
        /*0b30*/ 	.word	0x0000c530


	//   ....[8]....
        /*0b34*/ 	.word	0x0000caf0


	//   ....[9]....
        /*0b38*/ 	.word	0x0000cb00


	//   ....[10]....
        /*0b3c*/ 	.word	0x0000cb10


	//   ....[11]....
        /*0b40*/ 	.word	0x0000cb20


	//   ....[12]....
        /*0b44*/ 	.word	0x0000e5a0


	//   ....[13]....
        /*0b48*/ 	.word	0x0000e5b0


	//   ....[14]....
        /*0b4c*/ 	.word	0x0000e5c0


	//   ....[15]....
        /*0b50*/ 	.word	0x0000e5d0


	//   ....[16]....
        /*0b54*/ 	.word	0x00014d10


	//   ....[17]....
        /*0b58*/ 	.word	0x00014d30


	//   ....[18]....
        /*0b5c*/ 	.word	0x000151c0


	//   ....[19]....
        /*0b60*/ 	.word	0x00015210


	//   ....[20]....
        /*0b64*/ 	.word	0x0001b2b0


	//   ....[21]....
        /*0b68*/ 	.word	0x0001b310


	//   ....[22]....
        /*0b6c*/ 	.word	0x0001bc60


	//   ....[23]....
        /*0b70*/ 	.word	0x0001bcc0


	//   ....[24]....
        /*0b74*/ 	.word	0x0001d340


	//   ....[25]....
        /*0b78*/ 	.word	0x0001d790


	//   ....[26]....
        /*0b7c*/ 	.word	0x0001d7a0


	//   ....[27]....
        /*0b80*/ 	.word	0x0001d7d0


	//   ....[28]....
        /*0b84*/ 	.word	0x0001ea30


	//   ....[29]....
        /*0b88*/ 	.word	0x0001ea70


	//   ....[30]....
        /*0b8c*/ 	.word	0x0001ead0


	//   ....[31]....
        /*0b90*/ 	.word	0x0001eb10


	//   ....[32]....
        /*0b94*/ 	.word	0x0001f060


	//   ....[33]....
        /*0b98*/ 	.word	0x0001f080


	//   ....[34]....
        /*0b9c*/ 	.word	0x0001f150


	//   ....[35]....
        /*0ba0*/ 	.word	0x0001f170


	//   ....[36]....
        /*0ba4*/ 	.word	0x0001f240


	//   ....[37]....
        /*0ba8*/ 	.word	0x0001f260


	//   ....[38]....
        /*0bac*/ 	.word	0x0001f340


	//   ....[39]....
        /*0bb0*/ 	.word	0x0001f360


	//   ....[40]....
        /*0bb4*/ 	.word	0x0001fc00


	//   ....[41]....
        /*0bb8*/ 	.word	0x0001fc10


	//   ....[42]....
        /*0bbc*/ 	.word	0x0001fd30


	//   ....[43]....
        /*0bc0*/ 	.word	0x0001fd40


	//   ....[44]....
        /*0bc4*/ 	.word	0x0001fe60


	//   ....[45]....
        /*0bc8*/ 	.word	0x0001fe70


	//   ....[46]....
        /*0bcc*/ 	.word	0x0001ff90


	//   ....[47]....
        /*0bd0*/ 	.word	0x0001ffa0


	//   ....[48]....
        /*0bd4*/ 	.word	0x00020120


	//   ....[49]....
        /*0bd8*/ 	.word	0x00020300


	//   ....[50]....
        /*0bdc*/ 	.word	0x00020330


	//   ....[51]....
        /*0be0*/ 	.word	0x00020360


	//   ....[52]....
        /*0be4*/ 	.word	0x00020390


	//   ....[53]....
        /*0be8*/ 	.word	0x000203c0


	//   ....[54]....
        /*0bec*/ 	.word	0x000203f0


	//   ....[55]....
        /*0bf0*/ 	.word	0x00020570


	//   ....[56]....
        /*0bf4*/ 	.word	0x000205a0


	//   ....[57]....
        /*0bf8*/ 	.word	0x000205d0


	//   ....[58]....
        /*0bfc*/ 	.word	0x00020600


	//   ....[59]....
        /*0c00*/ 	.word	0x00020630


	//   ....[60]....
        /*0c04*/ 	.word	0x00020660


	//   ....[61]....
        /*0c08*/ 	.word	0x000206f0


	//   ....[62]....
        /*0c0c*/ 	.word	0x00020720


	//   ....[63]....
        /*0c10*/ 	.word	0x000207b0


	//   ....[64]....
        /*0c14*/ 	.word	0x00021370


	//   ....[65]....
        /*0c18*/ 	.word	0x00022b50


	//   ....[66]....
        /*0c1c*/ 	.word	0x000237c0


	//   ....[67]....
        /*0c20*/ 	.word	0x000237f0


	//   ....[68]....
        /*0c24*/ 	.word	0x00023810


	//   ....[69]....
        /*0c28*/ 	.word	0x00023830


	//   ....[70]....
        /*0c2c*/ 	.word	0x00023940


	//   ....[71]....
        /*0c30*/ 	.word	0x00023950


	//   ....[72]....
        /*0c34*/ 	.word	0x000239e0


	//   ....[73]....
        /*0c38*/ 	.word	0x000239f0


	//   ....[74]....
        /*0c3c*/ 	.word	0x00023a80


	//   ....[75]....
        /*0c40*/ 	.word	0x00023a90


	//   ....[76]....
        /*0c44*/ 	.word	0x00023b20


	//   ....[77]....
        /*0c48*/ 	.word	0x00023b30


	//   ....[78]....
        /*0c4c*/ 	.word	0x00023bc0


	//   ....[79]....
        /*0c50*/ 	.word	0x00023bd0


	//   ....[80]....
        /*0c54*/ 	.word	0x00023c20


	//   ....[81]....
        /*0c58*/ 	.word	0x00023c50


	//   ....[82]....
        /*0c5c*/ 	.word	0x00026600


	//   ....[83]....
        /*0c60*/ 	.word	0x00026630


	//   ....[84]....
        /*0c64*/ 	.word	0x00026670


	//   ....[85]....
        /*0c68*/ 	.word	0x000266a0


	//   ....[86]....
        /*0c6c*/ 	.word	0x000266d0


	//   ....[87]....
        /*0c70*/ 	.word	0x00026700


	//   ....[88]....
        /*0c74*/ 	.word	0x00026730


	//   ....[89]....
        /*0c78*/ 	.word	0x00026760


	//   ....[90]....
        /*0c7c*/ 	.word	0x000268f0


	//   ....[91]....
        /*0c80*/ 	.word	0x00026920


	//   ....[92]....
        /*0c84*/ 	.word	0x00026950


	//   ....[93]....
        /*0c88*/ 	.word	0x00026980


	//   ....[94]....
        /*0c8c*/ 	.word	0x000269b0


	//   ....[95]....
        /*0c90*/ 	.word	0x000269e0


	//   ....[96]....
        /*0c94*/ 	.word	0x00026aa0


	//   ....[97]....
        /*0c98*/ 	.word	0x00026ac0


	//   ....[98]....
        /*0c9c*/ 	.word	0x00026b30


	//   ....[99]....
        /*0ca0*/ 	.word	0x00026fc0


	//   ....[100]....
        /*0ca4*/ 	.word	0x00027450


	//   ....[101]....
        /*0ca8*/ 	.word	0x00027500


	//   ....[102]....
        /*0cac*/ 	.word	0x00027590


	//   ....[103]....
        /*0cb0*/ 	.word	0x000275e0


	//   ....[104]....
        /*0cb4*/ 	.word	0x00027630


	//   ....[105]....
        /*0cb8*/ 	.word	0x00027710


	//   ....[106]....
        /*0cbc*/ 	.word	0x000277a0


	//   ....[107]....
        /*0cc0*/ 	.word	0x000277f0


	//   ....[108]....
        /*0cc4*/ 	.word	0x00027840


	//   ....[109]....
        /*0cc8*/ 	.word	0x00027a50


	//   ....[110]....
        /*0ccc*/ 	.word	0x00027aa0


	//   ....[111]....
        /*0cd0*/ 	.word	0x00027b30


	//   ....[112]....
        /*0cd4*/ 	.word	0x00027bc0


	//   ....[113]....
        /*0cd8*/ 	.word	0x00027c50


	//   ....[114]....
        /*0cdc*/ 	.word	0x00027ce0


	//   ....[115]....
        /*0ce0*/ 	.word	0x00027d70


	//   ....[116]....
        /*0ce4*/ 	.word	0x00027e00


	//   ....[117]....
        /*0ce8*/ 	.word	0x00027ec0


	//   ....[118]....
        /*0cec*/ 	.word	0x000281b0


	//   ....[119]....
        /*0cf0*/ 	.word	0x00028320


	//   ....[120]....
        /*0cf4*/ 	.word	0x00028370


	//   ....[121]....
        /*0cf8*/ 	.word	0x00028500


	//   ....[122]....
        /*0cfc*/ 	.word	0x00028550


	//   ....[123]....
        /*0d00*/ 	.word	0x00028680


	//   ....[124]....
        /*0d04*/ 	.word	0x000286d0


	//   ....[125]....
        /*0d08*/ 	.word	0x000287f0


	//   ....[126]....
        /*0d0c*/ 	.word	0x00028840


	//   ....[127]....
        /*0d10*/ 	.word	0x00028960


	//   ....[128]....
        /*0d14*/ 	.word	0x000289b0


	//   ....[129]....
        /*0d18*/ 	.word	0x00028ad0


	//   ....[130]....
        /*0d1c*/ 	.word	0x00028b20


	//   ....[131]....
        /*0d20*/ 	.word	0x00028c20


	//   ....[132]....
        /*0d24*/ 	.word	0x00028c90


	//   ....[133]....
        /*0d28*/ 	.word	0x00028d90


	//   ....[134]....
        /*0d2c*/ 	.word	0x00028de0


	//   ....[135]....
        /*0d30*/ 	.word	0x00029110


	//   ....[136]....
        /*0d34*/ 	.word	0x000291b0


	//   ....[137]....
        /*0d38*/ 	.word	0x000292e0


	//   ....[138]....
        /*0d3c*/ 	.word	0x00029360


	//   ....[139]....
        /*0d40*/ 	.word	0x000293e0


	//   ....[140]....
        /*0d44*/ 	.word	0x00029460


	//   ....[141]....
        /*0d48*/ 	.word	0x000294e0


	//   ....[142]....
        /*0d4c*/ 	.word	0x00029570


	//   ....[143]....
        /*0d50*/ 	.word	0x00029610


	//   ....[144]....
        /*0d54*/ 	.word	0x000296c0


	//   ....[145]....
        /*0d58*/ 	.word	0x00029740


	//   ....[146]....
        /*0d5c*/ 	.word	0x000297c0


	//   ....[147]....
        /*0d60*/ 	.word	0x00029840


	//   ....[148]....
        /*0d64*/ 	.word	0x000298d0


	//   ....[149]....
        /*0d68*/ 	.word	0x00029950


	//   ....[150]....
        /*0d6c*/ 	.word	0x000299f0


	//   ....[151]....
        /*0d70*/ 	.word	0x00029a80


	//   ....[152]....
        /*0d74*/ 	.word	0x00029bb0


	//----- nvinfo : EIATTR_REG_RECONFIG
	.align		4
.L_182:
        /*0d78*/ 	.byte	0x01, 0x54
	.zero		2


	//----- nvinfo : EIATTR_SYSCALL_OFFSETS
	.align		4
        /*0d7c*/ 	.byte	0x04, 0x46
        /*0d7e*/ 	.short	(.L_184 - .L_183)


	//   ....[0]....
.L_183:
        /*0d80*/ 	.word	0x00001b10


	//   ....[1]....
        /*0d84*/ 	.word	0x00001c60


	//   ....[2]....
        /*0d88*/ 	.word	0x0000c6e0


	//   ....[3]....
        /*0d8c*/ 	.word	0x0000ca50


	//   ....[4]....
        /*0d90*/ 	.word	0x00022730


	//   ....[5]....
        /*0d94*/ 	.word	0x00022890


	//   ....[6]....
        /*0d98*/ 	.word	0x00022990


	//   ....[7]....
        /*0d9c*/ 	.word	0x00023370


	//----- nvinfo : EIATTR_MBARRIER_INSTR_OFFSETS
	.align		4
.L_184:
        /*0da0*/ 	.byte	0x04, 0x39
        /*0da2*/ 	.short	(.L_186 - .L_185)


	//   ....[0]....
.L_185:
        /*0da4*/ 	.word	0x000002b0
        /*0da8*/ 	.word	0x000000ff
        /*0dac*/ 	.word	0x00034800
        /*0db0*/ 	.short	0x0100
        /*0db2*/ 	.byte	0x08
	.zero		1


	//   ....[1]....
        /*0db4*/ 	.word	0x000002c0
        /*0db8*/ 	.word	0x000000ff
        /*0dbc*/ 	.word	0x00034820
        /*0dc0*/ 	.short	0x0100
        /*0dc2*/ 	.byte	0x08
	.zero		1


	//   ....[2]....
        /*0dc4*/ 	.word	0x000003b0
        /*0dc8*/ 	.word	0x000000ff
        /*0dcc*/ 	.word	0x00034830
        /*0dd0*/ 	.short	0x0100
        /*0dd2*/ 	.byte	0x08
	.zero		1


	//   ....[3]....
        /*0dd4*/ 	.word	0x000003c0
        /*0dd8*/ 	.word	0x000000ff
        /*0ddc*/ 	.word	0x00034840
        /*0de0*/ 	.short	0x0100
        /*0de2*/ 	.byte	0x08
	.zero		1


	//   ....[4]....
        /*0de4*/ 	.word	0x000003d0
        /*0de8*/ 	.word	0x000000ff
        /*0dec*/ 	.word	0x00034838
        /*0df0*/ 	.short	0x0100
        /*0df2*/ 	.byte	0x08
	.zero		1


	//   ....[5]....
        /*0df4*/ 	.word	0x000003e0
        /*0df8*/ 	.word	0x000000ff
        /*0dfc*/ 	.word	0x00034848
        /*0e00*/ 	.short	0x0100
        /*0e02*/ 	.byte	0x08
	.zero		1


	//   ....[6]....
        /*0e04*/ 	.word	0x00000510
        /*0e08*/ 	.word	0x000000ff
        /*0e0c*/ 	.word	0x00034850
        /*0e10*/ 	.short	0x0100
        /*0e12*/ 	.byte	0x08
	.zero		1


	//   ....[7]....
        /*0e14*/ 	.word	0x00000520
        /*0e18*/ 	.word	0x000000ff
        /*0e1c*/ 	.word	0x00034860
        /*0e20*/ 	.short	0x0100
        /*0e22*/ 	.byte	0x08
	.zero		1


	//   ....[8]....
        /*0e24*/ 	.word	0x00000530
        /*0e28*/ 	.word	0x000000ff
        /*0e2c*/ 	.word	0x00034858
        /*0e30*/ 	.short	0x0100
        /*0e32*/ 	.byte	0x08
	.zero		1


	//   ....[9]....
        /*0e34*/ 	.word	0x00000540
        /*0e38*/ 	.word	0x000000ff
        /*0e3c*/ 	.word	0x00034868
        /*0e40*/ 	.short	0x0100
        /*0e42*/ 	.byte	0x08
	.zero		1


	//   ....[10]....
        /*0e44*/ 	.word	0x00000630
        /*0e48*/ 	.word	0x000000ff
        /*0e4c*/ 	.word	0x00034870
        /*0e50*/ 	.short	0x0100
        /*0e52*/ 	.byte	0x06
	.zero		1


	//   ....[11]....
        /*0e54*/ 	.word	0x00000640
        /*0e58*/ 	.word	0x000000ff
        /*0e5c*/ 	.word	0x00034880
        /*0e60*/ 	.short	0x0100
        /*0e62*/ 	.byte	0x06
	.zero		1


	//   ....[12]....
        /*0e64*/ 	.word	0x00000650
        /*0e68*/ 	.word	0x000000ff
        /*0e6c*/ 	.word	0x00034878
        /*0e70*/ 	.short	0x0100
        /*0e72*/ 	.byte	0x06
	.zero		1


	//   ....[13]....
        /*0e74*/ 	.word	0x00000660
        /*0e78*/ 	.word	0x000000ff
        /*0e7c*/ 	.word	0x00034888
        /*0e80*/ 	.short	0x0100
        /*0e82*/ 	.byte	0x06
	.zero		1


	//   ....[14]....
        /*0e84*/ 	.word	0x00000790
        /*0e88*/ 	.word	0x000000ff
        /*0e8c*/ 	.word	0x00034890
        /*0e90*/ 	.short	0x0100
        /*0e92*/ 	.byte	0x08
	.zero		1


	//   ....[15]....
        /*0e94*/ 	.word	0x000007a0
        /*0e98*/ 	.word	0x000000ff
        /*0e9c*/ 	.word	0x000348a0
        /*0ea0*/ 	.short	0x0100
        /*0ea2*/ 	.byte	0x08
	.zero		1


	//   ....[16]....
        /*0ea4*/ 	.word	0x000007b0
        /*0ea8*/ 	.word	0x000000ff
        /*0eac*/ 	.word	0x00034898
        /*0eb0*/ 	.short	0x0100
        /*0eb2*/ 	.byte	0x08
	.zero		1


	//   ....[17]....
        /*0eb4*/ 	.word	0x000007c0
        /*0eb8*/ 	.word	0x000000ff
        /*0ebc*/ 	.word	0x000348a8
        /*0ec0*/ 	.short	0x0100
        /*0ec2*/ 	.byte	0x08
	.zero		1


	//   ....[18]....
        /*0ec4*/ 	.word	0x000008f0
        /*0ec8*/ 	.word	0x000000ff
        /*0ecc*/ 	.word	0x000348b0
        /*0ed0*/ 	.short	0x0100
        /*0ed2*/ 	.byte	0x08
	.zero		1


	//   ....[19]....
        /*0ed4*/ 	.word	0x00000900
        /*0ed8*/ 	.word	0x000000ff
        /*0edc*/ 	.word	0x000348c0
        /*0ee0*/ 	.short	0x0100
        /*0ee2*/ 	.byte	0x08
	.zero		1


	//   ....[20]....
        /*0ee4*/ 	.word	0x00000910
        /*0ee8*/ 	.word	0x000000ff
        /*0eec*/ 	.word	0x000348b8
        /*0ef0*/ 	.short	0x0100
        /*0ef2*/ 	.byte	0x08
	.zero		1


	//   ....[21]....
        /*0ef4*/ 	.word	0x00000920
        /*0ef8*/ 	.word	0x000000ff
        /*0efc*/ 	.word	0x000348c8
        /*0f00*/ 	.short	0x0100
        /*0f02*/ 	.byte	0x08
	.zero		1


	//   ....[22]....
        /*0f04*/ 	.word	0x00003e90
        /*0f08*/ 	.word	0x00000003
        /*0f0c*/ 	.word	0x00034890
        /*0f10*/ 	.short	0x010a
        /*0f12*/ 	.byte	0x3f
	.zero		1


	//   ....[23]....
        /*0f14*/ 	.word	0x000078c0
        /*0f18*/ 	.word	0x00000003
        /*0f1c*/ 	.word	0x00034890
        /*0f20*/ 	.short	0x010a
        /*0f22*/ 	.byte	0x3f
	.zero		1


	//   ....[24]....
        /*0f24*/ 	.word	0x0000add0
        /*0f28*/ 	.word	0x00000003
        /*0f2c*/ 	.word	0x00034890
        /*0f30*/ 	.short	0x010a
        /*0f32*/ 	.byte	0x3f
	.zero		1


	//   ....[25]....
        /*0f34*/ 	.word	0x0000b7a0
        /*0f38*/ 	.word	0x0000002c
        /*0f3c*/ 	.word	0x00000000
        /*0f40*/ 	.short	0x0101
        /*0f42*/ 	.byte	0x3f
	.zero		1


	//   ....[26]....
        /*0f44*/ 	.word	0x0000b7e0
        /*0f48*/ 	.word	0x00000003
        /*0f4c*/ 	.word	0x000348b0
        /*0f50*/ 	.short	0x010a
        /*0f52*/ 	.byte	0x3f
	.zero		1


	//   ....[27]....
        /*0f54*/ 	.word	0x0000c140
        /*0f58*/ 	.word	0x00000003
        /*0f5c*/ 	.word	0x00000000
        /*0f60*/ 	.short	0x0101
        /*0f62*/ 	.byte	0x3f
	.zero		1


	//   ....[28]....
        /*0f64*/ 	.word	0x0000c770
        /*0f68*/ 	.word	0x00000002
        /*0f6c*/ 	.word	0x00034800
        /*0f70*/ 	.short	0x010a
        /*0f72*/ 	.byte	0x3f
	.zero		1


	//   ....[29]....
        /*0f74*/ 	.word	0x0000c7c0
        /*0f78*/ 	.word	0x00000002
        /*0f7c*/ 	.word	0x00034800
        /*0f80*/ 	.short	0x010a
        /*0f82*/ 	.byte	0x3f
	.zero		1


	//   ....[30]....
        /*0f84*/ 	.word	0x0000cdc0
        /*0f88*/ 	.word	0x00000002
        /*0f8c*/ 	.word	0x00034800
        /*0f90*/ 	.short	0x010a
        /*0f92*/ 	.byte	0x3f
	.zero		1


	//   ....[31]....
        /*0f94*/ 	.word	0x0000e830
        /*0f98*/ 	.word	0x00000002
        /*0f9c*/ 	.word	0x00034800
        /*0fa0*/ 	.short	0x010a
        /*0fa2*/ 	.byte	0x3f
	.zero		1


	//   ....[32]....
        /*0fa4*/ 	.word	0x000104f0
        /*0fa8*/ 	.word	0x00000000
        /*0fac*/ 	.word	0x00034830
        /*0fb0*/ 	.short	0x010a
        /*0fb2*/ 	.byte	0x3f
	.zero		1


	//   ....[33]....
        /*0fb4*/ 	.word	0x00010570
        /*0fb8*/ 	.word	0x00000000
        /*0fbc*/ 	.word	0x00034830
        /*0fc0*/ 	.short	0x010a
        /*0fc2*/ 	.byte	0x3f
	.zero		1


	//   ....[34]....
        /*0fc4*/ 	.word	0x00015960
        /*0fc8*/ 	.word	0x00000003
        /*0fcc*/ 	.word	0x00000000
        /*0fd0*/ 	.short	0x0101
        /*0fd2*/ 	.byte	0x3f
	.zero		1


	//   ....[35]....
        /*0fd4*/ 	.word	0x00016c70
        /*0fd8*/ 	.word	0x00000007
        /*0fdc*/ 	.word	0x00034830
        /*0fe0*/ 	.short	0x010a
        /*0fe2*/ 	.byte	0x3f
	.zero		1


	//   ....[36]....
        /*0fe4*/ 	.word	0x00016cc0
        /*0fe8*/ 	.word	0x00000007
        /*0fec*/ 	.word	0x00034830
        /*0ff0*/ 	.short	0x010a
        /*0ff2*/ 	.byte	0x3f
	.zero		1


	//   ....[37]....
        /*0ff4*/ 	.word	0x0001a1e0
        /*0ff8*/ 	.word	0x00000007
        /*0ffc*/ 	.word	0x00034850
        /*1000*/ 	.short	0x010a
        /*1002*/ 	.byte	0x3f
	.zero		1


	//   ....[38]....
        /*1004*/ 	.word	0x0001a220
        /*1008*/ 	.word	0x00000007
        /*100c*/ 	.word	0x00034850
        /*1010*/ 	.short	0x010a
        /*1012*/ 	.byte	0x3f
	.zero		1


	//   ....[39]....
        /*1014*/ 	.word	0x0001c4b0
        /*1018*/ 	.word	0x00000083
        /*101c*/ 	.word	0x00000000
        /*1020*/ 	.short	0x0101
        /*1022*/ 	.byte	0x3f
	.zero		1


	//   ....[40]....
        /*1024*/ 	.word	0x0001c550
        /*1028*/ 	.word	0x00000086
        /*102c*/ 	.word	0x00000000
        /*1030*/ 	.short	0x0101
        /*1032*/ 	.byte	0x3f
	.zero		1


	//   ....[41]....
        /*1034*/ 	.word	0x0001d1e0
        /*1038*/ 	.word	0x00000009
        /*103c*/ 	.word	0x00034850
        /*1040*/ 	.short	0x010a
        /*1042*/ 	.byte	0x3f
	.zero		1


	//   ....[42]....
        /*1044*/ 	.word	0x0001d260
        /*1048*/ 	.word	0x00000009
        /*104c*/ 	.word	0x00034850
        /*1050*/ 	.short	0x010a
        /*1052*/ 	.byte	0x3f
	.zero		1


	//   ....[43]....
        /*1054*/ 	.word	0x0001db40
        /*1058*/ 	.word	0x00000008
        /*105c*/ 	.word	0x00000000
        /*1060*/ 	.short	0x0101
        /*1062*/ 	.byte	0x3f
	.zero		1


	//   ....[44]....
        /*1064*/ 	.word	0x0001f070
        /*1068*/ 	.word	0x00000000
        /*106c*/ 	.word	0x00000000
        /*1070*/ 	.short	0x0101
        /*1072*/ 	.byte	0x3f
	.zero		1


	//   ....[45]....
        /*1074*/ 	.word	0x00021460
        /*1078*/ 	.word	0x00000004
        /*107c*/ 	.word	0x00034820
        /*1080*/ 	.short	0x010a
        /*1082*/ 	.byte	0x3f
	.zero		1


	//   ....[46]....
        /*1084*/ 	.word	0x00021540
        /*1088*/ 	.word	0x00000004
        /*108c*/ 	.word	0x000348a0
        /*1090*/ 	.short	0x010a
        /*1092*/ 	.byte	0x3f
	.zero		1


	//   ....[47]....
        /*1094*/ 	.word	0x00021890
        /*1098*/ 	.word	0x00000004
        /*109c*/ 	.word	0x000348c0
        /*10a0*/ 	.short	0x010a
        /*10a2*/ 	.byte	0x3f
	.zero		1


	//   ....[48]....
        /*10a4*/ 	.word	0x00021d40
        /*10a8*/ 	.word	0x00000006
        /*10ac*/ 	.word	0x000348a0
        /*10b0*/ 	.short	0x010a
        /*10b2*/ 	.byte	0x3f
	.zero		1


	//   ....[49]....
        /*10b4*/ 	.word	0x00022080
        /*10b8*/ 	.word	0x00000006
        /*10bc*/ 	.word	0x000348c0
        /*10c0*/ 	.short	0x010a
        /*10c2*/ 	.byte	0x3f
	.zero		1


	//   ....[50]....
        /*10c4*/ 	.word	0x00022e00
        /*10c8*/ 	.word	0x00000000
        /*10cc*/ 	.word	0x00034840
        /*10d0*/ 	.short	0x010a
        /*10d2*/ 	.byte	0x3f
	.zero		1


	//   ....[51]....
        /*10d4*/ 	.word	0x00023d50
        /*10d8*/ 	.word	0x00000009
        /*10dc*/ 	.word	0x00034800
        /*10e0*/ 	.short	0x0107
        /*10e2*/ 	.byte	0x3f
	.zero		1


	//   ....[52]....
        /*10e4*/ 	.word	0x00023e60
        /*10e8*/ 	.word	0x00000002
        /*10ec*/ 	.word	0x00034800
        /*10f0*/ 	.short	0x0101
        /*10f2*/ 	.byte	0x3f
	.zero		1


	//   ....[53]....
        /*10f4*/ 	.word	0x00023e80
        /*10f8*/ 	.word	0x00000002
        /*10fc*/ 	.word	0x00034820
        /*1100*/ 	.short	0x010a
        /*1102*/ 	.byte	0x3f
	.zero		1


	//   ....[54]....
        /*1104*/ 	.word	0x00024210
        /*1108*/ 	.word	0x00000003
        /*110c*/ 	.word	0x00034840
        /*1110*/ 	.short	0x010a
        /*1112*/ 	.byte	0x3f
	.zero		1


	//   ....[55]....
        /*1114*/ 	.word	0x000245d0
        /*1118*/ 	.word	0x00000003
        /*111c*/ 	.word	0x00000060
        /*1120*/ 	.short	0x010a
        /*1122*/ 	.byte	0x3f
	.zero		1


	//   ....[56]....
        /*1124*/ 	.word	0x00024cd0
        /*1128*/ 	.word	0x00000003
        /*112c*/ 	.word	0x00034840
        /*1130*/ 	.short	0x010a
        /*1132*/ 	.byte	0x3f
	.zero		1


	//   ....[57]....
        /*1134*/ 	.word	0x00025090
        /*1138*/ 	.word	0x00000002
        /*113c*/ 	.word	0x00000060
        /*1140*/ 	.short	0x010a
        /*1142*/ 	.byte	0x3f
	.zero		1


	//   ....[58]....
        /*1144*/ 	.word	0x000256c0
        /*1148*/ 	.word	0x00000002
        /*114c*/ 	.word	0x00034840
        /*1150*/ 	.short	0x010a
        /*1152*/ 	.byte	0x3f
	.zero		1


	//   ....[59]....
        /*1154*/ 	.word	0x00025a80
        /*1158*/ 	.word	0x00000002
        /*115c*/ 	.word	0x00000060
        /*1160*/ 	.short	0x010a
        /*1162*/ 	.byte	0x3f
	.zero		1


	//   ....[60]....
        /*1164*/ 	.word	0x00026040
        /*1168*/ 	.word	0x00000002
        /*116c*/ 	.word	0x00034860
        /*1170*/ 	.short	0x010a
        /*1172*/ 	.byte	0x3f
	.zero		1


	//   ....[61]....
        /*1174*/ 	.word	0x00026f40
        /*1178*/ 	.word	0x00000000
        /*117c*/ 	.word	0x00034820
        /*1180*/ 	.short	0x010a
        /*1182*/ 	.byte	0x3f
	.zero		1


	//   ....[62]....
        /*1184*/ 	.word	0x000270f0
        /*1188*/ 	.word	0x00000006
        /*118c*/ 	.word	0x00000000
        /*1190*/ 	.short	0x010a
        /*1192*/ 	.byte	0x3f
	.zero		1


	//   ....[63]....
        /*1194*/ 	.word	0x00027160
        /*1198*/ 	.word	0x00000007
        /*119c*/ 	.word	0x00000000
        /*11a0*/ 	.short	0x010a
        /*11a2*/ 	.byte	0x3f
	.zero		1


	//   ....[64]....
        /*11a4*/ 	.word	0x000271d0
        /*11a8*/ 	.word	0x00000004
        /*11ac*/ 	.word	0x00000000
        /*11b0*/ 	.short	0x010a
        /*11b2*/ 	.byte	0x3f
	.zero		1


	//   ....[65]....
        /*11b4*/ 	.word	0x00027200
        /*11b8*/ 	.word	0x00000003
        /*11bc*/ 	.word	0x00000000
        /*11c0*/ 	.short	0x010a
        /*11c2*/ 	.byte	0x3f
	.zero		1


	//   ....[66]....
        /*11c4*/ 	.word	0x00027260
        /*11c8*/ 	.word	0x00000003
        /*11cc*/ 	.word	0x00034890
        /*11d0*/ 	.short	0x010a
        /*11d2*/ 	.byte	0x3f
	.zero		1


	//   ....[67]....
        /*11d4*/ 	.word	0x000272b0
        /*11d8*/ 	.word	0x00000003
        /*11dc*/ 	.word	0x00034890
        /*11e0*/ 	.short	0x010a
        /*11e2*/ 	.byte	0x3f
	.zero		1


	//   ....[68]....
        /*11e4*/ 	.word	0x00027300
        /*11e8*/ 	.word	0x00000003
        /*11ec*/ 	.word	0x00034890
        /*11f0*/ 	.short	0x010a
        /*11f2*/ 	.byte	0x3f
	.zero		1


	//   ....[69]....
        /*11f4*/ 	.word	0x00027350
        /*11f8*/ 	.word	0x00000003
        /*11fc*/ 	.word	0x000348b0
        /*1200*/ 	.short	0x010a
        /*1202*/ 	.byte	0x3f
	.zero		1


	//   ....[70]....
        /*1204*/ 	.word	0x00027660
        /*1208*/ 	.word	0x00000002
        /*120c*/ 	.word	0x00034800
        /*1210*/ 	.short	0x010a
        /*1212*/ 	.byte	0x3f
	.zero		1


	//   ....[71]....
        /*1214*/ 	.word	0x00027870
        /*1218*/ 	.word	0x00000002
        /*121c*/ 	.word	0x00034800
        /*1220*/ 	.short	0x010a
        /*1222*/ 	.byte	0x3f
	.zero		1


	//   ....[72]....
        /*1224*/ 	.word	0x000278c0
        /*1228*/ 	.word	0x00000000
        /*122c*/ 	.word	0x00034830
        /*1230*/ 	.short	0x010a
        /*1232*/ 	.byte	0x3f
	.zero		1


	//   ....[73]....
        /*1234*/ 	.word	0x00027910
        /*1238*/ 	.word	0x00000007
        /*123c*/ 	.word	0x00034830
        /*1240*/ 	.short	0x010a
        /*1242*/ 	.byte	0x3f
	.zero		1


	//   ....[74]....
        /*1244*/ 	.word	0x00027960
        /*1248*/ 	.word	0x00000007
        /*124c*/ 	.word	0x00034850
        /*1250*/ 	.short	0x010a
        /*1252*/ 	.byte	0x3f
	.zero		1


	//   ....[75]....
        /*1254*/ 	.word	0x000279b0
        /*1258*/ 	.word	0x00000009
        /*125c*/ 	.word	0x00034850
        /*1260*/ 	.short	0x010a
        /*1262*/ 	.byte	0x3f
	.zero		1


	//   ....[76]....
        /*1264*/ 	.word	0x00027f90
        /*1268*/ 	.word	0x00000003
        /*126c*/ 	.word	0x00034820
        /*1270*/ 	.short	0x010a
        /*1272*/ 	.byte	0x3f
	.zero		1


	//   ....[77]....
        /*1274*/ 	.word	0x00027fe0
        /*1278*/ 	.word	0x00000004
        /*127c*/ 	.word	0x000348a0
        /*1280*/ 	.short	0x010a
        /*1282*/ 	.byte	0x3f
	.zero		1


	//   ....[78]....
        /*1284*/ 	.word	0x00028030
        /*1288*/ 	.word	0x00000004
        /*128c*/ 	.word	0x000348c0
        /*1290*/ 	.short	0x010a
        /*1292*/ 	.byte	0x3f
	.zero		1


	//   ....[79]....
        /*1294*/ 	.word	0x00028080
        /*1298*/ 	.word	0x00000006
        /*129c*/ 	.word	0x000348a0
        /*12a0*/ 	.short	0x010a
        /*12a2*/ 	.byte	0x3f
	.zero		1


	//   ....[80]....
        /*12a4*/ 	.word	0x000280d0
        /*12a8*/ 	.word	0x00000006
        /*12ac*/ 	.word	0x000348c0
        /*12b0*/ 	.short	0x010a
        /*12b2*/ 	.byte	0x3f
	.zero		1


	//   ....[81]....
        /*12b4*/ 	.word	0x00028270
        /*12b8*/ 	.word	0x00000000
        /*12bc*/ 	.word	0x00034840
        /*12c0*/ 	.short	0x010a
        /*12c2*/ 	.byte	0x3f
	.zero		1


	//   ....[82]....
        /*12c4*/ 	.word	0x00028e30
        /*12c8*/ 	.word	0x00000002
        /*12cc*/ 	.word	0x00034820
        /*12d0*/ 	.short	0x010a
        /*12d2*/ 	.byte	0x3f
	.zero		1


	//   ....[83]....
        /*12d4*/ 	.word	0x00028e80
        /*12d8*/ 	.word	0x00000003
        /*12dc*/ 	.word	0x00034840
        /*12e0*/ 	.short	0x010a
        /*12e2*/ 	.byte	0x3f
	.zero		1


	//   ....[84]....
        /*12e4*/ 	.word	0x00028ed0
        /*12e8*/ 	.word	0x00000003
        /*12ec*/ 	.word	0x00000060
        /*12f0*/ 	.short	0x010a
        /*12f2*/ 	.byte	0x3f
	.zero		1


	//   ....[85]....
        /*12f4*/ 	.word	0x00028f20
        /*12f8*/ 	.word	0x00000003
        /*12fc*/ 	.word	0x00034840
        /*1300*/ 	.short	0x010a
        /*1302*/ 	.byte	0x3f
	.zero		1


	//   ....[86]....
        /*1304*/ 	.word	0x00028f70
        /*1308*/ 	.word	0x00000002
        /*130c*/ 	.word	0x00000060
        /*1310*/ 	.short	0x010a
        /*1312*/ 	.byte	0x3f
	.zero		1


	//   ....[87]....
        /*1314*/ 	.word	0x00028fc0
        /*1318*/ 	.word	0x00000002
        /*131c*/ 	.word	0x00034840
        /*1320*/ 	.short	0x010a
        /*1322*/ 	.byte	0x3f
	.zero		1


	//   ....[88]....
        /*1324*/ 	.word	0x00029010
        /*1328*/ 	.word	0x00000002
        /*132c*/ 	.word	0x00000060
        /*1330*/ 	.short	0x010a
        /*1332*/ 	.byte	0x3f
	.zero		1


	//   ....[89]....
        /*1334*/ 	.word	0x00029060
        /*1338*/ 	.word	0x00000002
        /*133c*/ 	.word	0x00034860
        /*1340*/ 	.short	0x010a
        /*1342*/ 	.byte	0x3f
	.zero		1


	//   ....[90]....
        /*1344*/ 	.word	0x00029ad0
        /*1348*/ 	.word	0x00000000
        /*134c*/ 	.word	0x00034820
        /*1350*/ 	.short	0x010a
        /*1352*/ 	.byte	0x3f
	.zero		1


	//   ....[91]....
        /*1354*/ 	.word	0x00029c70
        /*1358*/ 	.word	0x00000006
        /*135c*/ 	.word	0x00000000
        /*1360*/ 	.short	0x010a
        /*1362*/ 	.byte	0x3f
	.zero		1


	//   ....[92]....
        /*1364*/ 	.word	0x00029cc0
        /*1368*/ 	.word	0x00000007
        /*136c*/ 	.word	0x00000000
        /*1370*/ 	.short	0x010a
        /*1372*/ 	.byte	0x3f
	.zero		1


	//   ....[93]....
        /*1374*/ 	.word	0x00029d10
        /*1378*/ 	.word	0x00000004
        /*137c*/ 	.word	0x00000000
        /*1380*/ 	.short	0x010a
        /*1382*/ 	.byte	0x3f
	.zero		1


	//----- nvinfo : EIATTR_NUM_MBARRIERS
	.align		4
.L_186:
        /*1384*/ 	.byte	0x03, 0x38
        /*1386*/ 	.short	0x0016


	//----- nvinfo : EIATTR_EXIT_INSTR_OFFSETS
	.align		4
        /*1388*/ 	.byte	0x04, 0x1c
        /*138a*/ 	.short	(.L_188 - .L_187)


	//   ....[0]....
.L_187:
        /*138c*/ 	.word	0x00027250


	//----- nvinfo : EIATTR_MAX_THREADS
	.align		4
.L_188:
        /*1390*/ 	.byte	0x04, 0x05
        /*1392*/ 	.short	(.L_190 - .L_189)
.L_189:
        /*1394*/ 	.word	0x00000180
        /*1398*/ 	.word	0x00000001
        /*139c*/ 	.word	0x00000001


	//----- nvinfo : EIATTR_CRS_STACK_SIZE
	.align		4
.L_190:
        /*13a0*/ 	.byte	0x04, 0x1e
        /*13a2*/ 	.short	(.L_192 - .L_191)
.L_191:
        /*13a4*/ 	.word	0x00000000


	//----- nvinfo : EIATTR_CBANK_PARAM_SIZE
	.align		4
.L_192:
        /*13a8*/ 	.byte	0x03, 0x19
        /*13aa*/ 	.short	0x0af0


	//----- nvinfo : EIATTR_PARAM_CBANK
	.align		4
        /*13ac*/ 	.byte	0x04, 0x0a
        /*13ae*/ 	.short	(.L_194 - .L_193)
	.align		4
.L_193:
        /*13b0*/ 	.word	index@(.nv.constant0._ZN7cutlass13device_kernelIN5flash11enable_sm90INS1_16FlashAttnFwdSm90INS1_25CollectiveMainloopFwdSm90ILi2EN4cute5tupleIJNS5_1CILi1EEES8_S8_EEENS6_IJNS7_ILi128EEENS7_ILi176EEESA_EEELi128ENS_6half_tEfNS_4arch4Sm90ELb0ELb0ELb1ELb1ELb0ELb1ELb0ELb1ELb1ELb1ELb0ELb0EEENS1_21CollectiveEpilogueFwdINS6_IJSA_SA_SB_EEES9_SD_SF_Li256ELb1ELb1ELb0ELb0EEENS1_36VarlenDynamicPersistentTileSchedulerILi128ELi176ELi256ELi128ELb0ELb1ELb1ELb0ELb1ELb1EEEEEEEEEvNT_6ParamsE)
        /*13b4*/ 	.short	0x0210
        /*13b6*/ 	.short	0x0af0


	//----- nvinfo : EIATTR_SW_WAR
	.align		4
.L_194:
        /*13b8*/ 	.byte	0x04, 0x36
        /*13ba*/ 	.short	(.L_196 - .L_195)
.L_195:
        /*13bc*/ 	.word	0x00000008
.L_196:


//--------------------- .nv.info._ZN7cutlass13device_kernelIN5flash11enable_sm90INS1_16FlashAttnFwdSm90INS1_25CollectiveMainloopFwdSm90ILi2EN4cute5tupleIJNS5_1CILi1EEES8_S8_EEENS6_IJNS7_ILi128EEESA_SA_EEELi128ENS_6half_tEfNS_4arch4Sm90ELb0ELb1ELb1ELb0ELb0ELb0ELb0ELb1ELb1ELb1ELb0ELb0EEENS1_21CollectiveEpilogueFwdISB_S9_SC_SE_Li256ELb0ELb1ELb0ELb0EEENS1_30DynamicPersistentTileSchedulerILi256ELi128ELb0ELb1ELb1EEEEEEEEEvNT_6ParamsE --------------------------
	.section	.nv.info._ZN7cutlass13device_kernelIN5flash11enable_sm90INS1_16FlashAttnFwdSm90INS1_25CollectiveMainloopFwdSm90ILi2EN4cute5tupleIJNS5_1CILi1EEES8_S8_EEENS6_IJNS7_ILi128EEESA_SA_EEELi128ENS_6half_tEfNS_4arch4Sm90ELb0ELb1ELb1ELb0ELb0ELb0ELb0ELb1ELb1ELb1ELb0ELb0EEENS1_21CollectiveEpilogueFwdISB_S9_SC_SE_Li256ELb0ELb1ELb0ELb0EEENS1_30DynamicPersistentTileSchedulerILi256ELi128ELb0ELb1ELb1EEEEEEEEEvNT_6ParamsE,"",@"SHT_CUDA_INFO"
	.sectionflags	@""
	.align	4


	//----- nvinfo : EIATTR_CUDA_API_VERSION
	.align		4
        /*0000*/ 	.byte	0x04, 0x37
        /*0002*/ 	.short	(.L_198 - .L_197)
.L_197:
        /*0004*/ 	.word	0x00000082


	//----- nvinfo : EIATTR_KPARAM_INFO
	.align		4
.L_198:
        /*0008*/ 	.byte	0x04, 0x17
        /*000a*/ 	.short	(.L_200 - .L_199)
.L_199:
        /*000c*/ 	.word	0x00000000
        /*0010*/ 	.short	0x0000
        /*0012*/ 	.short	0x0070
        /*0014*/ 	.byte	0x00, 0xf0, 0x01, 0x2a


	//----- nvinfo : EIATTR_SPARSE_MMA_MASK
	.align		4
.L_200:
        /*0018*/ 	.byte	0x03, 0x50
        /*001a*/ 	.short	0x0000


	//----- nvinfo : EIATTR_MAXREG_COUNT
	.align		4
        /*001c*/ 	.byte	0x03, 0x1b
        /*001e*/ 	.short	0x00a8


	//----- nvinfo : EIATTR_NUM_BARRIERS
	.align		4
        /*0020*/ 	.byte	0x02, 0x4c
        /*0022*/ 	.byte	0x10
	.zero		1


	//----- nvinfo : EIATTR_EXTERNS
	.align		4
        /*0024*/ 	.byte	0x04, 0x0f
        /*0026*/ 	.short	(.L_202 - .L_201)


	//   ....[0]....
	.align		4
.L_201:
        /*0028*/ 	.word	index@(__assertfail)


	//----- nvinfo : EIATTR_ANNOTATIONS
	.align		4
.L_202:
        /*002c*/ 	.byte	0x04, 0x55
        /*002e*/ 	.short	(.L_204 - .L_203)


	//   ....[0]....
.L_203:
        /* <DEDUP_REMOVED lines=24> */


	//----- nvinfo : EIATTR_MERCURY_ISA_VERSION
	.align		4
.L_204:
        /*01a0*/ 	.byte	0x03, 0x5f
        /*01a2*/ 	.short	0x0101


	//----- nvinfo : EIATTR_INT_WARP_WIDE_INSTR_OFFSETS
	.align		4
        /*01a4*/ 	.byte	0x04, 0x31
        /*01a6*/ 	.short	(.L_206 - .L_205)


	//   ....[0]....
.L_205:
        /*01a8*/ 	.word	0x00000130


	//   ....[1]....
        /*01ac*/ 	.word	0x00000170


	//   ....[2]....
        /*01b0*/ 	.word	0x000001e0


	//   ....[3]....
        /*01b4*/ 	.word	0x000122b0


	//   ....[4]....
        /*01b8*/ 	.word	0x00012340


	//   ....[5]....
        /*01bc*/ 	.word	0x000156a0


	//   ....[6]....
        /*01c0*/ 	.word	0x00015730


	//----- nvinfo : EIATTR_COOP_GROUP_MASK_REGIDS
	.align		4
.L_206:
        /*01c4*/ 	.byte	0x04, 0x29
        /*01c6*/ 	.short	(.L_208 - .L_207)


	//   ....[0]....
.L_207:
        /*01c8*/ 	.word	0xffffffff


	//   ....[1]....
        /*01cc*/ 	.word	0xffffffff


	//   ....[2]....
        /*01d0*/ 	.word	0xffffffff


	//   ....[3]....
        /*01d4*/ 	.word	0xffffffff


	//   ....[4]....
        /*01d8*/ 	.word	0xffffffff


	//   ....[5]....
        /*01dc*/ 	.word	0xffffffff


	//   ....[6]....
        /*01e0*/ 	.word	0xffffffff


	//   ....[7]....
        /*01e4*/ 	.word	0xffffffff


	//   ....[8]....
        /*01e8*/ 	.word	0xffffffff


	//   ....[9]....
        /*01ec*/ 	.word	0xffffffff


	//   ....[10]....
        /*01f0*/ 	.word	0xffffffff


	//   ....[11]....
        /*01f4*/ 	.word	0xffffffff


	//   ....[12]....
        /*01f8*/ 	.word	0xffffffff


	//   ....[13]....
        /*01fc*/ 	.word	0xffffffff


	//   ....[14]....
        /*0200*/ 	.word	0xffffffff


	//   ....[15]....
        /*0204*/ 	.word	0xffffffff


	//   ....[16]....
        /*0208*/ 	.word	0xffffffff


	//   ....[17]....
        /*020c*/ 	.word	0xffffffff


	//   ....[18]....
        /*0210*/ 	.word	0xffffffff


	//   ....[19]....
        /*0214*/ 	.word	0xffffffff


	//   ....[20]....
        /*0218*/ 	.word	0xffffffff


	//   ....[21]....
        /*021c*/ 	.word	0xffffffff


	//   ....[22]....
        /*0220*/ 	.word	0xffffffff


	//   ....[23]....
        /*0224*/ 	.word	0xffffffff


	//   ....[24]....
        /*0228*/ 	.word	0xffffffff


	//   ....[25]....
        /*022c*/ 	.word	0xffffffff


	//   ....[26]....
        /*0230*/ 	.word	0xffffffff


	//   ....[27]....
        /*0234*/ 	.word	0xffffffff


	//   ....[28]....
        /*0238*/ 	.word	0xffffffff


	//   ....[29]....
        /*023c*/ 	.word	0xffffffff


	//   ....[30]....
        /*0240*/ 	.word	0xffffffff


	//   ....[31]....
        /*0244*/ 	.word	0xffffffff


	//   ....[32]....
        /*0248*/ 	.word	0xffffffff


	//   ....[33]....
        /*024c*/ 	.word	0xffffffff


	//   ....[34]....
        /*0250*/ 	.word	0xffffffff


	//   ....[35]....
        /*0254*/ 	.word	0xffffffff


	//   ....[36]....
        /*0258*/ 	.word	0xffffffff


	//   ....[37]....
        /*025c*/ 	.word	0xffffffff


	//   ....[38]....
        /*0260*/ 	.word	0xffffffff


	//   ....[39]....
        /*0264*/ 	.word	0xffffffff


	//   ....[40]....
        /*0268*/ 	.word	0xffffffff


	//   ....[41]....
        /*026c*/ 	.word	0xffffffff


	//   ....[42]....
        /*0270*/ 	.word	0xffffffff


	//   ....[43]....
        /*0274*/ 	.word	0xffffffff


	//   ....[44]....
        /*0278*/ 	.word	0xffffffff


	//   ....[45]....
        /*027c*/ 	.word	0xffffffff


	//   ....[46]....
        /*0280*/ 	.word	0xffffffff


	//   ....[47]....
        /*0284*/ 	.word	0xffffffff


	//   ....[48]....
        /*0288*/ 	.word	0xffffffff


	//   ....[49]....
        /*028c*/ 	.word	0xffffffff


	//   ....[50]....
        /*0290*/ 	.word	0xffffffff


	//   ....[51]....
        /*0294*/ 	.word	0xffffffff


	//   ....[52]....
        /*0298*/ 	.word	0xffffffff


	//   ....[53]....
        /*029c*/ 	.word	0xffffffff


	//   ....[54]....
        /*02a0*/ 	.word	0xffffffff


	//   ....[55]....
        /*02a4*/ 	.word	0xffffffff


	//   ....[56]....
        /*02a8*/ 	.word	0xffffffff


	//   ....[57]....
        /*02ac*/ 	.word	0xffffffff


	//   ....[58]....
        /*02b0*/ 	.word	0xffffffff


	//   ....[59]....
        /*02b4*/ 	.word	0xffffffff


	//   ....[60]....
        /*02b8*/ 	.word	0xffffffff


	//   ....[61]....
        /*02bc*/ 	.word	0xffffffff


	//   ....[62]....
        /*02c0*/ 	.word	0xffffffff


	//   ....[63]....
        /*02c4*/ 	.word	0xffffffff


	//   ....[64]....
        /*02c8*/ 	.word	0xffffffff


	//   ....[65]....
        /*02cc*/ 	.word	0xffffffff


	//   ....[66]....
        /*02d0*/ 	.word	0xffffffff


	//   ....[67]....
        /*02d4*/ 	.word	0xffffffff


	//   ....[68]....
        /*02d8*/ 	.word	0xffffffff


	//   ....[69]....
        /*02dc*/ 	.word	0xffffffff


	//   ....[70]....
        /*02e0*/ 	.word	0xffffffff


	//   ....[71]....
        /*02e4*/ 	.word	0xffffffff


	//   ....[72]....
        /*02e8*/ 	.word	0xffffffff


	//   ....[73]....
        /*02ec*/ 	.word	0xffffffff


	//   ....[74]....
        /*02f0*/ 	.word	0x0500000f


	//   ....[75]....
        /*02f4*/ 	.word	0x0500000f


	//   ....[76]....
        /*02f8*/ 	.word	0x0500000f


	//   ....[77]....
        /*02fc*/ 	.word	0x0500000f


	//   ....[78]....
        /*0300*/ 	.word	0x0500000f


	//   ....[79]....
        /*0304*/ 	.word	0x0500000f


	//   ....[80]....
        /*0308*/ 	.word	0x0500000f


	//   ....[81]....
        /*030c*/ 	.word	0x0500000f


	//   ....[82]....
        /*0310*/ 	.word	0x0500000f


	//   ....[83]....
        /*0314*/ 	.word	0x0500000f


	//   ....[84]....
        /*0318*/ 	.word	0x0500000f


	//   ....[85]....
        /*031c*/ 	.word	0x0500000f


	//   ....[86]....
        /*0320*/ 	.word	0x0500000f


	//   ....[87]....
        /*0324*/ 	.word	0x0500000f


	//   ....[88]....
        /*0328*/ 	.word	0x0500000f


	//   ....[89]....
        /*032c*/ 	.word	0x0500000f


	//   ....[90]....
        /*0330*/ 	.word	0x0500000f


	//   ....[91]....
        /*0334*/ 	.word	0x0500000f


	//   ....[92]....
        /*0338*/ 	.word	0x0500000f


	//----- nvinfo : EIATTR_COOP_GROUP_INSTR_OFFSETS
	.align		4
.L_208:
        /*033c*/ 	.byte	0x04, 0x28
        /*033e*/ 	.short	(.L_210 - .L_209)


	//   ....[0]....
.L_209:
        /*0340*/ 	.word	0x00000070


	//   ....[1]....
        /*0344*/ 	.word	0x00000140


	//   ....[2]....
        /*0348*/ 	.word	0x00000190


	//   ....[3]....
        /*034c*/ 	.word	0x000003c0


	//   ....[4]....
        /*0350*/ 	.word	0x00000520


	//   ....[5]....
        /*0354*/ 	.word	0x00000640


	//   ....[6]....
        /*0358*/ 	.word	0x000007a0


	//   ....[7]....
        /*035c*/ 	.word	0x000017c0


	//   ....[8]....
        /*0360*/ 	.word	0x00002100


	//   ....[9]....
        /*0364*/ 	.word	0x00002ab0


	//   ....[10]....
        /*0368*/ 	.word	0x00003c70


	//   ....[11]....
        /*036c*/ 	.word	0x00003d10


	//   ....[12]....
        /*0370*/ 	.word	0x000046c0


	//   ....[13]....
        /*0374*/ 	.word	0x00004730


	//   ....[14]....
        /*0378*/ 	.word	0x00006560


	//   ....[15]....
        /*037c*/ 	.word	0x000067b0


	//   ....[16]....
        /*0380*/ 	.word	0x00007330


	//   ....[17]....
        /*0384*/ 	.word	0x00007350


	//   ....[18]....
        /*0388*/ 	.word	0x00007db0


	//   ....[19]....
        /*038c*/ 	.word	0x00007e50


	//   ....[20]....
        /*0390*/ 	.word	0x0000a250


	//   ....[21]....
        /*0394*/ 	.word	0x0000a2f0


	//   ....[22]....
        /*0398*/ 	.word	0x0000a3f0


	//   ....[23]....
        /*039c*/ 	.word	0x0000a580


	//   ....[24]....
        /*03a0*/ 	.word	0x0000c6c0


	//   ....[25]....
        /*03a4*/ 	.word	0x0000cb80


	//   ....[26]....
        /*03a8*/ 	.word	0x0000d6f0


	//   ....[27]....
        /*03ac*/ 	.word	0x0000d7f0


	//   ....[28]....
        /*03b0*/ 	.word	0x0000e050


	//   ....[29]....
        /*03b4*/ 	.word	0x0000e160


	//   ....[30]....
        /*03b8*/ 	.word	0x0000f1e0


	//   ....[31]....
        /*03bc*/ 	.word	0x0000f220


	//   ....[32]....
        /*03c0*/ 	.word	0x0000f320


	//   ....[33]....
        /*03c4*/ 	.word	0x0000f340


	//   ....[34]....
        /*03c8*/ 	.word	0x00010440


	//   ....[35]....
        /*03cc*/ 	.word	0x000104a0


	//   ....[36]....
        /*03d0*/ 	.word	0x000104f0


	//   ....[37]....
        /*03d4*/ 	.word	0x00010550


	//   ....[38]....
        /*03d8*/ 	.word	0x00010a20


	//   ....[39]....
        /*03dc*/ 	.word	0x00010a60


	//   ....[40]....
        /*03e0*/ 	.word	0x00010b20


	//   ....[41]....
        /*03e4*/ 	.word	0x00010b40


	//   ....[42]....
        /*03e8*/ 	.word	0x00010c00


	//   ....[43]....
        /*03ec*/ 	.word	0x00010c20


	//   ....[44]....
        /*03f0*/ 	.word	0x00010cf0


	//   ....[45]....
        /*03f4*/ 	.word	0x00010d10


	//   ....[46]....
        /*03f8*/ 	.word	0x000113b0


	//   ....[47]....
        /*03fc*/ 	.word	0x000113d0


	//   ....[48]....
        /*0400*/ 	.word	0x00011490


	//   ....[49]....
        /*0404*/ 	.word	0x000114b0


	//   ....[50]....
        /*0408*/ 	.word	0x00011570


	//   ....[51]....
        /*040c*/ 	.word	0x00011590


	//   ....[52]....
        /*0410*/ 	.word	0x00011660


	//   ....[53]....
        /*0414*/ 	.word	0x00011680


	//   ....[54]....
        /*0418*/ 	.word	0x00011800


	//   ....[55]....
        /*041c*/ 	.word	0x000128b0


	//   ....[56]....
        /*0420*/ 	.word	0x000132a0


	//   ....[57]....
        /*0424*/ 	.word	0x000132b0


	//   ....[58]....
        /*0428*/ 	.word	0x00013320


	//   ....[59]....
        /*042c*/ 	.word	0x00013360


	//   ....[60]....
        /*0430*/ 	.word	0x00013400


	//   ....[61]....
        /*0434*/ 	.word	0x00013410


	//   ....[62]....
        /*0438*/ 	.word	0x00013490


	//   ....[63]....
        /*043c*/ 	.word	0x000134a0


	//   ....[64]....
        /*0440*/ 	.word	0x00013520


	//   ....[65]....
        /*0444*/ 	.word	0x00013530


	//   ....[66]....
        /*0448*/ 	.word	0x000135b0


	//   ....[67]....
        /*044c*/ 	.word	0x000135c0


	//   ....[68]....
        /*0450*/ 	.word	0x00013640


	//   ....[69]....
        /*0454*/ 	.word	0x00013650


	//   ....[70]....
        /*0458*/ 	.word	0x00013660


	//   ....[71]....
        /*045c*/ 	.word	0x00013670


	//   ....[72]....
        /*0460*/ 	.word	0x00015c80


	//   ....[73]....
        /*0464*/ 	.word	0x00015e70


	//   ....[74]....
        /*0468*/ 	.word	0x000164a0


	//   ....[75]....
        /*046c*/ 	.word	0x00016620


	//   ....[76]....
        /*0470*/ 	.word	0x00016670


	//   ....[77]....
        /*0474*/ 	.word	0x00016700


	//   ....[78]....
        /*0478*/ 	.word	0x000167e0


	//   ....[79]....
        /*047c*/ 	.word	0x00016840


	//   ....[80]....
        /*0480*/ 	.word	0x00016950


	//   ....[81]....
        /*0484*/ 	.word	0x000169b0


	//   ....[82]....
        /*0488*/ 	.word	0x00016aa0


	//   ....[83]....
        /*048c*/ 	.word	0x00016b00


	//   ....[84]....
        /*0490*/ 	.word	0x00016bf0


	//   ....[85]....
        /*0494*/ 	.word	0x00016c50


	//   ....[86]....
        /*0498*/ 	.word	0x00016d40


	//   ....[87]....
        /*049c*/ 	.word	0x00016da0


	//   ....[88]....
        /*04a0*/ 	.word	0x00016e80


	//   ....[89]....
        /*04a4*/ 	.word	0x00016ee0


	//   ....[90]....
        /*04a8*/ 	.word	0x00016fb0


	//   ....[91]....
        /*04ac*/ 	.word	0x000172d0


	//   ....[92]....
        /*04b0*/ 	.word	0x000173f0


	//----- nvinfo : EIATTR_REG_RECONFIG
	.align		4
.L_210:
        /*04b4*/ 	.byte	0x01, 0x54
	.zero		2


	//----- nvinfo : EIATTR_SYSCALL_OFFSETS
	.align		4
        /*04b8*/ 	.byte	0x04, 0x46
        /*04ba*/ 	.short	(.L_212 - .L_211)


	//   ....[0]....
.L_211:
        /*04bc*/ 	.word	0x000019a0


	//   ....[1]....
        /*04c0*/ 	.word	0x000124b0


	//   ....[2]....
        /*04c4*/ 	.word	0x00012600


	//   ....[3]....
        /*04c8*/ 	.word	0x000126f0


	//   ....[4]....
        /*04cc*/ 	.word	0x00012ea0


	//----- nvinfo : EIATTR_MBARRIER_INSTR_OFFSETS
	.align		4
.L_212:
        /*04d0*/ 	.byte	0x04, 0x39
        /*04d2*/ 	.short	(.L_214 - .L_213)


	//   ....[0]....
.L_213:
        /*04d4*/ 	.word	0x00000270
        /*04d8*/ 	.word	0x000000ff
        /*04dc*/ 	.word	0x00028800
        /*04e0*/ 	.short	0x0100
        /*04e2*/ 	.byte	0x08
	.zero		1


	//   ....[1]....
        /*04e4*/ 	.word	0x00000280
        /*04e8*/ 	.word	0x000000ff
        /*04ec*/ 	.word	0x00028820
        /*04f0*/ 	.short	0x0100
        /*04f2*/ 	.byte	0x08
	.zero		1


	//   ....[2]....
        /*04f4*/ 	.word	0x00000370
        /*04f8*/ 	.word	0x000000ff
        /*04fc*/ 	.word	0x00028830
        /*0500*/ 	.short	0x0100
        /*0502*/ 	.byte	0x08
	.zero		1


	//   ....[3]....
        /*0504*/ 	.word	0x00000380
        /*0508*/ 	.word	0x000000ff
        /*050c*/ 	.word	0x00028840
        /*0510*/ 	.short	0x0100
        /*0512*/ 	.byte	0x08
	.zero		1


	//   ....[4]....
        /*0514*/ 	.word	0x00000390
        /*0518*/ 	.word	0x000000ff
        /*051c*/ 	.word	0x00028838
        /*0520*/ 	.short	0x0100
        /*0522*/ 	.byte	0x08
	.zero		1


	//   ....[5]....
        /*0524*/ 	.word	0x000003a0
        /*0528*/ 	.word	0x000000ff
        /*052c*/ 	.word	0x00028848
        /*0530*/ 	.short	0x0100
        /*0532*/ 	.byte	0x08
	.zero		1


	//   ....[6]....
        /*0534*/ 	.word	0x000004d0
        /*0538*/ 	.word	0x000000ff
        /*053c*/ 	.word	0x00028850
        /*0540*/ 	.short	0x0100
        /*0542*/ 	.byte	0x08
	.zero		1


	//   ....[7]....
        /*0544*/ 	.word	0x000004e0
        /*0548*/ 	.word	0x000000ff
        /*054c*/ 	.word	0x00028860
        /*0550*/ 	.short	0x0100
        /*0552*/ 	.byte	0x08
	.zero		1


	//   ....[8]....
        /*0554*/ 	.word	0x000004f0
        /*0558*/ 	.word	0x000000ff
        /*055c*/ 	.word	0x00028858
        /*0560*/ 	.short	0x0100
        /*0562*/ 	.byte	0x08
	.zero		1


	//   ....[9]....
        /*0564*/ 	.word	0x00000500
        /*0568*/ 	.word	0x000000ff
        /*056c*/ 	.word	0x00028868
        /*0570*/ 	.short	0x0100
        /*0572*/ 	.byte	0x08
	.zero		1


	//   ....[10]....
        /*0574*/ 	.word	0x000005f0
        /*0578*/ 	.word	0x000000ff
        /*057c*/ 	.word	0x00028870
        /*0580*/ 	.short	0x0100
        /*0582*/ 	.byte	0x06
	.zero		1


	//   ....[11]....
        /*0584*/ 	.word	0x00000600
        /*0588*/ 	.word	0x000000ff
        /*058c*/ 	.word	0x00028880
        /*0590*/ 	.short	0x0100
        /*0592*/ 	.byte	0x06
	.zero		1


	//   ....[12]....
        /*0594*/ 	.word	0x00000610
        /*0598*/ 	.word	0x000000ff
        /*059c*/ 	.word	0x00028878
        /*05a0*/ 	.short	0x0100
        /*05a2*/ 	.byte	0x06
	.zero		1


	//   ....[13]....
        /*05a4*/ 	.word	0x00000620
        /*05a8*/ 	.word	0x000000ff
        /*05ac*/ 	.word	0x00028888
        /*05b0*/ 	.short	0x0100
        /*05b2*/ 	.byte	0x06
	.zero		1


	//   ....[14]....
        /*05b4*/ 	.word	0x00000750
        /*05b8*/ 	.word	0x000000ff
        /*05bc*/ 	.word	0x00028890
        /*05c0*/ 	.short	0x0100
        /*05c2*/ 	.byte	0x08
	.zero		1


	//   ....[15]....
        /*05c4*/ 	.word	0x00000760
        /*05c8*/ 	.word	0x000000ff
        /*05cc*/ 	.word	0x000288a0
        /*05d0*/ 	.short	0x0100
        /*05d2*/ 	.byte	0x08
	.zero		1


	//   ....[16]....
        /*05d4*/ 	.word	0x00000770
        /*05d8*/ 	.word	0x000000ff
        /*05dc*/ 	.word	0x00028898
        /*05e0*/ 	.short	0x0100
        /*05e2*/ 	.byte	0x08
	.zero		1


	//   ....[17]....
        /*05e4*/ 	.word	0x00000780
        /*05e8*/ 	.word	0x000000ff
        /*05ec*/ 	.word	0x000288a8
        /*05f0*/ 	.short	0x0100
        /*05f2*/ 	.byte	0x08
	.zero		1


	//   ....[18]....
        /*05f4*/ 	.word	0x000008b0
        /*05f8*/ 	.word	0x000000ff
        /*05fc*/ 	.word	0x000288b0
        /*0600*/ 	.short	0x0100
        /*0602*/ 	.byte	0x08
	.zero		1


	//   ....[19]....
        /*0604*/ 	.word	0x000008c0
        /*0608*/ 	.word	0x000000ff
        /*060c*/ 	.word	0x000288c0
        /*0610*/ 	.short	0x0100
        /*0612*/ 	.byte	0x08
	.zero		1


	//   ....[20]....
        /*0614*/ 	.word	0x000008d0
        /*0618*/ 	.word	0x000000ff
        /*061c*/ 	.word	0x000288b8
        /*0620*/ 	.short	0x0100
        /*0622*/ 	.byte	0x08
	.zero		1


	//   ....[21]....
        /*0624*/ 	.word	0x000008e0
        /*0628*/ 	.word	0x000000ff
        /*062c*/ 	.word	0x000288c8
        /*0630*/ 	.short	0x0100
        /*0632*/ 	.byte	0x08
	.zero		1


	//   ....[22]....
        /*0634*/ 	.word	0x00001a20
        /*0638*/ 	.word	0x000000ff
        /*063c*/ 	.word	0x00028800
        /*0640*/ 	.short	0x010a
        /*0642*/ 	.byte	0x29
	.zero		1


	//   ....[23]....
        /*0644*/ 	.word	0x00001aa0
        /*0648*/ 	.word	0x0000000b
        /*064c*/ 	.word	0x00028830
        /*0650*/ 	.short	0x010a
        /*0652*/ 	.byte	0x3f
	.zero		1


	//   ....[24]....
        /*0654*/ 	.word	0x00001b00
        /*0658*/ 	.word	0x0000000b
        /*065c*/ 	.word	0x00028830
        /*0660*/ 	.short	0x010a
        /*0662*/ 	.byte	0x3f
	.zero		1


	//   ....[25]....
        /*0664*/ 	.word	0x00002500
        /*0668*/ 	.word	0x00000003
        /*066c*/ 	.word	0x00000000
        /*0670*/ 	.short	0x0101
        /*0672*/ 	.byte	0x3f
	.zero		1


	//   ....[26]....
        /*0674*/ 	.word	0x000055e0
        /*0678*/ 	.word	0x000000ff
        /*067c*/ 	.word	0x00028830
        /*0680*/ 	.short	0x010a
        /*0682*/ 	.byte	0x06
	.zero		1


	//   ....[27]....
        /*0684*/ 	.word	0x00005620
        /*0688*/ 	.word	0x000000ff
        /*068c*/ 	.word	0x00028830
        /*0690*/ 	.short	0x010a
        /*0692*/ 	.byte	0x06
	.zero		1


	//   ....[28]....
        /*0694*/ 	.word	0x00005940
        /*0698*/ 	.word	0x000000ff
        /*069c*/ 	.word	0x00028850
        /*06a0*/ 	.short	0x010a
        /*06a2*/ 	.byte	0x06
	.zero		1


	//   ....[29]....
        /*06a4*/ 	.word	0x00005980
        /*06a8*/ 	.word	0x000000ff
        /*06ac*/ 	.word	0x00028850
        /*06b0*/ 	.short	0x010a
        /*06b2*/ 	.byte	0x06
	.zero		1


	//   ....[30]....
        /*06b4*/ 	.word	0x000065f0
        /*06b8*/ 	.word	0x00000031
        /*06bc*/ 	.word	0x00000000
        /*06c0*/ 	.short	0x0101
        /*06c2*/ 	.byte	0x3f
	.zero		1


	//   ....[31]....
        /*06c4*/ 	.word	0x00008370
        /*06c8*/ 	.word	0x0000001e
        /*06cc*/ 	.word	0x00000000
        /*06d0*/ 	.short	0x0101
        /*06d2*/ 	.byte	0x3f
	.zero		1


	//   ....[32]....
        /*06d4*/ 	.word	0x00009150
        /*06d8*/ 	.word	0x000000ff
        /*06dc*/ 	.word	0x00028830
        /*06e0*/ 	.short	0x010a
        /*06e2*/ 	.byte	0x06
	.zero		1


	//   ....[33]....
        /*06e4*/ 	.word	0x00009190
        /*06e8*/ 	.word	0x000000ff
        /*06ec*/ 	.word	0x00028830
        /*06f0*/ 	.short	0x010a
        /*06f2*/ 	.byte	0x06
	.zero		1


	//   ....[34]....
        /*06f4*/ 	.word	0x000094b0
        /*06f8*/ 	.word	0x000000ff
        /*06fc*/ 	.word	0x00028850
        /*0700*/ 	.short	0x010a
        /*0702*/ 	.byte	0x06
	.zero		1


	//   ....[35]....
        /*0704*/ 	.word	0x000094f0
        /*0708*/ 	.word	0x000000ff
        /*070c*/ 	.word	0x00028850
        /*0710*/ 	.short	0x010a
        /*0712*/ 	.byte	0x06
	.zero		1


	//   ....[36]....
        /*0714*/ 	.word	0x0000ae00
        /*0718*/ 	.word	0x00000015
        /*071c*/ 	.word	0x00000000
        /*0720*/ 	.short	0x0101
        /*0722*/ 	.byte	0x3f
	.zero		1


	//   ....[37]....
        /*0724*/ 	.word	0x0000ae90
        /*0728*/ 	.word	0x00000023
        /*072c*/ 	.word	0x00000000
        /*0730*/ 	.short	0x0101
        /*0732*/ 	.byte	0x3f
	.zero		1


	//   ....[38]....
        /*0734*/ 	.word	0x0000b980
        /*0738*/ 	.word	0x000000ff
        /*073c*/ 	.word	0x00028830
        /*0740*/ 	.short	0x010a
        /*0742*/ 	.byte	0x06
	.zero		1


	//   ....[39]....
        /*0744*/ 	.word	0x0000b9c0
        /*0748*/ 	.word	0x000000ff
        /*074c*/ 	.word	0x00028830
        /*0750*/ 	.short	0x010a
        /*0752*/ 	.byte	0x06
	.zero		1


	//   ....[40]....
        /*0754*/ 	.word	0x0000bce0
        /*0758*/ 	.word	0x000000ff
        /*075c*/ 	.word	0x00028850
        /*0760*/ 	.short	0x010a
        /*0762*/ 	.byte	0x06
	.zero		1


	//   ....[41]....
        /*0764*/ 	.word	0x0000bd20
        /*0768*/ 	.word	0x000000ff
        /*076c*/ 	.word	0x00028850
        /*0770*/ 	.short	0x010a
        /*0772*/ 	.byte	0x06
	.zero		1


	//   ....[42]....
        /*0774*/ 	.word	0x0000c910
        /*0778*/ 	.word	0x00000036
        /*077c*/ 	.word	0x00000000
        /*0780*/ 	.short	0x0101
        /*0782*/ 	.byte	0x3f
	.zero		1


	//   ....[43]....
        /*0784*/ 	.word	0x0000e890
        /*0788*/ 	.word	0x00000019
        /*078c*/ 	.word	0x00000000
        /*0790*/ 	.short	0x0101
        /*0792*/ 	.byte	0x3f
	.zero		1


	//   ....[44]....
        /*0794*/ 	.word	0x0000f150
        /*0798*/ 	.word	0x000000ff
        /*079c*/ 	.word	0x00028850
        /*07a0*/ 	.short	0x010a
        /*07a2*/ 	.byte	0x05
	.zero		1


	//   ....[45]....
        /*07a4*/ 	.word	0x0000f190
        /*07a8*/ 	.word	0x000000ff
        /*07ac*/ 	.word	0x00028850
        /*07b0*/ 	.short	0x010a
        /*07b2*/ 	.byte	0x05
	.zero		1


	//   ....[46]....
        /*07b4*/ 	.word	0x0000f6b0
        /*07b8*/ 	.word	0x00000003
        /*07bc*/ 	.word	0x00000000
        /*07c0*/ 	.short	0x0101
        /*07c2*/ 	.byte	0x3f
	.zero		1


	//   ....[47]....
        /*07c4*/ 	.word	0x00010a50
        /*07c8*/ 	.word	0x00000025
        /*07cc*/ 	.word	0x00000000
        /*07d0*/ 	.short	0x0101
        /*07d2*/ 	.byte	0x3f
	.zero		1


	//   ....[48]....
        /*07d4*/ 	.word	0x00012ae0
        /*07d8*/ 	.word	0x00000003
        /*07dc*/ 	.word	0x00028840
        /*07e0*/ 	.short	0x010a
        /*07e2*/ 	.byte	0x3f
	.zero		1


	//   ....[49]....
        /*07e4*/ 	.word	0x00013790
        /*07e8*/ 	.word	0x00000011
        /*07ec*/ 	.word	0x00028800
        /*07f0*/ 	.short	0x0107
        /*07f2*/ 	.byte	0x3f
	.zero		1


	//   ....[50]....
        /*07f4*/ 	.word	0x000138a0
        /*07f8*/ 	.word	0x00000011
        /*07fc*/ 	.word	0x00028800
        /*0800*/ 	.short	0x0101
        /*0802*/ 	.byte	0x3f
	.zero		1


	//   ....[51]....
        /*0804*/ 	.word	0x000138c0
        /*0808*/ 	.word	0x00000011
        /*080c*/ 	.word	0x00028820
        /*0810*/ 	.short	0x010a
        /*0812*/ 	.byte	0x3f
	.zero		1


	//   ....[52]....
        /*0814*/ 	.word	0x00013bf0
        /*0818*/ 	.word	0x00000007
        /*081c*/ 	.word	0x00028840
        /*0820*/ 	.short	0x010a
        /*0822*/ 	.byte	0x3f
	.zero		1


	//   ....[53]....
        /*0824*/ 	.word	0x00013f80
        /*0828*/ 	.word	0x00000007
        /*082c*/ 	.word	0x00000060
        /*0830*/ 	.short	0x010a
        /*0832*/ 	.byte	0x3f
	.zero		1


	//   ....[54]....
        /*0834*/ 	.word	0x000145e0
        /*0838*/ 	.word	0x00000003
        /*083c*/ 	.word	0x00028840
        /*0840*/ 	.short	0x010a
        /*0842*/ 	.byte	0x3f
	.zero		1


	//   ....[55]....
        /*0844*/ 	.word	0x00014970
        /*0848*/ 	.word	0x00000002
        /*084c*/ 	.word	0x00000060
        /*0850*/ 	.short	0x010a
        /*0852*/ 	.byte	0x3f
	.zero		1


	//   ....[56]....
        /*0854*/ 	.word	0x00014f10
        /*0858*/ 	.word	0x00000002
        /*085c*/ 	.word	0x00028840
        /*0860*/ 	.short	0x010a
        /*0862*/ 	.byte	0x3f
	.zero		1


	//   ....[57]....
        /*0864*/ 	.word	0x000152a0
        /*0868*/ 	.word	0x00000002
        /*086c*/ 	.word	0x00000060
        /*0870*/ 	.short	0x010a
        /*0872*/ 	.byte	0x3f
	.zero		1


	//   ....[58]....
        /*0874*/ 	.word	0x000157f0
        /*0878*/ 	.word	0x00000003
        /*087c*/ 	.word	0x00028860
        /*0880*/ 	.short	0x010a
        /*0882*/ 	.byte	0x3f
	.zero		1


	//   ....[59]....
        /*0884*/ 	.word	0x00015df0
        /*0888*/ 	.word	0x00000000
        /*088c*/ 	.word	0x00028820
        /*0890*/ 	.short	0x010a
        /*0892*/ 	.byte	0x3f
	.zero		1


	//   ....[60]....
        /*0894*/ 	.word	0x00015fc0
        /*0898*/ 	.word	0x00000006
        /*089c*/ 	.word	0x00000000
        /*08a0*/ 	.short	0x010a
        /*08a2*/ 	.byte	0x3f
	.zero		1


	//   ....[61]....
        /*08a4*/ 	.word	0x00016010
        /*08a8*/ 	.word	0x00000003
        /*08ac*/ 	.word	0x00000000
        /*08b0*/ 	.short	0x010a
        /*08b2*/ 	.byte	0x3f
	.zero		1


	//   ....[62]....
        /*08b4*/ 	.word	0x00016070
        /*08b8*/ 	.word	0x00000012
        /*08bc*/ 	.word	0x00000000
        /*08c0*/ 	.short	0x010a
        /*08c2*/ 	.byte	0x3f
	.zero		1


	//   ....[63]....
        /*08c4*/ 	.word	0x000160a0
        /*08c8*/ 	.word	0x00000003
        /*08cc*/ 	.word	0x00000000
        /*08d0*/ 	.short	0x010a
        /*08d2*/ 	.byte	0x3f
	.zero		1


	//   ....[64]....
        /*08d4*/ 	.word	0x00016110
        /*08d8*/ 	.word	0x00000003
        /*08dc*/ 	.word	0x00028800
        /*08e0*/ 	.short	0x010a
        /*08e2*/ 	.byte	0x3f
	.zero		1


	//   ....[65]....
        /*08e4*/ 	.word	0x00016160
        /*08e8*/ 	.word	0x0000000b
        /*08ec*/ 	.word	0x00028830
        /*08f0*/ 	.short	0x010a
        /*08f2*/ 	.byte	0x3f
	.zero		1


	//   ....[66]....
        /*08f4*/ 	.word	0x000161c0
        /*08f8*/ 	.word	0x00000007
        /*08fc*/ 	.word	0x00028830
        /*0900*/ 	.short	0x010a
        /*0902*/ 	.byte	0x3f
	.zero		1


	//   ....[67]....
        /*0904*/ 	.word	0x00016220
        /*0908*/ 	.word	0x00000007
        /*090c*/ 	.word	0x00028850
        /*0910*/ 	.short	0x010a
        /*0912*/ 	.byte	0x3f
	.zero		1


	//   ....[68]....
        /*0914*/ 	.word	0x00016280
        /*0918*/ 	.word	0x00000005
        /*091c*/ 	.word	0x00028830
        /*0920*/ 	.short	0x010a
        /*0922*/ 	.byte	0x3f
	.zero		1


	//   ....[69]....
        /*0924*/ 	.word	0x000162e0
        /*0928*/ 	.word	0x00000005
        /*092c*/ 	.word	0x00028850
        /*0930*/ 	.short	0x010a
        /*0932*/ 	.byte	0x3f
	.zero		1


	//   ....[70]....
        /*0934*/ 	.word	0x00016340
        /*0938*/ 	.word	0x00000005
        /*093c*/ 	.word	0x00028830
        /*0940*/ 	.short	0x010a
        /*0942*/ 	.byte	0x3f
	.zero		1


	//   ....[71]....
        /*0944*/ 	.word	0x000163a0
        /*0948*/ 	.word	0x00000005
        /*094c*/ 	.word	0x00028850
        /*0950*/ 	.short	0x010a
        /*0952*/ 	.byte	0x3f
	.zero		1


	//   ....[72]....
        /*0954*/ 	.word	0x00016400
        /*0958*/ 	.word	0x00000008
        /*095c*/ 	.word	0x00028850
        /*0960*/ 	.short	0x010a
        /*0962*/ 	.byte	0x3f
	.zero		1


	//   ....[73]....
        /*0964*/ 	.word	0x00016550
        /*0968*/ 	.word	0x00000003
        /*096c*/ 	.word	0x00028840
        /*0970*/ 	.short	0x010a
        /*0972*/ 	.byte	0x3f
	.zero		1


	//   ....[74]....
        /*0974*/ 	.word	0x00016ff0
        /*0978*/ 	.word	0x00000011
        /*097c*/ 	.word	0x00028820
        /*0980*/ 	.short	0x010a
        /*0982*/ 	.byte	0x3f
	.zero		1


	//   ....[75]....
        /*0984*/ 	.word	0x00017040
        /*0988*/ 	.word	0x00000007
        /*098c*/ 	.word	0x00028840
        /*0990*/ 	.short	0x010a
        /*0992*/ 	.byte	0x3f
	.zero		1


	//   ....[76]....
        /*0994*/ 	.word	0x00017090
        /*0998*/ 	.word	0x00000007
        /*099c*/ 	.word	0x00000060
        /*09a0*/ 	.short	0x010a
        /*09a2*/ 	.byte	0x3f
	.zero		1


	//   ....[77]....
        /*09a4*/ 	.word	0x000170e0
        /*09a8*/ 	.word	0x00000003
        /*09ac*/ 	.word	0x00028840
        /*09b0*/ 	.short	0x010a
        /*09b2*/ 	.byte	0x3f
	.zero		1


	//   ....[78]....
        /*09b4*/ 	.word	0x00017130
        /*09b8*/ 	.word	0x00000002
        /*09bc*/ 	.word	0x00000060
        /*09c0*/ 	.short	0x010a
        /*09c2*/ 	.byte	0x3f
	.zero		1


	//   ....[79]....
        /*09c4*/ 	.word	0x00017180
        /*09c8*/ 	.word	0x00000002
        /*09cc*/ 	.word	0x00028840
        /*09d0*/ 	.short	0x010a
        /*09d2*/ 	.byte	0x3f
	.zero		1


	//   ....[80]....
        /*09d4*/ 	.word	0x000171d0
        /*09d8*/ 	.word	0x00000002
        /*09dc*/ 	.word	0x00000060
        /*09e0*/ 	.short	0x010a
        /*09e2*/ 	.byte	0x3f
	.zero		1


	//   ....[81]....
        /*09e4*/ 	.word	0x00017220
        /*09e8*/ 	.word	0x00000003
        /*09ec*/ 	.word	0x00028860
        /*09f0*/ 	.short	0x010a
        /*09f2*/ 	.byte	0x3f
	.zero		1


	//   ....[82]....
        /*09f4*/ 	.word	0x00017310
        /*09f8*/ 	.word	0x00000000
        /*09fc*/ 	.word	0x00028820
        /*0a00*/ 	.short	0x010a
        /*0a02*/ 	.byte	0x3f
	.zero		1


	//   ....[83]....
        /*0a04*/ 	.word	0x000174b0
        /*0a08*/ 	.word	0x00000006
        /*0a0c*/ 	.word	0x00000000
        /*0a10*/ 	.short	0x010a
        /*0a12*/ 	.byte	0x3f
	.zero		1


	//   ....[84]....
        /*0a14*/ 	.word	0x00017500
        /*0a18*/ 	.word	0x00000003
        /*0a1c*/ 	.word	0x00000000
        /*0a20*/ 	.short	0x010a
        /*0a22*/ 	.byte	0x3f
	.zero		1


	//   ....[85]....
        /*0a24*/ 	.word	0x00017550
        /*0a28*/ 	.word	0x00000012
        /*0a2c*/ 	.word	0x00000000
        /*0a30*/ 	.short	0x010a
        /*0a32*/ 	.byte	0x3f
	.zero		1


	//----- nvinfo : EIATTR_NUM_MBARRIERS
	.align		4
.L_214:
        /*0a34*/ 	.byte	0x03, 0x38
        /*0a36*/ 	.short	0x0016


	//----- nvinfo : EIATTR_EXIT_INSTR_OFFSETS
	.align		4
        /*0a38*/ 	.byte	0x04, 0x1c
        /*0a3a*/ 	.short	(.L_216 - .L_215)


	//   ....[0]....
.L_215:
        /*0a3c*/ 	.word	0x00000a40


	//   ....[1]....
        /*0a40*/ 	.word	0x00011780


	//   ....[2]....
        /*0a44*/ 	.word	0x000160f0


	//----- nvinfo : EIATTR_MAX_THREADS
	.align		4
.L_216:
        /*0a48*/ 	.byte	0x04, 0x05
        /*0a4a*/ 	.short	(.L_218 - .L_217)
.L_217:
        /*0a4c*/ 	.word	0x00000180
        /*0a50*/ 	.word	0x00000001
        /*0a54*/ 	.word	0x00000001


	//----- nvinfo : EIATTR_CRS_STACK_SIZE
	.align		4
.L_218:
        /*0a58*/ 	.byte	0x04, 0x1e
        /*0a5a*/ 	.short	(.L_220 - .L_219)
.L_219:
        /*0a5c*/ 	.word	0x00000000


	//----- nvinfo : EIATTR_CBANK_PARAM_SIZE
	.align		4
.L_220:
        /*0a60*/ 	.byte	0x03, 0x19
        /*0a62*/ 	.short	0x0af0


	//----- nvinfo : EIATTR_PARAM_CBANK
	.align		4
        /*0a64*/ 	.byte	0x04, 0x0a
        /*0a66*/ 	.short	(.L_222 - .L_221)
	.align		4
.L_221:
        /*0a68*/ 	.word	index@(.nv.constant0._ZN7cutlass13device_kernelIN5flash11enable_sm90INS1_16FlashAttnFwdSm90INS1_25CollectiveMainloopFwdSm90ILi2EN4cute5tupleIJNS5_1CILi1EEES8_S8_EEENS6_IJNS7_ILi128EEESA_SA_EEELi128ENS_6half_tEfNS_4arch4Sm90ELb0ELb1ELb1ELb0ELb0ELb0ELb0ELb1ELb1ELb1ELb0ELb0EEENS1_21CollectiveEpilogueFwdISB_S9_SC_SE_Li256ELb0ELb1ELb0ELb0EEENS1_30DynamicPersistentTileSchedulerILi256ELi128ELb0ELb1ELb1EEEEEEEEEvNT_6ParamsE)
        /*0a6c*/ 	.short	0x0210
        /*0a6e*/ 	.short	0x0af0


	//----- nvinfo : EIATTR_SW_WAR
	.align		4
.L_222:
        /*0a70*/ 	.byte	0x04, 0x36
        /*0a72*/ 	.short	(.L_224 - .L_223)
.L_223:
        /*0a74*/ 	.word	0x00000008
.L_224:


//--------------------- .nv.info._ZN7cutlass13device_kernelIN5flash11enable_sm90INS1_16FlashAttnFwdSm90INS1_25CollectiveMainloopFwdSm90ILi2EN4cute5tupleIJNS5_1CILi1EEES8_S8_EEENS6_IJNS7_ILi128EEESA_SA_EEELi128ENS_6half_tEfNS_4arch4Sm90ELb0ELb1ELb1ELb1ELb0ELb0ELb0ELb1ELb1ELb1ELb0ELb0EEENS1_21CollectiveEpilogueFwdISB_S9_SC_SE_Li256ELb1ELb1ELb0ELb0EEENS1_36VarlenDynamicPersistentTileSchedulerILi128ELi128ELi256ELi128ELb0ELb1ELb1ELb1ELb0ELb1EEEEEEEEEvNT_6ParamsE --------------------------
	.section	.nv.info._ZN7cutlass13device_kernelIN5flash11enable_sm90INS1_16FlashAttnFwdSm90INS1_25CollectiveMainloopFwdSm90ILi2EN4cute5tupleIJNS5_1CILi1EEES8_S8_EEENS6_IJNS7_ILi128EEESA_SA_EEELi128ENS_6half_tEfNS_4arch4Sm90ELb0ELb1ELb1ELb1ELb0ELb0ELb0ELb1ELb1ELb1ELb0ELb0EEENS1_21CollectiveEpilogueFwdISB_S9_SC_SE_Li256ELb1ELb1ELb0ELb0EEENS1_36VarlenDynamicPersistentTileSchedulerILi128ELi128ELi256ELi128ELb0ELb1ELb1ELb1ELb0ELb1EEEEEEEEEvNT_6ParamsE,"",@"SHT_CUDA_INFO"
	.sectionflags	@""
	.align	4


	//----- nvinfo : EIATTR_CUDA_API_VERSION
	.align		4
        /*0000*/ 	.byte	0x04, 0x37
        /*0002*/ 	.short	(.L_226 - .L_225)
.L_225:
        /*0004*/ 	.word	0x00000082


	//----- nvinfo : EIATTR_KPARAM_INFO
	.align		4
.L_226:
        /*0008*/ 	.byte	0x04, 0x17
        /*000a*/ 	.short	(.L_228 - .L_227)
.L_227:
        /*000c*/ 	.word	0x00000000
        /*0010*/ 	.short	0x0000
        /*0012*/ 	.short	0x0070
        /*0014*/ 	.byte	0x00, 0xf0, 0x01, 0x2a


	//----- nvinfo : EIATTR_SPARSE_MMA_MASK
	.align		4
.L_228:
        /*0018*/ 	.byte	0x03, 0x50
        /*001a*/ 	.short	0x0000


	//----- nvinfo : EIATTR_MAXREG_COUNT
	.align		4
        /*001c*/ 	.byte	0x03, 0x1b
        /*001e*/ 	.short	0x00a8


	//----- nvinfo : EIATTR_NUM_BARRIERS
	.align		4
        /*0020*/ 	.byte	0x02, 0x4c
        /*0022*/ 	.byte	0x10
	.zero		1


	//----- nvinfo : EIATTR_EXTERNS
	.align		4
        /*0024*/ 	.byte	0x04, 0x0f
        /*0026*/ 	.short	(.L_230 - .L_229)


	//   ....[0]....
	.align		4
.L_229:
        /*0028*/ 	.word	index@(__assertfail)


	//----- nvinfo : EIATTR_ANNOTATIONS
	.align		4
.L_230:
        /*002c*/ 	.byte	0x04, 0x55
        /*002e*/ 	.short	(.L_232 - .L_231)


	//   ....[0]....
.L_231:
        /* <DEDUP_REMOVED lines=62> */


	//----- nvinfo : EIATTR_MERCURY_ISA_VERSION
	.align		4
.L_232:
        /*03f8*/ 	.byte	0x03, 0x5f
        /*03fa*/ 	.short	0x0101


	//----- nvinfo : EIATTR_UNUSED_LOAD_BYTE_OFFSET
	.align		4
        /*03fc*/ 	.byte	0x04, 0x44
        /*03fe*/ 	.short	(.L_234 - .L_233)


	//   ....[0]....
.L_233:
        /*0400*/ 	.word	0x00000a40
        /*0404*/ 	.word	0x0000fff0


	//   ....[1]....
        /*0408*/ 	.word	0x0000fc90
        /*040c*/ 	.word	0x0000fff0


	//----- nvinfo : EIATTR_INT_WARP_WIDE_INSTR_OFFSETS
	.align		4
.L_234:
        /*0410*/ 	.byte	0x04, 0x31
        /*0412*/ 	.short	(.L_236 - .L_235)


	//   ....[0]....
.L_235:
        /*0414*/ 	.word	0x00000130


	//   ....[1]....
        /*0418*/ 	.word	0x00000170


	//   ....[2]....
        /*041c*/ 	.word	0x000001e0


	//   ....[3]....
        /*0420*/ 	.word	0x000133c0


	//   ....[4]....
        /*0424*/ 	.word	0x00013450


	//   ....[5]....
        /*0428*/ 	.word	0x00016bf0


	//   ....[6]....
        /*042c*/ 	.word	0x00016c80


	//----- nvinfo : EIATTR_COOP_GROUP_MASK_REGIDS
	.align		4
.L_236:
        /*0430*/ 	.byte	0x04, 0x29
        /*0432*/ 	.short	(.L_238 - .L_237)


	//   ....[0]....
.L_237:
        /*0434*/ 	.word	0xffffffff


	//   ....[1]....
        /*0438*/ 	.word	0xffffffff


	//   ....[2]....
        /*043c*/ 	.word	0xffffffff


	//   ....[3]....
        /*0440*/ 	.word	0xffffffff


	//   ....[4]....
        /*0444*/ 	.word	0xffffffff


	//   ....[5]....
        /*0448*/ 	.word	0xffffffff


	//   ....[6]....
        /*044c*/ 	.word	0xffffffff


	//   ....[7]....
        /*0450*/ 	.word	0xffffffff


	//   ....[8]....
        /*0454*/ 	.word	0xffffffff


	//   ....[9]....
        /*0458*/ 	.word	0xffffffff


	//   ....[10]....
        /*045c*/ 	.word	0xffffffff


	//   ....[11]....
        /*0460*/ 	.word	0xffffffff


	//   ....[12]....
        /*0464*/ 	.word	0xffffffff


	//   ....[13]....
        /*0468*/ 	.word	0xffffffff


	//   ....[14]....
        /*046c*/ 	.word	0xffffffff


	//   ....[15]....
        /*0470*/ 	.word	0xffffffff


	//   ....[16]....
        /*0474*/ 	.word	0xffffffff


	//   ....[17]....
        /*0478*/ 	.word	0xffffffff


	//   ....[18]....
        /*047c*/ 	.word	0xffffffff


	//   ....[19]....
        /*0480*/ 	.word	0xffffffff


	//   ....[20]....
        /*0484*/ 	.word	0xffffffff


	//   ....[21]....
        /*0488*/ 	.word	0xffffffff


	//   ....[22]....
        /*048c*/ 	.word	0xffffffff


	//   ....[23]....
        /*0490*/ 	.word	0xffffffff


	//   ....[24]....
        /*0494*/ 	.word	0xffffffff


	//   ....[25]....
        /*0498*/ 	.word	0xffffffff


	//   ....[26]....
        /*049c*/ 	.word	0xffffffff


	//   ....[27]....
        /*04a0*/ 	.word	0xffffffff


	//   ....[28]....
        /*04a4*/ 	.word	0xffffffff


	//   ....[29]....
        /*04a8*/ 	.word	0xffffffff


	//   ....[30]....
        /*04ac*/ 	.word	0xffffffff


	//   ....[31]....
        /*04b0*/ 	.word	0xffffffff


	//   ....[32]....
        /*04b4*/ 	.word	0xffffffff


	//   ....[33]....
        /*04b8*/ 	.word	0xffffffff


	//   ....[34]....
        /*04bc*/ 	.word	0xffffffff


	//   ....[35]....
        /*04c0*/ 	.word	0xffffffff


	//   ....[36]....
        /*04c4*/ 	.word	0xffffffff


	//   ....[37]....
        /*04c8*/ 	.word	0xffffffff


	//   ....[38]....
        /*04cc*/ 	.word	0xffffffff


	//   ....[39]....
        /*04d0*/ 	.word	0xffffffff


	//   ....[40]....
        /*04d4*/ 	.word	0xffffffff


	//   ....[41]....
        /*04d8*/ 	.word	0xffffffff


	//   ....[42]....
        /*04dc*/ 	.word	0xffffffff


	//   ....[43]....
        /*04e0*/ 	.word	0xffffffff


	//   ....[44]....
        /*04e4*/ 	.word	0xffffffff


	//   ....[45]....
        /*04e8*/ 	.word	0xffffffff


	//   ....[46]....
        /*04ec*/ 	.word	0xffffffff


	//   ....[47]....
        /*04f0*/ 	.word	0xffffffff


	//   ....[48]....
        /*04f4*/ 	.word	0xffffffff


	//   ....[49]....
        /*04f8*/ 	.word	0xffffffff


	//   ....[50]....
        /*04fc*/ 	.word	0xffffffff


	//   ....[51]....
        /*0500*/ 	.word	0xffffffff


	//   ....[52]....
        /*0504*/ 	.word	0xffffffff


	//   ....[53]....
        /*0508*/ 	.word	0xffffffff


	//   ....[54]....
        /*050c*/ 	.word	0xffffffff


	//   ....[55]....
        /*0510*/ 	.word	0xffffffff


	//   ....[56]....
        /*0514*/ 	.word	0xffffffff


	//   ....[57]....
        /*0518*/ 	.word	0xffffffff


	//   ....[58]....
        /*051c*/ 	.word	0xffffffff


	//   ....[59]....
        /*0520*/ 	.word	0xffffffff


	//   ....[60]....
        /*0524*/ 	.word	0xffffffff


	//   ....[61]....
        /*0528*/ 	.word	0xffffffff


	//   ....[62]....
        /*052c*/ 	.word	0xffffffff


	//   ....[63]....
        /*0530*/ 	.word	0xffffffff


	//   ....[64]....
        /*0534*/ 	.word	0xffffffff


	//   ....[65]....
        /*0538*/ 	.word	0xffffffff


	//   ....[66]....
        /*053c*/ 	.word	0xffffffff


	//   ....[67]....
        /*0540*/ 	.word	0xffffffff


	//   ....[68]....
        /*0544*/ 	.word	0xffffffff


	//   ....[69]....
        /*0548*/ 	.word	0xffffffff


	//   ....[70]....
        /*054c*/ 	.word	0xffffffff


	//   ....[71]....
        /*0550*/ 	.word	0xffffffff


	//   ....[72]....
        /*0554*/ 	.word	0xffffffff


	//   ....[73]....
        /*0558*/ 	.word	0xffffffff


	//   ....[74]....
        /*055c*/ 	.word	0xffffffff


	//   ....[75]....
        /*0560*/ 	.word	0xffffffff


	//   ....[76]....
        /*0564*/ 	.word	0xffffffff


	//   ....[77]....
        /*0568*/ 	.word	0xffffffff


	//   ....[78]....
        /*056c*/ 	.word	0xffffffff


	//   ....[79]....
        /*0570*/ 	.word	0xffffffff


	//   ....[80]....
        /*0574*/ 	.word	0xffffffff


	//   ....[81]....
        /*0578*/ 	.word	0xffffffff


	//   ....[82]....
        /*057c*/ 	.word	0xffffffff


	//   ....[83]....
        /*0580*/ 	.word	0xffffffff


	//   ....[84]....
        /*0584*/ 	.word	0xffffffff


	//   ....[85]....
        /*0588*/ 	.word	0xffffffff


	//   ....[86]....
        /*058c*/ 	.word	0xffffffff


	//   ....[87]....
        /*0590*/ 	.word	0xffffffff


	//   ....[88]....
        /*0594*/ 	.word	0xffffffff


	//   ....[89]....
        /*0598*/ 	.word	0xffffffff


	//   ....[90]....
        /*059c*/ 	.word	0xffffffff


	//   ....[91]....
        /*05a0*/ 	.word	0xffffffff


	//   ....[92]....
        /*05a4*/ 	.word	0xffffffff


	//   ....[93]....
        /*05a8*/ 	.word	0xffffffff


	//   ....[94]....
        /*05ac*/ 	.word	0xffffffff


	//   ....[95]....
        /*05b0*/ 	.word	0xffffffff


	//   ....[96]....
        /*05b4*/ 	.word	0xffffffff


	//   ....[97]....
        /*05b8*/ 	.word	0xffffffff


	//   ....[98]....
        /*05bc*/ 	.word	0xffffffff


	//   ....[99]....
        /*05c0*/ 	.word	0xffffffff


	//   ....[100]....
        /*05c4*/ 	.word	0xffffffff


	//   ....[101]....
        /*05c8*/ 	.word	0xffffffff


	//   ....[102]....
        /*05cc*/ 	.word	0xffffffff


	//   ....[103]....
        /*05d0*/ 	.word	0xffffffff


	//   ....[104]....
        /*05d4*/ 	.word	0xffffffff


	//   ....[105]....
        /*05d8*/ 	.word	0x0500000f


	//   ....[106]....
        /*05dc*/ 	.word	0x0500000f


	//   ....[107]....
        /*05e0*/ 	.word	0x0500000f


	//   ....[108]....
        /*05e4*/ 	.word	0x0500000f


	//   ....[109]....
        /*05e8*/ 	.word	0x0500000f


	//   ....[110]....
        /*05ec*/ 	.word	0x0500000f


	//   ....[111]....
        /*05f0*/ 	.word	0x0500000f


	//   ....[112]....
        /*05f4*/ 	.word	0x0500000f


	//   ....[113]....
        /*05f8*/ 	.word	0x0500000f


	//   ....[114]....
        /*05fc*/ 	.word	0x0500000f


	//   ....[115]....
        /*0600*/ 	.word	0x0500000f


	//   ....[116]....
        /*0604*/ 	.word	0x0500000f


	//   ....[117]....
        /*0608*/ 	.word	0x0500000f


	//   ....[118]....
        /*060c*/ 	.word	0x0500000f


	//   ....[119]....
        /*0610*/ 	.word	0x0500000f


	//   ....[120]....
        /*0614*/ 	.word	0x0500000f


	//   ....[121]....
        /*0618*/ 	.word	0x0500000f


	//   ....[122]....
        /*061c*/ 	.word	0x0500000f


	//   ....[123]....
        /*0620*/ 	.word	0x0500000f


	//   ....[124]....
        /*0624*/ 	.word	0x0500000f


	//   ....[125]....
        /*0628*/ 	.word	0x0500000f


	//   ....[126]....
        /*062c*/ 	.word	0x0500000f


	//   ....[127]....
        /*0630*/ 	.word	0x0500000f


	//   ....[128]....
        /*0634*/ 	.word	0x0500000f


	//   ....[129]....
        /*0638*/ 	.word	0x0500000f


	//   ....[130]....
        /*063c*/ 	.word	0x0500000f


	//   ....[131]....
        /*0640*/ 	.word	0x0500000f


	//   ....[132]....
        /*0644*/ 	.word	0x0500000f


	//   ....[133]....
        /*0648*/ 	.word	0x0500000f


	//   ....[134]....
        /*064c*/ 	.word	0x0500000f


	//   ....[135]....
        /*0650*/ 	.word	0x0500000f


	//   ....[136]....
        /*0654*/ 	.word	0x0500000f


	//   ....[137]....
        /*0658*/ 	.word	0x0500000f


	//   ....[138]....
        /*065c*/ 	.word	0x0500000f


	//   ....[139]....
        /*0660*/ 	.word	0x0500000f


	//----- nvinfo : EIATTR_COOP_GROUP_INSTR_OFFSETS
	.align		4
.L_238:
        /*0664*/ 	.byte	0x04, 0x28
        /*0666*/ 	.short	(.L_240 - .L_239)


	//   ....[0]....
.L_239:
        /*0668*/ 	.word	0x00000070


	//   ....[1]....
        /*066c*/ 	.word	0x00000140


	//   ....[2]....
        /*0670*/ 	.word	0x00000190


	//   ....[3]....
        /*0674*/ 	.word	0x000003c0


	//   ....[4]....
        /*0678*/ 	.word	0x00000520


	//   ....[5]....
        /*067c*/ 	.word	0x00000640


	//   ....[6]....
        /*0680*/ 	.word	0x000007a0


	//   ....[7]....
        /*0684*/ 	.word	0x00001960


	//   ....[8]....
        /*0688*/ 	.word	0x000023b0


	//   ....[9]....
        /*068c*/ 	.word	0x000030d0


	//   ....[10]....
        /*0690*/ 	.word	0x00004110


	//   ....[11]....
        /*0694*/ 	.word	0x00004140


	//   ....[12]....
        /*0698*/ 	.word	0x00004840


	//   ....[13]....
        /*069c*/ 	.word	0x000048b0


	//   ....[14]....
        /*06a0*/ 	.word	0x000066f0


	//   ....[15]....
        /*06a4*/ 	.word	0x00006910


	//   ....[16]....
        /*06a8*/ 	.word	0x000073e0


	//   ....[17]....
        /*06ac*/ 	.word	0x00007400


	//   ....[18]....
        /*06b0*/ 	.word	0x00007f30


	//   ....[19]....
        /*06b4*/ 	.word	0x00007fd0


	//   ....[20]....
        /*06b8*/ 	.word	0x0000a3c0


	//   ....[21]....
        /*06bc*/ 	.word	0x0000a3f0


	//   ....[22]....
        /*06c0*/ 	.word	0x0000a6d0


	//   ....[23]....
        /*06c4*/ 	.word	0x0000a750


	//   ....[24]....
        /*06c8*/ 	.word	0x0000ca20


	//   ....[25]....
        /*06cc*/ 	.word	0x0000cc90


	//   ....[26]....
        /*06d0*/ 	.word	0x0000d760


	//   ....[27]....
        /*06d4*/ 	.word	0x0000d780


	//   ....[28]....
        /*06d8*/ 	.word	0x0000e280


	//   ....[29]....
        /*06dc*/ 	.word	0x0000e320


	//   ....[30]....
        /*06e0*/ 	.word	0x0000f360


	//   ....[31]....
        /*06e4*/ 	.word	0x0000f3a0


	//   ....[32]....
        /*06e8*/ 	.word	0x0000f480


	//   ....[33]....
        /*06ec*/ 	.word	0x0000f4a0


	//   ....[34]....
        /*06f0*/ 	.word	0x000107b0


	//   ....[35]....
        /*06f4*/ 	.word	0x000107f0


	//   ....[36]....
        /*06f8*/ 	.word	0x00010830


	//   ....[37]....
        /*06fc*/ 	.word	0x00010870


	//   ....[38]....
        /*0700*/ 	.word	0x00010df0


	//   ....[39]....
        /*0704*/ 	.word	0x00010e30


	//   ....[40]....
        /*0708*/ 	.word	0x00010ef0


	//   ....[41]....
        /*070c*/ 	.word	0x00010f10


	//   ....[42]....
        /*0710*/ 	.word	0x00010fd0


	//   ....[43]....
        /*0714*/ 	.word	0x00010ff0


	//   ....[44]....
        /*0718*/ 	.word	0x000110c0


	//   ....[45]....
        /*071c*/ 	.word	0x000110e0


	//   ....[46]....
        /*0720*/ 	.word	0x000119b0


	//   ....[47]....
        /*0724*/ 	.word	0x000119d0


	//   ....[48]....
        /*0728*/ 	.word	0x00011a90


	//   ....[49]....
        /*072c*/ 	.word	0x00011ab0


	//   ....[50]....
        /*0730*/ 	.word	0x00011b70


	//   ....[51]....
        /*0734*/ 	.word	0x00011b90


	//   ....[52]....
        /*0738*/ 	.word	0x00011c60


	//   ....[53]....
        /*073c*/ 	.word	0x00011c80


	//   ....[54]....
        /*0740*/ 	.word	0x00011de0


	//   ....[55]....
        /*0744*/ 	.word	0x00011fc0


	//   ....[56]....
        /*0748*/ 	.word	0x00011ff0


	//   ....[57]....
        /*074c*/ 	.word	0x00012020


	//   ....[58]....
        /*0750*/ 	.word	0x00012050


	//   ....[59]....
        /*0754*/ 	.word	0x00012080


	//   ....[60]....
        /*0758*/ 	.word	0x000120b0


	//   ....[61]....
        /*075c*/ 	.word	0x00012220


	//   ....[62]....
        /*0760*/ 	.word	0x00012250


	//   ....[63]....
        /*0764*/ 	.word	0x00012280


	//   ....[64]....
        /*0768*/ 	.word	0x000122b0


	//   ....[65]....
        /*076c*/ 	.word	0x000122e0


	//   ....[66]....
        /*0770*/ 	.word	0x00012310


	//   ....[67]....
        /*0774*/ 	.word	0x000123b0


	//   ....[68]....
        /*0778*/ 	.word	0x00012410


	//   ....[69]....
        /*077c*/ 	.word	0x000124a0


	//   ....[70]....
        /*0780*/ 	.word	0x00013980


	//   ....[71]....
        /*0784*/ 	.word	0x00014550


	//   ....[72]....
        /*0788*/ 	.word	0x00014570


	//   ....[73]....
        /*078c*/ 	.word	0x000145b0


	//   ....[74]....
        /*0790*/ 	.word	0x000145c0


	//   ....[75]....
        /*0794*/ 	.word	0x000146d0


	//   ....[76]....
        /*0798*/ 	.word	0x000146e0


	//   ....[77]....
        /*079c*/ 	.word	0x00014770


	//   ....[78]....
        /*07a0*/ 	.word	0x00014780


	//   ....[79]....
        /*07a4*/ 	.word	0x00014810


	//   ....[80]....
        /*07a8*/ 	.word	0x00014820


	//   ....[81]....
        /*07ac*/ 	.word	0x000148b0


	//   ....[82]....
        /*07b0*/ 	.word	0x000148c0


	//   ....[83]....
        /*07b4*/ 	.word	0x00014950


	//   ....[84]....
        /*07b8*/ 	.word	0x00014960


	//   ....[85]....
        /*07bc*/ 	.word	0x000149b0


	//   ....[86]....
        /*07c0*/ 	.word	0x000149e0


	//   ....[87]....
        /*07c4*/ 	.word	0x000172f0


	//   ....[88]....
        /*07c8*/ 	.word	0x00017350


	//   ....[89]....
        /*07cc*/ 	.word	0x00017380


	//   ....[90]....
        /*07d0*/ 	.word	0x00017390


	//   ....[91]....
        /*07d4*/ 	.word	0x000173c0


	//   ....[92]....
        /*07d8*/ 	.word	0x000173f0


	//   ....[93]....
        /*07dc*/ 	.word	0x00017420


	//   ....[94]....
        /*07e0*/ 	.word	0x00017450


	//   ....[95]....
        /*07e4*/ 	.word	0x000175d0


	//   ....[96]....
        /*07e8*/ 	.word	0x00017600


	//   ....[97]....
        /*07ec*/ 	.word	0x00017630


	//   ....[98]....
        /*07f0*/ 	.word	0x00017660


	//   ....[99]....
        /*07f4*/ 	.word	0x00017690


	//   ....[100]....
        /*07f8*/ 	.word	0x000176c0


	//   ....[101]....
        /*07fc*/ 	.word	0x00017780


	//   ....[102]....
        /*0800*/ 	.word	0x000177a0


	//   ....[103]....
        /*0804*/ 	.word	0x00017810


	//   ....[104]....
        /*0808*/ 	.word	0x00017ed0


	//   ....[105]....
        /*080c*/ 	.word	0x00018560


	//   ....[106]....
        /*0810*/ 	.word	0x00018730


	//   ....[107]....
        /*0814*/ 	.word	0x00018780


	//   ....[108]....
        /*0818*/ 	.word	0x000187e0


	//   ....[109]....
        /*081c*/ 	.word	0x00018880


	//   ....[110]....
        /*0820*/ 	.word	0x00018940


	//   ....[111]....
        /*0824*/ 	.word	0x00018a50


	//   ....[112]....
        /*0828*/ 	.word	0x00018ab0


	//   ....[113]....
        /*082c*/ 	.word	0x00018bb0


	//   ....[114]....
        /*0830*/ 	.word	0x00018c10


	//   ....[115]....
        /*0834*/ 	.word	0x00018d10


	//   ....[116]....
        /*0838*/ 	.word	0x00018d70


	//   ....[117]....
        /*083c*/ 	.word	0x00018e70


	//   ....[118]....
        /*0840*/ 	.word	0x00018ed0


	//   ....[119]....
        /*0844*/ 	.word	0x00018fb0


	//   ....[120]....
        /*0848*/ 	.word	0x00019030


	//   ....[121]....
        /*084c*/ 	.word	0x00019110


	//   ....[122]....
        /*0850*/ 	.word	0x00019440


	//   ....[123]....
        /*0854*/ 	.word	0x000194e0


	//   ....[124]....
        /*0858*/ 	.word	0x00019600


	//   ....[125]....
        /*085c*/ 	.word	0x00019670


	//   ....[126]....
        /*0860*/ 	.word	0x000196e0


	//   ....[127]....
        /*0864*/ 	.word	0x00019750


	//   ....[128]....
        /*0868*/ 	.word	0x000197c0


	//   ....[129]....
        /*086c*/ 	.word	0x00019840


	//   ....[130]....
        /*0870*/ 	.word	0x000198d0


	//   ....[131]....
        /*0874*/ 	.word	0x00019970


	//   ....[132]....
        /*0878*/ 	.word	0x000199e0


	//   ....[133]....
        /*087c*/ 	.word	0x00019a50


	//   ....[134]....
        /*0880*/ 	.word	0x00019ac0


	//   ....[135]....
        /*0884*/ 	.word	0x00019b40


	//   ....[136]....
        /*0888*/ 	.word	0x00019bb0


	//   ....[137]....
        /*088c*/ 	.word	0x00019c50


	//   ....[138]....
        /*0890*/ 	.word	0x00019ce0


	//   ....[139]....
        /*0894*/ 	.word	0x00019e10


	//----- nvinfo : EIATTR_REG_RECONFIG
	.align		4
.L_240:
        /*0898*/ 	.byte	0x01, 0x54
	.zero		2


	//----- nvinfo : EIATTR_SYSCALL_OFFSETS
	.align		4
        /*089c*/ 	.byte	0x04, 0x46
        /*089e*/ 	.short	(.L_242 - .L_241)


	//   ....[0]....
.L_241:
        /*08a0*/ 	.word	0x00001b40


	//   ....[1]....
        /*08a4*/ 	.word	0x000135c0


	//   ....[2]....
        /*08a8*/ 	.word	0x00013710


	//   ....[3]....
        /*08ac*/ 	.word	0x00013800


	//   ....[4]....
        /*08b0*/ 	.word	0x000140c0


	//----- nvinfo : EIATTR_MBARRIER_INSTR_OFFSETS
	.align		4
.L_242:
        /*08b4*/ 	.byte	0x04, 0x39
        /*08b6*/ 	.short	(.L_244 - .L_243)


	//   ....[0]....
.L_243:
        /*08b8*/ 	.word	0x00000270
        /*08bc*/ 	.word	0x000000ff
        /*08c0*/ 	.word	0x00028800
        /*08c4*/ 	.short	0x0100
        /*08c6*/ 	.byte	0x08
	.zero		1


	//   ....[1]....
        /*08c8*/ 	.word	0x00000280
        /*08cc*/ 	.word	0x000000ff
        /*08d0*/ 	.word	0x00028820
        /*08d4*/ 	.short	0x0100
        /*08d6*/ 	.byte	0x08
	.zero		1


	//   ....[2]....
        /*08d8*/ 	.word	0x00000370
        /*08dc*/ 	.word	0x000000ff
        /*08e0*/ 	.word	0x00028830
        /*08e4*/ 	.short	0x0100
        /*08e6*/ 	.byte	0x08
	.zero		1


	//   ....[3]....
        /*08e8*/ 	.word	0x00000380
        /*08ec*/ 	.word	0x000000ff
        /*08f0*/ 	.word	0x00028840
        /*08f4*/ 	.short	0x0100
        /*08f6*/ 	.byte	0x08
	.zero		1


	//   ....[4]....
        /*08f8*/ 	.word	0x00000390
        /*08fc*/ 	.word	0x000000ff
        /*0900*/ 	.word	0x00028838
        /*0904*/ 	.short	0x0100
        /*0906*/ 	.byte	0x08
	.zero		1


	//   ....[5]....
        /*0908*/ 	.word	0x000003a0
        /*090c*/ 	.word	0x000000ff
        /*0910*/ 	.word	0x00028848
        /*0914*/ 	.short	0x0100
        /*0916*/ 	.byte	0x08
	.zero		1


	//   ....[6]....
        /*0918*/ 	.word	0x000004d0
        /*091c*/ 	.word	0x000000ff
        /*0920*/ 	.word	0x00028850
        /*0924*/ 	.short	0x0100
        /*0926*/ 	.byte	0x08
	.zero		1


	//   ....[7]....
        /*0928*/ 	.word	0x000004e0
        /*092c*/ 	.word	0x000000ff
        /*0930*/ 	.word	0x00028860
        /*0934*/ 	.short	0x0100
        /*0936*/ 	.byte	0x08
	.zero		1


	//   ....[8]....
        /*0938*/ 	.word	0x000004f0
        /*093c*/ 	.word	0x000000ff
        /*0940*/ 	.word	0x00028858
        /*0944*/ 	.short	0x0100
        /*0946*/ 	.byte	0x08
	.zero		1


	//   ....[9]....
        /*0948*/ 	.word	0x00000500
        /*094c*/ 	.word	0x000000ff
        /*0950*/ 	.word	0x00028868
        /*0954*/ 	.short	0x0100
        /*0956*/ 	.byte	0x08
	.zero		1


	//   ....[10]....
        /*0958*/ 	.word	0x000005f0
        /*095c*/ 	.word	0x000000ff
        /*0960*/ 	.word	0x00028870
        /*0964*/ 	.short	0x0100
        /*0966*/ 	.byte	0x06
	.zero		1


	//   ....[11]....
        /*0968*/ 	.word	0x00000600
        /*096c*/ 	.word	0x000000ff
        /*0970*/ 	.word	0x00028880
        /*0974*/ 	.short	0x0100
        /*0976*/ 	.byte	0x06
	.zero		1


	//   ....[12]....
        /*0978*/ 	.word	0x00000610
        /*097c*/ 	.word	0x000000ff
        /*0980*/ 	.word	0x00028878
        /*0984*/ 	.short	0x0100
        /*0986*/ 	.byte	0x06
	.zero		1


	//   ....[13]....
        /*0988*/ 	.word	0x00000620
        /*098c*/ 	.word	0x000000ff
        /*0990*/ 	.word	0x00028888
        /*0994*/ 	.short	0x0100
        /*0996*/ 	.byte	0x06
	.zero		1


	//   ....[14]....
        /*0998*/ 	.word	0x00000750
        /*099c*/ 	.word	0x000000ff
        /*09a0*/ 	.word	0x00028890
        /*09a4*/ 	.short	0x0100
        /*09a6*/ 	.byte	0x08
	.zero		1


	//   ....[15]....
        /*09a8*/ 	.word	0x00000760
        /*09ac*/ 	.word	0x000000ff
        /*09b0*/ 	.word	0x000288a0
        /*09b4*/ 	.short	0x0100
        /*09b6*/ 	.byte	0x08
	.zero		1


	//   ....[16]....
        /*09b8*/ 	.word	0x00000770
        /*09bc*/ 	.word	0x000000ff
        /*09c0*/ 	.word	0x00028898
        /*09c4*/ 	.short	0x0100
        /*09c6*/ 	.byte	0x08
	.zero		1


	//   ....[17]....
        /*09c8*/ 	.word	0x00000780
        /*09cc*/ 	.word	0x000000ff
        /*09d0*/ 	.word	0x000288a8
        /*09d4*/ 	.short	0x0100
        /*09d6*/ 	.byte	0x08
	.zero		1


	//   ....[18]....
        /*09d8*/ 	.word	0x000008b0
        /*09dc*/ 	.word	0x000000ff
        /*09e0*/ 	.word	0x000288b0
        /*09e4*/ 	.short	0x0100
        /*09e6*/ 	.byte	0x08
	.zero		1


	//   ....[19]....
        /*09e8*/ 	.word	0x000008c0
        /*09ec*/ 	.word	0x000000ff
        /*09f0*/ 	.word	0x000288c0
        /*09f4*/ 	.short	0x0100
        /*09f6*/ 	.byte	0x08
	.zero		1


	//   ....[20]....
        /*09f8*/ 	.word	0x000008d0
        /*09fc*/ 	.word	0x000000ff
        /*0a00*/ 	.word	0x000288b8
        /*0a04*/ 	.short	0x0100
        /*0a06*/ 	.byte	0x08
	.zero		1


	//   ....[21]....
        /*0a08*/ 	.word	0x000008e0
        /*0a0c*/ 	.word	0x000000ff
        /*0a10*/ 	.word	0x000288c8
        /*0a14*/ 	.short	0x0100
        /*0a16*/ 	.byte	0x08
	.zero		1


	//   ....[22]....
        /*0a18*/ 	.word	0x00001bc0
        /*0a1c*/ 	.word	0x000000ff
        /*0a20*/ 	.word	0x00028800
        /*0a24*/ 	.short	0x010a
        /*0a26*/ 	.byte	0x29
	.zero		1


	//   ....[23]....
        /*0a28*/ 	.word	0x00001c40
        /*0a2c*/ 	.word	0x00000007
        /*0a30*/ 	.word	0x00028830
        /*0a34*/ 	.short	0x010a
        /*0a36*/ 	.byte	0x3f
	.zero		1


	//   ....[24]....
        /*0a38*/ 	.word	0x00001ca0
        /*0a3c*/ 	.word	0x00000007
        /*0a40*/ 	.word	0x00028830
        /*0a44*/ 	.short	0x010a
        /*0a46*/ 	.byte	0x3f
	.zero		1


	//   ....[25]....
        /*0a48*/ 	.word	0x00002360
        /*0a4c*/ 	.word	0x00000003
        /*0a50*/ 	.word	0x00000000
        /*0a54*/ 	.short	0x0101
        /*0a56*/ 	.byte	0x3f
	.zero		1


	//   ....[26]....
        /*0a58*/ 	.word	0x00005760
        /*0a5c*/ 	.word	0x000000ff
        /*0a60*/ 	.word	0x00028830
        /*0a64*/ 	.short	0x010a
        /*0a66*/ 	.byte	0x06
	.zero		1


	//   ....[27]....
        /*0a68*/ 	.word	0x000057a0
        /*0a6c*/ 	.word	0x000000ff
        /*0a70*/ 	.word	0x00028830
        /*0a74*/ 	.short	0x010a
        /*0a76*/ 	.byte	0x06
	.zero		1


	//   ....[28]....
        /*0a78*/ 	.word	0x00005ac0
        /*0a7c*/ 	.word	0x000000ff
        /*0a80*/ 	.word	0x00028850
        /*0a84*/ 	.short	0x010a
        /*0a86*/ 	.byte	0x06
	.zero		1


	//   ....[29]....
        /*0a88*/ 	.word	0x00005b00
        /*0a8c*/ 	.word	0x000000ff
        /*0a90*/ 	.word	0x00028850
        /*0a94*/ 	.short	0x010a
        /*0a96*/ 	.byte	0x06
	.zero		1


	//   ....[30]....
        /*0a98*/ 	.word	0x00006730
        /*0a9c*/ 	.word	0x00000033
        /*0aa0*/ 	.word	0x00000000
        /*0aa4*/ 	.short	0x0101
        /*0aa6*/ 	.byte	0x3f
	.zero		1


	//   ....[31]....
        /*0aa8*/ 	.word	0x00008480
        /*0aac*/ 	.word	0x0000001c
        /*0ab0*/ 	.word	0x00000000
        /*0ab4*/ 	.short	0x0101
        /*0ab6*/ 	.byte	0x3f
	.zero		1


	//   ....[32]....
        /*0ab8*/ 	.word	0x000092e0
        /*0abc*/ 	.word	0x000000ff
        /*0ac0*/ 	.word	0x00028830
        /*0ac4*/ 	.short	0x010a
        /*0ac6*/ 	.byte	0x06
	.zero		1


	//   ....[33]....
        /*0ac8*/ 	.word	0x00009320
        /*0acc*/ 	.word	0x000000ff
        /*0ad0*/ 	.word	0x00028830
        /*0ad4*/ 	.short	0x010a
        /*0ad6*/ 	.byte	0x06
	.zero		1


	//   ....[34]....
        /*0ad8*/ 	.word	0x00009640
        /*0adc*/ 	.word	0x000000ff
        /*0ae0*/ 	.word	0x00028850
        /*0ae4*/ 	.short	0x010a
        /*0ae6*/ 	.byte	0x06
	.zero		1


	//   ....[35]....
        /*0ae8*/ 	.word	0x00009680
        /*0aec*/ 	.word	0x000000ff
        /*0af0*/ 	.word	0x00028850
        /*0af4*/ 	.short	0x010a
        /*0af6*/ 	.byte	0x06
	.zero		1


	//   ....[36]....
        /*0af8*/ 	.word	0x0000af50
        /*0afc*/ 	.word	0x0000001b
        /*0b00*/ 	.word	0x00000000
        /*0b04*/ 	.short	0x0101
        /*0b06*/ 	.byte	0x3f
	.zero		1


	//   ....[37]....
        /*0b08*/ 	.word	0x0000b000
        /*0b0c*/ 	.word	0x00000023
        /*0b10*/ 	.word	0x00000000
        /*0b14*/ 	.short	0x0101
        /*0b16*/ 	.byte	0x3f
	.zero		1


	//   ....[38]....
        /*0b18*/ 	.word	0x0000bb00
        /*0b1c*/ 	.word	0x000000ff
        /*0b20*/ 	.word	0x00028830
        /*0b24*/ 	.short	0x010a
        /*0b26*/ 	.byte	0x06
	.zero		1


	//   ....[39]....
        /*0b28*/ 	.word	0x0000bb40
        /*0b2c*/ 	.word	0x000000ff
        /*0b30*/ 	.word	0x00028830
        /*0b34*/ 	.short	0x010a
        /*0b36*/ 	.byte	0x06
	.zero		1


	//   ....[40]....
        /*0b38*/ 	.word	0x0000be60
        /*0b3c*/ 	.word	0x000000ff
        /*0b40*/ 	.word	0x00028850
        /*0b44*/ 	.short	0x010a
        /*0b46*/ 	.byte	0x06
	.zero		1


	//   ....[41]....
        /*0b48*/ 	.word	0x0000bea0
        /*0b4c*/ 	.word	0x000000ff
        /*0b50*/ 	.word	0x00028850
        /*0b54*/ 	.short	0x010a
        /*0b56*/ 	.byte	0x06
	.zero		1


	//   ....[42]....
        /*0b58*/ 	.word	0x0000ca90
        /*0b5c*/ 	.word	0x00000036
        /*0b60*/ 	.word	0x00000000
        /*0b64*/ 	.short	0x0101
        /*0b66*/ 	.byte	0x3f
	.zero		1


	//   ....[43]....
        /*0b68*/ 	.word	0x0000e2e0
        /*0b6c*/ 	.word	0x00000022
        /*0b70*/ 	.word	0x00000000
        /*0b74*/ 	.short	0x0101
        /*0b76*/ 	.byte	0x3f
	.zero		1


	//   ....[44]....
        /*0b78*/ 	.word	0x0000f2d0
        /*0b7c*/ 	.word	0x000000ff
        /*0b80*/ 	.word	0x00028850
        /*0b84*/ 	.short	0x010a
        /*0b86*/ 	.byte	0x05
	.zero		1


	//   ....[45]....
        /*0b88*/ 	.word	0x0000f310
        /*0b8c*/ 	.word	0x000000ff
        /*0b90*/ 	.word	0x00028850
        /*0b94*/ 	.short	0x010a
        /*0b96*/ 	.byte	0x05
	.zero		1


	//   ....[46]....
        /*0b98*/ 	.word	0x0000f830
        /*0b9c*/ 	.word	0x00000007
        /*0ba0*/ 	.word	0x00000000
        /*0ba4*/ 	.short	0x0101
        /*0ba6*/ 	.byte	0x3f
	.zero		1


	//   ....[47]....
        /*0ba8*/ 	.word	0x00010e20
        /*0bac*/ 	.word	0x00000003
        /*0bb0*/ 	.word	0x00000000
        /*0bb4*/ 	.short	0x0101
        /*0bb6*/ 	.byte	0x3f
	.zero		1


	//   ....[48]....
        /*0bb8*/ 	.word	0x00013c10
        /*0bbc*/ 	.word	0x00000000
        /*0bc0*/ 	.word	0x00028840
        /*0bc4*/ 	.short	0x010a
        /*0bc6*/ 	.byte	0x3f
	.zero		1


	//   ....[49]....
        /*0bc8*/ 	.word	0x00014ad0
        /*0bcc*/ 	.word	0x00000009
        /*0bd0*/ 	.word	0x00028800
        /*0bd4*/ 	.short	0x0107
        /*0bd6*/ 	.byte	0x3f
	.zero		1


	//   ....[50]....
        /*0bd8*/ 	.word	0x00014be0
        /*0bdc*/ 	.word	0x00000002
        /*0be0*/ 	.word	0x00028800
        /*0be4*/ 	.short	0x0101
        /*0be6*/ 	.byte	0x3f
	.zero		1


	//   ....[51]....
        /*0be8*/ 	.word	0x00014c00
        /*0bec*/ 	.word	0x00000002
        /*0bf0*/ 	.word	0x00028820
        /*0bf4*/ 	.short	0x010a
        /*0bf6*/ 	.byte	0x3f
	.zero		1


	//   ....[52]....
        /*0bf8*/ 	.word	0x00014f80
        /*0bfc*/ 	.word	0x00000003
        /*0c00*/ 	.word	0x00028840
        /*0c04*/ 	.short	0x010a
        /*0c06*/ 	.byte	0x3f
	.zero		1


	//   ....[53]....
        /*0c08*/ 	.word	0x00015340
        /*0c0c*/ 	.word	0x00000003
        /*0c10*/ 	.word	0x00000060
        /*0c14*/ 	.short	0x010a
        /*0c16*/ 	.byte	0x3f
	.zero		1


	//   ....[54]....
        /*0c18*/ 	.word	0x00015a30
        /*0c1c*/ 	.word	0x00000003
        /*0c20*/ 	.word	0x00028840
        /*0c24*/ 	.short	0x010a
        /*0c26*/ 	.byte	0x3f
	.zero		1


	//   ....[55]....
        /*0c28*/ 	.word	0x00015df0
        /*0c2c*/ 	.word	0x00000002
        /*0c30*/ 	.word	0x00000060
        /*0c34*/ 	.short	0x010a
        /*0c36*/ 	.byte	0x3f
	.zero		1


	//   ....[56]....
        /*0c38*/ 	.word	0x00016400
        /*0c3c*/ 	.word	0x00000002
        /*0c40*/ 	.word	0x00028840
        /*0c44*/ 	.short	0x010a
        /*0c46*/ 	.byte	0x3f
	.zero		1


	//   ....[57]....
        /*0c48*/ 	.word	0x000167c0
        /*0c4c*/ 	.word	0x00000002
        /*0c50*/ 	.word	0x00000060
        /*0c54*/ 	.short	0x010a
        /*0c56*/ 	.byte	0x3f
	.zero		1


	//   ....[58]....
        /*0c58*/ 	.word	0x00016d60
        /*0c5c*/ 	.word	0x00000000
        /*0c60*/ 	.word	0x00028860
        /*0c64*/ 	.short	0x010a
        /*0c66*/ 	.byte	0x3f
	.zero		1


	//   ....[59]....
        /*0c68*/ 	.word	0x00017e50
        /*0c6c*/ 	.word	0x00000000
        /*0c70*/ 	.word	0x00028820
        /*0c74*/ 	.short	0x010a
        /*0c76*/ 	.byte	0x3f
	.zero		1


	//   ....[60]....
        /*0c78*/ 	.word	0x00018010
        /*0c7c*/ 	.word	0x00000006
        /*0c80*/ 	.word	0x00000000
        /*0c84*/ 	.short	0x010a
        /*0c86*/ 	.byte	0x3f
	.zero		1


	//   ....[61]....
        /*0c88*/ 	.word	0x00018080
        /*0c8c*/ 	.word	0x00000007
        /*0c90*/ 	.word	0x00000000
        /*0c94*/ 	.short	0x010a
        /*0c96*/ 	.byte	0x3f
	.zero		1


	//   ....[62]....
        /*0c98*/ 	.word	0x000180f0
        /*0c9c*/ 	.word	0x00000004
        /*0ca0*/ 	.word	0x00000000
        /*0ca4*/ 	.short	0x010a
        /*0ca6*/ 	.byte	0x3f
	.zero		1


	//   ....[63]....
        /*0ca8*/ 	.word	0x00018120
        /*0cac*/ 	.word	0x00000003
        /*0cb0*/ 	.word	0x00000000
        /*0cb4*/ 	.short	0x010a
        /*0cb6*/ 	.byte	0x3f
	.zero		1


	//   ....[64]....
        /*0cb8*/ 	.word	0x00018190
        /*0cbc*/ 	.word	0x00000003
        /*0cc0*/ 	.word	0x00028800
        /*0cc4*/ 	.short	0x010a
        /*0cc6*/ 	.byte	0x3f
	.zero		1


	//   ....[65]....
        /*0cc8*/ 	.word	0x000181e0
        /*0ccc*/ 	.word	0x00000007
        /*0cd0*/ 	.word	0x00028830
        /*0cd4*/ 	.short	0x010a
        /*0cd6*/ 	.byte	0x3f
	.zero		1


	//   ....[66]....
        /*0cd8*/ 	.word	0x00018240
        /*0cdc*/ 	.word	0x00000007
        /*0ce0*/ 	.word	0x00028830
        /*0ce4*/ 	.short	0x010a
        /*0ce6*/ 	.byte	0x3f
	.zero		1


	//   ....[67]....
        /*0ce8*/ 	.word	0x000182a0
        /*0cec*/ 	.word	0x00000007
        /*0cf0*/ 	.word	0x00028850
        /*0cf4*/ 	.short	0x010a
        /*0cf6*/ 	.byte	0x3f
	.zero		1


	//   ....[68]....
        /*0cf8*/ 	.word	0x00018300
        /*0cfc*/ 	.word	0x00000005
        /*0d00*/ 	.word	0x00028830
        /*0d04*/ 	.short	0x010a
        /*0d06*/ 	.byte	0x3f
	.zero		1


	//   ....[69]....
        /*0d08*/ 	.word	0x00018360
        /*0d0c*/ 	.word	0x00000005
        /*0d10*/ 	.word	0x00028850
        /*0d14*/ 	.short	0x010a
        /*0d16*/ 	.byte	0x3f
	.zero		1


	//   ....[70]....
        /*0d18*/ 	.word	0x000183c0
        /*0d1c*/ 	.word	0x00000005
        /*0d20*/ 	.word	0x00028830
        /*0d24*/ 	.short	0x010a
        /*0d26*/ 	.byte	0x3f
	.zero		1


	//   ....[71]....
        /*0d28*/ 	.word	0x00018420
        /*0d2c*/ 	.word	0x00000005
        /*0d30*/ 	.word	0x00028850
        /*0d34*/ 	.short	0x010a
        /*0d36*/ 	.byte	0x3f
	.zero		1


	//   ....[72]....
        /*0d38*/ 	.word	0x00018480
        /*0d3c*/ 	.word	0x00000008
        /*0d40*/ 	.word	0x00028850
        /*0d44*/ 	.short	0x010a
        /*0d46*/ 	.byte	0x3f
	.zero		1


	//   ....[73]....
        /*0d48*/ 	.word	0x00018620
        /*0d4c*/ 	.word	0x00000000
        /*0d50*/ 	.word	0x00028840
        /*0d54*/ 	.short	0x010a
        /*0d56*/ 	.byte	0x3f
	.zero		1


	//   ....[74]....
        /*0d58*/ 	.word	0x00019160
        /*0d5c*/ 	.word	0x00000002
        /*0d60*/ 	.word	0x00028820
        /*0d64*/ 	.short	0x010a
        /*0d66*/ 	.byte	0x3f
	.zero		1


	//   ....[75]....
        /*0d68*/ 	.word	0x000191b0
        /*0d6c*/ 	.word	0x00000003
        /*0d70*/ 	.word	0x00028840
        /*0d74*/ 	.short	0x010a
        /*0d76*/ 	.byte	0x3f
	.zero		1


	//   ....[76]....
        /*0d78*/ 	.word	0x00019200
        /*0d7c*/ 	.word	0x00000003
        /*0d80*/ 	.word	0x00000060
        /*0d84*/ 	.short	0x010a
        /*0d86*/ 	.byte	0x3f
	.zero		1


	//   ....[77]....
        /*0d88*/ 	.word	0x00019250
        /*0d8c*/ 	.word	0x00000003
        /*0d90*/ 	.word	0x00028840
        /*0d94*/ 	.short	0x010a
        /*0d96*/ 	.byte	0x3f
	.zero		1


	//   ....[78]....
        /*0d98*/ 	.word	0x000192a0
        /*0d9c*/ 	.word	0x00000002
        /*0da0*/ 	.word	0x00000060
        /*0da4*/ 	.short	0x010a
        /*0da6*/ 	.byte	0x3f
	.zero		1


	//   ....[79]....
        /*0da8*/ 	.word	0x000192f0
        /*0dac*/ 	.word	0x00000002
        /*0db0*/ 	.word	0x00028840
        /*0db4*/ 	.short	0x010a
        /*0db6*/ 	.byte	0x3f
	.zero		1


	//   ....[80]....
        /*0db8*/ 	.word	0x00019340
        /*0dbc*/ 	.word	0x00000002
        /*0dc0*/ 	.word	0x00000060
        /*0dc4*/ 	.short	0x010a
        /*0dc6*/ 	.byte	0x3f
	.zero		1


	//   ....[81]....
        /*0dc8*/ 	.word	0x00019390
        /*0dcc*/ 	.word	0x00000000
        /*0dd0*/ 	.word	0x00028860
        /*0dd4*/ 	.short	0x010a
        /*0dd6*/ 	.byte	0x3f
	.zero		1


	//   ....[82]....
        /*0dd8*/ 	.word	0x00019d30
        /*0ddc*/ 	.word	0x00000000
        /*0de0*/ 	.word	0x00028820
        /*0de4*/ 	.short	0x010a
        /*0de6*/ 	.byte	0x3f
	.zero		1


	//   ....[83]....
        /*0de8*/ 	.word	0x00019ed0
        /*0dec*/ 	.word	0x00000006
        /*0df0*/ 	.word	0x00000000
        /*0df4*/ 	.short	0x010a
        /*0df6*/ 	.byte	0x3f
	.zero		1


	//   ....[84]....
        /*0df8*/ 	.word	0x00019f20
        /*0dfc*/ 	.word	0x00000007
        /*0e00*/ 	.word	0x00000000
        /*0e04*/ 	.short	0x010a
        /*0e06*/ 	.byte	0x3f
	.zero		1


	//   ....[85]....
        /*0e08*/ 	.word	0x00019f70
        /*0e0c*/ 	.word	0x00000004
        /*0e10*/ 	.word	0x00000000
        /*0e14*/ 	.short	0x010a
        /*0e16*/ 	.byte	0x3f
	.zero		1


	//----- nvinfo : EIATTR_NUM_MBARRIERS
	.align		4
.L_244:
        /*0e18*/ 	.byte	0x03, 0x38
        /*0e1a*/ 	.short	0x0016


	//----- nvinfo : EIATTR_EXIT_INSTR_OFFSETS
	.align		4
        /*0e1c*/ 	.byte	0x04, 0x1c
        /*0e1e*/ 	.short	(.L_246 - .L_245)


	//   ....[0]....
.L_245:
        /*0e20*/ 	.word	0x00000a80


	//   ....[1]....
        /*0e24*/ 	.word	0x00011d80


	//   ....[2]....
        /*0e28*/ 	.word	0x00018170


	//----- nvinfo : EIATTR_MAX_THREADS
	.align		4
.L_246:
        /*0e2c*/ 	.byte	0x04, 0x05
        /*0e2e*/ 	.short	(.L_248 - .L_247)
.L_247:
        /*0e30*/ 	.word	0x00000180
        /*0e34*/ 	.word	0x00000001
        /*0e38*/ 	.word	0x00000001


	//----- nvinfo : EIATTR_CRS_STACK_SIZE
	.align		4
.L_248:
        /*0e3c*/ 	.byte	0x04, 0x1e
        /*0e3e*/ 	.short	(.L_250 - .L_249)
.L_249:
        /*0e40*/ 	.word	0x00000000


	//----- nvinfo : EIATTR_CBANK_PARAM_SIZE
	.align		4
.L_250:
        /*0e44*/ 	.byte	0x03, 0x19
        /*0e46*/ 	.short	0x0af0


	//----- nvinfo : EIATTR_PARAM_CBANK
	.align		4
        /*0e48*/ 	.byte	0x04, 0x0a
        /*0e4a*/ 	.short	(.L_252 - .L_251)
	.align		4
.L_251:
        /*0e4c*/ 	.word	index@(.nv.constant0._ZN7cutlass13device_kernelIN5flash11enable_sm90INS1_16FlashAttnFwdSm90INS1_25CollectiveMainloopFwdSm90ILi2EN4cute5tupleIJNS5_1CILi1EEES8_S8_EEENS6_IJNS7_ILi128EEESA_SA_EEELi128ENS_6half_tEfNS_4arch4Sm90ELb0ELb1ELb1ELb1ELb0ELb0ELb0ELb1ELb1ELb1ELb0ELb0EEENS1_21CollectiveEpilogueFwdISB_S9_SC_SE_Li256ELb1ELb1ELb0ELb0EEENS1_36VarlenDynamicPersistentTileSchedulerILi128ELi128ELi256ELi128ELb0ELb1ELb1ELb1ELb0ELb1EEEEEEEEEvNT_6ParamsE)
        /*0e50*/ 	.short	0x0210
        /*0e52*/ 	.short	0x0af0


	//----- nvinfo : EIATTR_SW_WAR
	.align		4
.L_252:
        /*0e54*/ 	.byte	0x04, 0x36
        /*0e56*/ 	.short	(.L_254 - .L_253)
.L_253:
        /*0e58*/ 	.word	0x00000008
.L_254:


//--------------------- .nv.info._ZN7cutlass13device_kernelIN5flash11enable_sm90INS1_16FlashAttnFwdSm90INS1_25CollectiveMainloopFwdSm90ILi2EN4cute5tupleIJNS5_1CILi1EEES8_S8_EEENS6_IJNS7_ILi128EEESA_SA_EEELi128ENS_6half_tEfNS_4arch4Sm90ELb0ELb1ELb1ELb1ELb0ELb1ELb0ELb1ELb1ELb1ELb0ELb0EEENS1_21CollectiveEpilogueFwdISB_S9_SC_SE_Li256ELb1ELb1ELb0ELb0EEENS1_36VarlenDynamicPersistentTileSchedulerILi128ELi128ELi256ELi128ELb0ELb1ELb1ELb1ELb0ELb1EEEEEEEEEvNT_6ParamsE --------------------------
	.section	.nv.info._ZN7cutlass13device_kernelIN5flash11enable_sm90INS1_16FlashAttnFwdSm90INS1_25CollectiveMainloopFwdSm90ILi2EN4cute5tupleIJNS5_1CILi1EEES8_S8_EEENS6_IJNS7_ILi128EEESA_SA_EEELi128ENS_6half_tEfNS_4arch4Sm90ELb0ELb1ELb1ELb1ELb0ELb1ELb0ELb1ELb1ELb1ELb0ELb0EEENS1_21CollectiveEpilogueFwdISB_S9_SC_SE_Li256ELb1ELb1ELb0ELb0EEENS1_36VarlenDynamicPersistentTileSchedulerILi128ELi128ELi256ELi128ELb0ELb1ELb1ELb1ELb0ELb1EEEEEEEEEvNT_6ParamsE,"",@"SHT_CUDA_INFO"
	.sectionflags	@""
	.align	4


	//----- nvinfo : EIATTR_CUDA_API_VERSION
	.align		4
        /*0000*/ 	.byte	0x04, 0x37
        /*0002*/ 	.short	(.L_256 - .L_255)
.L_255:
        /*0004*/ 	.word	0x00000082


	//----- nvinfo : EIATTR_KPARAM_INFO
	.align		4
.L_256:
        /*0008*/ 	.byte	0x04, 0x17
        /*000a*/ 	.short	(.L_258 - .L_257)
.L_257:
        /*000c*/ 	.word	0x00000000
        /*0010*/ 	.short	0x0000
        /*0012*/ 	.short	0x0070
        /*0014*/ 	.byte	0x00, 0xf0, 0x01, 0x2a


	//----- nvinfo : EIATTR_SPARSE_MMA_MASK
	.align		4
.L_258:
        /*0018*/ 	.byte	0x03, 0x50
        /*001a*/ 	.short	0x0000


	//----- nvinfo : EIATTR_MAXREG_COUNT
	.align		4
        /*001c*/ 	.byte	0x03, 0x1b
        /*001e*/ 	.short	0x00a8


	//----- nvinfo : EIATTR_NUM_BARRIERS
	.align		4
        /*0020*/ 	.byte	0x02, 0x4c
        /*0022*/ 	.byte	0x10
	.zero		1


	//----- nvinfo : EIATTR_EXTERNS
	.align		4
        /*0024*/ 	.byte	0x04, 0x0f
        /*0026*/ 	.short	(.L_260 - .L_259)


	//   ....[0]....
	.align		4
.L_259:
        /*0028*/ 	.word	index@(__assertfail)


	//----- nvinfo : EIATTR_ANNOTATIONS
	.align		4
.L_260:
        /*002c*/ 	.byte	0x04, 0x55
        /*002e*/ 	.short	(.L_262 - .L_261)


	//   ....[0]....
.L_261:
        /* <DEDUP_REMOVED lines=75> */


	//----- nvinfo : EIATTR_MERCURY_ISA_VERSION
	.align		4
.L_262:
        /*04d0*/ 	.byte	0x03, 0x5f
        /*04d2*/ 	.short	0x0101


	//----- nvinfo : EIATTR_UNUSED_LOAD_BYTE_OFFSET
	.align		4
        /*04d4*/ 	.byte	0x04, 0x44
        /*04d6*/ 	.short	(.L_264 - .L_263)


	//   ....[0]....
.L_263:
        /*04d8*/ 	.word	0x00000ab0
        /*04dc*/ 	.word	0x0000fff0


	//   ....[1]....
        /*04e0*/ 	.word	0x0001c7c0
        /*04e4*/ 	.word	0x0000fff0


	//----- nvinfo : EIATTR_INT_WARP_WIDE_INSTR_OFFSETS
	.align		4
.L_264:
        /*04e8*/ 	.byte	0x04, 0x31
        /*04ea*/ 	.short	(.L_266 - .L_265)


	//   ....[0]....
.L_265:
        /*04ec*/ 	.word	0x00000180


	//   ....[1]....
        /*04f0*/ 	.word	0x00000220


	//   ....[2]....
        /*04f4*/ 	.word	0x00000290


	//   ....[3]....
        /*04f8*/ 	.word	0x00021560


	//   ....[4]....
        /*04fc*/ 	.word	0x000215f0


	//   ....[5]....
        /*0500*/ 	.word	0x00024d80


	//   ....[6]....
        /*0504*/ 	.word	0x00024de0


	//----- nvinfo : EIATTR_COOP_GROUP_MASK_REGIDS
	.align		4
.L_266:
        /*0508*/ 	.byte	0x04, 0x29
        /*050a*/ 	.short	(.L_268 - .L_267)


	//   ....[0]....
.L_267:
        /*050c*/ 	.word	0xffffffff


	//   ....[1]....
        /*0510*/ 	.word	0xffffffff


	//   ....[2]....
        /*0514*/ 	.word	0xffffffff


	//   ....[3]....
        /*0518*/ 	.word	0xffffffff


	//   ....[4]....
        /*051c*/ 	.word	0xffffffff


	//   ....[5]....
        /*0520*/ 	.word	0xffffffff


	//   ....[6]....
        /*0524*/ 	.word	0xffffffff


	//   ....[7]....
        /*0528*/ 	.word	0xffffffff


	//   ....[8]....
        /*052c*/ 	.word	0xffffffff


	//   ....[9]....
        /*0530*/ 	.word	0xffffffff


	//   ....[10]....
        /*0534*/ 	.word	0xffffffff


	//   ....[11]....
        /*0538*/ 	.word	0xffffffff


	//   ....[12]....
        /*053c*/ 	.word	0xffffffff


	//   ....[13]....
        /*0540*/ 	.word	0xffffffff


	//   ....[14]....
        /*0544*/ 	.word	0xffffffff


	//   ....[15]....
        /*0548*/ 	.word	0xffffffff


	//   ....[16]....
        /*054c*/ 	.word	0xffffffff


	//   ....[17]....
        /*0550*/ 	.word	0xffffffff


	//   ....[18]....
        /*0554*/ 	.word	0xffffffff


	//   ....[19]....
        /*0558*/ 	.word	0xffffffff


	//   ....[20]....
        /*055c*/ 	.word	0xffffffff


	//   ....[21]....
        /*0560*/ 	.word	0xffffffff


	//   ....[22]....
        /*0564*/ 	.word	0xffffffff


	//   ....[23]....
        /*0568*/ 	.word	0xffffffff


	//   ....[24]....
        /*056c*/ 	.word	0xffffffff


	//   ....[25]....
        /*0570*/ 	.word	0xffffffff


	//   ....[26]....
        /*0574*/ 	.word	0xffffffff


	//   ....[27]....
        /*0578*/ 	.word	0xffffffff


	//   ....[28]....
        /*057c*/ 	.word	0xffffffff


	//   ....[29]....
        /*0580*/ 	.word	0xffffffff


	//   ....[30]....
        /*0584*/ 	.word	0xffffffff


	//   ....[31]....
        /*0588*/ 	.word	0xffffffff


	//   ....[32]....
        /*058c*/ 	.word	0xffffffff


	//   ....[33]....
        /*0590*/ 	.word	0xffffffff


	//   ....[34]....
        /*0594*/ 	.word	0xffffffff


	//   ....[35]....
        /*0598*/ 	.word	0xffffffff


	//   ....[36]....
        /*059c*/ 	.word	0xffffffff


	//   ....[37]....
        /*05a0*/ 	.word	0xffffffff


	//   ....[38]....
        /*05a4*/ 	.word	0xffffffff


	//   ....[39]....
        /*05a8*/ 	.word	0xffffffff


	//   ....[40]....
        /*05ac*/ 	.word	0xffffffff


	//   ....[41]....
        /*05b0*/ 	.word	0xffffffff


	//   ....[42]....
        /*05b4*/ 	.word	0xffffffff


	//   ....[43]....
        /*05b8*/ 	.word	0xffffffff


	//   ....[44]....
        /*05bc*/ 	.word	0xffffffff


	//   ....[45]....
        /*05c0*/ 	.word	0xffffffff


	//   ....[46]....
        /*05c4*/ 	.word	0xffffffff


	//   ....[47]....
        /*05c8*/ 	.word	0xffffffff


	//   ....[48]....
        /*05cc*/ 	.word	0xffffffff


	//   ....[49]....
        /*05d0*/ 	.word	0xffffffff


	//   ....[50]....
        /*05d4*/ 	.word	0xffffffff


	//   ....[51]....
        /*05d8*/ 	.word	0xffffffff


	//   ....[52]....
        /*05dc*/ 	.word	0xffffffff


	//   ....[53]....
        /*05e0*/ 	.word	0xffffffff


	//   ....[54]....
        /*05e4*/ 	.word	0xffffffff


	//   ....[55]....
        /*05e8*/ 	.word	0xffffffff


	//   ....[56]....
        /*05ec*/ 	.word	0xffffffff


	//   ....[57]....
        /*05f0*/ 	.word	0xffffffff


	//   ....[58]....
        /*05f4*/ 	.word	0xffffffff


	//   ....[59]....
        /*05f8*/ 	.word	0xffffffff


	//   ....[60]....
        /*05fc*/ 	.word	0xffffffff


	//   ....[61]....
        /*0600*/ 	.word	0xffffffff


	//   ....[62]....
        /*0604*/ 	.word	0xffffffff


	//   ....[63]....
        /*0608*/ 	.word	0xffffffff


	//   ....[64]....
        /*060c*/ 	.word	0xffffffff


	//   ....[65]....
        /*0610*/ 	.word	0xffffffff


	//   ....[66]....
        /*0614*/ 	.word	0xffffffff


	//   ....[67]....
        /*0618*/ 	.word	0xffffffff


	//   ....[68]....
        /*061c*/ 	.word	0xffffffff


	//   ....[69]....
        /*0620*/ 	.word	0xffffffff


	//   ....[70]....
        /*0624*/ 	.word	0xffffffff


	//   ....[71]....
        /*0628*/ 	.word	0xffffffff


	//   ....[72]....
        /*062c*/ 	.word	0xffffffff


	//   ....[73]....
        /*0630*/ 	.word	0xffffffff


	//   ....[74]....
        /*0634*/ 	.word	0xffffffff


	//   ....[75]....
        /*0638*/ 	.word	0xffffffff


	//   ....[76]....
        /*063c*/ 	.word	0xffffffff


	//   ....[77]....
        /*0640*/ 	.word	0xffffffff


	//   ....[78]....
        /*0644*/ 	.word	0xffffffff


	//   ....[79]....
        /*0648*/ 	.word	0xffffffff


	//   ....[80]....
        /*064c*/ 	.word	0xffffffff


	//   ....[81]....
        /*0650*/ 	.word	0xffffffff


	//   ....[82]....
        /*0654*/ 	.word	0xffffffff


	//   ....[83]....
        /*0658*/ 	.word	0xffffffff


	//   ....[84]....
        /*065c*/ 	.word	0xffffffff


	//   ....[85]....
        /*0660*/ 	.word	0xffffffff


	//   ....[86]....
        /*0664*/ 	.word	0xffffffff


	//   ....[87]....
        /*0668*/ 	.word	0xffffffff


	//   ....[88]....
        /*066c*/ 	.word	0xffffffff


	//   ....[89]....
        /*0670*/ 	.word	0xffffffff


	//   ....[90]....
        /*0674*/ 	.word	0xffffffff


	//   ....[91]....
        /*0678*/ 	.word	0xffffffff


	//   ....[92]....
        /*067c*/ 	.word	0xffffffff


	//   ....[93]....
        /*0680*/ 	.word	0xffffffff


	//   ....[94]....
        /*0684*/ 	.word	0xffffffff


	//   ....[95]....
        /*0688*/ 	.word	0xffffffff


	//   ....[96]....
        /*068c*/ 	.word	0xffffffff


	//   ....[97]....
        /*0690*/ 	.word	0xffffffff


	//   ....[98]....
        /*0694*/ 	.word	0xffffffff


	//   ....[99]....
        /*0698*/ 	.word	0xffffffff


	//   ....[100]....
        /*069c*/ 	.word	0xffffffff


	//   ....[101]....
        /*06a0*/ 	.word	0xffffffff


	//   ....[102]....
        /*06a4*/ 	.word	0xffffffff


	//   ....[103]....
        /*06a8*/ 	.word	0xffffffff


	//   ....[104]....
        /*06ac*/ 	.word	0xffffffff


	//   ....[105]....
        /*06b0*/ 	.word	0xffffffff


	//   ....[106]....
        /*06b4*/ 	.word	0xffffffff


	//   ....[107]....
        /*06b8*/ 	.word	0xffffffff


	//   ....[108]....
        /*06bc*/ 	.word	0xffffffff


	//   ....[109]....
        /*06c0*/ 	.word	0xffffffff


	//   ....[110]....
        /*06c4*/ 	.word	0xffffffff


	//   ....[111]....
        /*06c8*/ 	.word	0xffffffff


	//   ....[112]....
        /*06cc*/ 	.word	0xffffffff


	//   ....[113]....
        /*06d0*/ 	.word	0xffffffff


	//   ....[114]....
        /*06d4*/ 	.word	0xffffffff


	//   ....[115]....
        /*06d8*/ 	.word	0xffffffff


	//   ....[116]....
        /*06dc*/ 	.word	0xffffffff


	//   ....[117]....
        /*06e0*/ 	.word	0xffffffff


	//   ....[118]....
        /*06e4*/ 	.word	0xffffffff


	//   ....[119]....
        /*06e8*/ 	.word	0xffffffff


	//   ....[120]....
        /*06ec*/ 	.word	0xffffffff


	//   ....[121]....
        /*06f0*/ 	.word	0xffffffff


	//   ....[122]....
        /*06f4*/ 	.word	0xffffffff


	//   ....[123]....
        /*06f8*/ 	.word	0xffffffff


	//   ....[124]....
        /*06fc*/ 	.word	0xffffffff


	//   ....[125]....
        /*0700*/ 	.word	0xffffffff


	//   ....[126]....
        /*0704*/ 	.word	0xffffffff


	//   ....[127]....
        /*0708*/ 	.word	0xffffffff


	//   ....[128]....
        /*070c*/ 	.word	0xffffffff


	//   ....[129]....
        /*0710*/ 	.word	0xffffffff


	//   ....[130]....
        /*0714*/ 	.word	0xffffffff


	//   ....[131]....
        /*0718*/ 	.word	0xffffffff


	//   ....[132]....
        /*071c*/ 	.word	0xffffffff


	//   ....[133]....
        /*0720*/ 	.word	0xffffffff


	//   ....[134]....
        /*0724*/ 	.word	0xffffffff


	//   ....[135]....
        /*0728*/ 	.word	0xffffffff


	//   ....[136]....
        /*072c*/ 	.word	0xffffffff


	//   ....[137]....
        /*0730*/ 	.word	0xffffffff


	//   ....[138]....
        /*0734*/ 	.word	0x0500000f


	//   ....[139]....
        /*0738*/ 	.word	0x0500000f


	//   ....[140]....
        /*073c*/ 	.word	0x0500000f


	//   ....[141]....
        /*0740*/ 	.word	0x0500000f


	//   ....[142]....
        /*0744*/ 	.word	0x0500000f


	//   ....[143]....
        /*0748*/ 	.word	0x0500000f


	//   ....[144]....
        /*074c*/ 	.word	0x0500000f


	//   ....[145]....
        /*0750*/ 	.word	0x0500000f


	//   ....[146]....
        /*0754*/ 	.word	0x0500000f


	//   ....[147]....
        /*0758*/ 	.word	0x0500000f


	//   ....[148]....
        /*075c*/ 	.word	0x0500000f


	//   ....[149]....
        /*0760*/ 	.word	0x0500000f


	//   ....[150]....
        /*0764*/ 	.word	0x0500000f


	//   ....[151]....
        /*0768*/ 	.word	0x0500000f


	//   ....[152]....
        /*076c*/ 	.word	0x0500000f


	//   ....[153]....
        /*0770*/ 	.word	0x0500000f


	//   ....[154]....
        /*0774*/ 	.word	0x0500000f


	//   ....[155]....
        /*0778*/ 	.word	0x0500000f


	//   ....[156]....
        /*077c*/ 	.word	0x0500000f


	//   ....[157]....
        /*0780*/ 	.word	0x0500000f


	//   ....[158]....
        /*0784*/ 	.word	0x0500000f


	//   ....[159]....
        /*0788*/ 	.word	0x0500000f


	//   ....[160]....
        /*078c*/ 	.word	0x0500000f


	//   ....[161]....
        /*0790*/ 	.word	0x0500000f


	//   ....[162]....
        /*0794*/ 	.word	0x0500000f


	//   ....[163]....
        /*0798*/ 	.word	0x0500000f


	//   ....[164]....
        /*079c*/ 	.word	0x0500000f


	//   ....[165]....
        /*07a0*/ 	.word	0x0500000f


	//   ....[166]....
        /*07a4*/ 	.word	0x0500000f


	//   ....[167]....
        /*07a8*/ 	.word	0x0500000f


	//   ....[168]....
        /*07ac*/ 	.word	0x0500000f


	//   ....[169]....
        /*07b0*/ 	.word	0x0500000f


	//   ....[170]....
        /*07b4*/ 	.word	0x0500000f


	//   ....[171]....
        /*07b8*/ 	.word	0x0500000f


	//   ....[172]....
        /*07bc*/ 	.word	0x0500000f


	//   ....[173]....
        /*07c0*/ 	.word	0x0500000f


	//   ....[174]....
        /*07c4*/ 	.word	0x0500000f


	//   ....[175]....
        /*07c8*/ 	.word	0x0500000f


	//   ....[176]....
        /*07cc*/ 	.word	0x0500000f


	//   ....[177]....
        /*07d0*/ 	.word	0x0500000f


	//   ....[178]....
        /*07d4*/ 	.word	0x0500000f


	//   ....[179]....
        /*07d8*/ 	.word	0x0500000f


	//   ....[180]....
        /*07dc*/ 	.word	0x0500000f


	//   ....[181]....
        /*07e0*/ 	.word	0x0500000f


	//   ....[182]....
        /*07e4*/ 	.word	0x0500000f


	//   ....[183]....
        /*07e8*/ 	.word	0x0500000f


	//   ....[184]....
        /*07ec*/ 	.word	0x0500000f


	//   ....[185]....
        /*07f0*/ 	.word	0x0500000f


	//   ....[186]....
        /*07f4*/ 	.word	0x0500000f


	//   ....[187]....
        /*07f8*/ 	.word	0x0500000f


	//   ....[188]....
        /*07fc*/ 	.word	0x0500000f


	//   ....[189]....
        /*0800*/ 	.word	0x0500000f


	//   ....[190]....
        /*0804*/ 	.word	0x0500000f


	//   ....[191]....
        /*0808*/ 	.word	0x0500000f


	//   ....[192]....
        /*080c*/ 	.word	0x0500000f


	//   ....[193]....
        /*0810*/ 	.word	0x0500000f


	//   ....[194]....
        /*0814*/ 	.word	0x0500000f


	//   ....[195]....
        /*0818*/ 	.word	0x0500000f


	//   ....[196]....
        /*081c*/ 	.word	0x0500000f


	//   ....[197]....
        /*0820*/ 	.word	0x0500000f


	//   ....[198]....
        /*0824*/ 	.word	0x0500000f


	//   ....[199]....
        /*0828*/ 	.word	0x0500000f


	//   ....[200]....
        /*082c*/ 	.word	0x0500000f


	//   ....[201]....
        /*0830*/ 	.word	0x0500000f


	//   ....[202]....
        /*0834*/ 	.word	0x0500000f


	//   ....[203]....
        /*0838*/ 	.word	0x0500000f


	//   ....[204]....
        /*083c*/ 	.word	0x0500000f


	//   ....[205]....
        /*0840*/ 	.word	0x0500000f


	//   ....[206]....
        /*0844*/ 	.word	0x0500000f


	//   ....[207]....
        /*0848*/ 	.word	0x0500000f


	//   ....[208]....
        /*084c*/ 	.word	0x0500000f


	//   ....[209]....
        /*0850*/ 	.word	0x0500000f


	//   ....[210]....
        /*0854*/ 	.word	0x0500000f


	//   ....[211]....
        /*0858*/ 	.word	0x0500000f


	//   ....[212]....
        /*085c*/ 	.word	0x0500000f


	//   ....[213]....
        /*0860*/ 	.word	0x0500000f


	//   ....[214]....
        /*0864*/ 	.word	0x0500000f


	//----- nvinfo : EIATTR_COOP_GROUP_INSTR_OFFSETS
	.align		4
.L_268:
        /*0868*/ 	.byte	0x04, 0x28
        /*086a*/ 	.short	(.L_270 - .L_269)


	//   ....[0]....
.L_269:
        /*086c*/ 	.word	0x00000060


	//   ....[1]....
        /*0870*/ 	.word	0x00000190


	//   ....[2]....
        /*0874*/ 	.word	0x00000240


	//   ....[3]....
        /*0878*/ 	.word	0x00000400


	//   ....[4]....
        /*087c*/ 	.word	0x00000560


	//   ....[5]....
        /*0880*/ 	.word	0x00000680


	//   ....[6]....
        /*0884*/ 	.word	0x000007e0


	//   ....[7]....
        /*0888*/ 	.word	0x00008ed0


	//   ....[8]....
        /*088c*/ 	.word	0x00009590


	//   ....[9]....
        /*0890*/ 	.word	0x000095a0


	//   ....[10]....
        /*0894*/ 	.word	0x000095b0


	//   ....[11]....
        /*0898*/ 	.word	0x000095c0


	//   ....[12]....
        /*089c*/ 	.word	0x00009900


	//   ....[13]....
        /*08a0*/ 	.word	0x00009910


	//   ....[14]....
        /*08a4*/ 	.word	0x00009920


	//   ....[15]....
        /*08a8*/ 	.word	0x00009930


	//   ....[16]....
        /*08ac*/ 	.word	0x00009c30


	//   ....[17]....
        /*08b0*/ 	.word	0x00009c40


	//   ....[18]....
        /*08b4*/ 	.word	0x00009c50


	//   ....[19]....
        /*08b8*/ 	.word	0x00009c60


	//   ....[20]....
        /*08bc*/ 	.word	0x00009f60


	//   ....[21]....
        /*08c0*/ 	.word	0x00009f70


	//   ....[22]....
        /*08c4*/ 	.word	0x00009f80


	//   ....[23]....
        /*08c8*/ 	.word	0x00009f90


	//   ....[24]....
        /*08cc*/ 	.word	0x0000bc50


	//   ....[25]....
        /*08d0*/ 	.word	0x0000bc70


	//   ....[26]....
        /*08d4*/ 	.word	0x0000bc80


	//   ....[27]....
        /*08d8*/ 	.word	0x0000bc90


	//   ....[28]....
        /*08dc*/ 	.word	0x0000bda0


	//   ....[29]....
        /*08e0*/ 	.word	0x0000bdc0


	//   ....[30]....
        /*08e4*/ 	.word	0x0000be70


	//   ....[31]....
        /*08e8*/ 	.word	0x0000beb0


	//   ....[32]....
        /*08ec*/ 	.word	0x0000c180


	//   ....[33]....
        /*08f0*/ 	.word	0x0000c1a0


	//   ....[34]....
        /*08f4*/ 	.word	0x0000c1c0


	//   ....[35]....
        /*08f8*/ 	.word	0x0000c1d0


	//   ....[36]....
        /*08fc*/ 	.word	0x0000c2a0


	//   ....[37]....
        /*0900*/ 	.word	0x0000c2c0


	//   ....[38]....
        /*0904*/ 	.word	0x0000c2d0


	//   ....[39]....
        /*0908*/ 	.word	0x0000c350


	//   ....[40]....
        /*090c*/ 	.word	0x0000e820


	//   ....[41]....
        /*0910*/ 	.word	0x0000fa80


	//   ....[42]....
        /*0914*/ 	.word	0x00010140


	//   ....[43]....
        /*0918*/ 	.word	0x00010210


	//   ....[44]....
        /*091c*/ 	.word	0x00010b60


	//   ....[45]....
        /*0920*/ 	.word	0x00010bd0


	//   ....[46]....
        /*0924*/ 	.word	0x00012d00


	//   ....[47]....
        /*0928*/ 	.word	0x00012fb0


	//   ....[48]....
        /*092c*/ 	.word	0x00013c70


	//   ....[49]....
        /*0930*/ 	.word	0x00013d20


	//   ....[50]....
        /*0934*/ 	.word	0x000144e0


	//   ....[51]....
        /*0938*/ 	.word	0x00014570


	//   ....[52]....
        /*093c*/ 	.word	0x00016a80


	//   ....[53]....
        /*0940*/ 	.word	0x00016aa0


	//   ....[54]....
        /*0944*/ 	.word	0x00016fc0


	//   ....[55]....
        /*0948*/ 	.word	0x00017040


	//   ....[56]....
        /*094c*/ 	.word	0x000193b0


	//   ....[57]....
        /*0950*/ 	.word	0x000196f0


	//   ....[58]....
        /*0954*/ 	.word	0x0001a3b0


	//   ....[59]....
        /*0958*/ 	.word	0x0001a460


	//   ....[60]....
        /*095c*/ 	.word	0x0001ae40


	//   ....[61]....
        /*0960*/ 	.word	0x0001aed0


	//   ....[62]....
        /*0964*/ 	.word	0x0001be40


	//   ....[63]....
        /*0968*/ 	.word	0x0001c1b0


	//   ....[64]....
        /*096c*/ 	.word	0x0001c1e0


	//   ....[65]....
        /*0970*/ 	.word	0x0001c1f0


	//   ....[66]....
        /*0974*/ 	.word	0x0001d1e0


	//   ....[67]....
        /*0978*/ 	.word	0x0001d220


	//   ....[68]....
        /*097c*/ 	.word	0x0001d260


	//   ....[69]....
        /*0980*/ 	.word	0x0001d290


	//   ....[70]....
        /*0984*/ 	.word	0x0001d850


	//   ....[71]....
        /*0988*/ 	.word	0x0001d880


	//   ....[72]....
        /*098c*/ 	.word	0x0001d940


	//   ....[73]....
        /*0990*/ 	.word	0x0001d960


	//   ....[74]....
        /*0994*/ 	.word	0x0001da20


	//   ....[75]....
        /*0998*/ 	.word	0x0001da40


	//   ....[76]....
        /*099c*/ 	.word	0x0001db10


	//   ....[77]....
        /*09a0*/ 	.word	0x0001db30


	//   ....[78]....
        /*09a4*/ 	.word	0x0001e300


	//   ....[79]....
        /*09a8*/ 	.word	0x0001e310


	//   ....[80]....
        /*09ac*/ 	.word	0x0001e420


	//   ....[81]....
        /*09b0*/ 	.word	0x0001e430


	//   ....[82]....
        /*09b4*/ 	.word	0x0001e540


	//   ....[83]....
        /*09b8*/ 	.word	0x0001e550


	//   ....[84]....
        /*09bc*/ 	.word	0x0001e660


	//   ....[85]....
        /*09c0*/ 	.word	0x0001e670


	//   ....[86]....
        /*09c4*/ 	.word	0x0001e7e0


	//   ....[87]....
        /*09c8*/ 	.word	0x0001e9b0


	//   ....[88]....
        /*09cc*/ 	.word	0x0001e9e0


	//   ....[89]....
        /*09d0*/ 	.word	0x0001ea10


	//   ....[90]....
        /*09d4*/ 	.word	0x0001ea40


	//   ....[91]....
        /*09d8*/ 	.word	0x0001ea70


	//   ....[92]....
        /*09dc*/ 	.word	0x0001eaa0


	//   ....[93]....
        /*09e0*/ 	.word	0x0001ec10


	//   ....[94]....
        /*09e4*/ 	.word	0x0001ec40


	//   ....[95]....
        /*09e8*/ 	.word	0x0001ec70


	//   ....[96]....
        /*09ec*/ 	.word	0x0001eca0


	//   ....[97]....
        /*09f0*/ 	.word	0x0001ecd0


	//   ....[98]....
        /*09f4*/ 	.word	0x0001ed00


	//   ....[99]....
        /*09f8*/ 	.word	0x0001eda0


	//   ....[100]....
        /*09fc*/ 	.word	0x0001ee00


	//   ....[101]....
        /*0a00*/ 	.word	0x0001ee90


	//   ....[102]....
        /*0a04*/ 	.word	0x0001ff50


	//   ....[103]....
        /*0a08*/ 	.word	0x00021b20


	//   ....[104]....
        /*0a0c*/ 	.word	0x00022710


	//   ....[105]....
        /*0a10*/ 	.word	0x00022720


	//   ....[106]....
        /*0a14*/ 	.word	0x00022750


	//   ....[107]....
        /*0a18*/ 	.word	0x00022760


	//   ....[108]....
        /*0a1c*/ 	.word	0x00022870


	//   ....[109]....
        /*0a20*/ 	.word	0x00022880


	//   ....[110]....
        /*0a24*/ 	.word	0x00022910


	//   ....[111]....
        /*0a28*/ 	.word	0x00022920


	//   ....[112]....
        /*0a2c*/ 	.word	0x000229b0


	//   ....[113]....
        /*0a30*/ 	.word	0x000229c0


	//   ....[114]....
        /*0a34*/ 	.word	0x00022a50


	//   ....[115]....
        /*0a38*/ 	.word	0x00022a60


	//   ....[116]....
        /*0a3c*/ 	.word	0x00022af0


	//   ....[117]....
        /*0a40*/ 	.word	0x00022b00


	//   ....[118]....
        /*0a44*/ 	.word	0x00022b50


	//   ....[119]....
        /*0a48*/ 	.word	0x00022b80


	//   ....[120]....
        /*0a4c*/ 	.word	0x000254d0


	//   ....[121]....
        /*0a50*/ 	.word	0x00025500


	//   ....[122]....
        /*0a54*/ 	.word	0x00025510


	//   ....[123]....
        /*0a58*/ 	.word	0x00025540


	//   ....[124]....
        /*0a5c*/ 	.word	0x00025570


	//   ....[125]....
        /*0a60*/ 	.word	0x000255a0


	//   ....[126]....
        /*0a64*/ 	.word	0x000255d0


	//   ....[127]....
        /*0a68*/ 	.word	0x000255e0


	//   ....[128]....
        /*0a6c*/ 	.word	0x00025760


	//   ....[129]....
        /*0a70*/ 	.word	0x00025790


	//   ....[130]....
        /*0a74*/ 	.word	0x000257c0


	//   ....[131]....
        /*0a78*/ 	.word	0x000257f0


	//   ....[132]....
        /*0a7c*/ 	.word	0x00025820


	//   ....[133]....
        /*0a80*/ 	.word	0x00025850


	//   ....[134]....
        /*0a84*/ 	.word	0x00025910


	//   ....[135]....
        /*0a88*/ 	.word	0x00025930


	//   ....[136]....
        /*0a8c*/ 	.word	0x000259a0


	//   ....[137]....
        /*0a90*/ 	.word	0x00026070


	//   ....[138]....
        /*0a94*/ 	.word	0x000264b0


	//   ....[139]....
        /*0a98*/ 	.word	0x00026560


	//   ....[140]....
        /*0a9c*/ 	.word	0x000265f0


	//   ....[141]....
        /*0aa0*/ 	.word	0x00026640


	//   ....[142]....
        /*0aa4*/ 	.word	0x00026690


	//   ....[143]....
        /*0aa8*/ 	.word	0x00026720


	//   ....[144]....
        /*0aac*/ 	.word	0x000267b0


	//   ....[145]....
        /*0ab0*/ 	.word	0x00026800


	//   ....[146]....
        /*0ab4*/ 	.word	0x00026850


	//   ....[147]....
        /*0ab8*/ 	.word	0x000268e0


	//   ....[148]....
        /*0abc*/ 	.word	0x00026970


	//   ....[149]....
        /*0ac0*/ 	.word	0x000269c0


	//   ....[150]....
        /*0ac4*/ 	.word	0x00026a10


	//   ....[151]....
        /*0ac8*/ 	.word	0x00026aa0


	//   ....[152]....
        /*0acc*/ 	.word	0x00026b30


	//   ....[153]....
        /*0ad0*/ 	.word	0x00026b80


	//   ....[154]....
        /*0ad4*/ 	.word	0x00026bd0


	//   ....[155]....
        /*0ad8*/ 	.word	0x00026cc0


	//   ....[156]....
        /*0adc*/ 	.word	0x00026d70


	//   ....[157]....
        /*0ae0*/ 	.word	0x00026df0


	//   ....[158]....
        /*0ae4*/ 	.word	0x00026e90


	//   ....[159]....
        /*0ae8*/ 	.word	0x00026f20


	//   ....[160]....
        /*0aec*/ 	.word	0x00026fe0


	//   ....[161]....
        /*0af0*/ 	.word	0x00027060


	//   ....[162]....
        /*0af4*/ 	.word	0x000270b0


	//   ....[163]....
        /*0af8*/ 	.word	0x00027250


	//   ....[164]....
        /*0afc*/ 	.word	0x000272f0


	//   ....[165]....
        /*0b00*/ 	.word	0x00027370


	//   ....[166]....
        /*0b04*/ 	.word	0x000273e0


	//   ....[167]....
        /*0b08*/ 	.word	0x00027570


	//   ....[168]....
        /*0b0c*/ 	.word	0x00027660


	//   ....[169]....
        /*0b10*/ 	.word	0x000276b0


	//   ....[170]....
        /*0b14*/ 	.word	0x00027700


	//   ....[171]....
        /*0b18*/ 	.word	0x00027a80


	//   ....[172]....
        /*0b1c*/ 	.word	0x00027ad0


	//   ....[173]....
        /*0b20*/ 	.word	0x00027b60


	//   ....[174]....
        /*0b24*/ 	.word	0x00027bf0


	//   ....[175]....
        /*0b28*/ 	.word	0x00027c80


	//   ....[176]....
        /*0b2c*/ 	.word	0x00027d10


	//   ....[177]....
        /*0b30*/ 	.word	0x00027da0


	//   ....[178]....
        /*0b34*/ 	.word	0x00027e30


	//   ....[179]....
        /*0b38*/ 	.word	0x00027ef0


	//   ....[180]....
        /*0b3c*/ 	.word	0x000281e0


	//   ....[181]....
        /*0b40*/ 	.word	0x000283c0


	//   ....[182]....
        /*0b44*/ 	.word	0x00028410


	//   ....[183]....
        /*0b48*/ 	.word	0x00028470


	//   ....[184]....
        /*0b4c*/ 	.word	0x00028510


	//   ....[185]....
        /*0b50*/ 	.word	0x000285d0


	//   ....[186]....
        /*0b54*/ 	.word	0x000286e0


	//   ....[187]....
        /*0b58*/ 	.word	0x00028740


	//   ....[188]....
        /*0b5c*/ 	.word	0x00028840


	//   ....[189]....
        /*0b60*/ 	.word	0x000288a0


	//   ....[190]....
        /*0b64*/ 	.word	0x000289a0


	//   ....[191]....
        /*0b68*/ 	.word	0x00028a00


	//   ....[192]....
        /*0b6c*/ 	.word	0x00028b00


	//   ....[193]....
        /*0b70*/ 	.word	0x00028b60


	//   ....[194]....
        /*0b74*/ 	.word	0x00028c40


	//   ....[195]....
        /*0b78*/ 	.word	0x00028cc0


	//   ....[196]....
        /*0b7c*/ 	.word	0x00028da0


	//   ....[197]....
        /*0b80*/ 	.word	0x000290d0


	//   ....[198]....
        /*0b84*/ 	.word	0x00029170


	//   ....[199]....
        /*0b88*/ 	.word	0x00029290


	//   ....[200]....
        /*0b8c*/ 	.word	0x00029310


	//   ....[201]....
        /*0b90*/ 	.word	0x00029390


	//   ....[202]....
        /*0b94*/ 	.word	0x00029410


	//   ....[203]....
        /*0b98*/ 	.word	0x00029490


	//   ....[204]....
        /*0b9c*/ 	.word	0x00029520


	//   ....[205]....
        /*0ba0*/ 	.word	0x000295c0


	//   ....[206]....
        /*0ba4*/ 	.word	0x00029660


	//   ....[207]....
        /*0ba8*/ 	.word	0x000296e0


	//   ....[208]....
        /*0bac*/ 	.word	0x00029760


	//   ....[209]....
        /*0bb0*/ 	.word	0x000297e0


	//   ....[210]....
        /*0bb4*/ 	.word	0x00029870


	//   ....[211]....
        /*0bb8*/ 	.word	0x000298f0


	//   ....[212]....
        /*0bbc*/ 	.word	0x00029990


	//   ....[213]....
        /*0bc0*/ 	.word	0x00029a20


	//   ....[214]....
        /*0bc4*/ 	.word	0x00029b50


	//----- nvinfo : EIATTR_REG_RECONFIG
	.align		4
.L_270:
        /*0bc8*/ 	.byte	0x01, 0x54
	.zero		2


	//----- nvinfo : EIATTR_SYSCALL_OFFSETS
	.align		4
        /*0bcc*/ 	.byte	0x04, 0x46
        /*0bce*/ 	.short	(.L_272 - .L_271)


	//   ....[0]....
.L_271:
        /*0bd0*/ 	.word	0x00001cb0


	//   ....[1]....
        /*0bd4*/ 	.word	0x00001e00


	//   ....[2]....
        /*0bd8*/ 	.word	0x00009060


	//   ....[3]....
        /*0bdc*/ 	.word	0x00009350


	//   ....[4]....
        /*0be0*/ 	.word	0x00021760


	//   ....[5]....
        /*0be4*/ 	.word	0x000218b0


	//   ....[6]....
        /*0be8*/ 	.word	0x000219a0


	//   ....[7]....
        /*0bec*/ 	.word	0x00022260


	//----- nvinfo : EIATTR_MBARRIER_INSTR_OFFSETS
	.align		4
.L_272:
        /*0bf0*/ 	.byte	0x04, 0x39
        /*0bf2*/ 	.short	(.L_274 - .L_273)


	//   ....[0]....
.L_273:
        /*0bf4*/ 	.word	0x000002b0
        /*0bf8*/ 	.word	0x000000ff
        /*0bfc*/ 	.word	0x00028800
        /*0c00*/ 	.short	0x0100
        /*0c02*/ 	.byte	0x08
	.zero		1


	//   ....[1]....
        /*0c04*/ 	.word	0x000002c0
        /*0c08*/ 	.word	0x000000ff
        /*0c0c*/ 	.word	0x00028820
        /*0c10*/ 	.short	0x0100
        /*0c12*/ 	.byte	0x08
	.zero		1


	//   ....[2]....
        /*0c14*/ 	.word	0x000003b0
        /*0c18*/ 	.word	0x000000ff
        /*0c1c*/ 	.word	0x00028830
        /*0c20*/ 	.short	0x0100
        /*0c22*/ 	.byte	0x08
	.zero		1


	//   ....[3]....
        /*0c24*/ 	.word	0x000003c0
        /*0c28*/ 	.word	0x000000ff
        /*0c2c*/ 	.word	0x00028840
        /*0c30*/ 	.short	0x0100
        /*0c32*/ 	.byte	0x08
	.zero		1


	//   ....[4]....
        /*0c34*/ 	.word	0x000003d0
        /*0c38*/ 	.word	0x000000ff
        /*0c3c*/ 	.word	0x00028838
        /*0c40*/ 	.short	0x0100
        /*0c42*/ 	.byte	0x08
	.zero		1


	//   ....[5]....
        /*0c44*/ 	.word	0x000003e0
        /*0c48*/ 	.word	0x000000ff
        /*0c4c*/ 	.word	0x00028848
        /*0c50*/ 	.short	0x0100
        /*0c52*/ 	.byte	0x08
	.zero		1


	//   ....[6]....
        /*0c54*/ 	.word	0x00000510
        /*0c58*/ 	.word	0x000000ff
        /*0c5c*/ 	.word	0x00028850
        /*0c60*/ 	.short	0x0100
        /*0c62*/ 	.byte	0x08
	.zero		1


	//   ....[7]....
        /*0c64*/ 	.word	0x00000520
        /*0c68*/ 	.word	0x000000ff
        /*0c6c*/ 	.word	0x00028860
        /*0c70*/ 	.short	0x0100
        /*0c72*/ 	.byte	0x08
	.zero		1


	//   ....[8]....
        /*0c74*/ 	.word	0x00000530
        /*0c78*/ 	.word	0x000000ff
        /*0c7c*/ 	.word	0x00028858
        /*0c80*/ 	.short	0x0100
        /*0c82*/ 	.byte	0x08
	.zero		1


	//   ....[9]....
        /*0c84*/ 	.word	0x00000540
        /*0c88*/ 	.word	0x000000ff
        /*0c8c*/ 	.word	0x00028868
        /*0c90*/ 	.short	0x0100
        /*0c92*/ 	.byte	0x08
	.zero		1


	//   ....[10]....
        /*0c94*/ 	.word	0x00000630
        /*0c98*/ 	.word	0x000000ff
        /*0c9c*/ 	.word	0x00028870
        /*0ca0*/ 	.short	0x0100
        /*0ca2*/ 	.byte	0x06
	.zero		1


	//   ....[11]....
        /*0ca4*/ 	.word	0x00000640
        /*0ca8*/ 	.word	0x000000ff
        /*0cac*/ 	.word	0x00028880
        /*0cb0*/ 	.short	0x0100
        /*0cb2*/ 	.byte	0x06
	.zero		1


	//   ....[12]....
        /*0cb4*/ 	.word	0x00000650
        /*0cb8*/ 	.word	0x000000ff
        /*0cbc*/ 	.word	0x00028878
        /*0cc0*/ 	.short	0x0100
        /*0cc2*/ 	.byte	0x06
	.zero		1


	//   ....[13]....
        /*0cc4*/ 	.word	0x00000660
        /*0cc8*/ 	.word	0x000000ff
        /*0ccc*/ 	.word	0x00028888
        /*0cd0*/ 	.short	0x0100
        /*0cd2*/ 	.byte	0x06
	.zero		1


	//   ....[14]....
        /*0cd4*/ 	.word	0x00000790
        /*0cd8*/ 	.word	0x000000ff
        /*0cdc*/ 	.word	0x00028890
        /*0ce0*/ 	.short	0x0100
        /*0ce2*/ 	.byte	0x08
	.zero		1


	//   ....[15]....
        /*0ce4*/ 	.word	0x000007a0
        /*0ce8*/ 	.word	0x000000ff
        /*0cec*/ 	.word	0x000288a0
        /*0cf0*/ 	.short	0x0100
        /*0cf2*/ 	.byte	0x08
	.zero		1


	//   ....[16]....
        /*0cf4*/ 	.word	0x000007b0
        /*0cf8*/ 	.word	0x000000ff
        /*0cfc*/ 	.word	0x00028898
        /*0d00*/ 	.short	0x0100
        /*0d02*/ 	.byte	0x08
	.zero		1


	//   ....[17]....
        /*0d04*/ 	.word	0x000007c0
        /*0d08*/ 	.word	0x000000ff
        /*0d0c*/ 	.word	0x000288a8
        /*0d10*/ 	.short	0x0100
        /*0d12*/ 	.byte	0x08
	.zero		1


	//   ....[18]....
        /*0d14*/ 	.word	0x000008f0
        /*0d18*/ 	.word	0x000000ff
        /*0d1c*/ 	.word	0x000288b0
        /*0d20*/ 	.short	0x0100
        /*0d22*/ 	.byte	0x08
	.zero		1


	//   ....[19]....
        /*0d24*/ 	.word	0x00000900
        /*0d28*/ 	.word	0x000000ff
        /*0d2c*/ 	.word	0x000288c0
        /*0d30*/ 	.short	0x0100
        /*0d32*/ 	.byte	0x08
	.zero		1


	//   ....[20]....
        /*0d34*/ 	.word	0x00000910
        /*0d38*/ 	.word	0x000000ff
        /*0d3c*/ 	.word	0x000288b8
        /*0d40*/ 	.short	0x0100
        /*0d42*/ 	.byte	0x08
	.zero		1


	//   ....[21]....
        /*0d44*/ 	.word	0x00000920
        /*0d48*/ 	.word	0x000000ff
        /*0d4c*/ 	.word	0x000288c8
        /*0d50*/ 	.short	0x0100
        /*0d52*/ 	.byte	0x08
	.zero		1


	//   ....[22]....
        /*0d54*/ 	.word	0x000033e0
        /*0d58*/ 	.word	0x0000006a
        /*0d5c*/ 	.word	0x00028890
        /*0d60*/ 	.short	0x010a
        /*0d62*/ 	.byte	0x3f
	.zero		1


	//   ....[23]....
        /*0d64*/ 	.word	0x00005980
        /*0d68*/ 	.word	0x0000006a
        /*0d6c*/ 	.word	0x00028890
        /*0d70*/ 	.short	0x010a
        /*0d72*/ 	.byte	0x3f
	.zero		1


	//   ....[24]....
        /*0d74*/ 	.word	0x00007a60
        /*0d78*/ 	.word	0x0000006a
        /*0d7c*/ 	.word	0x00028890
        /*0d80*/ 	.short	0x010a
        /*0d82*/ 	.byte	0x3f
	.zero		1


	//   ....[25]....
        /*0d84*/ 	.word	0x000080c0
        /*0d88*/ 	.word	0x0000002c
        /*0d8c*/ 	.word	0x00000000
        /*0d90*/ 	.short	0x0101
        /*0d92*/ 	.byte	0x3f
	.zero		1


	//   ....[26]....
        /*0d94*/ 	.word	0x00008100
        /*0d98*/ 	.word	0x0000006a
        /*0d9c*/ 	.word	0x000288b0
        /*0da0*/ 	.short	0x010a
        /*0da2*/ 	.byte	0x3f
	.zero		1


	//   ....[27]....
        /*0da4*/ 	.word	0x00008750
        /*0da8*/ 	.word	0x0000006a
        /*0dac*/ 	.word	0x00000000
        /*0db0*/ 	.short	0x0101
        /*0db2*/ 	.byte	0x3f
	.zero		1


	//   ....[28]....
        /*0db4*/ 	.word	0x000090e0
        /*0db8*/ 	.word	0x00000002
        /*0dbc*/ 	.word	0x00028800
        /*0dc0*/ 	.short	0x010a
        /*0dc2*/ 	.byte	0x3f
	.zero		1


	//   ....[29]....
        /*0dc4*/ 	.word	0x00009130
        /*0dc8*/ 	.word	0x00000002
        /*0dcc*/ 	.word	0x00028800
        /*0dd0*/ 	.short	0x010a
        /*0dd2*/ 	.byte	0x3f
	.zero		1


	//   ....[30]....
        /*0dd4*/ 	.word	0x0000a1d0
        /*0dd8*/ 	.word	0x00000002
        /*0ddc*/ 	.word	0x00028800
        /*0de0*/ 	.short	0x010a
        /*0de2*/ 	.byte	0x3f
	.zero		1


	//   ....[31]....
        /*0de4*/ 	.word	0x0000c5c0
        /*0de8*/ 	.word	0x00000002
        /*0dec*/ 	.word	0x00028800
        /*0df0*/ 	.short	0x010a
        /*0df2*/ 	.byte	0x3f
	.zero		1


	//   ....[32]....
        /*0df4*/ 	.word	0x0000e020
        /*0df8*/ 	.word	0x00000008
        /*0dfc*/ 	.word	0x00028830
        /*0e00*/ 	.short	0x010a
        /*0e02*/ 	.byte	0x3f
	.zero		1


	//   ....[33]....
        /*0e04*/ 	.word	0x0000e090
        /*0e08*/ 	.word	0x00000008
        /*0e0c*/ 	.word	0x00028830
        /*0e10*/ 	.short	0x010a
        /*0e12*/ 	.byte	0x3f
	.zero		1


	//   ....[34]....
        /*0e14*/ 	.word	0x0000ead0
        /*0e18*/ 	.word	0x00000008
        /*0e1c*/ 	.word	0x00000000
        /*0e20*/ 	.short	0x0101
        /*0e22*/ 	.byte	0x3f
	.zero		1


	//   ....[35]....
        /*0e24*/ 	.word	0x00011c00
        /*0e28*/ 	.word	0x00000007
        /*0e2c*/ 	.word	0x00028830
        /*0e30*/ 	.short	0x010a
        /*0e32*/ 	.byte	0x3f
	.zero		1


	//   ....[36]....
        /*0e34*/ 	.word	0x00011c50
        /*0e38*/ 	.word	0x00000007
        /*0e3c*/ 	.word	0x00028830
        /*0e40*/ 	.short	0x010a
        /*0e42*/ 	.byte	0x3f
	.zero		1


	//   ....[37]....
        /*0e44*/ 	.word	0x000120a0
        /*0e48*/ 	.word	0x00000007
        /*0e4c*/ 	.word	0x00028850
        /*0e50*/ 	.short	0x010a
        /*0e52*/ 	.byte	0x3f
	.zero		1


	//   ....[38]....
        /*0e54*/ 	.word	0x000120e0
        /*0e58*/ 	.word	0x00000007
        /*0e5c*/ 	.word	0x00028850
        /*0e60*/ 	.short	0x010a
        /*0e62*/ 	.byte	0x3f
	.zero		1


	//   ....[39]....
        /*0e64*/ 	.word	0x00012e20
        /*0e68*/ 	.word	0x00000007
        /*0e6c*/ 	.word	0x00000000
        /*0e70*/ 	.short	0x0101
        /*0e72*/ 	.byte	0x3f
	.zero		1


	//   ....[40]....
        /*0e74*/ 	.word	0x00014c40
        /*0e78*/ 	.word	0x00000033
        /*0e7c*/ 	.word	0x00000000
        /*0e80*/ 	.short	0x0101
        /*0e82*/ 	.byte	0x3f
	.zero		1


	//   ....[41]....
        /*0e84*/ 	.word	0x00015910
        /*0e88*/ 	.word	0x00000006
        /*0e8c*/ 	.word	0x00028830
        /*0e90*/ 	.short	0x010a
        /*0e92*/ 	.byte	0x3f
	.zero		1


	//   ....[42]....
        /*0e94*/ 	.word	0x00015960
        /*0e98*/ 	.word	0x00000006
        /*0e9c*/ 	.word	0x00028830
        /*0ea0*/ 	.short	0x010a
        /*0ea2*/ 	.byte	0x3f
	.zero		1


	//   ....[43]....
        /*0ea4*/ 	.word	0x00015db0
        /*0ea8*/ 	.word	0x00000007
        /*0eac*/ 	.word	0x00028850
        /*0eb0*/ 	.short	0x010a
        /*0eb2*/ 	.byte	0x3f
	.zero		1


	//   ....[44]....
        /*0eb4*/ 	.word	0x00015df0
        /*0eb8*/ 	.word	0x00000007
        /*0ebc*/ 	.word	0x00028850
        /*0ec0*/ 	.short	0x010a
        /*0ec2*/ 	.byte	0x3f
	.zero		1


	//   ....[45]....
        /*0ec4*/ 	.word	0x00017840
        /*0ec8*/ 	.word	0x00000007
        /*0ecc*/ 	.word	0x00000000
        /*0ed0*/ 	.short	0x0101
        /*0ed2*/ 	.byte	0x3f
	.zero		1


	//   ....[46]....
        /*0ed4*/ 	.word	0x000178d0
        /*0ed8*/ 	.word	0x0000000f
        /*0edc*/ 	.word	0x00000000
        /*0ee0*/ 	.short	0x0101
        /*0ee2*/ 	.byte	0x3f
	.zero		1


	//   ....[47]....
        /*0ee4*/ 	.word	0x00018340
        /*0ee8*/ 	.word	0x00000006
        /*0eec*/ 	.word	0x00028830
        /*0ef0*/ 	.short	0x010a
        /*0ef2*/ 	.byte	0x3f
	.zero		1


	//   ....[48]....
        /*0ef4*/ 	.word	0x00018390
        /*0ef8*/ 	.word	0x00000006
        /*0efc*/ 	.word	0x00028830
        /*0f00*/ 	.short	0x010a
        /*0f02*/ 	.byte	0x3f
	.zero		1


	//   ....[49]....
        /*0f04*/ 	.word	0x000187e0
        /*0f08*/ 	.word	0x00000007
        /*0f0c*/ 	.word	0x00028850
        /*0f10*/ 	.short	0x010a
        /*0f12*/ 	.byte	0x3f
	.zero		1


	//   ....[50]....
        /*0f14*/ 	.word	0x00018820
        /*0f18*/ 	.word	0x00000007
        /*0f1c*/ 	.word	0x00028850
        /*0f20*/ 	.short	0x010a
        /*0f22*/ 	.byte	0x3f
	.zero		1


	//   ....[51]....
        /*0f24*/ 	.word	0x00019540
        /*0f28*/ 	.word	0x00000044
        /*0f2c*/ 	.word	0x00000000
        /*0f30*/ 	.short	0x0101
        /*0f32*/ 	.byte	0x3f
	.zero		1


	//   ....[52]....
        /*0f34*/ 	.word	0x0001b430
        /*0f38*/ 	.word	0x00000037
        /*0f3c*/ 	.word	0x00000000
        /*0f40*/ 	.short	0x0101
        /*0f42*/ 	.byte	0x3f
	.zero		1


	//   ....[53]....
        /*0f44*/ 	.word	0x0001bd10
        /*0f48*/ 	.word	0x00000009
        /*0f4c*/ 	.word	0x00028850
        /*0f50*/ 	.short	0x010a
        /*0f52*/ 	.byte	0x3f
	.zero		1


	//   ....[54]....
        /*0f54*/ 	.word	0x0001bd90
        /*0f58*/ 	.word	0x00000009
        /*0f5c*/ 	.word	0x00028850
        /*0f60*/ 	.short	0x010a
        /*0f62*/ 	.byte	0x3f
	.zero		1


	//   ....[55]....
        /*0f64*/ 	.word	0x0001c340
        /*0f68*/ 	.word	0x0000000c
        /*0f6c*/ 	.word	0x00000000
        /*0f70*/ 	.short	0x0101
        /*0f72*/ 	.byte	0x3f
	.zero		1


	//   ....[56]....
        /*0f74*/ 	.word	0x0001d870
        /*0f78*/ 	.word	0x00000000
        /*0f7c*/ 	.word	0x00000000
        /*0f80*/ 	.short	0x0101
        /*0f82*/ 	.byte	0x3f
	.zero		1


	//   ....[57]....
        /*0f84*/ 	.word	0x00020040
        /*0f88*/ 	.word	0x00000007
        /*0f8c*/ 	.word	0x00028820
        /*0f90*/ 	.short	0x010a
        /*0f92*/ 	.byte	0x3f
	.zero		1


	//   ....[58]....
        /*0f94*/ 	.word	0x00020120
        /*0f98*/ 	.word	0x00000007
        /*0f9c*/ 	.word	0x000288a0
        /*0fa0*/ 	.short	0x010a
        /*0fa2*/ 	.byte	0x3f
	.zero		1


	//   ....[59]....
        /*0fa4*/ 	.word	0x00020480
        /*0fa8*/ 	.word	0x00000007
        /*0fac*/ 	.word	0x000288c0
        /*0fb0*/ 	.short	0x010a
        /*0fb2*/ 	.byte	0x3f
	.zero		1


	//   ....[60]....
        /*0fb4*/ 	.word	0x00020950
        /*0fb8*/ 	.word	0x00000008
        /*0fbc*/ 	.word	0x000288a0
        /*0fc0*/ 	.short	0x010a
        /*0fc2*/ 	.byte	0x3f
	.zero		1


	//   ....[61]....
        /*0fc4*/ 	.word	0x00020c90
        /*0fc8*/ 	.word	0x00000008
        /*0fcc*/ 	.word	0x000288c0
        /*0fd0*/ 	.short	0x010a
        /*0fd2*/ 	.byte	0x3f
	.zero		1


	//   ....[62]....
        /*0fd4*/ 	.word	0x00021db0
        /*0fd8*/ 	.word	0x00000000
        /*0fdc*/ 	.word	0x00028840
        /*0fe0*/ 	.short	0x010a
        /*0fe2*/ 	.byte	0x3f
	.zero		1


	//   ....[63]....
        /*0fe4*/ 	.word	0x00022c70
        /*0fe8*/ 	.word	0x00000009
        /*0fec*/ 	.word	0x00028800
        /*0ff0*/ 	.short	0x0107
        /*0ff2*/ 	.byte	0x3f
	.zero		1


	//   ....[64]....
        /*0ff4*/ 	.word	0x00022d80
        /*0ff8*/ 	.word	0x00000002
        /*0ffc*/ 	.word	0x00028800
        /*1000*/ 	.short	0x0101
        /*1002*/ 	.byte	0x3f
	.zero		1


	//   ....[65]....
        /*1004*/ 	.word	0x00022da0
        /*1008*/ 	.word	0x00000002
        /*100c*/ 	.word	0x00028820
        /*1010*/ 	.short	0x010a
        /*1012*/ 	.byte	0x3f
	.zero		1


	//   ....[66]....
        /*1014*/ 	.word	0x00023120
        /*1018*/ 	.word	0x00000003
        /*101c*/ 	.word	0x00028840
        /*1020*/ 	.short	0x010a
        /*1022*/ 	.byte	0x3f
	.zero		1


	//   ....[67]....
        /*1024*/ 	.word	0x000234e0
        /*1028*/ 	.word	0x00000003
        /*102c*/ 	.word	0x00000060
        /*1030*/ 	.short	0x010a
        /*1032*/ 	.byte	0x3f
	.zero		1


	//   ....[68]....
        /*1034*/ 	.word	0x00023bc0
        /*1038*/ 	.word	0x00000003
        /*103c*/ 	.word	0x00028840
        /*1040*/ 	.short	0x010a
        /*1042*/ 	.byte	0x3f
	.zero		1


	//   ....[69]....
        /*1044*/ 	.word	0x00023f80
        /*1048*/ 	.word	0x00000002
        /*104c*/ 	.word	0x00000060
        /*1050*/ 	.short	0x010a
        /*1052*/ 	.byte	0x3f
	.zero		1


	//   ....[70]....
        /*1054*/ 	.word	0x00024590
        /*1058*/ 	.word	0x00000002
        /*105c*/ 	.word	0x00028840
        /*1060*/ 	.short	0x010a
        /*1062*/ 	.byte	0x3f
	.zero		1


	//   ....[71]....
        /*1064*/ 	.word	0x00024950
        /*1068*/ 	.word	0x00000002
        /*106c*/ 	.word	0x00000060
        /*1070*/ 	.short	0x010a
        /*1072*/ 	.byte	0x3f
	.zero		1


	//   ....[72]....
        /*1074*/ 	.word	0x00024ef0
        /*1078*/ 	.word	0x00000000
        /*107c*/ 	.word	0x00028860
        /*1080*/ 	.short	0x010a
        /*1082*/ 	.byte	0x3f
	.zero		1


	//   ....[73]....
        /*1084*/ 	.word	0x00025ff0
        /*1088*/ 	.word	0x00000000
        /*108c*/ 	.word	0x00028820
        /*1090*/ 	.short	0x010a
        /*1092*/ 	.byte	0x3f
	.zero		1


	//   ....[74]....
        /*1094*/ 	.word	0x000261a0
        /*1098*/ 	.word	0x00000006
        /*109c*/ 	.word	0x00000000
        /*10a0*/ 	.short	0x010a
        /*10a2*/ 	.byte	0x3f
	.zero		1


	//   ....[75]....
        /*10a4*/ 	.word	0x00026210
        /*10a8*/ 	.word	0x00000007
        /*10ac*/ 	.word	0x00000000
        /*10b0*/ 	.short	0x010a
        /*10b2*/ 	.byte	0x3f
	.zero		1


	//   ....[76]....
        /*10b4*/ 	.word	0x00026280
        /*10b8*/ 	.word	0x00000004
        /*10bc*/ 	.word	0x00000000
        /*10c0*/ 	.short	0x010a
        /*10c2*/ 	.byte	0x3f
	.zero		1


	//   ....[77]....
        /*10c4*/ 	.word	0x000262b0
        /*10c8*/ 	.word	0x00000003
        /*10cc*/ 	.word	0x00000000
        /*10d0*/ 	.short	0x010a
        /*10d2*/ 	.byte	0x3f
	.zero		1


	//   ....[78]....
        /*10d4*/ 	.word	0x00026310
        /*10d8*/ 	.word	0x0000006a
        /*10dc*/ 	.word	0x00028890
        /*10e0*/ 	.short	0x010a
        /*10e2*/ 	.byte	0x3f
	.zero		1


	//   ....[79]....
        /*10e4*/ 	.word	0x00026360
        /*10e8*/ 	.word	0x0000006a
        /*10ec*/ 	.word	0x00028890
        /*10f0*/ 	.short	0x010a
        /*10f2*/ 	.byte	0x3f
	.zero		1


	//   ....[80]....
        /*10f4*/ 	.word	0x000263b0
        /*10f8*/ 	.word	0x0000006a
        /*10fc*/ 	.word	0x00028890
        /*1100*/ 	.short	0x010a
        /*1102*/ 	.byte	0x3f
	.zero		1


	//   ....[81]....
        /*1104*/ 	.word	0x00026400
        /*1108*/ 	.word	0x0000006a
        /*110c*/ 	.word	0x000288b0
        /*1110*/ 	.short	0x010a
        /*1112*/ 	.byte	0x3f
	.zero		1


	//   ....[82]....
        /*1114*/ 	.word	0x00026c00
        /*1118*/ 	.word	0x00000002
        /*111c*/ 	.word	0x00028800
        /*1120*/ 	.short	0x010a
        /*1122*/ 	.byte	0x3f
	.zero		1


	//   ....[83]....
        /*1124*/ 	.word	0x00027760
        /*1128*/ 	.word	0x00000002
        /*112c*/ 	.word	0x00028800
        /*1130*/ 	.short	0x010a
        /*1132*/ 	.byte	0x3f
	.zero		1


	//   ....[84]....
        /*1134*/ 	.word	0x000277b0
        /*1138*/ 	.word	0x00000008
        /*113c*/ 	.word	0x00028830
        /*1140*/ 	.short	0x010a
        /*1142*/ 	.byte	0x3f
	.zero		1


	//   ....[85]....
        /*1144*/ 	.word	0x00027800
        /*1148*/ 	.word	0x00000007
        /*114c*/ 	.word	0x00028830
        /*1150*/ 	.short	0x010a
        /*1152*/ 	.byte	0x3f
	.zero		1


	//   ....[86]....
        /*1154*/ 	.word	0x00027850
        /*1158*/ 	.word	0x00000007
        /*115c*/ 	.word	0x00028850
        /*1160*/ 	.short	0x010a
        /*1162*/ 	.byte	0x3f
	.zero		1


	//   ....[87]....
        /*1164*/ 	.word	0x000278a0
        /*1168*/ 	.word	0x00000006
        /*116c*/ 	.word	0x00028830
        /*1170*/ 	.short	0x010a
        /*1172*/ 	.byte	0x3f
	.zero		1


	//   ....[88]....
        /*1174*/ 	.word	0x000278f0
        /*1178*/ 	.word	0x00000007
        /*117c*/ 	.word	0x00028850
        /*1180*/ 	.short	0x010a
        /*1182*/ 	.byte	0x3f
	.zero		1


	//   ....[89]....
        /*1184*/ 	.word	0x00027940
        /*1188*/ 	.word	0x00000006
        /*118c*/ 	.word	0x00028830
        /*1190*/ 	.short	0x010a
        /*1192*/ 	.byte	0x3f
	.zero		1


	//   ....[90]....
        /*1194*/ 	.word	0x00027990
        /*1198*/ 	.word	0x00000007
        /*119c*/ 	.word	0x00028850
        /*11a0*/ 	.short	0x010a
        /*11a2*/ 	.byte	0x3f
	.zero		1


	//   ....[91]....
        /*11a4*/ 	.word	0x000279e0
        /*11a8*/ 	.word	0x00000009
        /*11ac*/ 	.word	0x00028850
        /*11b0*/ 	.short	0x010a
        /*11b2*/ 	.byte	0x3f
	.zero		1


	//   ....[92]....
        /*11b4*/ 	.word	0x00027fc0
        /*11b8*/ 	.word	0x00000006
        /*11bc*/ 	.word	0x00028820
        /*11c0*/ 	.short	0x010a
        /*11c2*/ 	.byte	0x3f
	.zero		1


	//   ....[93]....
        /*11c4*/ 	.word	0x00028010
        /*11c8*/ 	.word	0x00000007
        /*11cc*/ 	.word	0x000288a0
        /*11d0*/ 	.short	0x010a
        /*11d2*/ 	.byte	0x3f
	.zero		1


	//   ....[94]....
        /*11d4*/ 	.word	0x00028060
        /*11d8*/ 	.word	0x00000007
        /*11dc*/ 	.word	0x000288c0
        /*11e0*/ 	.short	0x010a
        /*11e2*/ 	.byte	0x3f
	.zero		1


	//   ....[95]....
        /*11e4*/ 	.word	0x000280b0
        /*11e8*/ 	.word	0x00000008
        /*11ec*/ 	.word	0x000288a0
        /*11f0*/ 	.short	0x010a
        /*11f2*/ 	.byte	0x3f
	.zero		1


	//   ....[96]....
        /*11f4*/ 	.word	0x00028100
        /*11f8*/ 	.word	0x00000008
        /*11fc*/ 	.word	0x000288c0
        /*1200*/ 	.short	0x010a
        /*1202*/ 	.byte	0x3f
	.zero		1


	//   ....[97]....
        /*1204*/ 	.word	0x000282a0
        /*1208*/ 	.word	0x00000000
        /*120c*/ 	.word	0x00028840
        /*1210*/ 	.short	0x010a
        /*1212*/ 	.byte	0x3f
	.zero		1


	//   ....[98]....
        /*1214*/ 	.word	0x00028df0
        /*1218*/ 	.word	0x00000002
        /*121c*/ 	.word	0x00028820
        /*1220*/ 	.short	0x010a
        /*1222*/ 	.byte	0x3f
	.zero		1


	//   ....[99]....
        /*1224*/ 	.word	0x00028e40
        /*1228*/ 	.word	0x00000003
        /*122c*/ 	.word	0x00028840
        /*1230*/ 	.short	0x010a
        /*1232*/ 	.byte	0x3f
	.zero		1


	//   ....[100]....
        /*1234*/ 	.word	0x00028e90
        /*1238*/ 	.word	0x00000003
        /*123c*/ 	.word	0x00000060
        /*1240*/ 	.short	0x010a
        /*1242*/ 	.byte	0x3f
	.zero		1


	//   ....[101]....
        /*1244*/ 	.word	0x00028ee0
        /*1248*/ 	.word	0x00000003
        /*124c*/ 	.word	0x00028840
        /*1250*/ 	.short	0x010a
        /*1252*/ 	.byte	0x3f
	.zero		1


	//   ....[102]....
        /*1254*/ 	.word	0x00028f30
        /*1258*/ 	.word	0x00000002
        /*125c*/ 	.word	0x00000060
        /*1260*/ 	.short	0x010a
        /*1262*/ 	.byte	0x3f
	.zero		1


	//   ....[103]....
        /*1264*/ 	.word	0x00028f80
        /*1268*/ 	.word	0x00000002
        /*126c*/ 	.word	0x00028840
        /*1270*/ 	.short	0x010a
        /*1272*/ 	.byte	0x3f
	.zero		1


	//   ....[104]....
        /*1274*/ 	.word	0x00028fd0
        /*1278*/ 	.word	0x00000002
        /*127c*/ 	.word	0x00000060
        /*1280*/ 	.short	0x010a
        /*1282*/ 	.byte	0x3f
	.zero		1


	//   ....[105]....
        /*1284*/ 	.word	0x00029020
        /*1288*/ 	.word	0x00000000
        /*128c*/ 	.word	0x00028860
        /*1290*/ 	.short	0x010a
        /*1292*/ 	.byte	0x3f
	.zero		1


	//   ....[106]....
        /*1294*/ 	.word	0x00029a70
        /*1298*/ 	.word	0x00000000
        /*129c*/ 	.word	0x00028820
        /*12a0*/ 	.short	0x010a
        /*12a2*/ 	.byte	0x3f
	.zero		1


	//   ....[107]....
        /*12a4*/ 	.word	0x00029c10
        /*12a8*/ 	.word	0x00000006
        /*12ac*/ 	.word	0x00000000
        /*12b0*/ 	.short	0x010a
        /*12b2*/ 	.byte	0x3f
	.zero		1


	//   ....[108]....
        /*12b4*/ 	.word	0x00029c60
        /*12b8*/ 	.word	0x00000007
        /*12bc*/ 	.word	0x00000000
        /*12c0*/ 	.short	0x010a
        /*12c2*/ 	.byte	0x3f
	.zero		1


	//   ....[109]....
        /*12c4*/ 	.word	0x00029cb0
        /*12c8*/ 	.word	0x00000004
        /*12cc*/ 	.word	0x00000000
        /*12d0*/ 	.short	0x010a
        /*12d2*/ 	.byte	0x3f
	.zero		1


	//----- nvinfo : EIATTR_NUM_MBARRIERS
	.align		4
.L_274:
        /*12d4*/ 	.byte	0x03, 0x38
        /*12d6*/ 	.short	0x0016


	//----- nvinfo : EIATTR_EXIT_INSTR_OFFSETS
	.align		4
        /*12d8*/ 	.byte	0x04, 0x1c
        /*12da*/ 	.short	(.L_276 - .L_275)


	//   ....[0]....
.L_275:
        /*12dc*/ 	.word	0x00026300


	//----- nvinfo : EIATTR_MAX_THREADS
	.align		4
.L_276:
        /*12e0*/ 	.byte	0x04, 0x05
        /*12e2*/ 	.short	(.L_278 - .L_277)
.L_277:
        /*12e4*/ 	.word	0x00000180
        /*12e8*/ 	.word	0x00000001
        /*12ec*/ 	.word	0x00000001


	//----- nvinfo : EIATTR_CRS_STACK_SIZE
	.align		4
.L_278:
        /*12f0*/ 	.byte	0x04, 0x1e
        /*12f2*/ 	.short	(.L_280 - .L_279)
.L_279:
        /*12f4*/ 	.word	0x00000000


	//----- nvinfo : EIATTR_CBANK_PARAM_SIZE
	.align		4
.L_280:
        /*12f8*/ 	.byte	0x03, 0x19
        /*12fa*/ 	.short	0x0af0


	//----- nvinfo : EIATTR_PARAM_CBANK
	.align		4
        /*12fc*/ 	.byte	0x04, 0x0a
        /*12fe*/ 	.short	(.L_282 - .L_281)
	.align		4
.L_281:
        /*1300*/ 	.word	index@(.nv.constant0._ZN7cutlass13device_kernelIN5flash11enable_sm90INS1_16FlashAttnFwdSm90INS1_25CollectiveMainloopFwdSm90ILi2EN4cute5tupleIJNS5_1CILi1EEES8_S8_EEENS6_IJNS7_ILi128EEESA_SA_EEELi128ENS_6half_tEfNS_4arch4Sm90ELb0ELb1ELb1ELb1ELb0ELb1ELb0ELb1ELb1ELb1ELb0ELb0EEENS1_21CollectiveEpilogueFwdISB_S9_SC_SE_Li256ELb1ELb1ELb0ELb0EEENS1_36VarlenDynamicPersistentTileSchedulerILi128ELi128ELi256ELi128ELb0ELb1ELb1ELb1ELb0ELb1EEEEEEEEEvNT_6ParamsE)
        /*1304*/ 	.short	0x0210
        /*1306*/ 	.short	0x0af0


	//----- nvinfo : EIATTR_SW_WAR
	.align		4
.L_282:
        /*1308*/ 	.byte	0x04, 0x36
        /*130a*/ 	.short	(.L_284 - .L_283)
.L_283:
        /*130c*/ 	.word	0x00000008
.L_284:


//--------------------- .nv.info._ZN7cutlass13device_kernelIN5flash11enable_sm90INS1_16FlashAttnFwdSm90INS1_25CollectiveMainloopFwdSm90ILi2EN4cute5tupleIJNS5_1CILi1EEES8_S8_EEENS6_IJNS7_ILi128EEESA_SA_EEELi128ENS_6half_tEfNS_4arch4Sm90ELb1ELb0ELb1ELb0ELb0ELb0ELb0ELb1ELb1ELb1ELb0ELb0EEENS1_21CollectiveEpilogueFwdISB_S9_SC_SE_Li256ELb0ELb1ELb0ELb0EEENS1_30DynamicPersistentTileSchedulerILi256ELi128ELb0ELb1ELb1EEEEEEEEEvNT_6ParamsE --------------------------
	.section	.nv.info._ZN7cutlass13device_kernelIN5flash11enable_sm90INS1_16FlashAttnFwdSm90INS1_25CollectiveMainloopFwdSm90ILi2EN4cute5tupleIJNS5_1CILi1EEES8_S8_EEENS6_IJNS7_ILi128EEESA_SA_EEELi128ENS_6half_tEfNS_4arch4Sm90ELb1ELb0ELb1ELb0ELb0ELb0ELb0ELb1ELb1ELb1ELb0ELb0EEENS1_21CollectiveEpilogueFwdISB_S9_SC_SE_Li256ELb0ELb1ELb0ELb0EEENS1_30DynamicPersistentTileSchedulerILi256ELi128ELb0ELb1ELb1EEEEEEEEEvNT_6ParamsE,"",@"SHT_CUDA_INFO"
	.sectionflags	@""
	.align	4


	//----- nvinfo : EIATTR_CUDA_API_VERSION
	.align		4
        /*0000*/ 	.byte	0x04, 0x37
        /*0002*/ 	.short	(.L_286 - .L_285)
.L_285:
        /*0004*/ 	.word	0x00000082


	//----- nvinfo : EIATTR_KPARAM_INFO
	.align		4
.L_286:
        /*0008*/ 	.byte	0x04, 0x17
        /*000a*/ 	.short	(.L_288 - .L_287)
.L_287:
        /*000c*/ 	.word	0x00000000
        /*0010*/ 	.short	0x0000
        /*0012*/ 	.short	0x0070
        /*0014*/ 	.byte	0x00, 0xf0, 0x01, 0x2a


	//----- nvinfo : EIATTR_SPARSE_MMA_MASK
	.align		4
.L_288:
        /*0018*/ 	.byte	0x03, 0x50
        /*001a*/ 	.short	0x0000


	//----- nvinfo : EIATTR_MAXREG_COUNT
	.align		4
        /*001c*/ 	.byte	0x03, 0x1b
        /*001e*/ 	.short	0x00a8


	//----- nvinfo : EIATTR_NUM_BARRIERS
	.align		4
        /*0020*/ 	.byte	0x02, 0x4c
        /*0022*/ 	.byte	0x10
	.zero		1


	//----- nvinfo : EIATTR_EXTERNS
	.align		4
        /*0024*/ 	.byte	0x04, 0x0f
        /*0026*/ 	.short	(.L_290 - .L_289)


	//   ....[0]....
	.align		4
.L_289:
        /*0028*/ 	.word	index@(__assertfail)


	//----- nvinfo : EIATTR_ANNOTATIONS
	.align		4
.L_290:
        /*002c*/ 	.byte	0x04, 0x55
        /*002e*/ 	.short	(.L_292 - .L_291)


	//   ....[0]....
.L_291:
        /* <DEDUP_REMOVED lines=25> */


	//----- nvinfo : EIATTR_MERCURY_ISA_VERSION
	.align		4
.L_292:
        /*01b0*/ 	.byte	0x03, 0x5f
        /*01b2*/ 	.short	0x0101


	//----- nvinfo : EIATTR_INT_WARP_WIDE_INSTR_OFFSETS
	.align		4
        /*01b4*/ 	.byte	0x04, 0x31
        /*01b6*/ 	.short	(.L_294 - .L_293)


	//   ....[0]....
.L_293:
        /*01b8*/ 	.word	0x00000130


	//   ....[1]....
        /*01bc*/ 	.word	0x00000170


	//   ....[2]....
        /*01c0*/ 	.word	0x000001e0


	//   ....[3]....
        /*01c4*/ 	.word	0x0000cb00


	//   ....[4]....
        /*01c8*/ 	.word	0x0000cb90


	//   ....[5]....
        /*01cc*/ 	.word	0x0000feb0


	//   ....[6]....
        /*01d0*/ 	.word	0x0000ff40


	//----- nvinfo : EIATTR_COOP_GROUP_MASK_REGIDS
	.align		4
.L_294:
        /*01d4*/ 	.byte	0x04, 0x29
        /*01d6*/ 	.short	(.L_296 - .L_295)


	//   ....[0]....
.L_295:
        /*01d8*/ 	.word	0xffffffff


	//   ....[1]....
        /*01dc*/ 	.word	0xffffffff


	//   ....[2]....
        /*01e0*/ 	.word	0xffffffff


	//   ....[3]....
        /*01e4*/ 	.word	0xffffffff


	//   ....[4]....
        /*01e8*/ 	.word	0xffffffff


	//   ....[5]....
        /*01ec*/ 	.word	0xffffffff


	//   ....[6]....
        /*01f0*/ 	.word	0xffffffff


	//   ....[7]....
        /*01f4*/ 	.word	0xffffffff


	//   ....[8]....
        /*01f8*/ 	.word	0xffffffff


	//   ....[9]....
        /*01fc*/ 	.word	0xffffffff


	//   ....[10]....
        /*0200*/ 	.word	0xffffffff


	//   ....[11]....
        /*0204*/ 	.word	0xffffffff


	//   ....[12]....
        /*0208*/ 	.word	0xffffffff


	//   ....[13]....
        /*020c*/ 	.word	0xffffffff


	//   ....[14]....
        /*0210*/ 	.word	0xffffffff


	//   ....[15]....
        /*0214*/ 	.word	0xffffffff


	//   ....[16]....
        /*0218*/ 	.word	0xffffffff


	//   ....[17]....
        /*021c*/ 	.word	0xffffffff


	//   ....[18]....
        /*0220*/ 	.word	0xffffffff


	//   ....[19]....
        /*0224*/ 	.word	0xffffffff


	//   ....[20]....
        /*0228*/ 	.word	0xffffffff


	//   ....[21]....
        /*022c*/ 	.word	0xffffffff


	//   ....[22]....
        /*0230*/ 	.word	0xffffffff


	//   ....[23]....
        /*0234*/ 	.word	0xffffffff


	//   ....[24]....
        /*0238*/ 	.word	0xffffffff


	//   ....[25]....
        /*023c*/ 	.word	0xffffffff


	//   ....[26]....
        /*0240*/ 	.word	0xffffffff


	//   ....[27]....
        /*0244*/ 	.word	0xffffffff


	//   ....[28]....
        /*0248*/ 	.word	0xffffffff


	//   ....[29]....
        /*024c*/ 	.word	0xffffffff


	//   ....[30]....
        /*0250*/ 	.word	0xffffffff


	//   ....[31]....
        /*0254*/ 	.word	0xffffffff


	//   ....[32]....
        /*0258*/ 	.word	0xffffffff


	//   ....[33]....
        /*025c*/ 	.word	0xffffffff


	//   ....[34]....
        /*0260*/ 	.word	0xffffffff


	//   ....[35]....
        /*0264*/ 	.word	0xffffffff


	//   ....[36]....
        /*0268*/ 	.word	0xffffffff


	//   ....[37]....
        /*026c*/ 	.word	0xffffffff


	//   ....[38]....
        /*0270*/ 	.word	0xffffffff


	//   ....[39]....
        /*0274*/ 	.word	0xffffffff


	//   ....[40]....
        /*0278*/ 	.word	0xffffffff


	//   ....[41]....
        /*027c*/ 	.word	0xffffffff


	//   ....[42]....
        /*0280*/ 	.word	0xffffffff


	//   ....[43]....
        /*0284*/ 	.word	0xffffffff


	//   ....[44]....
        /*0288*/ 	.word	0xffffffff


	//   ....[45]....
        /*028c*/ 	.word	0xffffffff


	//   ....[46]....
        /*0290*/ 	.word	0xffffffff


	//   ....[47]....
        /*0294*/ 	.word	0xffffffff


	//   ....[48]....
        /*0298*/ 	.word	0xffffffff


	//   ....[49]....
        /*029c*/ 	.word	0xffffffff


	//   ....[50]....
        /*02a0*/ 	.word	0xffffffff


	//   ....[51]....
        /*02a4*/ 	.word	0xffffffff


	//   ....[52]....
        /*02a8*/ 	.word	0xffffffff


	//   ....[53]....
        /*02ac*/ 	.word	0xffffffff


	//   ....[54]....
        /*02b0*/ 	.word	0xffffffff


	//   ....[55]....
        /*02b4*/ 	.word	0xffffffff


	//   ....[56]....
        /*02b8*/ 	.word	0xffffffff


	//   ....[57]....
        /*02bc*/ 	.word	0xffffffff


	//   ....[58]....
        /*02c0*/ 	.word	0xffffffff


	//   ....[59]....
        /*02c4*/ 	.word	0xffffffff


	//   ....[60]....
        /*02c8*/ 	.word	0xffffffff


	//   ....[61]....
        /*02cc*/ 	.word	0xffffffff


	//   ....[62]....
        /*02d0*/ 	.word	0xffffffff


	//   ....[63]....
        /*02d4*/ 	.word	0xffffffff


	//   ....[64]....
        /*02d8*/ 	.word	0xffffffff


	//   ....[65]....
        /*02dc*/ 	.word	0xffffffff


	//   ....[66]....
        /*02e0*/ 	.word	0xffffffff


	//   ....[67]....
        /*02e4*/ 	.word	0xffffffff


	//   ....[68]....
        /*02e8*/ 	.word	0x0500000f


	//   ....[69]....
        /*02ec*/ 	.word	0x0500000f


	//   ....[70]....
        /*02f0*/ 	.word	0x0500000f


	//   ....[71]....
        /*02f4*/ 	.word	0x0500000f


	//   ....[72]....
        /*02f8*/ 	.word	0x0500000f


	//   ....[73]....
        /*02fc*/ 	.word	0x0500000f


	//   ....[74]....
        /*0300*/ 	.word	0x0500000f


	//   ....[75]....
        /*0304*/ 	.word	0x0500000f


	//   ....[76]....
        /*0308*/ 	.word	0x0500000f


	//   ....[77]....
        /*030c*/ 	.word	0x0500000f


	//   ....[78]....
        /*0310*/ 	.word	0x0500000f


	//   ....[79]....
        /*0314*/ 	.word	0x0500000f


	//   ....[80]....
        /*0318*/ 	.word	0x0500000f


	//   ....[81]....
        /*031c*/ 	.word	0x0500000f


	//   ....[82]....
        /*0320*/ 	.word	0x0500000f


	//   ....[83]....
        /*0324*/ 	.word	0x0500000f


	//   ....[84]....
        /*0328*/ 	.word	0x0500000f


	//   ....[85]....
        /*032c*/ 	.word	0x0500000f


	//   ....[86]....
        /*0330*/ 	.word	0x0500000f


	//----- nvinfo : EIATTR_COOP_GROUP_INSTR_OFFSETS
	.align		4
.L_296:
        /*0334*/ 	.byte	0x04, 0x28
        /*0336*/ 	.short	(.L_298 - .L_297)


	//   ....[0]....
.L_297:
        /*0338*/ 	.word	0x00000070


	//   ....[1]....
        /*033c*/ 	.word	0x00000140


	//   ....[2]....
        /*0340*/ 	.word	0x00000190


	//   ....[3]....
        /*0344*/ 	.word	0x000003c0


	//   ....[4]....
        /*0348*/ 	.word	0x00000520


	//   ....[5]....
        /*034c*/ 	.word	0x00000640


	//   ....[6]....
        /*0350*/ 	.word	0x000007a0


	//   ....[7]....
        /*0354*/ 	.word	0x00001470


	//   ....[8]....
        /*0358*/ 	.word	0x00001ed0


	//   ....[9]....
        /*035c*/ 	.word	0x00002340


	//   ....[10]....
        /*0360*/ 	.word	0x00002b10


	//   ....[11]....
        /*0364*/ 	.word	0x00002be0


	//   ....[12]....
        /*0368*/ 	.word	0x000036f0


	//   ....[13]....
        /*036c*/ 	.word	0x00003750


	//   ....[14]....
        /*0370*/ 	.word	0x000050d0


	//   ....[15]....
        /*0374*/ 	.word	0x00005300


	//   ....[16]....
        /*0378*/ 	.word	0x000059f0


	//   ....[17]....
        /*037c*/ 	.word	0x00005b00


	//   ....[18]....
        /*0380*/ 	.word	0x00006380


	//   ....[19]....
        /*0384*/ 	.word	0x00006410


	//   ....[20]....
        /*0388*/ 	.word	0x000086e0


	//   ....[21]....
        /*038c*/ 	.word	0x00008710


	//   ....[22]....
        /*0390*/ 	.word	0x000089a0


	//   ....[23]....
        /*0394*/ 	.word	0x00008a50


	//   ....[24]....
        /*0398*/ 	.word	0x00009db0


	//   ....[25]....
        /*039c*/ 	.word	0x00009df0


	//   ....[26]....
        /*03a0*/ 	.word	0x00009ed0


	//   ....[27]....
        /*03a4*/ 	.word	0x00009ef0


	//   ....[28]....
        /*03a8*/ 	.word	0x0000aff0


	//   ....[29]....
        /*03ac*/ 	.word	0x0000b020


	//   ....[30]....
        /*03b0*/ 	.word	0x0000b050


	//   ....[31]....
        /*03b4*/ 	.word	0x0000b080


	//   ....[32]....
        /*03b8*/ 	.word	0x0000b5f0


	//   ....[33]....
        /*03bc*/ 	.word	0x0000b630


	//   ....[34]....
        /*03c0*/ 	.word	0x0000b6f0


	//   ....[35]....
        /*03c4*/ 	.word	0x0000b710


	//   ....[36]....
        /*03c8*/ 	.word	0x0000b7d0


	//   ....[37]....
        /*03cc*/ 	.word	0x0000b7f0


	//   ....[38]....
        /*03d0*/ 	.word	0x0000b8c0


	//   ....[39]....
        /*03d4*/ 	.word	0x0000b8e0


	//   ....[40]....
        /*03d8*/ 	.word	0x0000bf80


	//   ....[41]....
        /*03dc*/ 	.word	0x0000bfa0


	//   ....[42]....
        /*03e0*/ 	.word	0x0000c060


	//   ....[43]....
        /*03e4*/ 	.word	0x0000c080


	//   ....[44]....
        /*03e8*/ 	.word	0x0000c140


	//   ....[45]....
        /*03ec*/ 	.word	0x0000c160


	//   ....[46]....
        /*03f0*/ 	.word	0x0000c230


	//   ....[47]....
        /*03f4*/ 	.word	0x0000c250


	//   ....[48]....
        /*03f8*/ 	.word	0x0000c3b0


	//   ....[49]....
        /*03fc*/ 	.word	0x0000d100


	//   ....[50]....
        /*0400*/ 	.word	0x0000dae0


	//   ....[51]....
        /*0404*/ 	.word	0x0000daf0


	//   ....[52]....
        /*0408*/ 	.word	0x0000db60


	//   ....[53]....
        /*040c*/ 	.word	0x0000db90


	//   ....[54]....
        /*0410*/ 	.word	0x0000dc40


	//   ....[55]....
        /*0414*/ 	.word	0x0000dc50


	//   ....[56]....
        /*0418*/ 	.word	0x0000dcd0


	//   ....[57]....
        /*041c*/ 	.word	0x0000dce0


	//   ....[58]....
        /*0420*/ 	.word	0x0000dd60


	//   ....[59]....
        /*0424*/ 	.word	0x0000dd70


	//   ....[60]....
        /*0428*/ 	.word	0x0000ddf0


	//   ....[61]....
        /*042c*/ 	.word	0x0000de00


	//   ....[62]....
        /*0430*/ 	.word	0x0000de80


	//   ....[63]....
        /*0434*/ 	.word	0x0000de90


	//   ....[64]....
        /*0438*/ 	.word	0x0000dea0


	//   ....[65]....
        /*043c*/ 	.word	0x0000deb0


	//   ....[66]....
        /*0440*/ 	.word	0x000104a0


	//   ....[67]....
        /*0444*/ 	.word	0x00010690


	//   ....[68]....
        /*0448*/ 	.word	0x00010c00


	//   ....[69]....
        /*044c*/ 	.word	0x00010d80


	//   ....[70]....
        /*0450*/ 	.word	0x00010de0


	//   ....[71]....
        /*0454*/ 	.word	0x00010e70


	//   ....[72]....
        /*0458*/ 	.word	0x00010f50


	//   ....[73]....
        /*045c*/ 	.word	0x00010fb0


	//   ....[74]....
        /*0460*/ 	.word	0x000110c0


	//   ....[75]....
        /*0464*/ 	.word	0x00011120


	//   ....[76]....
        /*0468*/ 	.word	0x00011210


	//   ....[77]....
        /*046c*/ 	.word	0x00011270


	//   ....[78]....
        /*0470*/ 	.word	0x00011360


	//   ....[79]....
        /*0474*/ 	.word	0x000113c0


	//   ....[80]....
        /*0478*/ 	.word	0x000114b0


	//   ....[81]....
        /*047c*/ 	.word	0x00011510


	//   ....[82]....
        /*0480*/ 	.word	0x000115f0


	//   ....[83]....
        /*0484*/ 	.word	0x00011650


	//   ....[84]....
        /*0488*/ 	.word	0x00011720


	//   ....[85]....
        /*048c*/ 	.word	0x00011a40


	//   ....[86]....
        /*0490*/ 	.word	0x00011b60


	//----- nvinfo : EIATTR_REG_RECONFIG
	.align		4
.L_298:
        /*0494*/ 	.byte	0x01, 0x54
	.zero		2


	//----- nvinfo : EIATTR_SYSCALL_OFFSETS
	.align		4
        /*0498*/ 	.byte	0x04, 0x46
        /*049a*/ 	.short	(.L_300 - .L_299)


	//   ....[0]....
.L_299:
        /*049c*/ 	.word	0x00001650


	//   ....[1]....
        /*04a0*/ 	.word	0x0000cd00


	//   ....[2]....
        /*04a4*/ 	.word	0x0000ce50


	//   ....[3]....
        /*04a8*/ 	.word	0x0000cf40


	//   ....[4]....
        /*04ac*/ 	.word	0x0000d6b0


	//----- nvinfo : EIATTR_MBARRIER_INSTR_OFFSETS
	.align		4
.L_300:
        /*04b0*/ 	.byte	0x04, 0x39
        /*04b2*/ 	.short	(.L_302 - .L_301)


	//   ....[0]....
.L_301:
        /*04b4*/ 	.word	0x00000270
        /*04b8*/ 	.word	0x000000ff
        /*04bc*/ 	.word	0x00028800
        /*04c0*/ 	.short	0x0100
        /*04c2*/ 	.byte	0x08
	.zero		1


	//   ....[1]....
        /*04c4*/ 	.word	0x00000280
        /*04c8*/ 	.word	0x000000ff
        /*04cc*/ 	.word	0x00028820
        /*04d0*/ 	.short	0x0100
        /*04d2*/ 	.byte	0x08
	.zero		1


	//   ....[2]....
        /*04d4*/ 	.word	0x00000370
        /*04d8*/ 	.word	0x000000ff
        /*04dc*/ 	.word	0x00028830
        /*04e0*/ 	.short	0x0100
        /*04e2*/ 	.byte	0x08
	.zero		1


	//   ....[3]....
        /*04e4*/ 	.word	0x00000380
        /*04e8*/ 	.word	0x000000ff
        /*04ec*/ 	.word	0x00028840
        /*04f0*/ 	.short	0x0100
        /*04f2*/ 	.byte	0x08
	.zero		1


	//   ....[4]....
        /*04f4*/ 	.word	0x00000390
        /*04f8*/ 	.word	0x000000ff
        /*04fc*/ 	.word	0x00028838
        /*0500*/ 	.short	0x0100
        /*0502*/ 	.byte	0x08
	.zero		1


	//   ....[5]....
        /*0504*/ 	.word	0x000003a0
        /*0508*/ 	.word	0x000000ff
        /*050c*/ 	.word	0x00028848
        /*0510*/ 	.short	0x0100
        /*0512*/ 	.byte	0x08
	.zero		1


	//   ....[6]....
        /*0514*/ 	.word	0x000004d0
        /*0518*/ 	.word	0x000000ff
        /*051c*/ 	.word	0x00028850
        /*0520*/ 	.short	0x0100
        /*0522*/ 	.byte	0x08
	.zero		1


	//   ....[7]....
        /*0524*/ 	.word	0x000004e0
        /*0528*/ 	.word	0x000000ff
        /*052c*/ 	.word	0x00028860
        /*0530*/ 	.short	0x0100
        /*0532*/ 	.byte	0x08
	.zero		1


	//   ....[8]....
        /*0534*/ 	.word	0x000004f0
        /*0538*/ 	.word	0x000000ff
        /*053c*/ 	.word	0x00028858
        /*0540*/ 	.short	0x0100
        /*0542*/ 	.byte	0x08
	.zero		1


	//   ....[9]....
        /*0544*/ 	.word	0x00000500
        /*0548*/ 	.word	0x000000ff
        /*054c*/ 	.word	0x00028868
        /*0550*/ 	.short	0x0100
        /*0552*/ 	.byte	0x08
	.zero		1


	//   ....[10]....
        /*0554*/ 	.word	0x000005f0
        /*0558*/ 	.word	0x000000ff
        /*055c*/ 	.word	0x00028870
        /*0560*/ 	.short	0x0100
        /*0562*/ 	.byte	0x06
	.zero		1


	//   ....[11]....
        /*0564*/ 	.word	0x00000600
        /*0568*/ 	.word	0x000000ff
        /*056c*/ 	.word	0x00028880
        /*0570*/ 	.short	0x0100
        /*0572*/ 	.byte	0x06
	.zero		1


	//   ....[12]....
        /*0574*/ 	.word	0x00000610
        /*0578*/ 	.word	0x000000ff
        /*057c*/ 	.word	0x00028878
        /*0580*/ 	.short	0x0100
        /*0582*/ 	.byte	0x06
	.zero		1


	//   ....[13]....
        /*0584*/ 	.word	0x00000620
        /*0588*/ 	.word	0x000000ff
        /*058c*/ 	.word	0x00028888
        /*0590*/ 	.short	0x0100
        /*0592*/ 	.byte	0x06
	.zero		1


	//   ....[14]....
        /*0594*/ 	.word	0x00000750
        /*0598*/ 	.word	0x000000ff
        /*059c*/ 	.word	0x00028890
        /*05a0*/ 	.short	0x0100
        /*05a2*/ 	.byte	0x08
	.zero		1


	//   ....[15]....
        /*05a4*/ 	.word	0x00000760
        /*05a8*/ 	.word	0x000000ff
        /*05ac*/ 	.word	0x000288a0
        /*05b0*/ 	.short	0x0100
        /*05b2*/ 	.byte	0x08
	.zero		1


	//   ....[16]....
        /*05b4*/ 	.word	0x00000770
        /*05b8*/ 	.word	0x000000ff
        /*05bc*/ 	.word	0x00028898
        /*05c0*/ 	.short	0x0100
        /*05c2*/ 	.byte	0x08
	.zero		1


	//   ....[17]....
        /*05c4*/ 	.word	0x00000780
        /*05c8*/ 	.word	0x000000ff
        /*05cc*/ 	.word	0x000288a8
        /*05d0*/ 	.short	0x0100
        /*05d2*/ 	.byte	0x08
	.zero		1


	//   ....[18]....
        /*05d4*/ 	.word	0x000008b0
        /*05d8*/ 	.word	0x000000ff
        /*05dc*/ 	.word	0x000288b0
        /*05e0*/ 	.short	0x0100
        /*05e2*/ 	.byte	0x08
	.zero		1


	//   ....[19]....
        /*05e4*/ 	.word	0x000008c0
        /*05e8*/ 	.word	0x000000ff
        /*05ec*/ 	.word	0x000288c0
        /*05f0*/ 	.short	0x0100
        /*05f2*/ 	.byte	0x08
	.zero		1


	//   ....[20]....
        /*05f4*/ 	.word	0x000008d0
        /*05f8*/ 	.word	0x000000ff
        /*05fc*/ 	.word	0x000288b8
        /*0600*/ 	.short	0x0100
        /*0602*/ 	.byte	0x08
	.zero		1


	//   ....[21]....
        /*0604*/ 	.word	0x000008e0
        /*0608*/ 	.word	0x000000ff
        /*060c*/ 	.word	0x000288c8
        /*0610*/ 	.short	0x0100
        /*0612*/ 	.byte	0x08
	.zero		1


	//   ....[22]....
        /*0614*/ 	.word	0x000016d0
        /*0618*/ 	.word	0x000000ff
        /*061c*/ 	.word	0x00028800
        /*0620*/ 	.short	0x010a
        /*0622*/ 	.byte	0x29
	.zero		1


	//   ....[23]....
        /*0624*/ 	.word	0x00001750
        /*0628*/ 	.word	0x00000000
        /*062c*/ 	.word	0x00028830
        /*0630*/ 	.short	0x010a
        /*0632*/ 	.byte	0x3f
	.zero		1


	//   ....[24]....
        /*0634*/ 	.word	0x000017b0
        /*0638*/ 	.word	0x00000000
        /*063c*/ 	.word	0x00028830
        /*0640*/ 	.short	0x010a
        /*0642*/ 	.byte	0x3f
	.zero		1


	//   ....[25]....
        /*0644*/ 	.word	0x00002640
        /*0648*/ 	.word	0x00000000
        /*064c*/ 	.word	0x00000000
        /*0650*/ 	.short	0x0101
        /*0652*/ 	.byte	0x3f
	.zero		1


	//   ....[26]....
        /*0654*/ 	.word	0x00004480
        /*0658*/ 	.word	0x000000ff
        /*065c*/ 	.word	0x00028830
        /*0660*/ 	.short	0x010a
        /*0662*/ 	.byte	0x06
	.zero		1


	//   ....[27]....
        /*0664*/ 	.word	0x000044c0
        /*0668*/ 	.word	0x000000ff
        /*066c*/ 	.word	0x00028830
        /*0670*/ 	.short	0x010a
        /*0672*/ 	.byte	0x06
	.zero		1


	//   ....[28]....
        /*0674*/ 	.word	0x000047e0
        /*0678*/ 	.word	0x000000ff
        /*067c*/ 	.word	0x00028850
        /*0680*/ 	.short	0x010a
        /*0682*/ 	.byte	0x06
	.zero		1


	//   ....[29]....
        /*0684*/ 	.word	0x00004820
        /*0688*/ 	.word	0x000000ff
        /*068c*/ 	.word	0x00028850
        /*0690*/ 	.short	0x010a
        /*0692*/ 	.byte	0x06
	.zero		1


	//   ....[30]....
        /*0694*/ 	.word	0x00006700
        /*0698*/ 	.word	0x0000002d
        /*069c*/ 	.word	0x00000000
        /*06a0*/ 	.short	0x0101
        /*06a2*/ 	.byte	0x3f
	.zero		1


	//   ....[31]....
        /*06a4*/ 	.word	0x00006a10
        /*06a8*/ 	.word	0x0000002e
        /*06ac*/ 	.word	0x00000000
        /*06b0*/ 	.short	0x0101
        /*06b2*/ 	.byte	0x3f
	.zero		1


	//   ....[32]....
        /*06b4*/ 	.word	0x000075e0
        /*06b8*/ 	.word	0x000000ff
        /*06bc*/ 	.word	0x00028830
        /*06c0*/ 	.short	0x010a
        /*06c2*/ 	.byte	0x06
	.zero		1


	//   ....[33]....
        /*06c4*/ 	.word	0x00007620
        /*06c8*/ 	.word	0x000000ff
        /*06cc*/ 	.word	0x00028830
        /*06d0*/ 	.short	0x010a
        /*06d2*/ 	.byte	0x06
	.zero		1


	//   ....[34]....
        /*06d4*/ 	.word	0x00007940
        /*06d8*/ 	.word	0x000000ff
        /*06dc*/ 	.word	0x00028850
        /*06e0*/ 	.short	0x010a
        /*06e2*/ 	.byte	0x06
	.zero		1


	//   ....[35]....
        /*06e4*/ 	.word	0x00007980
        /*06e8*/ 	.word	0x000000ff
        /*06ec*/ 	.word	0x00028850
        /*06f0*/ 	.short	0x010a
        /*06f2*/ 	.byte	0x06
	.zero		1


	//   ....[36]....
        /*06f4*/ 	.word	0x00009320
        /*06f8*/ 	.word	0x0000001d
        /*06fc*/ 	.word	0x00000000
        /*0700*/ 	.short	0x0101
        /*0702*/ 	.byte	0x3f
	.zero		1


	//   ....[37]....
        /*0704*/ 	.word	0x000094d0
        /*0708*/ 	.word	0x0000001d
        /*070c*/ 	.word	0x00000000
        /*0710*/ 	.short	0x0101
        /*0712*/ 	.byte	0x3f
	.zero		1


	//   ....[38]....
        /*0714*/ 	.word	0x00009d20
        /*0718*/ 	.word	0x000000ff
        /*071c*/ 	.word	0x00028850
        /*0720*/ 	.short	0x010a
        /*0722*/ 	.byte	0x05
	.zero		1


	//   ....[39]....
        /*0724*/ 	.word	0x00009d60
        /*0728*/ 	.word	0x000000ff
        /*072c*/ 	.word	0x00028850
        /*0730*/ 	.short	0x010a
        /*0732*/ 	.byte	0x05
	.zero		1


	//   ....[40]....
        /*0734*/ 	.word	0x0000a280
        /*0738*/ 	.word	0x00000008
        /*073c*/ 	.word	0x00000000
        /*0740*/ 	.short	0x0101
        /*0742*/ 	.byte	0x3f
	.zero		1


	//   ....[41]....
        /*0744*/ 	.word	0x0000b620
        /*0748*/ 	.word	0x00000026
        /*074c*/ 	.word	0x00000000
        /*0750*/ 	.short	0x0101
        /*0752*/ 	.byte	0x3f
	.zero		1


	//   ....[42]....
        /*0754*/ 	.word	0x0000d300
        /*0758*/ 	.word	0x00000000
        /*075c*/ 	.word	0x00028840
        /*0760*/ 	.short	0x010a
        /*0762*/ 	.byte	0x3f
	.zero		1


	//   ....[43]....
        /*0764*/ 	.word	0x0000dfd0
        /*0768*/ 	.word	0x00000011
        /*076c*/ 	.word	0x00028800
        /*0770*/ 	.short	0x0107
        /*0772*/ 	.byte	0x3f
	.zero		1


	//   ....[44]....
        /*0774*/ 	.word	0x0000e0e0
        /*0778*/ 	.word	0x00000011
        /*077c*/ 	.word	0x00028800
        /*0780*/ 	.short	0x0101
        /*0782*/ 	.byte	0x3f
	.zero		1


	//   ....[45]....
        /*0784*/ 	.word	0x0000e100
        /*0788*/ 	.word	0x00000011
        /*078c*/ 	.word	0x00028820
        /*0790*/ 	.short	0x010a
        /*0792*/ 	.byte	0x3f
	.zero		1


	//   ....[46]....
        /*0794*/ 	.word	0x0000e430
        /*0798*/ 	.word	0x00000004
        /*079c*/ 	.word	0x00028840
        /*07a0*/ 	.short	0x010a
        /*07a2*/ 	.byte	0x3f
	.zero		1


	//   ....[47]....
        /*07a4*/ 	.word	0x0000e7b0
        /*07a8*/ 	.word	0x00000004
        /*07ac*/ 	.word	0x00000060
        /*07b0*/ 	.short	0x010a
        /*07b2*/ 	.byte	0x3f
	.zero		1


	//   ....[48]....
        /*07b4*/ 	.word	0x0000ee00
        /*07b8*/ 	.word	0x00000003
        /*07bc*/ 	.word	0x00028840
        /*07c0*/ 	.short	0x010a
        /*07c2*/ 	.byte	0x3f
	.zero		1


	//   ....[49]....
        /*07c4*/ 	.word	0x0000f190
        /*07c8*/ 	.word	0x00000002
        /*07cc*/ 	.word	0x00000060
        /*07d0*/ 	.short	0x010a
        /*07d2*/ 	.byte	0x3f
	.zero		1


	//   ....[50]....
        /*07d4*/ 	.word	0x0000f730
        /*07d8*/ 	.word	0x00000002
        /*07dc*/ 	.word	0x00028840
        /*07e0*/ 	.short	0x010a
        /*07e2*/ 	.byte	0x3f
	.zero		1


	//   ....[51]....
        /*07e4*/ 	.word	0x0000fac0
        /*07e8*/ 	.word	0x00000002
        /*07ec*/ 	.word	0x00000060
        /*07f0*/ 	.short	0x010a
        /*07f2*/ 	.byte	0x3f
	.zero		1


	//   ....[52]....
        /*07f4*/ 	.word	0x00010010
        /*07f8*/ 	.word	0x00000003
        /*07fc*/ 	.word	0x00028860
        /*0800*/ 	.short	0x010a
        /*0802*/ 	.byte	0x3f
	.zero		1


	//   ....[53]....
        /*0804*/ 	.word	0x00010610
        /*0808*/ 	.word	0x00000000
        /*080c*/ 	.word	0x00028820
        /*0810*/ 	.short	0x010a
        /*0812*/ 	.byte	0x3f
	.zero		1


	//   ....[54]....
        /*0814*/ 	.word	0x000107e0
        /*0818*/ 	.word	0x00000006
        /*081c*/ 	.word	0x00000000
        /*0820*/ 	.short	0x010a
        /*0822*/ 	.byte	0x3f
	.zero		1


	//   ....[55]....
        /*0824*/ 	.word	0x00010830
        /*0828*/ 	.word	0x00000003
        /*082c*/ 	.word	0x00000000
        /*0830*/ 	.short	0x010a
        /*0832*/ 	.byte	0x3f
	.zero		1


	//   ....[56]....
        /*0834*/ 	.word	0x00010890
        /*0838*/ 	.word	0x00000012
        /*083c*/ 	.word	0x00000000
        /*0840*/ 	.short	0x010a
        /*0842*/ 	.byte	0x3f
	.zero		1


	//   ....[57]....
        /*0844*/ 	.word	0x000108c0
        /*0848*/ 	.word	0x00000003
        /*084c*/ 	.word	0x00000000
        /*0850*/ 	.short	0x010a
        /*0852*/ 	.byte	0x3f
	.zero		1


	//   ....[58]....
        /*0854*/ 	.word	0x00010930
        /*0858*/ 	.word	0x00000003
        /*085c*/ 	.word	0x00028800
        /*0860*/ 	.short	0x010a
        /*0862*/ 	.byte	0x3f
	.zero		1


	//   ....[59]....
        /*0864*/ 	.word	0x00010980
        /*0868*/ 	.word	0x00000000
        /*086c*/ 	.word	0x00028830
        /*0870*/ 	.short	0x010a
        /*0872*/ 	.byte	0x3f
	.zero		1


	//   ....[60]....
        /*0874*/ 	.word	0x000109e0
        /*0878*/ 	.word	0x00000007
        /*087c*/ 	.word	0x00028830
        /*0880*/ 	.short	0x010a
        /*0882*/ 	.byte	0x3f
	.zero		1


	//   ....[61]....
        /*0884*/ 	.word	0x00010a40
        /*0888*/ 	.word	0x00000007
        /*088c*/ 	.word	0x00028850
        /*0890*/ 	.short	0x010a
        /*0892*/ 	.byte	0x3f
	.zero		1


	//   ....[62]....
        /*0894*/ 	.word	0x00010aa0
        /*0898*/ 	.word	0x00000005
        /*089c*/ 	.word	0x00028830
        /*08a0*/ 	.short	0x010a
        /*08a2*/ 	.byte	0x3f
	.zero		1


	//   ....[63]....
        /*08a4*/ 	.word	0x00010b00
        /*08a8*/ 	.word	0x00000005
        /*08ac*/ 	.word	0x00028850
        /*08b0*/ 	.short	0x010a
        /*08b2*/ 	.byte	0x3f
	.zero		1


	//   ....[64]....
        /*08b4*/ 	.word	0x00010b60
        /*08b8*/ 	.word	0x00000006
        /*08bc*/ 	.word	0x00028850
        /*08c0*/ 	.short	0x010a
        /*08c2*/ 	.byte	0x3f
	.zero		1


	//   ....[65]....
        /*08c4*/ 	.word	0x00010cb0
        /*08c8*/ 	.word	0x00000000
        /*08cc*/ 	.word	0x00028840
        /*08d0*/ 	.short	0x010a
        /*08d2*/ 	.byte	0x3f
	.zero		1


	//   ....[66]....
        /*08d4*/ 	.word	0x00011760
        /*08d8*/ 	.word	0x00000011
        /*08dc*/ 	.word	0x00028820
        /*08e0*/ 	.short	0x010a
        /*08e2*/ 	.byte	0x3f
	.zero		1


	//   ....[67]....
        /*08e4*/ 	.word	0x000117b0
        /*08e8*/ 	.word	0x00000004
        /*08ec*/ 	.word	0x00028840
        /*08f0*/ 	.short	0x010a
        /*08f2*/ 	.byte	0x3f
	.zero		1


	//   ....[68]....
        /*08f4*/ 	.word	0x00011800
        /*08f8*/ 	.word	0x00000004
        /*08fc*/ 	.word	0x00000060
        /*0900*/ 	.short	0x010a
        /*0902*/ 	.byte	0x3f
	.zero		1


	//   ....[69]....
        /*0904*/ 	.word	0x00011850
        /*0908*/ 	.word	0x00000003
        /*090c*/ 	.word	0x00028840
        /*0910*/ 	.short	0x010a
        /*0912*/ 	.byte	0x3f
	.zero		1


	//   ....[70]....
        /*0914*/ 	.word	0x000118a0
        /*0918*/ 	.word	0x00000002
        /*091c*/ 	.word	0x00000060
        /*0920*/ 	.short	0x010a
        /*0922*/ 	.byte	0x3f
	.zero		1


	//   ....[71]....
        /*0924*/ 	.word	0x000118f0
        /*0928*/ 	.word	0x00000002
        /*092c*/ 	.word	0x00028840
        /*0930*/ 	.short	0x010a
        /*0932*/ 	.byte	0x3f
	.zero		1


	//   ....[72]....
        /*0934*/ 	.word	0x00011940
        /*0938*/ 	.word	0x00000002
        /*093c*/ 	.word	0x00000060
        /*0940*/ 	.short	0x010a
        /*0942*/ 	.byte	0x3f
	.zero		1


	//   ....[73]....
        /*0944*/ 	.word	0x00011990
        /*0948*/ 	.word	0x00000003
        /*094c*/ 	.word	0x00028860
        /*0950*/ 	.short	0x010a
        /*0952*/ 	.byte	0x3f
	.zero		1


	//   ....[74]....
        /*0954*/ 	.word	0x00011a80
        /*0958*/ 	.word	0x00000000
        /*095c*/ 	.word	0x00028820
        /*0960*/ 	.short	0x010a
        /*0962*/ 	.byte	0x3f
	.zero		1


	//   ....[75]....
        /*0964*/ 	.word	0x00011c20
        /*0968*/ 	.word	0x00000006
        /*096c*/ 	.word	0x00000000
        /*0970*/ 	.short	0x010a
        /*0972*/ 	.byte	0x3f
	.zero		1


	//   ....[76]....
        /*0974*/ 	.word	0x00011c70
        /*0978*/ 	.word	0x00000003
        /*097c*/ 	.word	0x00000000
        /*0980*/ 	.short	0x010a
        /*0982*/ 	.byte	0x3f
	.zero		1


	//   ....[77]....
        /*0984*/ 	.word	0x00011cc0
        /*0988*/ 	.word	0x00000012
        /*098c*/ 	.word	0x00000000
        /*0990*/ 	.short	0x010a
        /*0992*/ 	.byte	0x3f
	.zero		1


	//----- nvinfo : EIATTR_NUM_MBARRIERS
	.align		4
.L_302:
        /*0994*/ 	.byte	0x03, 0x38
        /*0996*/ 	.short	0x0016


	//----- nvinfo : EIATTR_EXIT_INSTR_OFFSETS
	.align		4
        /*0998*/ 	.byte	0x04, 0x1c
        /*099a*/ 	.short	(.L_304 - .L_303)


	//   ....[0]....
.L_303:
        /*099c*/ 	.word	0x00000a40


	//   ....[1]....
        /*09a0*/ 	.word	0x0000c350


	//   ....[2]....
        /*09a4*/ 	.word	0x00010910


	//----- nvinfo : EIATTR_MAX_THREADS
	.align		4
.L_304:
        /*09a8*/ 	.byte	0x04, 0x05
        /*09aa*/ 	.short	(.L_306 - .L_305)
.L_305:
        /*09ac*/ 	.word	0x00000180
        /*09b0*/ 	.word	0x00000001
        /*09b4*/ 	.word	0x00000001


	//----- nvinfo : EIATTR_CRS_STACK_SIZE
	.align		4
.L_306:
        /*09b8*/ 	.byte	0x04, 0x1e
        /*09ba*/ 	.short	(.L_308 - .L_307)
.L_307:
        /*09bc*/ 	.word	0x00000000


	//----- nvinfo : EIATTR_CBANK_PARAM_SIZE
	.align		4
.L_308:
        /*09c0*/ 	.byte	0x03, 0x19
        /*09c2*/ 	.short	0x0af0


	//----- nvinfo : EIATTR_PARAM_CBANK
	.align		4
        /*09c4*/ 	.byte	0x04, 0x0a
        /*09c6*/ 	.short	(.L_310 - .L_309)
	.align		4
.L_309:
        /*09c8*/ 	.word	index@(.nv.constant0._ZN7cutlass13device_kernelIN5flash11enable_sm90INS1_16FlashAttnFwdSm90INS1_25CollectiveMainloopFwdSm90ILi2EN4cute5tupleIJNS5_1CILi1EEES8_S8_EEENS6_IJNS7_ILi128EEESA_SA_EEELi128ENS_6half_tEfNS_4arch4Sm90ELb1ELb0ELb1ELb0ELb0ELb0ELb0ELb1ELb1ELb1ELb0ELb0EEENS1_21CollectiveEpilogueFwdISB_S9_SC_SE_Li256ELb0ELb1ELb0ELb0EEENS1_30DynamicPersistentTileSchedulerILi256ELi128ELb0ELb1ELb1EEEEEEEEEvNT_6ParamsE)
        /*09cc*/ 	.short	0x0210
        /*09ce*/ 	.short	0x0af0


	//----- nvinfo : EIATTR_SW_WAR
	.align		4
.L_310:
        /*09d0*/ 	.byte	0x04, 0x36
        /*09d2*/ 	.short	(.L_312 - .L_311)
.L_311:
        /*09d4*/ 	.word	0x00000008
.L_312:


//--------------------- .nv.info._ZN7cutlass13device_kernelIN5flash11enable_sm90INS1_16FlashAttnFwdSm90INS1_25CollectiveMainloopFwdSm90ILi2EN4cute5tupleIJNS5_1CILi1EEES8_S8_EEENS6_IJNS7_ILi128EEESA_SA_EEELi128ENS_6half_tEfNS_4arch4Sm90ELb1ELb0ELb1ELb1ELb0ELb0ELb0ELb1ELb1ELb1ELb0ELb0EEENS1_21CollectiveEpilogueFwdISB_S9_SC_SE_Li256ELb1ELb1ELb0ELb0EEENS1_36VarlenDynamicPersistentTileSchedulerILi128ELi128ELi256ELi128ELb0ELb1ELb1ELb1ELb1ELb1EEEEEEEEEvNT_6ParamsE --------------------------
	.section	.nv.info._ZN7cutlass13device_kernelIN5flash11enable_sm90INS1_16FlashAttnFwdSm90INS1_25CollectiveMainloopFwdSm90ILi2EN4cute5tupleIJNS5_1CILi1EEES8_S8_EEENS6_IJNS7_ILi128EEESA_SA_EEELi128ENS_6half_tEfNS_4arch4Sm90ELb1ELb0ELb1ELb1ELb0ELb0ELb0ELb1ELb1ELb1ELb0ELb0EEENS1_21CollectiveEpilogueFwdISB_S9_SC_SE_Li256ELb1ELb1ELb0ELb0EEENS1_36VarlenDynamicPersistentTileSchedulerILi128ELi128ELi256ELi128ELb0ELb1ELb1ELb1ELb1ELb1EEEEEEEEEvNT_6ParamsE,"",@"SHT_CUDA_INFO"
	.sectionflags	@""
	.align	4


	//----- nvinfo : EIATTR_CUDA_API_VERSION
	.align		4
        /*0000*/ 	.byte	0x04, 0x37
        /*0002*/ 	.short	(.L_314 - .L_313)
.L_313:
        /*0004*/ 	.word	0x00000082


	//----- nvinfo : EIATTR_KPARAM_INFO
	.align		4
.L_314:
        /*0008*/ 	.byte	0x04, 0x17
        /*000a*/ 	.short	(.L_316 - .L_315)
.L_315:
        /*000c*/ 	.word	0x00000000
        /*0010*/ 	.short	0x0000
        /*0012*/ 	.short	0x0070
        /*0014*/ 	.byte	0x00, 0xf0, 0x01, 0x2a


	//----- nvinfo : EIATTR_SPARSE_MMA_MASK
	.align		4
.L_316:
        /*0018*/ 	.byte	0x03, 0x50
        /*001a*/ 	.short	0x0000


	//----- nvinfo : EIATTR_MAXREG_COUNT
	.align		4
        /*001c*/ 	.byte	0x03, 0x1b
        /*001e*/ 	.short	0x00a8


	//----- nvinfo : EIATTR_NUM_BARRIERS
	.align		4
        /*0020*/ 	.byte	0x02, 0x4c
        /*0022*/ 	.byte	0x10
	.zero		1


	//----- nvinfo : EIATTR_EXTERNS
	.align		4
        /*0024*/ 	.byte	0x04, 0x0f
        /*0026*/ 	.short	(.L_318 - .L_317)


	//   ....[0]....
	.align		4
.L_317:
        /*0028*/ 	.word	index@(__assertfail)


	//----- nvinfo : EIATTR_ANNOTATIONS
	.align		4
.L_318:
        /*002c*/ 	.byte	0x04, 0x55
        /*002e*/ 	.short	(.L_320 - .L_319)


	//   ....[0]....
.L_319:
        /* <DEDUP_REMOVED lines=74> */


	//----- nvinfo : EIATTR_MERCURY_ISA_VERSION
	.align		4
.L_320:
        /*04b8*/ 	.byte	0x03, 0x5f
        /*04ba*/ 	.short	0x0101


	//----- nvinfo : EIATTR_UNUSED_LOAD_BYTE_OFFSET
	.align		4
        /*04bc*/ 	.byte	0x04, 0x44
        /*04be*/ 	.short	(.L_322 - .L_321)


	//   ....[0]....
.L_321:
        /*04c0*/ 	.word	0x00000a30
        /*04c4*/ 	.word	0x0000fff0


	//   ....[1]....
        /*04c8*/ 	.word	0x0000a6a0
        /*04cc*/ 	.word	0x0000fff0


	//----- nvinfo : EIATTR_INT_WARP_WIDE_INSTR_OFFSETS
	.align		4
.L_322:
        /*04d0*/ 	.byte	0x04, 0x31
        /*04d2*/ 	.short	(.L_324 - .L_323)


	//   ....[0]....
.L_323:
        /*04d4*/ 	.word	0x00000120


	//   ....[1]....
        /*04d8*/ 	.word	0x000001c0


	//   ....[2]....
        /*04dc*/ 	.word	0x00000230


	//   ....[3]....
        /*04e0*/ 	.word	0x0000d950


	//   ....[4]....
        /*04e4*/ 	.word	0x0000d9e0


	//   ....[5]....
        /*04e8*/ 	.word	0x00011220


	//   ....[6]....
        /*04ec*/ 	.word	0x00011280


	//----- nvinfo : EIATTR_COOP_GROUP_MASK_REGIDS
	.align		4
.L_324:
        /*04f0*/ 	.byte	0x04, 0x29
        /*04f2*/ 	.short	(.L_326 - .L_325)


	//   ....[0]....
.L_325:
        /*04f4*/ 	.word	0xffffffff


	//   ....[1]....
        /*04f8*/ 	.word	0xffffffff


	//   ....[2]....
        /*04fc*/ 	.word	0xffffffff


	//   ....[3]....
        /*0500*/ 	.word	0xffffffff


	//   ....[4]....
        /*0504*/ 	.word	0xffffffff


	//   ....[5]....
        /*0508*/ 	.word	0xffffffff


	//   ....[6]....
        /*050c*/ 	.word	0xffffffff


	//   ....[7]....
        /*0510*/ 	.word	0xffffffff


	//   ....[8]....
        /*0514*/ 	.word	0xffffffff


	//   ....[9]....
        /*0518*/ 	.word	0xffffffff


	//   ....[10]....
        /*051c*/ 	.word	0xffffffff


	//   ....[11]....
        /*0520*/ 	.word	0xffffffff


	//   ....[12]....
        /*0524*/ 	.word	0xffffffff


	//   ....[13]....
        /*0528*/ 	.word	0xffffffff


	//   ....[14]....
        /*052c*/ 	.word	0xffffffff


	//   ....[15]....
        /*0530*/ 	.word	0xffffffff


	//   ....[16]....
        /*0534*/ 	.word	0xffffffff


	//   ....[17]....
        /*0538*/ 	.word	0xffffffff


	//   ....[18]....
        /*053c*/ 	.word	0xffffffff


	//   ....[19]....
        /*0540*/ 	.word	0xffffffff


	//   ....[20]....
        /*0544*/ 	.word	0xffffffff


	//   ....[21]....
        /*0548*/ 	.word	0xffffffff


	//   ....[22]....
        /*054c*/ 	.word	0xffffffff


	//   ....[23]....
        /*0550*/ 	.word	0xffffffff


	//   ....[24]....
        /*0554*/ 	.word	0xffffffff


	//   ....[25]....
        /*0558*/ 	.word	0xffffffff


	//   ....[26]....
        /*055c*/ 	.word	0xffffffff


	//   ....[27]....
        /*0560*/ 	.word	0xffffffff


	//   ....[28]....
        /*0564*/ 	.word	0xffffffff


	//   ....[29]....
        /*0568*/ 	.word	0xffffffff


	//   ....[30]....
        /*056c*/ 	.word	0xffffffff


	//   ....[31]....
        /*0570*/ 	.word	0xffffffff


	//   ....[32]....
        /*0574*/ 	.word	0xffffffff


	//   ....[33]....
        /*0578*/ 	.word	0xffffffff


	//   ....[34]....
        /*057c*/ 	.word	0xffffffff


	//   ....[35]....
        /*0580*/ 	.word	0xffffffff


	//   ....[36]....
        /*0584*/ 	.word	0xffffffff


	//   ....[37]....
        /*0588*/ 	.word	0xffffffff


	//   ....[38]....
        /*058c*/ 	.word	0xffffffff


	//   ....[39]....
        /*0590*/ 	.word	0xffffffff


	//   ....[40]....
        /*0594*/ 	.word	0xffffffff


	//   ....[41]....
        /*0598*/ 	.word	0xffffffff


	//   ....[42]....
        /*059c*/ 	.word	0xffffffff


	//   ....[43]....
        /*05a0*/ 	.word	0xffffffff


	//   ....[44]....
        /*05a4*/ 	.word	0xffffffff


	//   ....[45]....
        /*05a8*/ 	.word	0xffffffff


	//   ....[46]....
        /*05ac*/ 	.word	0xffffffff


	//   ....[47]....
        /*05b0*/ 	.word	0xffffffff


	//   ....[48]....
        /*05b4*/ 	.word	0xffffffff


	//   ....[49]....
        /*05b8*/ 	.word	0xffffffff


	//   ....[50]....
        /*05bc*/ 	.word	0xffffffff


	//   ....[51]....
        /*05c0*/ 	.word	0xffffffff


	//   ....[52]....
        /*05c4*/ 	.word	0xffffffff


	//   ....[53]....
        /*05c8*/ 	.word	0xffffffff


	//   ....[54]....
        /*05cc*/ 	.word	0xffffffff


	//   ....[55]....
        /*05d0*/ 	.word	0xffffffff


	//   ....[56]....
        /*05d4*/ 	.word	0xffffffff


	//   ....[57]....
        /*05d8*/ 	.word	0xffffffff


	//   ....[58]....
        /*05dc*/ 	.word	0xffffffff


	//   ....[59]....
        /*05e0*/ 	.word	0xffffffff


	//   ....[60]....
        /*05e4*/ 	.word	0xffffffff


	//   ....[61]....
        /*05e8*/ 	.word	0xffffffff


	//   ....[62]....
        /*05ec*/ 	.word	0xffffffff


	//   ....[63]....
        /*05f0*/ 	.word	0xffffffff


	//   ....[64]....
        /*05f4*/ 	.word	0xffffffff


	//   ....[65]....
        /*05f8*/ 	.word	0xffffffff


	//   ....[66]....
        /*05fc*/ 	.word	0xffffffff


	//   ....[67]....
        /*0600*/ 	.word	0xffffffff


	//   ....[68]....
        /*0604*/ 	.word	0xffffffff


	//   ....[69]....
        /*0608*/ 	.word	0xffffffff


	//   ....[70]....
        /*060c*/ 	.word	0xffffffff


	//   ....[71]....
        /*0610*/ 	.word	0xffffffff


	//   ....[72]....
        /*0614*/ 	.word	0xffffffff


	//   ....[73]....
        /*0618*/ 	.word	0xffffffff


	//   ....[74]....
        /*061c*/ 	.word	0xffffffff


	//   ....[75]....
        /*0620*/ 	.word	0xffffffff


	//   ....[76]....
        /*0624*/ 	.word	0xffffffff


	//   ....[77]....
        /*0628*/ 	.word	0xffffffff


	//   ....[78]....
        /*062c*/ 	.word	0xffffffff


	//   ....[79]....
        /*0630*/ 	.word	0xffffffff


	//   ....[80]....
        /*0634*/ 	.word	0xffffffff


	//   ....[81]....
        /*0638*/ 	.word	0xffffffff


	//   ....[82]....
        /*063c*/ 	.word	0xffffffff


	//   ....[83]....
        /*0640*/ 	.word	0xffffffff


	//   ....[84]....
        /*0644*/ 	.word	0xffffffff


	//   ....[85]....
        /*0648*/ 	.word	0xffffffff


	//   ....[86]....
        /*064c*/ 	.word	0xffffffff


	//   ....[87]....
        /*0650*/ 	.word	0xffffffff


	//   ....[88]....
        /*0654*/ 	.word	0xffffffff


	//   ....[89]....
        /*0658*/ 	.word	0xffffffff


	//   ....[90]....
        /*065c*/ 	.word	0xffffffff


	//   ....[91]....
        /*0660*/ 	.word	0xffffffff


	//   ....[92]....
        /*0664*/ 	.word	0xffffffff


	//   ....[93]....
        /*0668*/ 	.word	0xffffffff


	//   ....[94]....
        /*066c*/ 	.word	0xffffffff


	//   ....[95]....
        /*0670*/ 	.word	0xffffffff


	//   ....[96]....
        /*0674*/ 	.word	0xffffffff


	//   ....[97]....
        /*0678*/ 	.word	0xffffffff


	//   ....[98]....
        /*067c*/ 	.word	0xffffffff


	//   ....[99]....
        /*0680*/ 	.word	0x0500000f


	//   ....[100]....
        /*0684*/ 	.word	0x0500000f


	//   ....[101]....
        /*0688*/ 	.word	0x0500000f


	//   ....[102]....
        /*068c*/ 	.word	0x0500000f


	//   ....[103]....
        /*0690*/ 	.word	0x0500000f


	//   ....[104]....
        /*0694*/ 	.word	0x0500000f


	//   ....[105]....
        /*0698*/ 	.word	0x0500000f


	//   ....[106]....
        /*069c*/ 	.word	0x0500000f


	//   ....[107]....
        /*06a0*/ 	.word	0x0500000f


	//   ....[108]....
        /*06a4*/ 	.word	0x0500000f


	//   ....[109]....
        /*06a8*/ 	.word	0x0500000f


	//   ....[110]....
        /*06ac*/ 	.word	0x0500000f


	//   ....[111]....
        /*06b0*/ 	.word	0x0500000f


	//   ....[112]....
        /*06b4*/ 	.word	0x0500000f


	//   ....[113]....
        /*06b8*/ 	.word	0x0500000f


	//   ....[114]....
        /*06bc*/ 	.word	0x0500000f


	//   ....[115]....
        /*06c0*/ 	.word	0x0500000f


	//   ....[116]....
        /*06c4*/ 	.word	0x0500000f


	//   ....[117]....
        /*06c8*/ 	.word	0x0500000f


	//   ....[118]....
        /*06cc*/ 	.word	0x0500000f


	//   ....[119]....
        /*06d0*/ 	.word	0x0500000f


	//   ....[120]....
        /*06d4*/ 	.word	0x0500000f


	//   ....[121]....
        /*06d8*/ 	.word	0x0500000f


	//   ....[122]....
        /*06dc*/ 	.word	0x0500000f


	//   ....[123]....
        /*06e0*/ 	.word	0x0500000f


	//   ....[124]....
        /*06e4*/ 	.word	0x0500000f


	//   ....[125]....
        /*06e8*/ 	.word	0x0500000f


	//   ....[126]....
        /*06ec*/ 	.word	0x0500000f


	//   ....[127]....
        /*06f0*/ 	.word	0x0500000f


	//   ....[128]....
        /*06f4*/ 	.word	0x0500000f


	//   ....[129]....
        /*06f8*/ 	.word	0x0500000f


	//   ....[130]....
        /*06fc*/ 	.word	0x0500000f


	//   ....[131]....
        /*0700*/ 	.word	0x0500000f


	//   ....[132]....
        /*0704*/ 	.word	0x0500000f


	//   ....[133]....
        /*0708*/ 	.word	0x0500000f


	//----- nvinfo : EIATTR_COOP_GROUP_INSTR_OFFSETS
	.align		4
.L_326:
        /*070c*/ 	.byte	0x04, 0x28
        /*070e*/ 	.short	(.L_328 - .L_327)


	//   ....[0]....
.L_327:
        /*0710*/ 	.word	0x00000060


	//   ....[1]....
        /*0714*/ 	.word	0x00000130


	//   ....[2]....
        /*0718*/ 	.word	0x000001e0


	//   ....[3]....
        /*071c*/ 	.word	0x000003a0


	//   ....[4]....
        /*0720*/ 	.word	0x00000500


	//   ....[5]....
        /*0724*/ 	.word	0x00000620


	//   ....[6]....
        /*0728*/ 	.word	0x00000780


	//   ....[7]....
        /*072c*/ 	.word	0x000014f0


	//   ....[8]....
        /*0730*/ 	.word	0x00002060


	//   ....[9]....
        /*0734*/ 	.word	0x000021a0


	//   ....[10]....
        /*0738*/ 	.word	0x00002b00


	//   ....[11]....
        /*073c*/ 	.word	0x00002b70


	//   ....[12]....
        /*0740*/ 	.word	0x000035f0


	//   ....[13]....
        /*0744*/ 	.word	0x00003660


	//   ....[14]....
        /*0748*/ 	.word	0x00004fa0


	//   ....[15]....
        /*074c*/ 	.word	0x000051d0


	//   ....[16]....
        /*0750*/ 	.word	0x000059f0


	//   ....[17]....
        /*0754*/ 	.word	0x00005af0


	//   ....[18]....
        /*0758*/ 	.word	0x00006380


	//   ....[19]....
        /*075c*/ 	.word	0x000063d0


	//   ....[20]....
        /*0760*/ 	.word	0x00008700


	//   ....[21]....
        /*0764*/ 	.word	0x00008740


	//   ....[22]....
        /*0768*/ 	.word	0x000089a0


	//   ....[23]....
        /*076c*/ 	.word	0x00008a40


	//   ....[24]....
        /*0770*/ 	.word	0x00009d70


	//   ....[25]....
        /*0774*/ 	.word	0x00009da0


	//   ....[26]....
        /*0778*/ 	.word	0x00009e90


	//   ....[27]....
        /*077c*/ 	.word	0x00009eb0


	//   ....[28]....
        /*0780*/ 	.word	0x0000b100


	//   ....[29]....
        /*0784*/ 	.word	0x0000b140


	//   ....[30]....
        /*0788*/ 	.word	0x0000b180


	//   ....[31]....
        /*078c*/ 	.word	0x0000b1c0


	//   ....[32]....
        /*0790*/ 	.word	0x0000b720


	//   ....[33]....
        /*0794*/ 	.word	0x0000b760


	//   ....[34]....
        /*0798*/ 	.word	0x0000b820


	//   ....[35]....
        /*079c*/ 	.word	0x0000b840


	//   ....[36]....
        /*07a0*/ 	.word	0x0000b900


	//   ....[37]....
        /*07a4*/ 	.word	0x0000b920


	//   ....[38]....
        /*07a8*/ 	.word	0x0000b9f0


	//   ....[39]....
        /*07ac*/ 	.word	0x0000ba10


	//   ....[40]....
        /*07b0*/ 	.word	0x0000c210


	//   ....[41]....
        /*07b4*/ 	.word	0x0000c230


	//   ....[42]....
        /*07b8*/ 	.word	0x0000c2f0


	//   ....[43]....
        /*07bc*/ 	.word	0x0000c310


	//   ....[44]....
        /*07c0*/ 	.word	0x0000c3d0


	//   ....[45]....
        /*07c4*/ 	.word	0x0000c3f0


	//   ....[46]....
        /*07c8*/ 	.word	0x0000c4c0


	//   ....[47]....
        /*07cc*/ 	.word	0x0000c4e0


	//   ....[48]....
        /*07d0*/ 	.word	0x0000c620


	//   ....[49]....
        /*07d4*/ 	.word	0x0000c7f0


	//   ....[50]....
        /*07d8*/ 	.word	0x0000c820


	//   ....[51]....
        /*07dc*/ 	.word	0x0000c850


	//   ....[52]....
        /*07e0*/ 	.word	0x0000c880


	//   ....[53]....
        /*07e4*/ 	.word	0x0000c8b0


	//   ....[54]....
        /*07e8*/ 	.word	0x0000c8e0


	//   ....[55]....
        /*07ec*/ 	.word	0x0000ca50


	//   ....[56]....
        /*07f0*/ 	.word	0x0000ca80


	//   ....[57]....
        /*07f4*/ 	.word	0x0000cab0


	//   ....[58]....
        /*07f8*/ 	.word	0x0000cae0


	//   ....[59]....
        /*07fc*/ 	.word	0x0000cb10


	//   ....[60]....
        /*0800*/ 	.word	0x0000cb40


	//   ....[61]....
        /*0804*/ 	.word	0x0000cbe0


	//   ....[62]....
        /*0808*/ 	.word	0x0000cc40


	//   ....[63]....
        /*080c*/ 	.word	0x0000ccd0


	//   ....[64]....
        /*0810*/ 	.word	0x0000df50


	//   ....[65]....
        /*0814*/ 	.word	0x0000eb30


	//   ....[66]....
        /*0818*/ 	.word	0x0000eb40


	//   ....[67]....
        /*081c*/ 	.word	0x0000eb50


	//   ....[68]....
        /*0820*/ 	.word	0x0000ebc0


	//   ....[69]....
        /*0824*/ 	.word	0x0000ecc0


	//   ....[70]....
        /*0828*/ 	.word	0x0000ece0


	//   ....[71]....
        /*082c*/ 	.word	0x0000ed70


	//   ....[72]....
        /*0830*/ 	.word	0x0000ed90


	//   ....[73]....
        /*0834*/ 	.word	0x0000ee20


	//   ....[74]....
        /*0838*/ 	.word	0x0000ee40


	//   ....[75]....
        /*083c*/ 	.word	0x0000eed0


	//   ....[76]....
        /*0840*/ 	.word	0x0000eef0


	//   ....[77]....
        /*0844*/ 	.word	0x0000ef80


	//   ....[78]....
        /*0848*/ 	.word	0x0000efa0


	//   ....[79]....
        /*084c*/ 	.word	0x0000efb0


	//   ....[80]....
        /*0850*/ 	.word	0x0000efc0


	//   ....[81]....
        /*0854*/ 	.word	0x00011940


	//   ....[82]....
        /*0858*/ 	.word	0x000119a0


	//   ....[83]....
        /*085c*/ 	.word	0x000119d0


	//   ....[84]....
        /*0860*/ 	.word	0x000119e0


	//   ....[85]....
        /*0864*/ 	.word	0x00011a10


	//   ....[86]....
        /*0868*/ 	.word	0x00011a40


	//   ....[87]....
        /*086c*/ 	.word	0x00011a70


	//   ....[88]....
        /*0870*/ 	.word	0x00011aa0


	//   ....[89]....
        /*0874*/ 	.word	0x00011c20


	//   ....[90]....
        /*0878*/ 	.word	0x00011c50


	//   ....[91]....
        /*087c*/ 	.word	0x00011c80


	//   ....[92]....
        /*0880*/ 	.word	0x00011cb0


	//   ....[93]....
        /*0884*/ 	.word	0x00011ce0


	//   ....[94]....
        /*0888*/ 	.word	0x00011d10


	//   ....[95]....
        /*088c*/ 	.word	0x00011dd0


	//   ....[96]....
        /*0890*/ 	.word	0x00011df0


	//   ....[97]....
        /*0894*/ 	.word	0x00011e60


	//   ....[98]....
        /*0898*/ 	.word	0x00012520


	//   ....[99]....
        /*089c*/ 	.word	0x00012af0


	//   ....[100]....
        /*08a0*/ 	.word	0x00012c70


	//   ....[101]....
        /*08a4*/ 	.word	0x00012cd0


	//   ....[102]....
        /*08a8*/ 	.word	0x00012d60


	//   ....[103]....
        /*08ac*/ 	.word	0x00012e00


	//   ....[104]....
        /*08b0*/ 	.word	0x00012ed0


	//   ....[105]....
        /*08b4*/ 	.word	0x00012ff0


	//   ....[106]....
        /*08b8*/ 	.word	0x00013050


	//   ....[107]....
        /*08bc*/ 	.word	0x00013160


	//   ....[108]....
        /*08c0*/ 	.word	0x000131c0


	//   ....[109]....
        /*08c4*/ 	.word	0x000132d0


	//   ....[110]....
        /*08c8*/ 	.word	0x00013330


	//   ....[111]....
        /*08cc*/ 	.word	0x00013440


	//   ....[112]....
        /*08d0*/ 	.word	0x000134a0


	//   ....[113]....
        /*08d4*/ 	.word	0x000135a0


	//   ....[114]....
        /*08d8*/ 	.word	0x00013600


	//   ....[115]....
        /*08dc*/ 	.word	0x000136a0


	//   ....[116]....
        /*08e0*/ 	.word	0x00013a20


	//   ....[117]....
        /*08e4*/ 	.word	0x00013ac0


	//   ....[118]....
        /*08e8*/ 	.word	0x00013be0


	//   ....[119]....
        /*08ec*/ 	.word	0x00013c50


	//   ....[120]....
        /*08f0*/ 	.word	0x00013cc0


	//   ....[121]....
        /*08f4*/ 	.word	0x00013d30


	//   ....[122]....
        /*08f8*/ 	.word	0x00013da0


	//   ....[123]....
        /*08fc*/ 	.word	0x00013e20


	//   ....[124]....
        /*0900*/ 	.word	0x00013eb0


	//   ....[125]....
        /*0904*/ 	.word	0x00013f50


	//   ....[126]....
        /*0908*/ 	.word	0x00013fc0


	//   ....[127]....
        /*090c*/ 	.word	0x00014030


	//   ....[128]....
        /*0910*/ 	.word	0x000140a0


	//   ....[129]....
        /*0914*/ 	.word	0x00014120


	//   ....[130]....
        /*0918*/ 	.word	0x00014190


	//   ....[131]....
        /*091c*/ 	.word	0x00014230


	//   ....[132]....
        /*0920*/ 	.word	0x000142c0


	//   ....[133]....
        /*0924*/ 	.word	0x000143f0


	//----- nvinfo : EIATTR_REG_RECONFIG
	.align		4
.L_328:
        /*0928*/ 	.byte	0x01, 0x54
	.zero		2


	//----- nvinfo : EIATTR_SYSCALL_OFFSETS
	.align		4
        /*092c*/ 	.byte	0x04, 0x46
        /*092e*/ 	.short	(.L_330 - .L_329)


	//   ....[0]....
.L_329:
        /*0930*/ 	.word	0x000016d0


	//   ....[1]....
        /*0934*/ 	.word	0x0000db50


	//   ....[2]....
        /*0938*/ 	.word	0x0000dcb0


	//   ....[3]....
        /*093c*/ 	.word	0x0000ddb0


	//   ....[4]....
        /*0940*/ 	.word	0x0000e730


	//----- nvinfo : EIATTR_MBARRIER_INSTR_OFFSETS
	.align		4
.L_330:
        /*0944*/ 	.byte	0x04, 0x39
        /*0946*/ 	.short	(.L_332 - .L_331)


	//   ....[0]....
.L_331:
        /*0948*/ 	.word	0x00000250
        /*094c*/ 	.word	0x000000ff
        /*0950*/ 	.word	0x00028800
        /*0954*/ 	.short	0x0100
        /*0956*/ 	.byte	0x08
	.zero		1


	//   ....[1]....
        /*0958*/ 	.word	0x00000260
        /*095c*/ 	.word	0x000000ff
        /*0960*/ 	.word	0x00028820
        /*0964*/ 	.short	0x0100
        /*0966*/ 	.byte	0x08
	.zero		1


	//   ....[2]....
        /*0968*/ 	.word	0x00000350
        /*096c*/ 	.word	0x000000ff
        /*0970*/ 	.word	0x00028830
        /*0974*/ 	.short	0x0100
        /*0976*/ 	.byte	0x08
	.zero		1


	//   ....[3]....
        /*0978*/ 	.word	0x00000360
        /*097c*/ 	.word	0x000000ff
        /*0980*/ 	.word	0x00028840
        /*0984*/ 	.short	0x0100
        /*0986*/ 	.byte	0x08
	.zero		1


	//   ....[4]....
        /*0988*/ 	.word	0x00000370
        /*098c*/ 	.word	0x000000ff
        /*0990*/ 	.word	0x00028838
        /*0994*/ 	.short	0x0100
        /*0996*/ 	.byte	0x08
	.zero		1


	//   ....[5]....
        /*0998*/ 	.word	0x00000380
        /*099c*/ 	.word	0x000000ff
        /*09a0*/ 	.word	0x00028848
        /*09a4*/ 	.short	0x0100
        /*09a6*/ 	.byte	0x08
	.zero		1


	//   ....[6]....
        /*09a8*/ 	.word	0x000004b0
        /*09ac*/ 	.word	0x000000ff
        /*09b0*/ 	.word	0x00028850
        /*09b4*/ 	.short	0x0100
        /*09b6*/ 	.byte	0x08
	.zero		1


	//   ....[7]....
        /*09b8*/ 	.word	0x000004c0
        /*09bc*/ 	.word	0x000000ff
        /*09c0*/ 	.word	0x00028860
        /*09c4*/ 	.short	0x0100
        /*09c6*/ 	.byte	0x08
	.zero		1


	//   ....[8]....
        /*09c8*/ 	.word	0x000004d0
        /*09cc*/ 	.word	0x000000ff
        /*09d0*/ 	.word	0x00028858
        /*09d4*/ 	.short	0x0100
        /*09d6*/ 	.byte	0x08
	.zero		1


	//   ....[9]....
        /*09d8*/ 	.word	0x000004e0
        /*09dc*/ 	.word	0x000000ff
        /*09e0*/ 	.word	0x00028868
        /*09e4*/ 	.short	0x0100
        /*09e6*/ 	.byte	0x08
	.zero		1


	//   ....[10]....
        /*09e8*/ 	.word	0x000005d0
        /*09ec*/ 	.word	0x000000ff
        /*09f0*/ 	.word	0x00028870
        /*09f4*/ 	.short	0x0100
        /*09f6*/ 	.byte	0x06
	.zero		1


	//   ....[11]....
        /*09f8*/ 	.word	0x000005e0
        /*09fc*/ 	.word	0x000000ff
        /*0a00*/ 	.word	0x00028880
        /*0a04*/ 	.short	0x0100
        /*0a06*/ 	.byte	0x06
	.zero		1


	//   ....[12]....
        /*0a08*/ 	.word	0x000005f0
        /*0a0c*/ 	.word	0x000000ff
        /*0a10*/ 	.word	0x00028878
        /*0a14*/ 	.short	0x0100
        /*0a16*/ 	.byte	0x06
	.zero		1


	//   ....[13]....
        /*0a18*/ 	.word	0x00000600
        /*0a1c*/ 	.word	0x000000ff
        /*0a20*/ 	.word	0x00028888
        /*0a24*/ 	.short	0x0100
        /*0a26*/ 	.byte	0x06
	.zero		1


	//   ....[14]....
        /*0a28*/ 	.word	0x00000730
        /*0a2c*/ 	.word	0x000000ff
        /*0a30*/ 	.word	0x00028890
        /*0a34*/ 	.short	0x0100
        /*0a36*/ 	.byte	0x08
	.zero		1


	//   ....[15]....
        /*0a38*/ 	.word	0x00000740
        /*0a3c*/ 	.word	0x000000ff
        /*0a40*/ 	.word	0x000288a0
        /*0a44*/ 	.short	0x0100
        /*0a46*/ 	.byte	0x08
	.zero		1


	//   ....[16]....
        /*0a48*/ 	.word	0x00000750
        /*0a4c*/ 	.word	0x000000ff
        /*0a50*/ 	.word	0x00028898
        /*0a54*/ 	.short	0x0100
        /*0a56*/ 	.byte	0x08
	.zero		1


	//   ....[17]....
        /*0a58*/ 	.word	0x00000760
        /*0a5c*/ 	.word	0x000000ff
        /*0a60*/ 	.word	0x000288a8
        /*0a64*/ 	.short	0x0100
        /*0a66*/ 	.byte	0x08
	.zero		1


	//   ....[18]....
        /*0a68*/ 	.word	0x00000890
        /*0a6c*/ 	.word	0x000000ff
        /*0a70*/ 	.word	0x000288b0
        /*0a74*/ 	.short	0x0100
        /*0a76*/ 	.byte	0x08
	.zero		1


	//   ....[19]....
        /*0a78*/ 	.word	0x000008a0
        /*0a7c*/ 	.word	0x000000ff
        /*0a80*/ 	.word	0x000288c0
        /*0a84*/ 	.short	0x0100
        /*0a86*/ 	.byte	0x08
	.zero		1


	//   ....[20]....
        /*0a88*/ 	.word	0x000008b0
        /*0a8c*/ 	.word	0x000000ff
        /*0a90*/ 	.word	0x000288b8
        /*0a94*/ 	.short	0x0100
        /*0a96*/ 	.byte	0x08
	.zero		1


	//   ....[21]....
        /*0a98*/ 	.word	0x000008c0
        /*0a9c*/ 	.word	0x000000ff
        /*0aa0*/ 	.word	0x000288c8
        /*0aa4*/ 	.short	0x0100
        /*0aa6*/ 	.byte	0x08
	.zero		1


	//   ....[22]....
        /*0aa8*/ 	.word	0x00001730
        /*0aac*/ 	.word	0x000000ff
        /*0ab0*/ 	.word	0x00028800
        /*0ab4*/ 	.short	0x010a
        /*0ab6*/ 	.byte	0x26
	.zero		1


	//   ....[23]....
        /*0ab8*/ 	.word	0x000017b0
        /*0abc*/ 	.word	0x00000000
        /*0ac0*/ 	.word	0x00028830
        /*0ac4*/ 	.short	0x010a
        /*0ac6*/ 	.byte	0x3f
	.zero		1


	//   ....[24]....
        /*0ac8*/ 	.word	0x00001810
        /*0acc*/ 	.word	0x00000000
        /*0ad0*/ 	.word	0x00028830
        /*0ad4*/ 	.short	0x010a
        /*0ad6*/ 	.byte	0x3f
	.zero		1


	//   ....[25]....
        /*0ad8*/ 	.word	0x000024b0
        /*0adc*/ 	.word	0x00000000
        /*0ae0*/ 	.word	0x00000000
        /*0ae4*/ 	.short	0x0101
        /*0ae6*/ 	.byte	0x3f
	.zero		1


	//   ....[26]....
        /*0ae8*/ 	.word	0x00004420
        /*0aec*/ 	.word	0x000000ff
        /*0af0*/ 	.word	0x00028830
        /*0af4*/ 	.short	0x010a
        /*0af6*/ 	.byte	0x06
	.zero		1


	//   ....[27]....
        /*0af8*/ 	.word	0x00004460
        /*0afc*/ 	.word	0x000000ff
        /*0b00*/ 	.word	0x00028830
        /*0b04*/ 	.short	0x010a
        /*0b06*/ 	.byte	0x06
	.zero		1


	//   ....[28]....
        /*0b08*/ 	.word	0x000047a0
        /*0b0c*/ 	.word	0x000000ff
        /*0b10*/ 	.word	0x00028850
        /*0b14*/ 	.short	0x010a
        /*0b16*/ 	.byte	0x06
	.zero		1


	//   ....[29]....
        /*0b18*/ 	.word	0x000047e0
        /*0b1c*/ 	.word	0x000000ff
        /*0b20*/ 	.word	0x00028850
        /*0b24*/ 	.short	0x010a
        /*0b26*/ 	.byte	0x06
	.zero		1


	//   ....[30]....
        /*0b28*/ 	.word	0x000067d0
        /*0b2c*/ 	.word	0x00000034
        /*0b30*/ 	.word	0x00000000
        /*0b34*/ 	.short	0x0101
        /*0b36*/ 	.byte	0x3f
	.zero		1


	//   ....[31]....
        /*0b38*/ 	.word	0x000069b0
        /*0b3c*/ 	.word	0x00000034
        /*0b40*/ 	.word	0x00000000
        /*0b44*/ 	.short	0x0101
        /*0b46*/ 	.byte	0x3f
	.zero		1


	//   ....[32]....
        /*0b48*/ 	.word	0x00007580
        /*0b4c*/ 	.word	0x000000ff
        /*0b50*/ 	.word	0x00028830
        /*0b54*/ 	.short	0x010a
        /*0b56*/ 	.byte	0x06
	.zero		1


	//   ....[33]....
        /*0b58*/ 	.word	0x000075c0
        /*0b5c*/ 	.word	0x000000ff
        /*0b60*/ 	.word	0x00028830
        /*0b64*/ 	.short	0x010a
        /*0b66*/ 	.byte	0x06
	.zero		1


	//   ....[34]....
        /*0b68*/ 	.word	0x00007900
        /*0b6c*/ 	.word	0x000000ff
        /*0b70*/ 	.word	0x00028850
        /*0b74*/ 	.short	0x010a
        /*0b76*/ 	.byte	0x06
	.zero		1


	//   ....[35]....
        /*0b78*/ 	.word	0x00007940
        /*0b7c*/ 	.word	0x000000ff
        /*0b80*/ 	.word	0x00028850
        /*0b84*/ 	.short	0x010a
        /*0b86*/ 	.byte	0x06
	.zero		1


	//   ....[36]....
        /*0b88*/ 	.word	0x00009240
        /*0b8c*/ 	.word	0x0000001f
        /*0b90*/ 	.word	0x00000000
        /*0b94*/ 	.short	0x0101
        /*0b96*/ 	.byte	0x3f
	.zero		1


	//   ....[37]....
        /*0b98*/ 	.word	0x000093f0
        /*0b9c*/ 	.word	0x00000021
        /*0ba0*/ 	.word	0x00000000
        /*0ba4*/ 	.short	0x0101
        /*0ba6*/ 	.byte	0x3f
	.zero		1


	//   ....[38]....
        /*0ba8*/ 	.word	0x00009ce0
        /*0bac*/ 	.word	0x000000ff
        /*0bb0*/ 	.word	0x00028850
        /*0bb4*/ 	.short	0x010a
        /*0bb6*/ 	.byte	0x05
	.zero		1


	//   ....[39]....
        /*0bb8*/ 	.word	0x00009d20
        /*0bbc*/ 	.word	0x000000ff
        /*0bc0*/ 	.word	0x00028850
        /*0bc4*/ 	.short	0x010a
        /*0bc6*/ 	.byte	0x05
	.zero		1


	//   ....[40]....
        /*0bc8*/ 	.word	0x0000a240
        /*0bcc*/ 	.word	0x00000004
        /*0bd0*/ 	.word	0x00000000
        /*0bd4*/ 	.short	0x0101
        /*0bd6*/ 	.byte	0x3f
	.zero		1


	//   ....[41]....
        /*0bd8*/ 	.word	0x0000b750
        /*0bdc*/ 	.word	0x00000014
        /*0be0*/ 	.word	0x00000000
        /*0be4*/ 	.short	0x0101
        /*0be6*/ 	.byte	0x3f
	.zero		1


	//   ....[42]....
        /*0be8*/ 	.word	0x0000e1e0
        /*0bec*/ 	.word	0x00000000
        /*0bf0*/ 	.word	0x00028840
        /*0bf4*/ 	.short	0x010a
        /*0bf6*/ 	.byte	0x3f
	.zero		1


	//   ....[43]....
        /*0bf8*/ 	.word	0x0000f120
        /*0bfc*/ 	.word	0x00000008
        /*0c00*/ 	.word	0x00028800
        /*0c04*/ 	.short	0x0107
        /*0c06*/ 	.byte	0x3f
	.zero		1


	//   ....[44]....
        /*0c08*/ 	.word	0x0000f230
        /*0c0c*/ 	.word	0x00000002
        /*0c10*/ 	.word	0x00028800
        /*0c14*/ 	.short	0x0101
        /*0c16*/ 	.byte	0x3f
	.zero		1


	//   ....[45]....
        /*0c18*/ 	.word	0x0000f250
        /*0c1c*/ 	.word	0x00000002
        /*0c20*/ 	.word	0x00028820
        /*0c24*/ 	.short	0x010a
        /*0c26*/ 	.byte	0x3f
	.zero		1


	//   ....[46]....
        /*0c28*/ 	.word	0x0000f5b0
        /*0c2c*/ 	.word	0x00000002
        /*0c30*/ 	.word	0x00028840
        /*0c34*/ 	.short	0x010a
        /*0c36*/ 	.byte	0x3f
	.zero		1


	//   ....[47]....
        /*0c38*/ 	.word	0x0000f970
        /*0c3c*/ 	.word	0x00000002
        /*0c40*/ 	.word	0x00000060
        /*0c44*/ 	.short	0x010a
        /*0c46*/ 	.byte	0x3f
	.zero		1


	//   ....[48]....
        /*0c48*/ 	.word	0x00010040
        /*0c4c*/ 	.word	0x00000003
        /*0c50*/ 	.word	0x00028840
        /*0c54*/ 	.short	0x010a
        /*0c56*/ 	.byte	0x3f
	.zero		1


	//   ....[49]....
        /*0c58*/ 	.word	0x00010400
        /*0c5c*/ 	.word	0x00000002
        /*0c60*/ 	.word	0x00000060
        /*0c64*/ 	.short	0x010a
        /*0c66*/ 	.byte	0x3f
	.zero		1


	//   ....[50]....
        /*0c68*/ 	.word	0x00010a20
        /*0c6c*/ 	.word	0x00000002
        /*0c70*/ 	.word	0x00028840
        /*0c74*/ 	.short	0x010a
        /*0c76*/ 	.byte	0x3f
	.zero		1


	//   ....[51]....
        /*0c78*/ 	.word	0x00010de0
        /*0c7c*/ 	.word	0x00000002
        /*0c80*/ 	.word	0x00000060
        /*0c84*/ 	.short	0x010a
        /*0c86*/ 	.byte	0x3f
	.zero		1


	//   ....[52]....
        /*0c88*/ 	.word	0x00011390
        /*0c8c*/ 	.word	0x00000000
        /*0c90*/ 	.word	0x00028860
        /*0c94*/ 	.short	0x010a
        /*0c96*/ 	.byte	0x3f
	.zero		1


	//   ....[53]....
        /*0c98*/ 	.word	0x000124a0
        /*0c9c*/ 	.word	0x00000000
        /*0ca0*/ 	.word	0x00028820
        /*0ca4*/ 	.short	0x010a
        /*0ca6*/ 	.byte	0x3f
	.zero		1


	//   ....[54]....
        /*0ca8*/ 	.word	0x00012660
        /*0cac*/ 	.word	0x00000006
        /*0cb0*/ 	.word	0x00000000
        /*0cb4*/ 	.short	0x010a
        /*0cb6*/ 	.byte	0x3f
	.zero		1


	//   ....[55]....
        /*0cb8*/ 	.word	0x000126d0
        /*0cbc*/ 	.word	0x00000007
        /*0cc0*/ 	.word	0x00000000
        /*0cc4*/ 	.short	0x010a
        /*0cc6*/ 	.byte	0x3f
	.zero		1


	//   ....[56]....
        /*0cc8*/ 	.word	0x00012740
        /*0ccc*/ 	.word	0x00000004
        /*0cd0*/ 	.word	0x00000000
        /*0cd4*/ 	.short	0x010a
        /*0cd6*/ 	.byte	0x3f
	.zero		1


	//   ....[57]....
        /*0cd8*/ 	.word	0x00012770
        /*0cdc*/ 	.word	0x00000003
        /*0ce0*/ 	.word	0x00000000
        /*0ce4*/ 	.short	0x010a
        /*0ce6*/ 	.byte	0x3f
	.zero		1


	//   ....[58]....
        /*0ce8*/ 	.word	0x000127e0
        /*0cec*/ 	.word	0x00000003
        /*0cf0*/ 	.word	0x00028800
        /*0cf4*/ 	.short	0x010a
        /*0cf6*/ 	.byte	0x3f
	.zero		1


	//   ....[59]....
        /*0cf8*/ 	.word	0x00012830
        /*0cfc*/ 	.word	0x00000000
        /*0d00*/ 	.word	0x00028830
        /*0d04*/ 	.short	0x010a
        /*0d06*/ 	.byte	0x3f
	.zero		1


	//   ....[60]....
        /*0d08*/ 	.word	0x00012890
        /*0d0c*/ 	.word	0x00000009
        /*0d10*/ 	.word	0x00028830
        /*0d14*/ 	.short	0x010a
        /*0d16*/ 	.byte	0x3f
	.zero		1


	//   ....[61]....
        /*0d18*/ 	.word	0x000128f0
        /*0d1c*/ 	.word	0x00000009
        /*0d20*/ 	.word	0x00028850
        /*0d24*/ 	.short	0x010a
        /*0d26*/ 	.byte	0x3f
	.zero		1


	//   ....[62]....
        /*0d28*/ 	.word	0x00012950
        /*0d2c*/ 	.word	0x00000008
        /*0d30*/ 	.word	0x00028830
        /*0d34*/ 	.short	0x010a
        /*0d36*/ 	.byte	0x3f
	.zero		1


	//   ....[63]....
        /*0d38*/ 	.word	0x000129b0
        /*0d3c*/ 	.word	0x00000008
        /*0d40*/ 	.word	0x00028850
        /*0d44*/ 	.short	0x010a
        /*0d46*/ 	.byte	0x3f
	.zero		1


	//   ....[64]....
        /*0d48*/ 	.word	0x00012a10
        /*0d4c*/ 	.word	0x00000005
        /*0d50*/ 	.word	0x00028850
        /*0d54*/ 	.short	0x010a
        /*0d56*/ 	.byte	0x3f
	.zero		1


	//   ....[65]....
        /*0d58*/ 	.word	0x00012bb0
        /*0d5c*/ 	.word	0x00000000
        /*0d60*/ 	.word	0x00028840
        /*0d64*/ 	.short	0x010a
        /*0d66*/ 	.byte	0x3f
	.zero		1


	//   ....[66]....
        /*0d68*/ 	.word	0x00013740
        /*0d6c*/ 	.word	0x00000002
        /*0d70*/ 	.word	0x00028820
        /*0d74*/ 	.short	0x010a
        /*0d76*/ 	.byte	0x3f
	.zero		1


	//   ....[67]....
        /*0d78*/ 	.word	0x00013790
        /*0d7c*/ 	.word	0x00000002
        /*0d80*/ 	.word	0x00028840
        /*0d84*/ 	.short	0x010a
        /*0d86*/ 	.byte	0x3f
	.zero		1


	//   ....[68]....
        /*0d88*/ 	.word	0x000137e0
        /*0d8c*/ 	.word	0x00000002
        /*0d90*/ 	.word	0x00000060
        /*0d94*/ 	.short	0x010a
        /*0d96*/ 	.byte	0x3f
	.zero		1


	//   ....[69]....
        /*0d98*/ 	.word	0x00013830
        /*0d9c*/ 	.word	0x00000003
        /*0da0*/ 	.word	0x00028840
        /*0da4*/ 	.short	0x010a
        /*0da6*/ 	.byte	0x3f
	.zero		1


	//   ....[70]....
        /*0da8*/ 	.word	0x00013880
        /*0dac*/ 	.word	0x00000002
        /*0db0*/ 	.word	0x00000060
        /*0db4*/ 	.short	0x010a
        /*0db6*/ 	.byte	0x3f
	.zero		1


	//   ....[71]....
        /*0db8*/ 	.word	0x000138d0
        /*0dbc*/ 	.word	0x00000002
        /*0dc0*/ 	.word	0x00028840
        /*0dc4*/ 	.short	0x010a
        /*0dc6*/ 	.byte	0x3f
	.zero		1


	//   ....[72]....
        /*0dc8*/ 	.word	0x00013920
        /*0dcc*/ 	.word	0x00000002
        /*0dd0*/ 	.word	0x00000060
        /*0dd4*/ 	.short	0x010a
        /*0dd6*/ 	.byte	0x3f
	.zero		1


	//   ....[73]....
        /*0dd8*/ 	.word	0x00013970
        /*0ddc*/ 	.word	0x00000000
        /*0de0*/ 	.word	0x00028860
        /*0de4*/ 	.short	0x010a
        /*0de6*/ 	.byte	0x3f
	.zero		1


	//   ....[74]....
        /*0de8*/ 	.word	0x00014310
        /*0dec*/ 	.word	0x00000000
        /*0df0*/ 	.word	0x00028820
        /*0df4*/ 	.short	0x010a
        /*0df6*/ 	.byte	0x3f
	.zero		1


	//   ....[75]....
        /*0df8*/ 	.word	0x000144b0
        /*0dfc*/ 	.word	0x00000006
        /*0e00*/ 	.word	0x00000000
        /*0e04*/ 	.short	0x010a
        /*0e06*/ 	.byte	0x3f
	.zero		1


	//   ....[76]....
        /*0e08*/ 	.word	0x00014500
        /*0e0c*/ 	.word	0x00000007
        /*0e10*/ 	.word	0x00000000
        /*0e14*/ 	.short	0x010a
        /*0e16*/ 	.byte	0x3f
	.zero		1


	//   ....[77]....
        /*0e18*/ 	.word	0x00014550
        /*0e1c*/ 	.word	0x00000004
        /*0e20*/ 	.word	0x00000000
        /*0e24*/ 	.short	0x010a
        /*0e26*/ 	.byte	0x3f
	.zero		1


	//----- nvinfo : EIATTR_NUM_MBARRIERS
	.align		4
.L_332:
        /*0e28*/ 	.byte	0x03, 0x38
        /*0e2a*/ 	.short	0x0016


	//----- nvinfo : EIATTR_EXIT_INSTR_OFFSETS
	.align		4
        /*0e2c*/ 	.byte	0x04, 0x1c
        /*0e2e*/ 	.short	(.L_334 - .L_333)


	//   ....[0]....
.L_333:
        /*0e30*/ 	.word	0x00000a70


	//   ....[1]....
        /*0e34*/ 	.word	0x0000c5d0


	//   ....[2]....
        /*0e38*/ 	.word	0x000127c0


	//----- nvinfo : EIATTR_MAX_THREADS
	.align		4
.L_334:
        /*0e3c*/ 	.byte	0x04, 0x05
        /*0e3e*/ 	.short	(.L_336 - .L_335)
.L_335:
        /*0e40*/ 	.word	0x00000180
        /*0e44*/ 	.word	0x00000001
        /*0e48*/ 	.word	0x00000001


	//----- nvinfo : EIATTR_CRS_STACK_SIZE
	.align		4
.L_336:
        /*0e4c*/ 	.byte	0x04, 0x1e
        /*0e4e*/ 	.short	(.L_338 - .L_337)
.L_337:
        /*0e50*/ 	.word	0x00000000


	//----- nvinfo : EIATTR_CBANK_PARAM_SIZE
	.align		4
.L_338:
        /*0e54*/ 	.byte	0x03, 0x19
        /*0e56*/ 	.short	0x0af0


	//----- nvinfo : EIATTR_PARAM_CBANK
	.align		4
        /*0e58*/ 	.byte	0x04, 0x0a
        /*0e5a*/ 	.short	(.L_340 - .L_339)
	.align		4
.L_339:
        /*0e5c*/ 	.word	index@(.nv.constant0._ZN7cutlass13device_kernelIN5flash11enable_sm90INS1_16FlashAttnFwdSm90INS1_25CollectiveMainloopFwdSm90ILi2EN4cute5tupleIJNS5_1CILi1EEES8_S8_EEENS6_IJNS7_ILi128EEESA_SA_EEELi128ENS_6half_tEfNS_4arch4Sm90ELb1ELb0ELb1ELb1ELb0ELb0ELb0ELb1ELb1ELb1ELb0ELb0EEENS1_21CollectiveEpilogueFwdISB_S9_SC_SE_Li256ELb1ELb1ELb0ELb0EEENS1_36VarlenDynamicPersistentTileSchedulerILi128ELi128ELi256ELi128ELb0ELb1ELb1ELb1ELb1ELb1EEEEEEEEEvNT_6ParamsE)
        /*0e60*/ 	.short	0x0210
        /*0e62*/ 	.short	0x0af0


	//----- nvinfo : EIATTR_SW_WAR
	.align		4
.L_340:
        /*0e64*/ 	.byte	0x04, 0x36
        /*0e66*/ 	.short	(.L_342 - .L_341)
.L_341:
        /*0e68*/ 	.word	0x00000008
.L_342:


//--------------------- .nv.info._ZN7cutlass13device_kernelIN5flash11enable_sm90INS1_16FlashAttnFwdSm90INS1_25CollectiveMainloopFwdSm90ILi2EN4cute5tupleIJNS5_1CILi1EEES8_S8_EEENS6_IJNS7_ILi128EEESA_SA_EEELi128ENS_6half_tEfNS_4arch4Sm90ELb1ELb0ELb1ELb1ELb0ELb1ELb0ELb1ELb1ELb1ELb0ELb0EEENS1_21CollectiveEpilogueFwdISB_S9_SC_SE_Li256ELb1ELb1ELb0ELb0EEENS1_36VarlenDynamicPersistentTileSchedulerILi128ELi128ELi256ELi128ELb0ELb1ELb1ELb1ELb1ELb1EEEEEEEEEvNT_6ParamsE --------------------------
	.section	.nv.info._ZN7cutlass13device_kernelIN5flash11enable_sm90INS1_16FlashAttnFwdSm90INS1_25CollectiveMainloopFwdSm90ILi2EN4cute5tupleIJNS5_1CILi1EEES8_S8_EEENS6_IJNS7_ILi128EEESA_SA_EEELi128ENS_6half_tEfNS_4arch4Sm90ELb1ELb0ELb1ELb1ELb0ELb1ELb0ELb1ELb1ELb1ELb0ELb0EEENS1_21CollectiveEpilogueFwdISB_S9_SC_SE_Li256ELb1ELb1ELb0ELb0EEENS1_36VarlenDynamicPersistentTileSchedulerILi128ELi128ELi256ELi128ELb0ELb1ELb1ELb1ELb1ELb1EEEEEEEEEvNT_6ParamsE,"",@"SHT_CUDA_INFO"
	.sectionflags	@""
	.align	4


	//----- nvinfo : EIATTR_CUDA_API_VERSION
	.align		4
        /*0000*/ 	.byte	0x04, 0x37
        /*0002*/ 	.short	(.L_344 - .L_343)
.L_343:
        /*0004*/ 	.word	0x00000082


	//----- nvinfo : EIATTR_KPARAM_INFO
	.align		4
.L_344:
        /*0008*/ 	.byte	0x04, 0x17
        /*000a*/ 	.short	(.L_346 - .L_345)
.L_345:
        /*000c*/ 	.word	0x00000000
        /*0010*/ 	.short	0x0000
        /*0012*/ 	.short	0x0070
        /*0014*/ 	.byte	0x00, 0xf0, 0x01, 0x2a


	//----- nvinfo : EIATTR_SPARSE_MMA_MASK
	.align		4
.L_346:
        /*0018*/ 	.byte	0x03, 0x50
        /*001a*/ 	.short	0x0000


	//----- nvinfo : EIATTR_MAXREG_COUNT
	.align		4
        /*001c*/ 	.byte	0x03, 0x1b
        /*001e*/ 	.short	0x00a8


	//----- nvinfo : EIATTR_NUM_BARRIERS
	.align		4
        /*0020*/ 	.byte	0x02, 0x4c
        /*0022*/ 	.byte	0x10
	.zero		1


	//----- nvinfo : EIATTR_EXTERNS
	.align		4
        /*0024*/ 	.byte	0x04, 0x0f
        /*0026*/ 	.short	(.L_348 - .L_347)


	//   ....[0]....
	.align		4
.L_347:
        /*0028*/ 	.word	index@(__assertfail)


	//----- nvinfo : EIATTR_ANNOTATIONS
	.align		4
.L_348:
        /*002c*/ 	.byte	0x04, 0x55
        /*002e*/ 	.short	(.L_350 - .L_349)


	//   ....[0]....
.L_349:
        /* <DEDUP_REMOVED lines=88> */


	//----- nvinfo : EIATTR_MERCURY_ISA_VERSION
	.align		4
.L_350:
        /*05a0*/ 	.byte	0x03, 0x5f
        /*05a2*/ 	.short	0x0101


	//----- nvinfo : EIATTR_UNUSED_LOAD_BYTE_OFFSET
	.align		4
        /*05a4*/ 	.byte	0x04, 0x44
        /*05a6*/ 	.short	(.L_352 - .L_351)


	//   ....[0]....
.L_351:
        /*05a8*/ 	.word	0x00000ab0
        /*05ac*/ 	.word	0x0000fff0


	//   ....[1]....
        /*05b0*/ 	.word	0x00016ec0
        /*05b4*/ 	.word	0x0000fff0


	//----- nvinfo : EIATTR_INT_WARP_WIDE_INSTR_OFFSETS
	.align		4
.L_352:
        /*05b8*/ 	.byte	0x04, 0x31
        /*05ba*/ 	.short	(.L_354 - .L_353)


	//   ....[0]....
.L_353:
        /*05bc*/ 	.word	0x00000180


	//   ....[1]....
        /*05c0*/ 	.word	0x00000220


	//   ....[2]....
        /*05c4*/ 	.word	0x00000290


	//   ....[3]....
        /*05c8*/ 	.word	0x0001b630


	//   ....[4]....
        /*05cc*/ 	.word	0x0001b6c0


	//   ....[5]....
        /*05d0*/ 	.word	0x0001ef50


	//   ....[6]....
        /*05d4*/ 	.word	0x0001efb0


	//----- nvinfo : EIATTR_COOP_GROUP_MASK_REGIDS
	.align		4
.L_354:
        /*05d8*/ 	.byte	0x04, 0x29
        /*05da*/ 	.short	(.L_356 - .L_355)


	//   ....[0]....
.L_355:
        /*05dc*/ 	.word	0xffffffff


	//   ....[1]....
        /*05e0*/ 	.word	0xffffffff


	//   ....[2]....
        /*05e4*/ 	.word	0xffffffff


	//   ....[3]....
        /*05e8*/ 	.word	0xffffffff


	//   ....[4]....
        /*05ec*/ 	.word	0xffffffff


	//   ....[5]....
        /*05f0*/ 	.word	0xffffffff


	//   ....[6]....
        /*05f4*/ 	.word	0xffffffff


	//   ....[7]....
        /*05f8*/ 	.word	0xffffffff


	//   ....[8]....
        /*05fc*/ 	.word	0xffffffff


	//   ....[9]....
        /*0600*/ 	.word	0xffffffff


	//   ....[10]....
        /*0604*/ 	.word	0xffffffff


	//   ....[11]....
        /*0608*/ 	.word	0xffffffff


	//   ....[12]....
        /*060c*/ 	.word	0xffffffff


	//   ....[13]....
        /*0610*/ 	.word	0xffffffff


	//   ....[14]....
        /*0614*/ 	.word	0xffffffff


	//   ....[15]....
        /*0618*/ 	.word	0xffffffff


	//   ....[16]....
        /*061c*/ 	.word	0xffffffff


	//   ....[17]....
        /*0620*/ 	.word	0xffffffff


	//   ....[18]....
        /*0624*/ 	.word	0xffffffff


	//   ....[19]....
        /*0628*/ 	.word	0xffffffff


	//   ....[20]....
        /*062c*/ 	.word	0xffffffff


	//   ....[21]....
        /*0630*/ 	.word	0xffffffff


	//   ....[22]....
        /*0634*/ 	.word	0xffffffff


	//   ....[23]....
        /*0638*/ 	.word	0xffffffff


	//   ....[24]....
        /*063c*/ 	.word	0xffffffff


	//   ....[25]....
        /*0640*/ 	.word	0xffffffff


	//   ....[26]....
        /*0644*/ 	.word	0xffffffff


	//   ....[27]....
        /*0648*/ 	.word	0xffffffff


	//   ....[28]....
        /*064c*/ 	.word	0xffffffff


	//   ....[29]....
        /*0650*/ 	.word	0xffffffff


	//   ....[30]....
        /*0654*/ 	.word	0xffffffff


	//   ....[31]....
        /*0658*/ 	.word	0xffffffff


	//   ....[32]....
        /*065c*/ 	.word	0xffffffff


	//   ....[33]....
        /*0660*/ 	.word	0xffffffff


	//   ....[34]....
        /*0664*/ 	.word	0xffffffff


	//   ....[35]....
        /*0668*/ 	.word	0xffffffff


	//   ....[36]....
        /*066c*/ 	.word	0xffffffff


	//   ....[37]....
        /*0670*/ 	.word	0xffffffff


	//   ....[38]....
        /*0674*/ 	.word	0xffffffff


	//   ....[39]....
        /*0678*/ 	.word	0xffffffff


	//   ....[40]....
        /*067c*/ 	.word	0xffffffff


	//   ....[41]....
        /*0680*/ 	.word	0xffffffff


	//   ....[42]....
        /*0684*/ 	.word	0xffffffff


	//   ....[43]....
        /*0688*/ 	.word	0xffffffff


	//   ....[44]....
        /*068c*/ 	.word	0xffffffff


	//   ....[45]....
        /*0690*/ 	.word	0xffffffff


	//   ....[46]....
        /*0694*/ 	.word	0xffffffff


	//   ....[47]....
        /*0698*/ 	.word	0xffffffff


	//   ....[48]....
        /*069c*/ 	.word	0xffffffff


	//   ....[49]....
        /*06a0*/ 	.word	0xffffffff


	//   ....[50]....
        /*06a4*/ 	.word	0xffffffff


	//   ....[51]....
        /*06a8*/ 	.word	0xffffffff


	//   ....[52]....
        /*06ac*/ 	.word	0xffffffff


	//   ....[53]....
        /*06b0*/ 	.word	0xffffffff


	//   ....[54]....
        /*06b4*/ 	.word	0xffffffff


	//   ....[55]....
        /*06b8*/ 	.word	0xffffffff


	//   ....[56]....
        /*06bc*/ 	.word	0xffffffff


	//   ....[57]....
        /*06c0*/ 	.word	0xffffffff


	//   ....[58]....
        /*06c4*/ 	.word	0xffffffff


	//   ....[59]....
        /*06c8*/ 	.word	0xffffffff


	//   ....[60]....
        /*06cc*/ 	.word	0xffffffff


	//   ....[61]....
        /*06d0*/ 	.word	0xffffffff


	//   ....[62]....
        /*06d4*/ 	.word	0xffffffff


	//   ....[63]....
        /*06d8*/ 	.word	0xffffffff


	//   ....[64]....
        /*06dc*/ 	.word	0xffffffff


	//   ....[65]....
        /*06e0*/ 	.word	0xffffffff


	//   ....[66]....
        /*06e4*/ 	.word	0xffffffff


	//   ....[67]....
        /*06e8*/ 	.word	0xffffffff


	//   ....[68]....
        /*06ec*/ 	.word	0xffffffff


	//   ....[69]....
        /*06f0*/ 	.word	0xffffffff


	//   ....[70]....
        /*06f4*/ 	.word	0xffffffff


	//   ....[71]....
        /*06f8*/ 	.word	0xffffffff


	//   ....[72]....
        /*06fc*/ 	.word	0xffffffff


	//   ....[73]....
        /*0700*/ 	.word	0xffffffff


	//   ....[74]....
        /*0704*/ 	.word	0xffffffff


	//   ....[75]....
        /*0708*/ 	.word	0xffffffff


	//   ....[76]....
        /*070c*/ 	.word	0xffffffff


	//   ....[77]....
        /*0710*/ 	.word	0xffffffff


	//   ....[78]....
        /*0714*/ 	.word	0xffffffff


	//   ....[79]....
        /*0718*/ 	.word	0xffffffff


	//   ....[80]....
        /*071c*/ 	.word	0xffffffff


	//   ....[81]....
        /*0720*/ 	.word	0xffffffff


	//   ....[82]....
        /*0724*/ 	.word	0xffffffff


	//   ....[83]....
        /*0728*/ 	.word	0xffffffff


	//   ....[84]....
        /*072c*/ 	.word	0xffffffff


	//   ....[85]....
        /*0730*/ 	.word	0xffffffff


	//   ....[86]....
        /*0734*/ 	.word	0xffffffff


	//   ....[87]....
        /*0738*/ 	.word	0xffffffff


	//   ....[88]....
        /*073c*/ 	.word	0xffffffff


	//   ....[89]....
        /*0740*/ 	.word	0xffffffff


	//   ....[90]....
        /*0744*/ 	.word	0xffffffff


	//   ....[91]....
        /*0748*/ 	.word	0xffffffff


	//   ....[92]....
        /*074c*/ 	.word	0xffffffff


	//   ....[93]....
        /*0750*/ 	.word	0xffffffff


	//   ....[94]....
        /*0754*/ 	.word	0xffffffff


	//   ....[95]....
        /*0758*/ 	.word	0xffffffff


	//   ....[96]....
        /*075c*/ 	.word	0xffffffff


	//   ....[97]....
        /*0760*/ 	.word	0xffffffff


	//   ....[98]....
        /*0764*/ 	.word	0xffffffff


	//   ....[99]....
        /*0768*/ 	.word	0xffffffff


	//   ....[100]....
        /*076c*/ 	.word	0xffffffff


	//   ....[101]....
        /*0770*/ 	.word	0xffffffff


	//   ....[102]....
        /*0774*/ 	.word	0xffffffff


	//   ....[103]....
        /*0778*/ 	.word	0xffffffff


	//   ....[104]....
        /*077c*/ 	.word	0xffffffff


	//   ....[105]....
        /*0780*/ 	.word	0xffffffff


	//   ....[106]....
        /*0784*/ 	.word	0xffffffff


	//   ....[107]....
        /*0788*/ 	.word	0xffffffff


	//   ....[108]....
        /*078c*/ 	.word	0xffffffff


	//   ....[109]....
        /*0790*/ 	.word	0xffffffff


	//   ....[110]....
        /*0794*/ 	.word	0xffffffff


	//   ....[111]....
        /*0798*/ 	.word	0xffffffff


	//   ....[112]....
        /*079c*/ 	.word	0xffffffff


	//   ....[113]....
        /*07a0*/ 	.word	0xffffffff


	//   ....[114]....
        /*07a4*/ 	.word	0xffffffff


	//   ....[115]....
        /*07a8*/ 	.word	0xffffffff


	//   ....[116]....
        /*07ac*/ 	.word	0xffffffff


	//   ....[117]....
        /*07b0*/ 	.word	0xffffffff


	//   ....[118]....
        /*07b4*/ 	.word	0xffffffff


	//   ....[119]....
        /*07b8*/ 	.word	0xffffffff


	//   ....[120]....
        /*07bc*/ 	.word	0xffffffff


	//   ....[121]....
        /*07c0*/ 	.word	0xffffffff


	//   ....[122]....
        /*07c4*/ 	.word	0xffffffff


	//   ....[123]....
        /*07c8*/ 	.word	0xffffffff


	//   ....[124]....
        /*07cc*/ 	.word	0xffffffff


	//   ....[125]....
        /*07d0*/ 	.word	0xffffffff


	//   ....[126]....
        /*07d4*/ 	.word	0xffffffff


	//   ....[127]....
        /*07d8*/ 	.word	0xffffffff


	//   ....[128]....
        /*07dc*/ 	.word	0xffffffff


	//   ....[129]....
        /*07e0*/ 	.word	0xffffffff


	//   ....[130]....
        /*07e4*/ 	.word	0xffffffff


	//   ....[131]....
        /*07e8*/ 	.word	0xffffffff


	//   ....[132]....
        /*07ec*/ 	.word	0x0500000f


	//   ....[133]....
        /*07f0*/ 	.word	0x0500000f


	//   ....[134]....
        /*07f4*/ 	.word	0x0500000f


	//   ....[135]....
        /*07f8*/ 	.word	0x0500000f


	//   ....[136]....
        /*07fc*/ 	.word	0x0500000f


	//   ....[137]....
        /*0800*/ 	.word	0x0500000f


	//   ....[138]....
        /*0804*/ 	.word	0x0500000f


	//   ....[139]....
        /*0808*/ 	.word	0x0500000f


	//   ....[140]....
        /*080c*/ 	.word	0x0500000f


	//   ....[141]....
        /*0810*/ 	.word	0x0500000f


	//   ....[142]....
        /*0814*/ 	.word	0x0500000f


	//   ....[143]....
        /*0818*/ 	.word	0x0500000f


	//   ....[144]....
        /*081c*/ 	.word	0x0500000f


	//   ....[145]....
        /*0820*/ 	.word	0x0500000f


	//   ....[146]....
        /*0824*/ 	.word	0x0500000f


	//   ....[147]....
        /*0828*/ 	.word	0x0500000f


	//   ....[148]....
        /*082c*/ 	.word	0x0500000f


	//   ....[149]....
        /*0830*/ 	.word	0x0500000f


	//   ....[150]....
        /*0834*/ 	.word	0x0500000f


	//   ....[151]....
        /*0838*/ 	.word	0x0500000f


	//   ....[152]....
        /*083c*/ 	.word	0x0500000f


	//   ....[153]....
        /*0840*/ 	.word	0x0500000f


	//   ....[154]....
        /*0844*/ 	.word	0x0500000f


	//   ....[155]....
        /*0848*/ 	.word	0x0500000f


	//   ....[156]....
        /*084c*/ 	.word	0x0500000f


	//   ....[157]....
        /*0850*/ 	.word	0x0500000f


	//   ....[158]....
        /*0854*/ 	.word	0x0500000f


	//   ....[159]....
        /*0858*/ 	.word	0x0500000f


	//   ....[160]....
        /*085c*/ 	.word	0x0500000f


	//   ....[161]....
        /*0860*/ 	.word	0x0500000f


	//   ....[162]....
        /*0864*/ 	.word	0x0500000f


	//   ....[163]....
        /*0868*/ 	.word	0x0500000f


	//   ....[164]....
        /*086c*/ 	.word	0x0500000f


	//   ....[165]....
        /*0870*/ 	.word	0x0500000f


	//   ....[166]....
        /*0874*/ 	.word	0x0500000f


	//   ....[167]....
        /*0878*/ 	.word	0x0500000f


	//   ....[168]....
        /*087c*/ 	.word	0x0500000f


	//   ....[169]....
        /*0880*/ 	.word	0x0500000f


	//   ....[170]....
        /*0884*/ 	.word	0x0500000f


	//   ....[171]....
        /*0888*/ 	.word	0x0500000f


	//   ....[172]....
        /*088c*/ 	.word	0x0500000f


	//   ....[173]....
        /*0890*/ 	.word	0x0500000f


	//   ....[174]....
        /*0894*/ 	.word	0x0500000f


	//   ....[175]....
        /*0898*/ 	.word	0x0500000f


	//   ....[176]....
        /*089c*/ 	.word	0x0500000f


	//   ....[177]....
        /*08a0*/ 	.word	0x0500000f


	//   ....[178]....
        /*08a4*/ 	.word	0x0500000f


	//   ....[179]....
        /*08a8*/ 	.word	0x0500000f


	//   ....[180]....
        /*08ac*/ 	.word	0x0500000f


	//   ....[181]....
        /*08b0*/ 	.word	0x0500000f


	//   ....[182]....
        /*08b4*/ 	.word	0x0500000f


	//   ....[183]....
        /*08b8*/ 	.word	0x0500000f


	//   ....[184]....
        /*08bc*/ 	.word	0x0500000f


	//   ....[185]....
        /*08c0*/ 	.word	0x0500000f


	//   ....[186]....
        /*08c4*/ 	.word	0x0500000f


	//   ....[187]....
        /*08c8*/ 	.word	0x0500000f


	//   ....[188]....
        /*08cc*/ 	.word	0x0500000f


	//   ....[189]....
        /*08d0*/ 	.word	0x0500000f


	//   ....[190]....
        /*08d4*/ 	.word	0x0500000f


	//   ....[191]....
        /*08d8*/ 	.word	0x0500000f


	//   ....[192]....
        /*08dc*/ 	.word	0x0500000f


	//   ....[193]....
        /*08e0*/ 	.word	0x0500000f


	//   ....[194]....
        /*08e4*/ 	.word	0x0500000f


	//   ....[195]....
        /*08e8*/ 	.word	0x0500000f


	//   ....[196]....
        /*08ec*/ 	.word	0x0500000f


	//   ....[197]....
        /*08f0*/ 	.word	0x0500000f


	//   ....[198]....
        /*08f4*/ 	.word	0x0500000f


	//   ....[199]....
        /*08f8*/ 	.word	0x0500000f


	//   ....[200]....
        /*08fc*/ 	.word	0x0500000f


	//   ....[201]....
        /*0900*/ 	.word	0x0500000f


	//   ....[202]....
        /*0904*/ 	.word	0x0500000f


	//   ....[203]....
        /*0908*/ 	.word	0x0500000f


	//   ....[204]....
        /*090c*/ 	.word	0x0500000f


	//   ....[205]....
        /*0910*/ 	.word	0x0500000f


	//   ....[206]....
        /*0914*/ 	.word	0x0500000f


	//   ....[207]....
        /*0918*/ 	.word	0x0500000f


	//   ....[208]....
        /*091c*/ 	.word	0x0500000f


	//----- nvinfo : EIATTR_COOP_GROUP_INSTR_OFFSETS
	.align		4
.L_356:
        /*0920*/ 	.byte	0x04, 0x28
        /*0922*/ 	.short	(.L_358 - .L_357)


	//   ....[0]....
.L_357:
        /*0924*/ 	.word	0x00000060


	//   ....[1]....
        /*0928*/ 	.word	0x00000190


	//   ....[2]....
        /*092c*/ 	.word	0x00000240


	//   ....[3]....
        /*0930*/ 	.word	0x00000400


	//   ....[4]....
        /*0934*/ 	.word	0x00000560


	//   ....[5]....
        /*0938*/ 	.word	0x00000680


	//   ....[6]....
        /*093c*/ 	.word	0x000007e0


	//   ....[7]....
        /*0940*/ 	.word	0x00008840


	//   ....[8]....
        /*0944*/ 	.word	0x00008f00


	//   ....[9]....
        /*0948*/ 	.word	0x00008f10


	//   ....[10]....
        /*094c*/ 	.word	0x00008f20


	//   ....[11]....
        /*0950*/ 	.word	0x00008f30


	//   ....[12]....
        /*0954*/ 	.word	0x00009270


	//   ....[13]....
        /*0958*/ 	.word	0x00009280


	//   ....[14]....
        /*095c*/ 	.word	0x00009290


	//   ....[15]....
        /*0960*/ 	.word	0x000092a0


	//   ....[16]....
        /*0964*/ 	.word	0x000095a0


	//   ....[17]....
        /*0968*/ 	.word	0x000095b0


	//   ....[18]....
        /*096c*/ 	.word	0x000095c0


	//   ....[19]....
        /*0970*/ 	.word	0x000095d0


	//   ....[20]....
        /*0974*/ 	.word	0x000098d0


	//   ....[21]....
        /*0978*/ 	.word	0x000098e0


	//   ....[22]....
        /*097c*/ 	.word	0x000098f0


	//   ....[23]....
        /*0980*/ 	.word	0x00009900


	//   ....[24]....
        /*0984*/ 	.word	0x0000b5c0


	//   ....[25]....
        /*0988*/ 	.word	0x0000b5e0


	//   ....[26]....
        /*098c*/ 	.word	0x0000b5f0


	//   ....[27]....
        /*0990*/ 	.word	0x0000b600


	//   ....[28]....
        /*0994*/ 	.word	0x0000b710


	//   ....[29]....
        /*0998*/ 	.word	0x0000b730


	//   ....[30]....
        /*099c*/ 	.word	0x0000b7e0


	//   ....[31]....
        /*09a0*/ 	.word	0x0000b810


	//   ....[32]....
        /*09a4*/ 	.word	0x0000baf0


	//   ....[33]....
        /*09a8*/ 	.word	0x0000bb10


	//   ....[34]....
        /*09ac*/ 	.word	0x0000bb30


	//   ....[35]....
        /*09b0*/ 	.word	0x0000bb40


	//   ....[36]....
        /*09b4*/ 	.word	0x0000bc10


	//   ....[37]....
        /*09b8*/ 	.word	0x0000bc30


	//   ....[38]....
        /*09bc*/ 	.word	0x0000bc40


	//   ....[39]....
        /*09c0*/ 	.word	0x0000bce0


	//   ....[40]....
        /*09c4*/ 	.word	0x0000e350


	//   ....[41]....
        /*09c8*/ 	.word	0x0000e490


	//   ....[42]....
        /*09cc*/ 	.word	0x0000ee20


	//   ....[43]....
        /*09d0*/ 	.word	0x0000eea0


	//   ....[44]....
        /*09d4*/ 	.word	0x0000f900


	//   ....[45]....
        /*09d8*/ 	.word	0x0000f980


	//   ....[46]....
        /*09dc*/ 	.word	0x000115a0


	//   ....[47]....
        /*09e0*/ 	.word	0x00011810


	//   ....[48]....
        /*09e4*/ 	.word	0x00011e00


	//   ....[49]....
        /*09e8*/ 	.word	0x00011e50


	//   ....[50]....
        /*09ec*/ 	.word	0x000128a0


	//   ....[51]....
        /*09f0*/ 	.word	0x00012910


	//   ....[52]....
        /*09f4*/ 	.word	0x00014bb0


	//   ....[53]....
        /*09f8*/ 	.word	0x00014bd0


	//   ....[54]....
        /*09fc*/ 	.word	0x00015150


	//   ....[55]....
        /*0a00*/ 	.word	0x00015230


	//   ....[56]....
        /*0a04*/ 	.word	0x00016520


	//   ....[57]....
        /*0a08*/ 	.word	0x000168b0


	//   ....[58]....
        /*0a0c*/ 	.word	0x000168e0


	//   ....[59]....
        /*0a10*/ 	.word	0x000168f0


	//   ....[60]....
        /*0a14*/ 	.word	0x000178d0


	//   ....[61]....
        /*0a18*/ 	.word	0x00017910


	//   ....[62]....
        /*0a1c*/ 	.word	0x00017950


	//   ....[63]....
        /*0a20*/ 	.word	0x00017980


	//   ....[64]....
        /*0a24*/ 	.word	0x00017f50


	//   ....[65]....
        /*0a28*/ 	.word	0x00017f70


	//   ....[66]....
        /*0a2c*/ 	.word	0x00018030


	//   ....[67]....
        /*0a30*/ 	.word	0x00018050


	//   ....[68]....
        /*0a34*/ 	.word	0x00018110


	//   ....[69]....
        /*0a38*/ 	.word	0x00018130


	//   ....[70]....
        /*0a3c*/ 	.word	0x00018200


	//   ....[71]....
        /*0a40*/ 	.word	0x00018220


	//   ....[72]....
        /*0a44*/ 	.word	0x000189e0


	//   ....[73]....
        /*0a48*/ 	.word	0x000189f0


	//   ....[74]....
        /*0a4c*/ 	.word	0x00018b00


	//   ....[75]....
        /*0a50*/ 	.word	0x00018b10


	//   ....[76]....
        /*0a54*/ 	.word	0x00018c20


	//   ....[77]....
        /*0a58*/ 	.word	0x00018c30


	//   ....[78]....
        /*0a5c*/ 	.word	0x00018d40


	//   ....[79]....
        /*0a60*/ 	.word	0x00018d50


	//   ....[80]....
        /*0a64*/ 	.word	0x00018ec0


	//   ....[81]....
        /*0a68*/ 	.word	0x00019090


	//   ....[82]....
        /*0a6c*/ 	.word	0x000190c0


	//   ....[83]....
        /*0a70*/ 	.word	0x000190f0


	//   ....[84]....
        /*0a74*/ 	.word	0x00019120


	//   ....[85]....
        /*0a78*/ 	.word	0x00019150


	//   ....[86]....
        /*0a7c*/ 	.word	0x00019180


	//   ....[87]....
        /*0a80*/ 	.word	0x000192f0


	//   ....[88]....
        /*0a84*/ 	.word	0x00019320


	//   ....[89]....
        /*0a88*/ 	.word	0x00019350


	//   ....[90]....
        /*0a8c*/ 	.word	0x00019380


	//   ....[91]....
        /*0a90*/ 	.word	0x000193b0


	//   ....[92]....
        /*0a94*/ 	.word	0x000193e0


	//   ....[93]....
        /*0a98*/ 	.word	0x00019480


	//   ....[94]....
        /*0a9c*/ 	.word	0x000194e0


	//   ....[95]....
        /*0aa0*/ 	.word	0x00019570


	//   ....[96]....
        /*0aa4*/ 	.word	0x0001a390


	//   ....[97]....
        /*0aa8*/ 	.word	0x0001bc30


	//   ....[98]....
        /*0aac*/ 	.word	0x0001c860


	//   ....[99]....
        /*0ab0*/ 	.word	0x0001c870


	//   ....[100]....
        /*0ab4*/ 	.word	0x0001c8b0


	//   ....[101]....
        /*0ab8*/ 	.word	0x0001c8f0


	//   ....[102]....
        /*0abc*/ 	.word	0x0001c980


	//   ....[103]....
        /*0ac0*/ 	.word	0x0001ca10


	//   ....[104]....
        /*0ac4*/ 	.word	0x0001ca40


	//   ....[105]....
        /*0ac8*/ 	.word	0x0001cac0


	//   ....[106]....
        /*0acc*/ 	.word	0x0001caf0


	//   ....[107]....
        /*0ad0*/ 	.word	0x0001cb70


	//   ....[108]....
        /*0ad4*/ 	.word	0x0001cba0


	//   ....[109]....
        /*0ad8*/ 	.word	0x0001cc20


	//   ....[110]....
        /*0adc*/ 	.word	0x0001cc50


	//   ....[111]....
        /*0ae0*/ 	.word	0x0001ccd0


	//   ....[112]....
        /*0ae4*/ 	.word	0x0001cce0


	//   ....[113]....
        /*0ae8*/ 	.word	0x0001cd60


	//   ....[114]....
        /*0aec*/ 	.word	0x0001f6c0


	//   ....[115]....
        /*0af0*/ 	.word	0x0001f6f0


	//   ....[116]....
        /*0af4*/ 	.word	0x0001f700


	//   ....[117]....
        /*0af8*/ 	.word	0x0001f730


	//   ....[118]....
        /*0afc*/ 	.word	0x0001f760


	//   ....[119]....
        /*0b00*/ 	.word	0x0001f790


	//   ....[120]....
        /*0b04*/ 	.word	0x0001f7c0


	//   ....[121]....
        /*0b08*/ 	.word	0x0001f7d0


	//   ....[122]....
        /*0b0c*/ 	.word	0x0001f950


	//   ....[123]....
        /*0b10*/ 	.word	0x0001f980


	//   ....[124]....
        /*0b14*/ 	.word	0x0001f9b0


	//   ....[125]....
        /*0b18*/ 	.word	0x0001f9e0


	//   ....[126]....
        /*0b1c*/ 	.word	0x0001fa10


	//   ....[127]....
        /*0b20*/ 	.word	0x0001fa40


	//   ....[128]....
        /*0b24*/ 	.word	0x0001fb00


	//   ....[129]....
        /*0b28*/ 	.word	0x0001fb20


	//   ....[130]....
        /*0b2c*/ 	.word	0x0001fb90


	//   ....[131]....
        /*0b30*/ 	.word	0x00020260


	//   ....[132]....
        /*0b34*/ 	.word	0x000206a0


	//   ....[133]....
        /*0b38*/ 	.word	0x00020750


	//   ....[134]....
        /*0b3c*/ 	.word	0x000207e0


	//   ....[135]....
        /*0b40*/ 	.word	0x00020830


	//   ....[136]....
        /*0b44*/ 	.word	0x00020880


	//   ....[137]....
        /*0b48*/ 	.word	0x00020910


	//   ....[138]....
        /*0b4c*/ 	.word	0x000209a0


	//   ....[139]....
        /*0b50*/ 	.word	0x000209f0


	//   ....[140]....
        /*0b54*/ 	.word	0x00020a40


	//   ....[141]....
        /*0b58*/ 	.word	0x00020ad0


	//   ....[142]....
        /*0b5c*/ 	.word	0x00020b60


	//   ....[143]....
        /*0b60*/ 	.word	0x00020bb0


	//   ....[144]....
        /*0b64*/ 	.word	0x00020c00


	//   ....[145]....
        /*0b68*/ 	.word	0x00020c90


	//   ....[146]....
        /*0b6c*/ 	.word	0x00020d20


	//   ....[147]....
        /*0b70*/ 	.word	0x00020d70


	//   ....[148]....
        /*0b74*/ 	.word	0x00020dc0


	//   ....[149]....
        /*0b78*/ 	.word	0x00020eb0


	//   ....[150]....
        /*0b7c*/ 	.word	0x00020f60


	//   ....[151]....
        /*0b80*/ 	.word	0x00020fe0


	//   ....[152]....
        /*0b84*/ 	.word	0x00021080


	//   ....[153]....
        /*0b88*/ 	.word	0x00021110


	//   ....[154]....
        /*0b8c*/ 	.word	0x000211d0


	//   ....[155]....
        /*0b90*/ 	.word	0x00021250


	//   ....[156]....
        /*0b94*/ 	.word	0x000212a0


	//   ....[157]....
        /*0b98*/ 	.word	0x00021440


	//   ....[158]....
        /*0b9c*/ 	.word	0x000214e0


	//   ....[159]....
        /*0ba0*/ 	.word	0x00021560


	//   ....[160]....
        /*0ba4*/ 	.word	0x000215d0


	//   ....[161]....
        /*0ba8*/ 	.word	0x00021760


	//   ....[162]....
        /*0bac*/ 	.word	0x00021850


	//   ....[163]....
        /*0bb0*/ 	.word	0x000218a0


	//   ....[164]....
        /*0bb4*/ 	.word	0x000218f0


	//   ....[165]....
        /*0bb8*/ 	.word	0x00021bd0


	//   ....[166]....
        /*0bbc*/ 	.word	0x00021c20


	//   ....[167]....
        /*0bc0*/ 	.word	0x00021cb0


	//   ....[168]....
        /*0bc4*/ 	.word	0x00021d40


	//   ....[169]....
        /*0bc8*/ 	.word	0x00021dd0


	//   ....[170]....
        /*0bcc*/ 	.word	0x00021e60


	//   ....[171]....
        /*0bd0*/ 	.word	0x00021ef0


	//   ....[172]....
        /*0bd4*/ 	.word	0x00021f80


	//   ....[173]....
        /*0bd8*/ 	.word	0x00022040


	//   ....[174]....
        /*0bdc*/ 	.word	0x00022330


	//   ....[175]....
        /*0be0*/ 	.word	0x000224b0


	//   ....[176]....
        /*0be4*/ 	.word	0x00022500


	//   ....[177]....
        /*0be8*/ 	.word	0x000225a0


	//   ....[178]....
        /*0bec*/ 	.word	0x00022640


	//   ....[179]....
        /*0bf0*/ 	.word	0x00022710


	//   ....[180]....
        /*0bf4*/ 	.word	0x00022790


	//   ....[181]....
        /*0bf8*/ 	.word	0x00022880


	//   ....[182]....
        /*0bfc*/ 	.word	0x00022910


	//   ....[183]....
        /*0c00*/ 	.word	0x000229f0


	//   ....[184]....
        /*0c04*/ 	.word	0x00022a80


	//   ....[185]....
        /*0c08*/ 	.word	0x00022b60


	//   ....[186]....
        /*0c0c*/ 	.word	0x00022bf0


	//   ....[187]....
        /*0c10*/ 	.word	0x00022cd0


	//   ....[188]....
        /*0c14*/ 	.word	0x00022d60


	//   ....[189]....
        /*0c18*/ 	.word	0x00022e30


	//   ....[190]....
        /*0c1c*/ 	.word	0x00022f30


	//   ....[191]....
        /*0c20*/ 	.word	0x00023260


	//   ....[192]....
        /*0c24*/ 	.word	0x00023300


	//   ....[193]....
        /*0c28*/ 	.word	0x00023420


	//   ....[194]....
        /*0c2c*/ 	.word	0x000234a0


	//   ....[195]....
        /*0c30*/ 	.word	0x00023520


	//   ....[196]....
        /*0c34*/ 	.word	0x000235a0


	//   ....[197]....
        /*0c38*/ 	.word	0x00023620


	//   ....[198]....
        /*0c3c*/ 	.word	0x000236b0


	//   ....[199]....
        /*0c40*/ 	.word	0x00023750


	//   ....[200]....
        /*0c44*/ 	.word	0x000237f0


	//   ....[201]....
        /*0c48*/ 	.word	0x00023870


	//   ....[202]....
        /*0c4c*/ 	.word	0x000238f0


	//   ....[203]....
        /*0c50*/ 	.word	0x00023970


	//   ....[204]....
        /*0c54*/ 	.word	0x00023a00


	//   ....[205]....
        /*0c58*/ 	.word	0x00023a80


	//   ....[206]....
        /*0c5c*/ 	.word	0x00023b20


	//   ....[207]....
        /*0c60*/ 	.word	0x00023bb0


	//   ....[208]....
        /*0c64*/ 	.word	0x00023ce0


	//----- nvinfo : EIATTR_REG_RECONFIG
	.align		4
.L_358:
        /*0c68*/ 	.byte	0x01, 0x54
	.zero		2


	//----- nvinfo : EIATTR_SYSCALL_OFFSETS
	.align		4
        /*0c6c*/ 	.byte	0x04, 0x46
        /*0c6e*/ 	.short	(.L_360 - .L_359)


	//   ....[0]....
.L_359:
        /*0c70*/ 	.word	0x000019a0


	//   ....[1]....
        /*0c74*/ 	.word	0x00001af0


	//   ....[2]....
        /*0c78*/ 	.word	0x000089d0


	//   ....[3]....
        /*0c7c*/ 	.word	0x00008cc0


	//   ....[4]....
        /*0c80*/ 	.word	0x0001b830


	//   ....[5]....
        /*0c84*/ 	.word	0x0001b990


	//   ....[6]....
        /*0c88*/ 	.word	0x0001ba90


	//   ....[7]....
        /*0c8c*/ 	.word	0x0001c450


	//----- nvinfo : EIATTR_MBARRIER_INSTR_OFFSETS
	.align		4
.L_360:
        /*0c90*/ 	.byte	0x04, 0x39
        /*0c92*/ 	.short	(.L_362 - .L_361)


	//   ....[0]....
.L_361:
        /*0c94*/ 	.word	0x000002b0
        /*0c98*/ 	.word	0x000000ff
        /*0c9c*/ 	.word	0x00028800
        /*0ca0*/ 	.short	0x0100
        /*0ca2*/ 	.byte	0x08
	.zero		1


	//   ....[1]....
        /*0ca4*/ 	.word	0x000002c0
        /*0ca8*/ 	.word	0x000000ff
        /*0cac*/ 	.word	0x00028820
        /*0cb0*/ 	.short	0x0100
        /*0cb2*/ 	.byte	0x08
	.zero		1


	//   ....[2]....
        /*0cb4*/ 	.word	0x000003b0
        /*0cb8*/ 	.word	0x000000ff
        /*0cbc*/ 	.word	0x00028830
        /*0cc0*/ 	.short	0x0100
        /*0cc2*/ 	.byte	0x08
	.zero		1


	//   ....[3]....
        /*0cc4*/ 	.word	0x000003c0
        /*0cc8*/ 	.word	0x000000ff
        /*0ccc*/ 	.word	0x00028840
        /*0cd0*/ 	.short	0x0100
        /*0cd2*/ 	.byte	0x08
	.zero		1


	//   ....[4]....
        /*0cd4*/ 	.word	0x000003d0
        /*0cd8*/ 	.word	0x000000ff
        /*0cdc*/ 	.word	0x00028838
        /*0ce0*/ 	.short	0x0100
        /*0ce2*/ 	.byte	0x08
	.zero		1


	//   ....[5]....
        /*0ce4*/ 	.word	0x000003e0
        /*0ce8*/ 	.word	0x000000ff
        /*0cec*/ 	.word	0x00028848
        /*0cf0*/ 	.short	0x0100
        /*0cf2*/ 	.byte	0x08
	.zero		1


	//   ....[6]....
        /*0cf4*/ 	.word	0x00000510
        /*0cf8*/ 	.word	0x000000ff
        /*0cfc*/ 	.word	0x00028850
        /*0d00*/ 	.short	0x0100
        /*0d02*/ 	.byte	0x08
	.zero		1


	//   ....[7]....
        /*0d04*/ 	.word	0x00000520
        /*0d08*/ 	.word	0x000000ff
        /*0d0c*/ 	.word	0x00028860
        /*0d10*/ 	.short	0x0100
        /*0d12*/ 	.byte	0x08
	.zero		1


	//   ....[8]....
        /*0d14*/ 	.word	0x00000530
        /*0d18*/ 	.word	0x000000ff
        /*0d1c*/ 	.word	0x00028858
        /*0d20*/ 	.short	0x0100
        /*0d22*/ 	.byte	0x08
	.zero		1


	//   ....[9]....
        /*0d24*/ 	.word	0x00000540
        /*0d28*/ 	.word	0x000000ff
        /*0d2c*/ 	.word	0x00028868
        /*0d30*/ 	.short	0x0100
        /*0d32*/ 	.byte	0x08
	.zero		1


	//   ....[10]....
        /*0d34*/ 	.word	0x00000630
        /*0d38*/ 	.word	0x000000ff
        /*0d3c*/ 	.word	0x00028870
        /*0d40*/ 	.short	0x0100
        /*0d42*/ 	.byte	0x06
	.zero		1


	//   ....[11]....
        /*0d44*/ 	.word	0x00000640
        /*0d48*/ 	.word	0x000000ff
        /*0d4c*/ 	.word	0x00028880
        /*0d50*/ 	.short	0x0100
        /*0d52*/ 	.byte	0x06
	.zero		1


	//   ....[12]....
        /*0d54*/ 	.word	0x00000650
        /*0d58*/ 	.word	0x000000ff
        /*0d5c*/ 	.word	0x00028878
        /*0d60*/ 	.short	0x0100
        /*0d62*/ 	.byte	0x06
	.zero		1


	//   ....[13]....
        /*0d64*/ 	.word	0x00000660
        /*0d68*/ 	.word	0x000000ff
        /*0d6c*/ 	.word	0x00028888
        /*0d70*/ 	.short	0x0100
        /*0d72*/ 	.byte	0x06
	.zero		1


	//   ....[14]....
        /*0d74*/ 	.word	0x00000790
        /*0d78*/ 	.word	0x000000ff
        /*0d7c*/ 	.word	0x00028890
        /*0d80*/ 	.short	0x0100
        /*0d82*/ 	.byte	0x08
	.zero		1


	//   ....[15]....
        /*0d84*/ 	.word	0x000007a0
        /*0d88*/ 	.word	0x000000ff
        /*0d8c*/ 	.word	0x000288a0
        /*0d90*/ 	.short	0x0100
        /*0d92*/ 	.byte	0x08
	.zero		1


	//   ....[16]....
        /*0d94*/ 	.word	0x000007b0
        /*0d98*/ 	.word	0x000000ff
        /*0d9c*/ 	.word	0x00028898
        /*0da0*/ 	.short	0x0100
        /*0da2*/ 	.byte	0x08
	.zero		1


	//   ....[17]....
        /*0da4*/ 	.word	0x000007c0
        /*0da8*/ 	.word	0x000000ff
        /*0dac*/ 	.word	0x000288a8
        /*0db0*/ 	.short	0x0100
        /*0db2*/ 	.byte	0x08
	.zero		1


	//   ....[18]....
        /*0db4*/ 	.word	0x000008f0
        /*0db8*/ 	.word	0x000000ff
        /*0dbc*/ 	.word	0x000288b0
        /*0dc0*/ 	.short	0x0100
        /*0dc2*/ 	.byte	0x08
	.zero		1


	//   ....[19]....
        /*0dc4*/ 	.word	0x00000900
        /*0dc8*/ 	.word	0x000000ff
        /*0dcc*/ 	.word	0x000288c0
        /*0dd0*/ 	.short	0x0100
        /*0dd2*/ 	.byte	0x08
	.zero		1


	//   ....[20]....
        /*0dd4*/ 	.word	0x00000910
        /*0dd8*/ 	.word	0x000000ff
        /*0ddc*/ 	.word	0x000288b8
        /*0de0*/ 	.short	0x0100
        /*0de2*/ 	.byte	0x08
	.zero		1


	//   ....[21]....
        /*0de4*/ 	.word	0x00000920
        /*0de8*/ 	.word	0x000000ff
        /*0dec*/ 	.word	0x000288c8
        /*0df0*/ 	.short	0x0100
        /*0df2*/ 	.byte	0x08
	.zero		1


	//   ....[22]....
        /*0df4*/ 	.word	0x000030d0
        /*0df8*/ 	.word	0x0000006e
        /*0dfc*/ 	.word	0x00028890
        /*0e00*/ 	.short	0x010a
        /*0e02*/ 	.byte	0x3f
	.zero		1


	//   ....[23]....
        /*0e04*/ 	.word	0x00005650
        /*0e08*/ 	.word	0x0000006e
        /*0e0c*/ 	.word	0x00028890
        /*0e10*/ 	.short	0x010a
        /*0e12*/ 	.byte	0x3f
	.zero		1


	//   ....[24]....
        /*0e14*/ 	.word	0x00007730
        /*0e18*/ 	.word	0x0000006e
        /*0e1c*/ 	.word	0x00028890
        /*0e20*/ 	.short	0x010a
        /*0e22*/ 	.byte	0x3f
	.zero		1


	//   ....[25]....
        /*0e24*/ 	.word	0x00007d90
        /*0e28*/ 	.word	0x00000030
        /*0e2c*/ 	.word	0x00000000
        /*0e30*/ 	.short	0x0101
        /*0e32*/ 	.byte	0x3f
	.zero		1


	//   ....[26]....
        /*0e34*/ 	.word	0x00007dd0
        /*0e38*/ 	.word	0x0000006e
        /*0e3c*/ 	.word	0x000288b0
        /*0e40*/ 	.short	0x010a
        /*0e42*/ 	.byte	0x3f
	.zero		1


	//   ....[27]....
        /*0e44*/ 	.word	0x00008420
        /*0e48*/ 	.word	0x0000006e
        /*0e4c*/ 	.word	0x00000000
        /*0e50*/ 	.short	0x0101
        /*0e52*/ 	.byte	0x3f
	.zero		1


	//   ....[28]....
        /*0e54*/ 	.word	0x00008a50
        /*0e58*/ 	.word	0x00000002
        /*0e5c*/ 	.word	0x00028800
        /*0e60*/ 	.short	0x010a
        /*0e62*/ 	.byte	0x3f
	.zero		1


	//   ....[29]....
        /*0e64*/ 	.word	0x00008aa0
        /*0e68*/ 	.word	0x00000002
        /*0e6c*/ 	.word	0x00028800
        /*0e70*/ 	.short	0x010a
        /*0e72*/ 	.byte	0x3f
	.zero		1


	//   ....[30]....
        /*0e74*/ 	.word	0x00009b40
        /*0e78*/ 	.word	0x00000002
        /*0e7c*/ 	.word	0x00028800
        /*0e80*/ 	.short	0x010a
        /*0e82*/ 	.byte	0x3f
	.zero		1


	//   ....[31]....
        /*0e84*/ 	.word	0x0000bf30
        /*0e88*/ 	.word	0x00000002
        /*0e8c*/ 	.word	0x00028800
        /*0e90*/ 	.short	0x010a
        /*0e92*/ 	.byte	0x3f
	.zero		1


	//   ....[32]....
        /*0e94*/ 	.word	0x0000d990
        /*0e98*/ 	.word	0x00000000
        /*0e9c*/ 	.word	0x00028830
        /*0ea0*/ 	.short	0x010a
        /*0ea2*/ 	.byte	0x3f
	.zero		1


	//   ....[33]....
        /*0ea4*/ 	.word	0x0000da00
        /*0ea8*/ 	.word	0x00000000
        /*0eac*/ 	.word	0x00028830
        /*0eb0*/ 	.short	0x010a
        /*0eb2*/ 	.byte	0x3f
	.zero		1


	//   ....[34]....
        /*0eb4*/ 	.word	0x0000e7c0
        /*0eb8*/ 	.word	0x00000000
        /*0ebc*/ 	.word	0x00000000
        /*0ec0*/ 	.short	0x0101
        /*0ec2*/ 	.byte	0x3f
	.zero		1


	//   ....[35]....
        /*0ec4*/ 	.word	0x00010740
        /*0ec8*/ 	.word	0x00000006
        /*0ecc*/ 	.word	0x00028830
        /*0ed0*/ 	.short	0x010a
        /*0ed2*/ 	.byte	0x3f
	.zero		1


	//   ....[36]....
        /*0ed4*/ 	.word	0x00010790
        /*0ed8*/ 	.word	0x00000006
        /*0edc*/ 	.word	0x00028830
        /*0ee0*/ 	.short	0x010a
        /*0ee2*/ 	.byte	0x3f
	.zero		1


	//   ....[37]....
        /*0ee4*/ 	.word	0x00010be0
        /*0ee8*/ 	.word	0x00000007
        /*0eec*/ 	.word	0x00028850
        /*0ef0*/ 	.short	0x010a
        /*0ef2*/ 	.byte	0x3f
	.zero		1


	//   ....[38]....
        /*0ef4*/ 	.word	0x00010c20
        /*0ef8*/ 	.word	0x00000007
        /*0efc*/ 	.word	0x00028850
        /*0f00*/ 	.short	0x010a
        /*0f02*/ 	.byte	0x3f
	.zero		1


	//   ....[39]....
        /*0f04*/ 	.word	0x00012e40
        /*0f08*/ 	.word	0x0000000a
        /*0f0c*/ 	.word	0x00000000
        /*0f10*/ 	.short	0x0101
        /*0f12*/ 	.byte	0x3f
	.zero		1


	//   ....[40]....
        /*0f14*/ 	.word	0x00012ed0
        /*0f18*/ 	.word	0x00000008
        /*0f1c*/ 	.word	0x00000000
        /*0f20*/ 	.short	0x0101
        /*0f22*/ 	.byte	0x3f
	.zero		1


	//   ....[41]....
        /*0f24*/ 	.word	0x00013aa0
        /*0f28*/ 	.word	0x00000006
        /*0f2c*/ 	.word	0x00028830
        /*0f30*/ 	.short	0x010a
        /*0f32*/ 	.byte	0x3f
	.zero		1


	//   ....[42]....
        /*0f34*/ 	.word	0x00013af0
        /*0f38*/ 	.word	0x00000006
        /*0f3c*/ 	.word	0x00028830
        /*0f40*/ 	.short	0x010a
        /*0f42*/ 	.byte	0x3f
	.zero		1


	//   ....[43]....
        /*0f44*/ 	.word	0x00013f40
        /*0f48*/ 	.word	0x00000007
        /*0f4c*/ 	.word	0x00028850
        /*0f50*/ 	.short	0x010a
        /*0f52*/ 	.byte	0x3f
	.zero		1


	//   ....[44]....
        /*0f54*/ 	.word	0x00013f80
        /*0f58*/ 	.word	0x00000007
        /*0f5c*/ 	.word	0x00028850
        /*0f60*/ 	.short	0x010a
        /*0f62*/ 	.byte	0x3f
	.zero		1


	//   ....[45]....
        /*0f64*/ 	.word	0x00015920
        /*0f68*/ 	.word	0x0000001d
        /*0f6c*/ 	.word	0x00000000
        /*0f70*/ 	.short	0x0101
        /*0f72*/ 	.byte	0x3f
	.zero		1


	//   ....[46]....
        /*0f74*/ 	.word	0x00015a70
        /*0f78*/ 	.word	0x0000001f
        /*0f7c*/ 	.word	0x00000000
        /*0f80*/ 	.short	0x0101
        /*0f82*/ 	.byte	0x3f
	.zero		1


	//   ....[47]....
        /*0f84*/ 	.word	0x00016410
        /*0f88*/ 	.word	0x0000000b
        /*0f8c*/ 	.word	0x00028850
        /*0f90*/ 	.short	0x010a
        /*0f92*/ 	.byte	0x3f
	.zero		1


	//   ....[48]....
        /*0f94*/ 	.word	0x00016490
        /*0f98*/ 	.word	0x0000000b
        /*0f9c*/ 	.word	0x00028850
        /*0fa0*/ 	.short	0x010a
        /*0fa2*/ 	.byte	0x3f
	.zero		1


	//   ....[49]....
        /*0fa4*/ 	.word	0x00016a30
        /*0fa8*/ 	.word	0x0000000a
        /*0fac*/ 	.word	0x00000000
        /*0fb0*/ 	.short	0x0101
        /*0fb2*/ 	.byte	0x3f
	.zero		1


	//   ....[50]....
        /*0fb4*/ 	.word	0x00017f40
        /*0fb8*/ 	.word	0x00000000
        /*0fbc*/ 	.word	0x00000000
        /*0fc0*/ 	.short	0x0101
        /*0fc2*/ 	.byte	0x3f
	.zero		1


	//   ....[51]....
        /*0fc4*/ 	.word	0x0001a480
        /*0fc8*/ 	.word	0x00000005
        /*0fcc*/ 	.word	0x00028820
        /*0fd0*/ 	.short	0x010a
        /*0fd2*/ 	.byte	0x3f
	.zero		1


	//   ....[52]....
        /*0fd4*/ 	.word	0x0001a560
        /*0fd8*/ 	.word	0x00000005
        /*0fdc*/ 	.word	0x000288a0
        /*0fe0*/ 	.short	0x010a
        /*0fe2*/ 	.byte	0x3f
	.zero		1


	//   ....[53]....
        /*0fe4*/ 	.word	0x0001a8c0
        /*0fe8*/ 	.word	0x00000005
        /*0fec*/ 	.word	0x000288c0
        /*0ff0*/ 	.short	0x010a
        /*0ff2*/ 	.byte	0x3f
	.zero		1


	//   ....[54]....
        /*0ff4*/ 	.word	0x0001ad90
        /*0ff8*/ 	.word	0x00000007
        /*0ffc*/ 	.word	0x000288a0
        /*1000*/ 	.short	0x010a
        /*1002*/ 	.byte	0x3f
	.zero		1


	//   ....[55]....
        /*1004*/ 	.word	0x0001b0d0
        /*1008*/ 	.word	0x00000007
        /*100c*/ 	.word	0x000288c0
        /*1010*/ 	.short	0x010a
        /*1012*/ 	.byte	0x3f
	.zero		1


	//   ....[56]....
        /*1014*/ 	.word	0x0001bee0
        /*1018*/ 	.word	0x00000000
        /*101c*/ 	.word	0x00028840
        /*1020*/ 	.short	0x010a
        /*1022*/ 	.byte	0x3f
	.zero		1


	//   ....[57]....
        /*1024*/ 	.word	0x0001ce50
        /*1028*/ 	.word	0x00000008
        /*102c*/ 	.word	0x00028800
        /*1030*/ 	.short	0x0107
        /*1032*/ 	.byte	0x3f
	.zero		1


	//   ....[58]....
        /*1034*/ 	.word	0x0001cf60
        /*1038*/ 	.word	0x00000002
        /*103c*/ 	.word	0x00028800
        /*1040*/ 	.short	0x0101
        /*1042*/ 	.byte	0x3f
	.zero		1


	//   ....[59]....
        /*1044*/ 	.word	0x0001cf80
        /*1048*/ 	.word	0x00000002
        /*104c*/ 	.word	0x00028820
        /*1050*/ 	.short	0x010a
        /*1052*/ 	.byte	0x3f
	.zero		1


	//   ....[60]....
        /*1054*/ 	.word	0x0001d2e0
        /*1058*/ 	.word	0x00000003
        /*105c*/ 	.word	0x00028840
        /*1060*/ 	.short	0x010a
        /*1062*/ 	.byte	0x3f
	.zero		1


	//   ....[61]....
        /*1064*/ 	.word	0x0001d6a0
        /*1068*/ 	.word	0x00000003
        /*106c*/ 	.word	0x00000060
        /*1070*/ 	.short	0x010a
        /*1072*/ 	.byte	0x3f
	.zero		1


	//   ....[62]....
        /*1074*/ 	.word	0x0001dd70
        /*1078*/ 	.word	0x00000003
        /*107c*/ 	.word	0x00028840
        /*1080*/ 	.short	0x010a
        /*1082*/ 	.byte	0x3f
	.zero		1


	//   ....[63]....
        /*1084*/ 	.word	0x0001e130
        /*1088*/ 	.word	0x00000002
        /*108c*/ 	.word	0x00000060
        /*1090*/ 	.short	0x010a
        /*1092*/ 	.byte	0x3f
	.zero		1


	//   ....[64]....
        /*1094*/ 	.word	0x0001e750
        /*1098*/ 	.word	0x00000002
        /*109c*/ 	.word	0x00028840
        /*10a0*/ 	.short	0x010a
        /*10a2*/ 	.byte	0x3f
	.zero		1


	//   ....[65]....
        /*10a4*/ 	.word	0x0001eb10
        /*10a8*/ 	.word	0x00000002
        /*10ac*/ 	.word	0x00000060
        /*10b0*/ 	.short	0x010a
        /*10b2*/ 	.byte	0x3f
	.zero		1


	//   ....[66]....
        /*10b4*/ 	.word	0x0001f0c0
        /*10b8*/ 	.word	0x00000000
        /*10bc*/ 	.word	0x00028860
        /*10c0*/ 	.short	0x010a
        /*10c2*/ 	.byte	0x3f
	.zero		1


	//   ....[67]....
        /*10c4*/ 	.word	0x000201e0
        /*10c8*/ 	.word	0x00000000
        /*10cc*/ 	.word	0x00028820
        /*10d0*/ 	.short	0x010a
        /*10d2*/ 	.byte	0x3f
	.zero		1


	//   ....[68]....
        /*10d4*/ 	.word	0x00020390
        /*10d8*/ 	.word	0x00000006
        /*10dc*/ 	.word	0x00000000
        /*10e0*/ 	.short	0x010a
        /*10e2*/ 	.byte	0x3f
	.zero		1


	//   ....[69]....
        /*10e4*/ 	.word	0x00020400
        /*10e8*/ 	.word	0x00000007
        /*10ec*/ 	.word	0x00000000
        /*10f0*/ 	.short	0x010a
        /*10f2*/ 	.byte	0x3f
	.zero		1


	//   ....[70]....
        /*10f4*/ 	.word	0x00020470
        /*10f8*/ 	.word	0x00000004
        /*10fc*/ 	.word	0x00000000
        /*1100*/ 	.short	0x010a
        /*1102*/ 	.byte	0x3f
	.zero		1


	//   ....[71]....
        /*1104*/ 	.word	0x000204a0
        /*1108*/ 	.word	0x00000003
        /*110c*/ 	.word	0x00000000
        /*1110*/ 	.short	0x010a
        /*1112*/ 	.byte	0x3f
	.zero		1


	//   ....[72]....
        /*1114*/ 	.word	0x00020500
        /*1118*/ 	.word	0x0000006e
        /*111c*/ 	.word	0x00028890
        /*1120*/ 	.short	0x010a
        /*1122*/ 	.byte	0x3f
	.zero		1


	//   ....[73]....
        /*1124*/ 	.word	0x00020550
        /*1128*/ 	.word	0x0000006e
        /*112c*/ 	.word	0x00028890
        /*1130*/ 	.short	0x010a
        /*1132*/ 	.byte	0x3f
	.zero		1


	//   ....[74]....
        /*1134*/ 	.word	0x000205a0
        /*1138*/ 	.word	0x0000006e
        /*113c*/ 	.word	0x00028890
        /*1140*/ 	.short	0x010a
        /*1142*/ 	.byte	0x3f
	.zero		1


	//   ....[75]....
        /*1144*/ 	.word	0x000205f0
        /*1148*/ 	.word	0x0000006e
        /*114c*/ 	.word	0x000288b0
        /*1150*/ 	.short	0x010a
        /*1152*/ 	.byte	0x3f
	.zero		1


	//   ....[76]....
        /*1154*/ 	.word	0x00020df0
        /*1158*/ 	.word	0x00000002
        /*115c*/ 	.word	0x00028800
        /*1160*/ 	.short	0x010a
        /*1162*/ 	.byte	0x3f
	.zero		1


	//   ....[77]....
        /*1164*/ 	.word	0x00021950
        /*1168*/ 	.word	0x00000002
        /*116c*/ 	.word	0x00028800
        /*1170*/ 	.short	0x010a
        /*1172*/ 	.byte	0x3f
	.zero		1


	//   ....[78]....
        /*1174*/ 	.word	0x000219a0
        /*1178*/ 	.word	0x00000000
        /*117c*/ 	.word	0x00028830
        /*1180*/ 	.short	0x010a
        /*1182*/ 	.byte	0x3f
	.zero		1


	//   ....[79]....
        /*1184*/ 	.word	0x000219f0
        /*1188*/ 	.word	0x00000006
        /*118c*/ 	.word	0x00028830
        /*1190*/ 	.short	0x010a
        /*1192*/ 	.byte	0x3f
	.zero		1


	//   ....[80]....
        /*1194*/ 	.word	0x00021a40
        /*1198*/ 	.word	0x00000007
        /*119c*/ 	.word	0x00028850
        /*11a0*/ 	.short	0x010a
        /*11a2*/ 	.byte	0x3f
	.zero		1


	//   ....[81]....
        /*11a4*/ 	.word	0x00021a90
        /*11a8*/ 	.word	0x00000006
        /*11ac*/ 	.word	0x00028830
        /*11b0*/ 	.short	0x010a
        /*11b2*/ 	.byte	0x3f
	.zero		1


	//   ....[82]....
        /*11b4*/ 	.word	0x00021ae0
        /*11b8*/ 	.word	0x00000007
        /*11bc*/ 	.word	0x00028850
        /*11c0*/ 	.short	0x010a
        /*11c2*/ 	.byte	0x3f
	.zero		1


	//   ....[83]....
        /*11c4*/ 	.word	0x00021b30
        /*11c8*/ 	.word	0x0000000b
        /*11cc*/ 	.word	0x00028850
        /*11d0*/ 	.short	0x010a
        /*11d2*/ 	.byte	0x3f
	.zero		1


	//   ....[84]....
        /*11d4*/ 	.word	0x00022110
        /*11d8*/ 	.word	0x00000004
        /*11dc*/ 	.word	0x00028820
        /*11e0*/ 	.short	0x010a
        /*11e2*/ 	.byte	0x3f
	.zero		1


	//   ....[85]....
        /*11e4*/ 	.word	0x00022160
        /*11e8*/ 	.word	0x00000005
        /*11ec*/ 	.word	0x000288a0
        /*11f0*/ 	.short	0x010a
        /*11f2*/ 	.byte	0x3f
	.zero		1


	//   ....[86]....
        /*11f4*/ 	.word	0x000221b0
        /*11f8*/ 	.word	0x00000005
        /*11fc*/ 	.word	0x000288c0
        /*1200*/ 	.short	0x010a
        /*1202*/ 	.byte	0x3f
	.zero		1


	//   ....[87]....
        /*1204*/ 	.word	0x00022200
        /*1208*/ 	.word	0x00000007
        /*120c*/ 	.word	0x000288a0
        /*1210*/ 	.short	0x010a
        /*1212*/ 	.byte	0x3f
	.zero		1


	//   ....[88]....
        /*1214*/ 	.word	0x00022250
        /*1218*/ 	.word	0x00000007
        /*121c*/ 	.word	0x000288c0
        /*1220*/ 	.short	0x010a
        /*1222*/ 	.byte	0x3f
	.zero		1


	//   ....[89]....
        /*1224*/ 	.word	0x000223f0
        /*1228*/ 	.word	0x00000000
        /*122c*/ 	.word	0x00028840
        /*1230*/ 	.short	0x010a
        /*1232*/ 	.byte	0x3f
	.zero		1


	//   ....[90]....
        /*1234*/ 	.word	0x00022f80
        /*1238*/ 	.word	0x00000002
        /*123c*/ 	.word	0x00028820
        /*1240*/ 	.short	0x010a
        /*1242*/ 	.byte	0x3f
	.zero		1


	//   ....[91]....
        /*1244*/ 	.word	0x00022fd0
        /*1248*/ 	.word	0x00000003
        /*124c*/ 	.word	0x00028840
        /*1250*/ 	.short	0x010a
        /*1252*/ 	.byte	0x3f
	.zero		1


	//   ....[92]....
        /*1254*/ 	.word	0x00023020
        /*1258*/ 	.word	0x00000003
        /*125c*/ 	.word	0x00000060
        /*1260*/ 	.short	0x010a
        /*1262*/ 	.byte	0x3f
	.zero		1


	//   ....[93]....
        /*1264*/ 	.word	0x00023070
        /*1268*/ 	.word	0x00000003
        /*126c*/ 	.word	0x00028840
        /*1270*/ 	.short	0x010a
        /*1272*/ 	.byte	0x3f
	.zero		1


	//   ....[94]....
        /*1274*/ 	.word	0x000230c0
        /*1278*/ 	.word	0x00000002
        /*127c*/ 	.word	0x00000060
        /*1280*/ 	.short	0x010a
        /*1282*/ 	.byte	0x3f
	.zero		1


	//   ....[95]....
        /*1284*/ 	.word	0x00023110
        /*1288*/ 	.word	0x00000002
        /*128c*/ 	.word	0x00028840
        /*1290*/ 	.short	0x010a
        /*1292*/ 	.byte	0x3f
	.zero		1


	//   ....[96]....
        /*1294*/ 	.word	0x00023160
        /*1298*/ 	.word	0x00000002
        /*129c*/ 	.word	0x00000060
        /*12a0*/ 	.short	0x010a
        /*12a2*/ 	.byte	0x3f
	.zero		1


	//   ....[97]....
        /*12a4*/ 	.word	0x000231b0
        /*12a8*/ 	.word	0x00000000
        /*12ac*/ 	.word	0x00028860
        /*12b0*/ 	.short	0x010a
        /*12b2*/ 	.byte	0x3f
	.zero		1


	//   ....[98]....
        /*12b4*/ 	.word	0x00023c00
        /*12b8*/ 	.word	0x00000000
        /*12bc*/ 	.word	0x00028820
        /*12c0*/ 	.short	0x010a
        /*12c2*/ 	.byte	0x3f
	.zero		1


	//   ....[99]....
        /*12c4*/ 	.word	0x00023da0
        /*12c8*/ 	.word	0x00000006
        /*12cc*/ 	.word	0x00000000
        /*12d0*/ 	.short	0x010a
        /*12d2*/ 	.byte	0x3f
	.zero		1


	//   ....[100]....
        /*12d4*/ 	.word	0x00023df0
        /*12d8*/ 	.word	0x00000007
        /*12dc*/ 	.word	0x00000000
        /*12e0*/ 	.short	0x010a
        /*12e2*/ 	.byte	0x3f
	.zero		1


	//   ....[101]....
        /*12e4*/ 	.word	0x00023e40
        /*12e8*/ 	.word	0x00000004
        /*12ec*/ 	.word	0x00000000
        /*12f0*/ 	.short	0x010a
        /*12f2*/ 	.byte	0x3f
	.zero		1


	//----- nvinfo : EIATTR_NUM_MBARRIERS
	.align		4
.L_362:
        /*12f4*/ 	.byte	0x03, 0x38
        /*12f6*/ 	.short	0x0016


	//----- nvinfo : EIATTR_EXIT_INSTR_OFFSETS
	.align		4
        /*12f8*/ 	.byte	0x04, 0x1c
        /*12fa*/ 	.short	(.L_364 - .L_363)


	//   ....[0]....
.L_363:
        /*12fc*/ 	.word	0x000204f0


	//----- nvinfo : EIATTR_MAX_THREADS
	.align		4
.L_364:
        /*1300*/ 	.byte	0x04, 0x05
        /*1302*/ 	.short	(.L_366 - .L_365)
.L_365:
        /*1304*/ 	.word	0x00000180
        /*1308*/ 	.word	0x00000001
        /*130c*/ 	.word	0x00000001


	//----- nvinfo : EIATTR_CRS_STACK_SIZE
	.align		4
.L_366:
        /*1310*/ 	.byte	0x04, 0x1e
        /*1312*/ 	.short	(.L_368 - .L_367)
.L_367:
        /*1314*/ 	.word	0x00000000


	//----- nvinfo : EIATTR_CBANK_PARAM_SIZE
	.align		4
.L_368:
        /*1318*/ 	.byte	0x03, 0x19
        /*131a*/ 	.short	0x0af0


	//----- nvinfo : EIATTR_PARAM_CBANK
	.align		4
        /*131c*/ 	.byte	0x04, 0x0a
        /*131e*/ 	.short	(.L_370 - .L_369)
	.align		4
.L_369:
        /*1320*/ 	.word	index@(.nv.constant0._ZN7cutlass13device_kernelIN5flash11enable_sm90INS1_16FlashAttnFwdSm90INS1_25CollectiveMainloopFwdSm90ILi2EN4cute5tupleIJNS5_1CILi1EEES8_S8_EEENS6_IJNS7_ILi128EEESA_SA_EEELi128ENS_6half_tEfNS_4arch4Sm90ELb1ELb0ELb1ELb1ELb0ELb1ELb0ELb1ELb1ELb1ELb0ELb0EEENS1_21CollectiveEpilogueFwdISB_S9_SC_SE_Li256ELb1ELb1ELb0ELb0EEENS1_36VarlenDynamicPersistentTileSchedulerILi128ELi128ELi256ELi128ELb0ELb1ELb1ELb1ELb1ELb1EEEEEEEEEvNT_6ParamsE)
        /*1324*/ 	.short	0x0210
        /*1326*/ 	.short	0x0af0


	//----- nvinfo : EIATTR_SW_WAR
	.align		4
.L_370:
        /*1328*/ 	.byte	0x04, 0x36
        /*132a*/ 	.short	(.L_372 - .L_371)
.L_371:
        /*132c*/ 	.word	0x00000008
.L_372:


//--------------------- .nv.callgraph             --------------------------
	.section	.nv.callgraph,"",@"SHT_CUDA_CALLGRAPH"
	.align	4
	.sectionentsize	8
	.align		4
        /*0000*/ 	.word	0x00000000
	.align		4
        /*0004*/ 	.word	0xffffffff
	.align		4
        /*0008*/ 	.word	index@(_ZN7cutlass13device_kernelIN5flash11enable_sm90INS1_16FlashAttnFwdSm90INS1_25CollectiveMainloopFwdSm90ILi2EN4cute5tupleIJNS5_1CILi1EEES8_S8_EEENS6_IJNS7_ILi128EEENS7_ILi176EEESA_EEELi128ENS_6half_tEfNS_4arch4Sm90ELb0ELb0ELb1ELb0ELb0ELb0ELb0ELb1ELb1ELb1ELb0ELb0EEENS1_21CollectiveEpilogueFwdINS6_IJSA_SA_SB_EEES9_SD_SF_Li256ELb0ELb1ELb0ELb0EEENS1_29StaticPersistentTileSchedulerILb0EEEEEEEEEvNT_6ParamsE)
	.align		4
        /*000c*/ 	.word	index@(__assertfail)
	.align		4
        /*0010*/ 	.word	index@(_ZN7cutlass13device_kernelIN5flash11enable_sm90INS1_16FlashAttnFwdSm90INS1_25CollectiveMainloopFwdSm90ILi2EN4cute5tupleIJNS5_1CILi2EEENS7_ILi1EEES9_EEENS6_IJNS7_ILi128EEENS7_ILi176EEESB_EEELi128ENS_6half_tEfNS_4arch4Sm90ELb0ELb0ELb1ELb0ELb0ELb0ELb0ELb1ELb1ELb1ELb0ELb0EEENS1_21CollectiveEpilogueFwdINS6_IJSB_SB_SC_EEESA_SE_SG_Li256ELb0ELb1ELb0ELb0EEENS1_29StaticPersistentTileSchedulerILb0EEEEEEEEEvNT_6ParamsE)
	.align		4
        /*0014*/ 	.word	index@(__assertfail)
	.align		4
        /*0018*/ 	.word	index@(_ZN7cutlass13device_kernelIN5flash11enable_sm90INS1_16FlashAttnFwdSm90INS1_25CollectiveMainloopFwdSm90ILi2EN4cute5tupleIJNS5_1CILi1EEES8_S8_EEENS6_IJNS7_ILi128EEENS7_ILi176EEESA_EEELi128ENS_6half_tEfNS_4arch4Sm90ELb0ELb0ELb1ELb1ELb0ELb0ELb0ELb1ELb1ELb1ELb0ELb0EEENS1_21CollectiveEpilogueFwdINS6_IJSA_SA_SB_EEES9_SD_SF_Li256ELb1ELb1ELb0ELb0EEENS1_36VarlenDynamicPersistentTileSchedulerILi128ELi176ELi256ELi128ELb0ELb1ELb1ELb0ELb1ELb1EEEEEEEEEvNT_6ParamsE)
	.align		4
        /*001c*/ 	.word	index@(__assertfail)
	.align		4
        /*0020*/ 	.word	index@(_ZN7cutlass13device_kernelIN5flash11enable_sm90INS1_16FlashAttnFwdSm90INS1_25CollectiveMainloopFwdSm90ILi2EN4cute5tupleIJNS5_1CILi1EEES8_S8_EEENS6_IJNS7_ILi128EEENS7_ILi176EEESA_EEELi128ENS_6half_tEfNS_4arch4Sm90ELb0ELb0ELb1ELb1ELb0ELb1ELb0ELb1ELb1ELb1ELb0ELb0EEENS1_21CollectiveEpilogueFwdINS6_IJSA_SA_SB_EEES9_SD_SF_Li256ELb1ELb1ELb0ELb0EEENS1_36VarlenDynamicPersistentTileSchedulerILi128ELi176ELi256ELi128ELb0ELb1ELb1ELb0ELb1ELb1EEEEEEEEEvNT_6ParamsE)
	.align		4
        /*0024*/ 	.word	index@(__assertfail)
	.align		4
        /*0028*/ 	.word	index@(_ZN7cutlass13device_kernelIN5flash11enable_sm90INS1_16FlashAttnFwdSm90INS1_25CollectiveMainloopFwdSm90ILi2EN4cute5tupleIJNS5_1CILi1EEES8_S8_EEENS6_IJNS7_ILi128EEESA_SA_EEELi128ENS_6half_tEfNS_4arch4Sm90ELb0ELb1ELb1ELb0ELb0ELb0ELb0ELb1ELb1ELb1ELb0ELb0EEENS1_21CollectiveEpilogueFwdISB_S9_SC_SE_Li256ELb0ELb1ELb0ELb0EEENS1_30DynamicPersistentTileSchedulerILi256ELi128ELb0ELb1ELb1EEEEEEEEEvNT_6ParamsE)
	.align		4
        /*002c*/ 	.word	index@(__assertfail)
	.align		4
        /*0030*/ 	.word	index@(_ZN7cutlass13device_kernelIN5flash11enable_sm90INS1_16FlashAttnFwdSm90INS1_25CollectiveMainloopFwdSm90ILi2EN4cute5tupleIJNS5_1CILi1EEES8_S8_EEENS6_IJNS7_ILi128EEESA_SA_EEELi128ENS_6half_tEfNS_4arch4Sm90ELb0ELb1ELb1ELb1ELb0ELb0ELb0ELb1ELb1ELb1ELb0ELb0EEENS1_21CollectiveEpilogueFwdISB_S9_SC_SE_Li256ELb1ELb1ELb0ELb0EEENS1_36VarlenDynamicPersistentTileSchedulerILi128ELi128ELi256ELi128ELb0ELb1ELb1ELb1ELb0ELb1EEEEEEEEEvNT_6ParamsE)
	.align		4
        /*0034*/ 	.word	index@(__assertfail)
	.align		4
        /*0038*/ 	.word	index@(_ZN7cutlass13device_kernelIN5flash11enable_sm90INS1_16FlashAttnFwdSm90INS1_25CollectiveMainloopFwdSm90ILi2EN4cute5tupleIJNS5_1CILi1EEES8_S8_EEENS6_IJNS7_ILi128EEESA_SA_EEELi128ENS_6half_tEfNS_4arch4Sm90ELb0ELb1ELb1ELb1ELb0ELb1ELb0ELb1ELb1ELb1ELb0ELb0EEENS1_21CollectiveEpilogueFwdISB_S9_SC_SE_Li256ELb1ELb1ELb0ELb0EEENS1_36VarlenDynamicPersistentTileSchedulerILi128ELi128ELi256ELi128ELb0ELb1ELb1ELb1ELb0ELb1EEEEEEEEEvNT_6ParamsE)
	.align		4
        /*003c*/ 	.word	index@(__assertfail)
	.align		4
        /*0040*/ 	.word	index@(_ZN7cutlass13device_kernelIN5flash11enable_sm90INS1_16FlashAttnFwdSm90INS1_25CollectiveMainloopFwdSm90ILi2EN4cute5tupleIJNS5_1CILi1EEES8_S8_EEENS6_IJNS7_ILi128EEESA_SA_EEELi128ENS_6half_tEfNS_4arch4Sm90ELb1ELb0ELb1ELb0ELb0ELb0ELb0ELb1ELb1ELb1ELb0ELb0EEENS1_21CollectiveEpilogueFwdISB_S9_SC_SE_Li256ELb0ELb1ELb0ELb0EEENS1_30DynamicPersistentTileSchedulerILi256ELi128ELb0ELb1ELb1EEEEEEEEEvNT_6ParamsE)
	.align		4
        /*0044*/ 	.word	index@(__assertfail)
	.align		4
        /*0048*/ 	.word	index@(_ZN7cutlass13device_kernelIN5flash11enable_sm90INS1_16FlashAttnFwdSm90INS1_25CollectiveMainloopFwdSm90ILi2EN4cute5tupleIJNS5_1CILi1EEES8_S8_EEENS6_IJNS7_ILi128EEESA_SA_EEELi128ENS_6half_tEfNS_4arch4Sm90ELb1ELb0ELb1ELb1ELb0ELb0ELb0ELb1ELb1ELb1ELb0ELb0EEENS1_21CollectiveEpilogueFwdISB_S9_SC_SE_Li256ELb1ELb1ELb0ELb0EEENS1_36VarlenDynamicPersistentTileSchedulerILi128ELi128ELi256ELi128ELb0ELb1ELb1ELb1ELb1ELb1EEEEEEEEEvNT_6ParamsE)
	.align		4
        /*004c*/ 	.word	index@(__assertfail)
	.align		4
        /*0050*/ 	.word	index@(_ZN7cutlass13device_kernelIN5flash11enable_sm90INS1_16FlashAttnFwdSm90INS1_25CollectiveMainloopFwdSm90ILi2EN4cute5tupleIJNS5_1CILi1EEES8_S8_EEENS6_IJNS7_ILi128EEESA_SA_EEELi128ENS_6half_tEfNS_4arch4Sm90ELb1ELb0ELb1ELb1ELb0ELb1ELb0ELb1ELb1ELb1ELb0ELb0EEENS1_21CollectiveEpilogueFwdISB_S9_SC_SE_Li256ELb1ELb1ELb0ELb0EEENS1_36VarlenDynamicPersistentTileSchedulerILi128ELi128ELi256ELi128ELb0ELb1ELb1ELb1ELb1ELb1EEEEEEEEEvNT_6ParamsE)
	.align		4
        /*0054*/ 	.word	index@(__assertfail)
	.align		4
        /*0058*/ 	.word	0x00000000
	.align		4
        /*005c*/ 	.word	0xfffffffe
	.align		4
        /*0060*/ 	.word	0x00000000
	.align		4
        /*0064*/ 	.word	0xfffffffd
	.align		4
        /*0068*/ 	.word	0x00000000
	.align		4
        /*006c*/ 	.word	0xfffffffc


//--------------------- .nv.constant4             --------------------------
	.section	.nv.constant4,"a",@progbits
	.align	8
	.align		8
.nv.constant4:
        /*0000*/ 	.dword	__assertfail
	.align		8
        /*0008*/ 	.dword	__unnamed_1
	.align		8
        /*0010*/ 	.dword	__unnamed_2
	.align		8
        /*0018*/ 	.dword	__unnamed_3
	.align		8
        /*0020*/ 	.dword	__unnamed_4
	.align		8
        /*0028*/ 	.dword	__unnamed_5
	.align		8
        /*0030*/ 	.dword	__unnamed_6
	.align		8
        /*0038*/ 	.dword	__unnamed_7
	.align		8
        /*0040*/ 	.dword	__unnamed_8
	.align		8
        /*0048*/ 	.dword	_ZN82_INTERNAL_6a3bdbc2_46_flash_fwd_hdim128_fp16_softcap_packgqa_sm90_cu_61719c98_36004cuda3std3__45__cpo5beginE
	.align		8
        /*0050*/ 	.dword	_ZN82_INTERNAL_6a3bdbc2_46_flash_fwd_hdim128_fp16_softcap_packgqa_sm90_cu_61719c98_36004cuda3std3__45__cpo3endE
	.align		8
        /*0058*/ 	.dword	_ZN82_INTERNAL_6a3bdbc2_46_flash_fwd_hdim128_fp16_softcap_packgqa_sm90_cu_61719c98_36004cuda3std3__45__cpo6cbeginE
	.align		8
        /*0060*/ 	.dword	_ZN82_INTERNAL_6a3bdbc2_46_flash_fwd_hdim128_fp16_softcap_packgqa_sm90_cu_61719c98_36004cuda3std3__45__cpo4cendE
	.align		8
        /*0068*/ 	.dword	_ZN82_INTERNAL_6a3bdbc2_46_flash_fwd_hdim128_fp16_softcap_packgqa_sm90_cu_61719c98_36004cuda3std3__484_GLOBAL__N__6a3bdbc2_46_flash_fwd_hdim128_fp16_softcap_packgqa_sm90_cu_61719c98_36006ignoreE
	.align		8
        /*0070*/ 	.dword	_ZN82_INTERNAL_6a3bdbc2_46_flash_fwd_hdim128_fp16_softcap_packgqa_sm90_cu_61719c98_36004cuda3std3__419piecewise_constructE
	.align		8
        /*0078*/ 	.dword	_ZN82_INTERNAL_6a3bdbc2_46_flash_fwd_hdim128_fp16_softcap_packgqa_sm90_cu_61719c98_36004cuda3std3__48in_placeE
	.align		8
        /*0080*/ 	.dword	_ZN82_INTERNAL_6a3bdbc2_46_flash_fwd_hdim128_fp16_softcap_packgqa_sm90_cu_61719c98_36004cuda3std6ranges3__45__cpo4swapE
	.align		8
        /*0088*/ 	.dword	_ZN82_INTERNAL_6a3bdbc2_46_flash_fwd_hdim128_fp16_softcap_packgqa_sm90_cu_61719c98_36004cuda3std6ranges3__45__cpo9iter_moveE
	.align		8
        /*0090*/ 	.dword	_ZN82_INTERNAL_6a3bdbc2_46_flash_fwd_hdim128_fp16_softcap_packgqa_sm90_cu_61719c98_36004cute7productE
	.align		8
        /*0098*/ 	.dword	_ZN82_INTERNAL_6a3bdbc2_46_flash_fwd_hdim128_fp16_softcap_packgqa_sm90_cu_61719c98_36004cute1_E
	.align		8
        /*00a0*/ 	.dword	$str$23
	.align		8
        /*00a8*/ 	.dword	$str$24


//--------------------- .text._ZN7cutlass13device_kernelIN5flash11enable_sm90INS1_16FlashAttnFwdSm90INS1_25CollectiveMainloopFwdSm90ILi2EN4cute5tupleIJNS5_1CILi1EEES8_S8_EEENS6_IJNS7_ILi128EEENS7_ILi176EEESA_EEELi128ENS_6half_tEfNS_4arch4Sm90ELb0ELb0ELb1ELb0ELb0ELb0ELb0ELb1ELb1ELb1ELb0ELb0EEENS1_21CollectiveEpilogueFwdINS6_IJSA_SA_SB_EEES9_SD_SF_Li256ELb0ELb1ELb0ELb0EEENS1_29StaticPersistentTileSchedulerILb0EEEEEEEEEvNT_6ParamsE --------------------------
	.section	.text._ZN7cutlass13device_kernelIN5flash11enable_sm90INS1_16FlashAttnFwdSm90INS1_25CollectiveMainloopFwdSm90ILi2EN4cute5tupleIJNS5_1CILi1EEES8_S8_EEENS6_IJNS7_ILi128EEENS7_ILi176EEESA_EEELi128ENS_6half_tEfNS_4arch4Sm90ELb0ELb0ELb1ELb0ELb0ELb0ELb0ELb1ELb1ELb1ELb0ELb0EEENS1_21CollectiveEpilogueFwdINS6_IJSA_SA_SB_EEES9_SD_SF_Li256ELb0ELb1ELb0ELb0EEENS1_29StaticPersistentTileSchedulerILb0EEEEEEEEEvNT_6ParamsE,"ax",@progbits
	.align	128
.text._ZN7cutlass13device_kernelIN5flash11enable_sm90INS1_16FlashAttnFwdSm90INS1_25CollectiveMainloopFwdSm90ILi2EN4cute5tupleIJNS5_1CILi1EEES8_S8_EEENS6_IJNS7_ILi128EEENS7_ILi176EEESA_EEELi128ENS_6half_tEfNS_4arch4Sm90ELb0ELb0ELb1ELb0ELb0ELb0ELb0ELb1ELb1ELb1ELb0ELb0EEENS1_21CollectiveEpilogueFwdINS6_IJSA_SA_SB_EEES9_SD_SF_Li256ELb0ELb1ELb0ELb0EEENS1_29StaticPersistentTileSchedulerILb0EEEEEEEEEvNT_6ParamsE:
        .type           _ZN7cutlass13device_kernelIN5flash11enable_sm90INS1_16FlashAttnFwdSm90INS1_25CollectiveMainloopFwdSm90ILi2EN4cute5tupleIJNS5_1CILi1EEES8_S8_EEENS6_IJNS7_ILi128EEENS7_ILi176EEESA_EEELi128ENS_6half_tEfNS_4arch4Sm90ELb0ELb0ELb1ELb0ELb0ELb0ELb0ELb1ELb1ELb1ELb0ELb0EEENS1_21CollectiveEpilogueFwdINS6_IJSA_SA_SB_EEES9_SD_SF_Li256ELb0ELb1ELb0ELb0EEENS1_29StaticPersistentTileSchedulerILb0EEEEEEEEEvNT_6ParamsE,@function
        .size           _ZN7cutlass13device_kernelIN5flash11enable_sm90INS1_16FlashAttnFwdSm90INS1_25CollectiveMainloopFwdSm90ILi2EN4cute5tupleIJNS5_1CILi1EEES8_S8_EEENS6_IJNS7_ILi128EEENS7_ILi176EEESA_EEELi128ENS_6half_tEfNS_4arch4Sm90ELb0ELb0ELb1ELb0ELb0ELb0ELb0ELb1ELb1ELb1ELb0ELb0EEENS1_21CollectiveEpilogueFwdINS6_IJSA_SA_SB_EEES9_SD_SF_Li256ELb0ELb1ELb0ELb0EEENS1_29StaticPersistentTileSchedulerILb0EEEEEEEEEvNT_6ParamsE,(.L_x_3217 - _ZN7cutlass13device_kernelIN5flash11enable_sm90INS1_16FlashAttnFwdSm90INS1_25CollectiveMainloopFwdSm90ILi2EN4cute5tupleIJNS5_1CILi1EEES8_S8_EEENS6_IJNS7_ILi128EEENS7_ILi176EEESA_EEELi128ENS_6half_tEfNS_4arch4Sm90ELb0ELb0ELb1ELb0ELb0ELb0ELb0ELb1ELb1ELb1ELb0ELb0EEENS1_21CollectiveEpilogueFwdINS6_IJSA_SA_SB_EEES9_SD_SF_Li256ELb0ELb1ELb0ELb0EEENS1_29StaticPersistentTileSchedulerILb0EEEEEEEEEvNT_6ParamsE)
        .other          _ZN7cutlass13device_kernelIN5flash11enable_sm90INS1_16FlashAttnFwdSm90INS1_25CollectiveMainloopFwdSm90ILi2EN4cute5tupleIJNS5_1CILi1EEES8_S8_EEENS6_IJNS7_ILi128EEENS7_ILi176EEESA_EEELi128ENS_6half_tEfNS_4arch4Sm90ELb0ELb0ELb1ELb0ELb0ELb0ELb0ELb1ELb1ELb1ELb0ELb0EEENS1_21CollectiveEpilogueFwdINS6_IJSA_SA_SB_EEES9_SD_SF_Li256ELb0ELb1ELb0ELb0EEENS1_29StaticPersistentTileSchedulerILb0EEEEEEEEEvNT_6ParamsE,@"STO_CUDA_ENTRY STV_DEFAULT"
_ZN7cutlass13device_kernelIN5flash11enable_sm90INS1_16FlashAttnFwdSm90INS1_25CollectiveMainloopFwdSm90ILi2EN4cute5tupleIJNS5_1CILi1EEES8_S8_EEENS6_IJNS7_ILi128EEENS7_ILi176EEESA_EEELi128ENS_6half_tEfNS_4arch4Sm90ELb0ELb0ELb1ELb0ELb0ELb0ELb0ELb1ELb1ELb1ELb0ELb0EEENS1_21CollectiveEpilogueFwdINS6_IJSA_SA_SB_EEES9_SD_SF_Li256ELb0ELb1ELb0ELb0EEENS1_29StaticPersistentTileSchedulerILb0EEEEEEEEEvNT_6ParamsE:
[----:B------:R-:W0:Y:S02]  /*0000*/  LDC R1, c[0x0][0x28] ;  /* 0x00000a00ff017b82 */ /* 0x000e240000000800 */
[----:B0-----:R-:W-:Y:S01]  /*0010*/  VIADD R1, R1, 0xffffffc8 ;  /* 0xffffffc801017836 */ /* 0x001fe20000000000 */
[----:B------:R-:W0:Y:S01]  /*0020*/  S2R R0, SR_TID.X ;  /* 0x0000000000007919 */ /* 0x000e220000002100 */
[----:B------:R-:W-:Y:S01]  /*0030*/  ELECT P0, URZ, PT ;  /* 0x00000000003f782f */ /* 0x000fe20003800000 */
[----:B------:R-:W-:Y:S01]  /*0040*/  BSSY B0, `(.L_x_0) ;  /* 0x000000d000007945 */ /* 0x000fe20003800000 */
[----:B0-----:R-:W-:-:S05]  /*0050*/  SHF.R.U32.HI R2, RZ, 0x5, R0 ;  /* 0x00000005ff027819 */ /* 0x001fca0000011600 */
[----:B------:R-:W0:Y:S02]  /*0060*/  SHFL.IDX PT, R3, R2, RZ, 0x1f ;  /* 0x00001fff02037589 */ /* 0x000e2400000e0000 */
[----:B0-----:R-:W-:-:S13]  /*0070*/  ISETP.EQ.AND P0, PT, R3, RZ, P0 ;  /* 0x000000ff0300720c */ /* 0x001fda0000702270 */
[----:B------:R-:W-:Y:S05]  /*0080*/  @!P0 BRA `(.L_x_1) ;  /* 0x0000000000208947 */ /* 0x000fea0003800000 */
[----:B------:R-:W-:Y:S02]  /*0090*/  ULDC.64 UR4, c[0x0][0x198] ;  /* 0x0000660000047ab9 */ /* 0x000fe40000000a00 */
[----:B------:R-:W-:Y:S02]  /*00a0*/  UIADD3 UR6, UP0, UR4, 0x370, URZ ;  /* 0x0000037004067890 */ /* 0x000fe4000ff1e03f */
[----:B------:R-:W-:Y:S02]  /*00b0*/  UIADD3 UR4, UP1, UR4, 0x470, URZ ;  /* 0x0000047004047890 */ /* 0x000fe4000ff3e03f */
[----:B------:R-:W-:Y:S02]  /*00c0*/  UIADD3.X UR7, URZ, UR5, URZ, UP0, !UPT ;  /* 0x000000053f077290 */ /* 0x000fe400087fe43f */
[----:B------:R-:W-:-:S07]  /*00d0*/  UIADD3.X UR5, URZ, UR5, URZ, UP1, !UPT ;  /* 0x000000053f057290 */ /* 0x000fce0008ffe43f */
[----:B------:R0:W-:Y:S02]  /*00e0*/  UTMACCTL.PF [UR6] ;  /* 0x00000000060079b9 */ /* 0x0001e40008040000 */
[----:B------:R0:W-:Y:S02]  /*00f0*/  UTMACCTL.PF [UR4] ;  /* 0x00000000040079b9 */ /* 0x0001e40008040000 */
[----:B0-----:R-:W-:Y:S01]  /*0100*/  NOP ;  /* 0x0000000000007918 */ /* 0x001fe20000000000 */
.L_x_1:
[----:B------:R-:W-:Y:S05]  /*0110*/  BSYNC B0 ;  /* 0x0000000000007941 */ /* 0x000fea0003800000 */
.L_x_0:
[----:B------:R-:W-:Y:S01]  /*0120*/  VOTEU.ANY UP0, P0 ;  /* 0x00000000003f7886 */ /* 0x000fe20000000100 */
[----:B------:R-:W0:Y:S01]  /*0130*/  SHFL.IDX PT, R3, R2, RZ, 0x1f ;  /* 0x00001fff02037589 */ /* 0x000e2200000e0000 */
[----:B------:R-:W-:Y:S01]  /*0140*/  UMOV UR4, 0x80 ;  /* 0x0000008000047882 */ /* 0x000fe20000000000 */
[----:B------:R-:W-:Y:S01]  /*0150*/  UMOV UR7, 0x100 ;  /* 0x0000010000077882 */ /* 0x000fe20000000000 */
[----:B------:R-:W-:Y:S01]  /*0160*/  SHF.R.U32.HI R4, RZ, 0x7, R0 ;  /* 0x00000007ff047819 */ /* 0x000fe20000011600 */
[----:B------:R-:W1:Y:S01]  /*0170*/  @UP0 S2UR UR8, SR_CgaCtaId ;  /* 0x00000000000809c3 */ /* 0x000e620000008800 */
[----:B------:R-:W-:Y:S01]  /*0180*/  @UP0 UMOV UR6, 0x400 ;  /* 0x0000040000060882 */ /* 0x000fe20000000000 */
[----:B------:R-:W-:-:S04]  /*0190*/  @UP0 UIADD3 UR4, -UR4, 0x100000, URZ ;  /* 0x0010000004040890 */ /* 0x000fc8000fffe13f */
[----:B------:R-:W-:Y:S02]  /*01a0*/  @UP0 USHF.L.U32 UR5, UR4, 0xb, URZ ;  /* 0x0000000b04050899 */ /* 0x000fe4000800063f */
[----:B------:R-:W-:Y:S01]  /*01b0*/  @UP0 USHF.L.U32 UR4, UR4, 0x1, URZ ;  /* 0x0000000104040899 */ /* 0x000fe2000800063f */
[----:B------:R-:W-:Y:S01]  /*01c0*/  VOTEU.ANY UP1, P0 ;  /* 0x00000000003f7886 */ /* 0x000fe20000020100 */
[----:B0-----:R-:W-:Y:S02]  /*01d0*/  ISETP.NE.AND P1, PT, R3, RZ, PT ;  /* 0x000000ff0300720c */ /* 0x001fe40003f25270 */
[----:B------:R0:W2:Y:S01]  /*01e0*/  SHFL.IDX PT, R3, R4, RZ, 0x1f ;  /* 0x00001fff04037589 */ /* 0x0000a200000e0000 */
[----:B-1----:R-:W-:Y:S02]  /*01f0*/  @UP0 ULEA UR8, UR8, UR6, 0x18 ;  /* 0x0000000608080291 */ /* 0x002fe4000f8ec03f */
[----:B------:R-:W-:-:S04]  /*0200*/  @UP0 UIADD3 UR6, -UR7, 0x100000, URZ ;  /* 0x0010000007060890 */ /* 0x000fc8000fffe13f */
[----:B------:R-:W-:Y:S02]  /*0210*/  @UP0 USHF.L.U32 UR7, UR6, 0xb, URZ ;  /* 0x0000000b06070899 */ /* 0x000fe4000800063f */
[----:B------:R-:W-:Y:S01]  /*0220*/  @UP0 USHF.L.U32 UR6, UR6, 0x1, URZ ;  /* 0x0000000106060899 */ /* 0x000fe2000800063f */
[----:B------:R-:W-:Y:S01]  /*0230*/  VOTEU.ANY UP0, P0 ;  /* 0x00000000003f7886 */ /* 0x000fe20000000100 */
[----:B------:R-:W1:Y:S04]  /*0240*/  FENCE.VIEW.ASYNC.S ;  /* 0x00000000000073c6 */ /* 0x000e680000000000 */
[----:B-1----:R0:W1:Y:S06]  /*0250*/  @UP0 SYNCS.EXCH.64 URZ, [UR8+0x34800], UR4 ;  /* 0x03480004083f05b2 */ /* 0x00206c0008000100 */
[----:B------:R0:W3:Y:S02]  /*0260*/  @UP1 SYNCS.EXCH.64 URZ, [UR8+0x34820], UR6 ;  /* 0x03482006083f15b2 */ /* 0x0000e40008000100 */
[----:B0-----:R-:W-:Y:S05]  /*0270*/  @P1 BRA `(.L_x_2) ;  /* 0x0000000000481947 */ /* 0x001fea0003800000 */
[----:B------:R-:W0:Y:S01]  /*0280*/  S2UR UR5, SR_CgaCtaId ;  /* 0x00000000000579c3 */ /* 0x000e220000008800 */
[----:B------:R-:W-:Y:S01]  /*0290*/  UMOV UR4, 0x400 ;  /* 0x0000040000047882 */ /* 0x000fe20000000000 */
[----:B------:R-:W-:Y:S01]  /*02a0*/  UMOV UR6, 0x1 ;  /* 0x0000000100067882 */ /* 0x000fe20000000000 */
[----:B------:R-:W-:Y:S01]  /*02b0*/  UMOV UR7, 0x2 ;  /* 0x0000000200077882 */ /* 0x000fe20000000000 */
[----:B------:R-:W-:Y:S01]  /*02c0*/  ELECT P0, URZ, PT ;  /* 0x00000000003f782f */ /* 0x000fe20003800000 */
[----:B0-----:R-:W-:Y:S02]  /*02d0*/  ULEA UR8, UR5, UR4, 0x18 ;  /* 0x0000000405087291 */ /* 0x001fe4000f8ec03f */
[----:B------:R-:W-:-:S04]  /*02e0*/  UIADD3 UR4, -UR6, 0x100000, URZ ;  /* 0x0010000006047890 */ /* 0x000fc8000fffe13f */
[----:B------:R-:W-:Y:S02]  /*02f0*/  USHF.L.U32 UR5, UR4, 0xb, URZ ;  /* 0x0000000b04057899 */ /* 0x000fe4000800063f */
[----:B------:R-:W-:Y:S02]  /*0300*/  USHF.L.U32 UR4, UR4, 0x1, URZ ;  /* 0x0000000104047899 */ /* 0x000fe4000800063f */
[----:B------:R-:W-:-:S04]  /*0310*/  UIADD3 UR6, -UR7, 0x100000, URZ ;  /* 0x0010000007067890 */ /* 0x000fc8000fffe13f */
[----:B------:R-:W-:Y:S02]  /*0320*/  USHF.L.U32 UR7, UR6, 0xb, URZ ;  /* 0x0000000b06077899 */ /* 0x000fe4000800063f */
[----:B------:R-:W-:Y:S01]  /*0330*/  USHF.L.U32 UR6, UR6, 0x1, URZ ;  /* 0x0000000106067899 */ /* 0x000fe2000800063f */
[----:B------:R-:W0:Y:S03]  /*0340*/  FENCE.VIEW.ASYNC.S ;  /* 0x00000000000073c6 */ /* 0x000e260000000000 */
[----:B0-----:R0:W4:Y:S08]  /*0350*/  SYNCS.EXCH.64 URZ, [UR8+0x34830], UR4 ;  /* 0x03483004083f75b2 */ /* 0x0011300008000100 */
[----:B------:R0:W0:Y:S01]  /*0360*/  SYNCS.EXCH.64 URZ, [UR8+0x34840], UR6 ;  /* 0x03484006083f75b2 */ /* 0x0000220008000100 */
[----:B------:R0:W0:Y:S01]  /*0370*/  SYNCS.EXCH.64 URZ, [UR8+0x34838], UR4 ;  /* 0x03483804083f75b2 */ /* 0x0000220008000100 */
[----:B------:R0:W0:Y:S01]  /*0380*/  SYNCS.EXCH.64 URZ, [UR8+0x34848], UR6 ;  /* 0x03484806083f75b2 */ /* 0x0000220008000100 */
[----:B------:R-:W-:Y:S01]  /*0390*/  NOP ;  /* 0x0000000000007918 */ /* 0x000fe20000000000 */
.L_x_2:
[----:B------:R-:W5:Y:S01]  /*03a0*/  SHFL.IDX PT, R4, R2, RZ, 0x1f ;  /* 0x00001fff02047589 */ /* 0x000f6200000e0000 */
[----:B------:R-:W-:Y:S01]  /*03b0*/  NOP ;  /* 0x0000000000007918 */ /* 0x000fe20000000000 */
[----:B-----5:R-:W-:-:S13]  /*03c0*/  ISETP.NE.AND P0, PT, R4, RZ, PT ;  /* 0x000000ff0400720c */ /* 0x020fda0003f05270 */
[----:B------:R-:W-:Y:S05]  /*03d0*/  @P0 BRA `(.L_x_3) ;  /* 0x0000000000480947 */ /* 0x000fea0003800000 */
[----:B0-----:R-:W0:Y:S01]  /*03e0*/  S2UR UR5, SR_CgaCtaId ;  /* 0x00000000000579c3 */ /* 0x001e220000008800 */
        /* <DEDUP_REMOVED lines=12> */
[----:B0-----:R0:W0:Y:S08]  /*04b0*/  SYNCS.EXCH.64 URZ, [UR8+0x34850], UR4 ;  /* 0x03485004083f75b2 */ /* 0x0010300008000100 */
[----:B------:R0:W0:Y:S01]  /*04c0*/  SYNCS.EXCH.64 URZ, [UR8+0x34860], UR6 ;  /* 0x03486006083f75b2 */ /* 0x0000220008000100 */
[----:B------:R0:W0:Y:S01]  /*04d0*/  SYNCS.EXCH.64 URZ, [UR8+0x34858], UR4 ;  /* 0x03485804083f75b2 */ /* 0x0000220008000100 */
[----:B------:R0:W0:Y:S01]  /*04e0*/  SYNCS.EXCH.64 URZ, [UR8+0x34868], UR6 ;  /* 0x03486806083f75b2 */ /* 0x0000220008000100 */
[----:B------:R-:W-:Y:S01]  /*04f0*/  NOP ;  /* 0x0000000000007918 */ /* 0x000fe20000000000 */
.L_x_3:
[----:B------:R-:W5:Y:S01]  /*0500*/  SHFL.IDX PT, R4, R2, RZ, 0x1f ;  /* 0x00001fff02047589 */ /* 0x000f6200000e0000 */
[----:B------:R-:W-:Y:S01]  /*0510*/  NOP ;  /* 0x0000000000007918 */ /* 0x000fe20000000000 */
[----:B-----5:R-:W-:-:S13]  /*0520*/  ISETP.NE.AND P0, PT, R4, RZ, PT ;  /* 0x000000ff0400720c */ /* 0x020fda0003f05270 */
[----:B------:R-:W-:Y:S05]  /*0530*/  @P0 BRA `(.L_x_4) ;  /* 0x0000000000380947 */ /* 0x000fea0003800000 */
[----:B0-----:R-:W0:Y:S01]  /*0540*/  S2UR UR5, SR_CgaCtaId ;  /* 0x00000000000579c3 */ /* 0x001e220000008800 */
[----:B------:R-:W-:Y:S01]  /*0550*/  UMOV UR4, 0x400 ;  /* 0x0000040000047882 */ /* 0x000fe20000000000 */
[----:B------:R-:W-:Y:S01]  /*0560*/  UMOV UR7, 0x1 ;  /* 0x0000000100077882 */ /* 0x000fe20000000000 */
[----:B------:R-:W-:Y:S01]  /*0570*/  ELECT P0, URZ, PT ;  /* 0x00000000003f782f */ /* 0x000fe20003800000 */
[----:B0-----:R-:W-:Y:S02]  /*0580*/  ULEA UR6, UR5, UR4, 0x18 ;  /* 0x0000000405067291 */ /* 0x001fe4000f8ec03f */
[----:B------:R-:W-:-:S04]  /*0590*/  UIADD3 UR4, -UR7, 0x100000, URZ ;  /* 0x0010000007047890 */ /* 0x000fc8000fffe13f */
[----:B------:R-:W-:Y:S02]  /*05a0*/  USHF.L.U32 UR5, UR4, 0xb, URZ ;  /* 0x0000000b04057899 */ /* 0x000fe4000800063f */
[----:B------:R-:W-:Y:S01]  /*05b0*/  USHF.L.U32 UR4, UR4, 0x1, URZ ;  /* 0x0000000104047899 */ /* 0x000fe2000800063f */
[----:B------:R-:W0:Y:S11]  /*05c0*/  FENCE.VIEW.ASYNC.S ;  /* 0x00000000000073c6 */ /* 0x000e360000000000 */
[----:B0-----:R0:W0:Y:S01]  /*05d0*/  SYNCS.EXCH.64 URZ, [UR6+0x34870], UR4 ;  /* 0x03487004063f75b2 */ /* 0x0010220008000100 */
[----:B------:R0:W0:Y:S01]  /*05e0*/  SYNCS.EXCH.64 URZ, [UR6+0x34880], UR4 ;  /* 0x03488004063f75b2 */ /* 0x0000220008000100 */
[----:B------:R0:W0:Y:S01]  /*05f0*/  SYNCS.EXCH.64 URZ, [UR6+0x34878], UR4 ;  /* 0x03487804063f75b2 */ /* 0x0000220008000100 */
[----:B------:R0:W0:Y:S01]  /*0600*/  SYNCS.EXCH.64 URZ, [UR6+0x34888], UR4 ;  /* 0x03488804063f75b2 */ /* 0x0000220008000100 */
[----:B------:R-:W-:Y:S01]  /*0610*/  NOP ;  /* 0x0000000000007918 */ /* 0x000fe20000000000 */
.L_x_4:
        /* <DEDUP_REMOVED lines=22> */
.L_x_5:
        /* <DEDUP_REMOVED lines=22> */
.L_x_6:
[----:B--2---:R-:W-:Y:S01]  /*08e0*/  ISETP.NE.AND P0, PT, R3, RZ, PT ;  /* 0x000000ff0300720c */ /* 0x004fe20003f05270 */
[----:B------:R-:W-:Y:S01]  /*08f0*/  IMAD.MOV.U32 R3, RZ, RZ, 0x1 ;  /* 0x00000001ff037424 */ /* 0x000fe200078e00ff */
[----:B------:R-:W-:-:S04]  /*0900*/  NOP ;  /* 0x0000000000007918 */ /* 0x000fc80000000000 */
[----:B------:R-:W-:-:S05]  /*0910*/  SEL R3, R3, 0x2, !P0 ;  /* 0x0000000203037807 */ /* 0x000fca0004000000 */
[----:B------:R2:W-:Y:S01]  /*0920*/  STL [R1+0x34], R3 ;  /* 0x0000340301007387 */ /* 0x0005e20000100800 */
[----:B01-34-:R-:W-:Y:S06]  /*0930*/  BAR.SYNC.DEFER_BLOCKING 0x0 ;  /* 0x0000000000007b1d */ /* 0x01bfec0000010000 */
[----:B------:R-:W-:Y:S05]  /*0940*/  @!P0 BRA `(.L_x_7) ;  /* 0x000000d800648947 */ /* 0x000fea0003800000 */
.L_x_8:
[----:B------:R-:W-:-:S08]  /*0950*/  NOP ;  /* 0x0000000000007918 */ /* 0x000fd00000000000 */
[----:B------:R-:W0:Y:S02]  /*0960*/  USETMAXREG.TRY_ALLOC.CTAPOOL UP0, 0xf0 ;  /* 0x000000f0000079c8 */ /* 0x000e240008000600 */
[----:B0-----:R-:W-:-:S13]  /*0970*/  PLOP3.LUT P0, PT, PT, PT, UP0, 0x80, 0x0 ;  /* 0x000000000000781c */ /* 0x001fda0003f0f008 */
[----:B------:R-:W-:Y:S05]  /*0980*/  @!P0 BRA `(.L_x_8) ;  /* 0xfffffffc00f08947 */ /* 0x000fea000383ffff */
[----:B------:R-:W-:Y:S01]  /*0990*/  LOP3.LUT R2, R0, 0xffffff80, RZ, 0xc0, !PT ;  /* 0xffffff8000027812 */ /* 0x000fe200078ec0ff */
[----:B------:R-:W0:Y:S08]  /*09a0*/  S2UR UR4, SR_CTAID.X ;  /* 0x00000000000479c3 */ /* 0x000e300000002500 */
[----:B------:R-:W-:Y:S06]  /*09b0*/  BAR.ARV 0x8, 0x180 ;  /* 0x0206000000007b1d */ /* 0x000fec0000002000 */
[----:B------:R-:W-:-:S02]  /*09c0*/  ISETP.NE.AND P0, PT, R2, 0x80, PT ;  /* 0x000000800200780c */ /* 0x000fc40003f05270 */
[----:B------:R-:W0:Y:S11]  /*09d0*/  LDC R2, c[0x0][0xc34] ;  /* 0x00030d00ff027b82 */ /* 0x000e360000000800 */
[----:B------:R-:W-:Y:S06]  /*09e0*/  @!P0 BAR.ARV 0x9, 0x100 ;  /* 0x0244000000008b1d */ /* 0x000fec0000002000 */
[----:B0-----:R-:W-:-:S13]  /*09f0*/  ISETP.LE.AND P0, PT, R2, UR4, PT ;  /* 0x0000000402007c0c */ /* 0x001fda000bf03270 */
[----:B------:R-:W-:Y:S05]  /*0a00*/  @P0 EXIT ;  /* 0x000000000000094d */ /* 0x000fea0003800000 */
[----:B------:R-:W3:Y:S01]  /*0a10*/  LDL.LU R12, [R1+0x34] ;  /* 0x00003400010c7983 */ /* 0x000ee20000300800 */
[----:B------:R-:W-:Y:S01]  /*0a20*/  VIADD R0, R0, 0xffffff80 ;  /* 0xffffff8000007836 */ /* 0x000fe20000000000 */
[----:B------:R-:W-:Y:S01]  /*0a30*/  UMOV UR60, URZ ;  /* 0x0000003f003c7c82 */ /* 0x000fe20008000000 */
[----:B------:R-:W-:Y:S02]  /*0a40*/  IMAD.MOV.U32 R231, RZ, RZ, -0x2 ;  /* 0xfffffffeffe77424 */ /* 0x000fe400078e00ff */
[----:B------:R-:W-:Y:S01]  /*0a50*/  IMAD.U32 R220, RZ, RZ, UR4 ;  /* 0x00000004ffdc7e24 */ /* 0x000fe2000f8e00ff */
[----:B--2---:R-:W-:Y:S01]  /*0a60*/  SHF.R.S32.HI R3, RZ, 0x1f, R0 ;  /* 0x0000001fff037819 */ /* 0x004fe20000011400 */
[----:B------:R-:W-:Y:S01]  /*0a70*/  UMOV UR4, URZ ;  /* 0x0000003f00047c82 */ /* 0x000fe20008000000 */
[----:B------:R-:W-:Y:S02]  /*0a80*/  IMAD.MOV.U32 R221, RZ, RZ, RZ ;  /* 0x000000ffffdd7224 */ /* 0x000fe400078e00ff */
[CC--:B------:R-:W-:Y:S01]  /*0a90*/  LEA.HI R2, R3.reuse, R0.reuse, RZ, 0x7 ;  /* 0x0000000003027211 */ /* 0x0c0fe200078f38ff */
[----:B------:R-:W-:Y:S01]  /*0aa0*/  IMAD.U32 R16, RZ, RZ, UR4 ;  /* 0x00000004ff107e24 */ /* 0x000fe2000f8e00ff */
[----:B------:R-:W-:-:S02]  /*0ab0*/  LEA.HI R4, R3, R0, RZ, 0x5 ;  /* 0x0000000003047211 */ /* 0x000fc400078f28ff */
[----:B------:R-:W-:Y:S02]  /*0ac0*/  LOP3.LUT R223, R2, 0xffffff80, RZ, 0xc0, !PT ;  /* 0xffffff8002df7812 */ /* 0x000fe400078ec0ff */
[CC--:B------:R-:W-:Y:S01]  /*0ad0*/  LEA.HI R6, R3.reuse, R0.reuse, RZ, 0x4 ;  /* 0x0000000003067211 */ /* 0x0c0fe200078f20ff */
[----:B------:R-:W-:Y:S01]  /*0ae0*/  IMAD.SHL.U32 R4, R4, 0x20, RZ ;  /* 0x0000002004047824 */ /* 0x000fe200078e00ff */
[----:B------:R-:W-:Y:S01]  /*0af0*/  LEA.HI R10, R3, R0, RZ, 0x2 ;  /* 0x00000000030a7211 */ /* 0x000fe200078f10ff */
[----:B------:R-:W-:Y:S01]  /*0b00*/  IMAD.IADD R223, R0, 0x1, -R223 ;  /* 0x0000000100df7824 */ /* 0x000fe200078e0adf */
[----:B------:R-:W-:Y:S02]  /*0b10*/  LOP3.LUT R5, R6, 0x3fffff0, RZ, 0xc0, !PT ;  /* 0x03fffff006057812 */ /* 0x000fe400078ec0ff */
[----:B------:R-:W-:Y:S02]  /*0b20*/  LOP3.LUT R8, R4, 0xfffffc00, RZ, 0xc0, !PT ;  /* 0xfffffc0004087812 */ /* 0x000fe400078ec0ff */
[----:B------:R-:W-:Y:S01]  /*0b30*/  SHF.R.S32.HI R4, RZ, 0x1f, R223 ;  /* 0x0000001fff047819 */ /* 0x000fe200000114df */
[----:B------:R-:W-:Y:S01]  /*0b40*/  IMAD.IADD R7, R0, 0x1, -R5 ;  /* 0x0000000100077824 */ /* 0x000fe200078e0a05 */
[----:B------:R-:W-:-:S02]  /*0b50*/  SHF.R.S32.HI R9, RZ, 0x4, R6 ;  /* 0x00000004ff097819 */ /* 0x000fc40000011406 */
[----:B------:R-:W-:Y:S02]  /*0b60*/  LEA.HI R5, R4, R223, RZ, 0x2 ;  /* 0x000000df04057211 */ /* 0x000fe400078f10ff */
[----:B------:R-:W-:Y:S02]  /*0b70*/  LEA.HI R6, R6, R9, RZ, 0x1 ;  /* 0x0000000906067211 */ /* 0x000fe400078f08ff */
[----:B------:R-:W-:Y:S02]  /*0b80*/  LEA R7, R7, R8, 0x6 ;  /* 0x0000000807077211 */ /* 0x000fe400078e30ff */
[--C-:B------:R-:W-:Y:S02]  /*0b90*/  SHF.R.S32.HI R8, RZ, 0x2, R5.reuse ;  /* 0x00000002ff087819 */ /* 0x100fe40000011405 */
[----:B------:R-:W-:Y:S02]  /*0ba0*/  SHF.R.S32.HI R11, RZ, 0x1f, R5 ;  /* 0x0000001fff0b7819 */ /* 0x000fe40000011405 */
[----:B------:R-:W-:-:S02]  /*0bb0*/  LEA.HI R222, R3, R0, RZ, 0x3 ;  /* 0x0000000003de7211 */ /* 0x000fc400078f18ff */
[----:B------:R-:W-:Y:S02]  /*0bc0*/  LOP3.LUT R6, R6, 0x1ffffffe, RZ, 0xc0, !PT ;  /* 0x1ffffffe06067812 */ /* 0x000fe400078ec0ff */
[----:B------:R-:W-:Y:S02]  /*0bd0*/  LOP3.LUT R3, R10, 0xfffffffc, RZ, 0xc0, !PT ;  /* 0xfffffffc0a037812 */ /* 0x000fe400078ec0ff */
[----:B------:R-:W-:Y:S01]  /*0be0*/  LEA.HI R11, R11, R8, RZ, 0x3 ;  /* 0x000000080b0b7211 */ /* 0x000fe200078f18ff */
[----:B------:R-:W-:Y:S01]  /*0bf0*/  IMAD.IADD R6, R9, 0x1, -R6 ;  /* 0x0000000109067824 */ /* 0x000fe200078e0a06 */
[----:B------:R-:W-:Y:S01]  /*0c00*/  SHF.R.S32.HI R227, RZ, 0x7, R2 ;  /* 0x00000007ffe37819 */ /* 0x000fe20000011402 */
[----:B------:R-:W-:Y:S01]  /*0c10*/  IMAD.IADD R3, R0, 0x1, -R3 ;  /* 0x0000000100037824 */ /* 0x000fe200078e0a03 */
[----:B------:R-:W-:Y:S01]  /*0c20*/  LOP3.LUT R23, R222, 0xfffffff8, RZ, 0xc0, !PT ;  /* 0xfffffff8de177812 */ /* 0x000fe200078ec0ff */
[----:B------:R-:W-:Y:S01]  /*0c30*/  IMAD R230, R6, 0x8, R7 ;  /* 0x0000000806e67824 */ /* 0x000fe200078e0207 */
[----:B------:R-:W-:-:S02]  /*0c40*/  LOP3.LUT R11, R11, 0xfffffff8, RZ, 0xc0, !PT ;  /* 0xfffffff80b0b7812 */ /* 0x000fc400078ec0ff */
[----:B------:R-:W-:Y:S01]  /*0c50*/  LEA.HI R4, R4, R223, RZ, 0x5 ;  /* 0x000000df04047211 */ /* 0x000fe200078f28ff */
[----:B------:R-:W-:Y:S01]  /*0c60*/  IMAD.IADD R23, R0, 0x1, -R23 ;  /* 0x0000000100177824 */ /* 0x000fe200078e0a17 */
[----:B------:R-:W-:Y:S01]  /*0c70*/  LEA.HI R2, R2, R227, RZ, 0x1 ;  /* 0x000000e302027211 */ /* 0x000fe200078f08ff */
[----:B------:R-:W-:Y:S01]  /*0c80*/  IMAD.IADD R11, R8, 0x1, -R11 ;  /* 0x00000001080b7824 */ /* 0x000fe200078e0a0b */
[----:B------:R-:W-:Y:S01]  /*0c90*/  LEA.HI R6, R3, R3, RZ, 0x1 ;  /* 0x0000000303067211 */ /* 0x000fe200078f08ff */
[----:B------:R-:W-:Y:S01]  /*0ca0*/  IMAD.SHL.U32 R19, R23, 0x8, RZ ;  /* 0x0000000817137824 */ /* 0x000fe200078e00ff */
[----:B------:R-:W-:Y:S02]  /*0cb0*/  SHF.R.S32.HI R4, RZ, 0x5, R4 ;  /* 0x00000005ff047819 */ /* 0x000fe40000011404 */
[----:B------:R-:W-:Y:S02]  /*0cc0*/  LOP3.LUT R2, R2, 0x3fffffe, RZ, 0xc0, !PT ;  /* 0x03fffffe02027812 */ /* 0x000fe400078ec0ff */
[----:B------:R-:W-:Y:S01]  /*0cd0*/  LOP3.LUT R0, R5, 0x7ffffffc, RZ, 0xc0, !PT ;  /* 0x7ffffffc05007812 */ /* 0x000fe200078ec0ff */
[----:B------:R-:W-:Y:S01]  /*0ce0*/  IMAD R11, R4, 0x10, R11 ;  /* 0x00000010040b7824 */ /* 0x000fe200078e020b */
[----:B------:R-:W-:Y:S01]  /*0cf0*/  LOP3.LUT R6, R6, 0x1ffffffe, RZ, 0xc0, !PT ;  /* 0x1ffffffe06067812 */ /* 0x000fe200078ec0ff */
[----:B------:R-:W-:Y:S01]  /*0d00*/  IMAD.IADD R2, R227, 0x1, -R2 ;  /* 0x00000001e3027824 */ /* 0x000fe200078e0a02 */
[----:B------:R-:W-:-:S02]  /*0d10*/  IADD3 R0, R223, -R0, RZ ;  /* 0x80000000df007210 */ /* 0x000fc40007ffe0ff */
[----:B------:R-:W-:Y:S01]  /*0d20*/  IADD3 R22, R19, 0x40, RZ ;  /* 0x0000004013167810 */ /* 0x000fe20007ffe0ff */
[----:B------:R-:W-:Y:S01]  /*0d30*/  IMAD.IADD R229, R3, 0x1, -R6 ;  /* 0x0000000103e57824 */ /* 0x000fe200078e0a06 */
[----:B------:R-:W-:Y:S01]  /*0d40*/  SHF.R.S32.HI R222, RZ, 0x3, R222 ;  /* 0x00000003ffde7819 */ /* 0x000fe200000114de */
[----:B------:R-:W-:Y:S01]  /*0d50*/  IMAD R228, R2, 0x40, R11 ;  /* 0x0000004002e47824 */ /* 0x000fe200078e020b */
[----:B------:R-:W-:Y:S01]  /*0d60*/  SHF.R.S32.HI R232, RZ, 0x1f, R22 ;  /* 0x0000001fffe87819 */ /* 0x000fe20000011416 */
[----:B------:R-:W-:Y:S02]  /*0d70*/  IMAD R231, R0, R231, 0xb0 ;  /* 0x000000b000e77424 */ /* 0x000fe400078e02e7 */
[----:B------:R-:W-:Y:S01]  /*0d80*/  IMAD R229, R229, 0x8, R228 ;  /* 0x00000008e5e57824 */ /* 0x000fe200078e02e4 */
[----:B---3--:R-:W-:-:S07]  /*0d90*/  LOP3.LUT R18, R12, 0x1, RZ, 0xfc, !PT ;  /* 0x000000010c127812 */ /* 0x008fce00078efcff */
.L_x_37:
[----:B0-----:R-:W0:Y:S01]  /*0da0*/  SHFL.IDX PT, R0, R227, RZ, 0x1f ;  /* 0x00001fffe3007589 */ /* 0x001e2200000e0000 */
[----:B-1----:R-:W1:Y:S01]  /*0db0*/  S2UR UR5, SR_CgaCtaId ;  /* 0x00000000000579c3 */ /* 0x002e620000008800 */
[----:B------:R-:W-:Y:S01]  /*0dc0*/  ULDC UR4, c[0x0][0xc38] ;  /* 0x00030e0000047ab9 */ /* 0x000fe20000000800 */
[----:B------:R-:W-:Y:S01]  /*0dd0*/  ULDC.64 UR6, c[0x0][0x418] ;  /* 0x0001060000067ab9 */ /* 0x000fe20000000a00 */
[----:B------:R-:W-:Y:S01]  /*0de0*/  R2UR UR12, R220 ;  /* 0x00000000dc0c72ca */ /* 0x000fe200000e0000 */
[----:B------:R-:W-:Y:S02]  /*0df0*/  UISETP.NE.AND UP1, UPT, UR4, 0x1, UPT ;  /* 0x000000010400788c */ /* 0x000fe4000bf25270 */
[----:B------:R-:W-:Y:S02]  /*0e00*/  UISETP.NE.U32.AND UP0, UPT, UR6, URZ, UPT ;  /* 0x0000003f0600728c */ /* 0x000fe4000bf05070 */
[----:B------:R-:W2:Y:S01]  /*0e10*/  LDC R80, c[0x0][0x2f0] ;  /* 0x0000bc00ff507b82 */ /* 0x000ea20000000800 */
[----:B------:R-:W-:Y:S01]  /*0e20*/  UMOV UR4, 0x400 ;  /* 0x0000040000047882 */ /* 0x000fe20000000000 */
[----:B------:R-:W-:Y:S01]  /*0e30*/  UISETP.NE.AND.EX UP0, UPT, UR7, URZ, UPT, UP0 ;  /* 0x0000003f0700728c */ /* 0x000fe2000bf05300 */
[----:B------:R-:W-:-:S02]  /*0e40*/  ULDC UR6, c[0x0][0x424] ;  /* 0x0001090000067ab9 */ /* 0x000fc40000000800 */
[----:B------:R-:W-:Y:S01]  /*0e50*/  ULDC UR7, c[0x0][0xc44] ;  /* 0x0003110000077ab9 */ /* 0x000fe20000000800 */
[----:B------:R-:W-:Y:S02]  /*0e60*/  USEL UR6, UR6, 0x1, UP0 ;  /* 0x0000000106067887 */ /* 0x000fe40008000000 */
[----:B------:R-:W-:Y:S01]  /*0e70*/  UISETP.NE.AND UP2, UPT, UR7, 0x1, UPT ;  /* 0x000000010700788c */ /* 0x000fe2000bf45270 */
[----:B------:R-:W-:Y:S01]  /*0e80*/  @UP1 ULDC UR11, c[0x0][0xc40] ;  /* 0x00031000000b1ab9 */ /* 0x000fe20000000800 */
[----:B------:R-:W-:Y:S01]  /*0e90*/  UMOV UR13, UR12 ;  /* 0x0000000c000d7c82 */ /* 0x000fe20008000000 */
[----:B0-----:R-:W-:Y:S01]  /*0ea0*/  R2UR UR14, R0 ;  /* 0x00000000000e72ca */ /* 0x001fe200000e0000 */
[----:B-1----:R-:W-:-:S03]  /*0eb0*/  ULEA UR8, UR5, UR4, 0x18 ;  /* 0x0000000405087291 */ /* 0x002fc6000f8ec03f */
[----:B------:R-:W-:Y:S01]  /*0ec0*/  @UP1 ULDC UR4, c[0x0][0xc3c] ;  /* 0x00030f0000041ab9 */ /* 0x000fe20000000800 */
[----:B------:R-:W-:Y:S02]  /*0ed0*/  UIADD3 UR10, UR8, 0x16400, URZ ;  /* 0x00016400080a7890 */ /* 0x000fe4000fffe03f */
[----:B------:R-:W-:Y:S01]  /*0ee0*/  UIMAD.WIDE.U32 UR4, UR12, UR4, URZ ;  /* 0x000000040c0472a5 */ /* 0x000fe2000f8e003f */
[----:B------:R-:W-:Y:S01]  /*0ef0*/  IMAD.U32 R2, RZ, RZ, UR8 ;  /* 0x00000008ff027e24 */ /* 0x000fe2000f8e00ff */
[----:B------:R-:W-:Y:S01]  /*0f00*/  ULOP3.LUT UP0, URZ, UR10, 0x9f, URZ, 0xc0, !UPT ;  /* 0x0000009f0a3f7892 */ /* 0x000fe2000f80c03f */
[----:B--2---:R-:W-:Y:S01]  /*0f10*/  IMAD R80, R80, UR6, RZ ;  /* 0x0000000650507c24 */ /* 0x004fe2000f8e02ff */
[----:B------:R-:W-:Y:S02]  /*0f20*/  @UP1 USHF.R.U32.HI UR13, URZ, UR11, UR5 ;  /* 0x0000000b3f0d1299 */ /* 0x000fe40008011605 */
[----:B------:R-:W-:Y:S01]  /*0f30*/  ULEA.HI UR7, UR14, UR14, URZ, 0x1 ;  /* 0x0000000e0e077291 */ /* 0x000fe2000f8f083f */
[----:B------:R-:W-:Y:S01]  /*0f40*/  VIADD R0, R80, 0xaf ;  /* 0x000000af50007836 */ /* 0x000fe20000000000 */
[----:B------:R-:W-:Y:S01]  /*0f50*/  @UP2 ULDC.64 UR8, c[0x0][0xc48] ;  /* 0x0003120000082ab9 */ /* 0x000fe20000000a00 */
[----:B------:R-:W-:Y:S01]  /*0f60*/  PLOP3.LUT P0, PT, PT, PT, UP0, 0x80, 0x0 ;  /* 0x000000000000781c */ /* 0x000fe20003f0f008 */
[----:B------:R-:W-:Y:S01]  /*0f70*/  ULOP3.LUT UR7, UR7, 0x1e, URZ, 0xc0, !UPT ;  /* 0x0000001e07077892 */ /* 0x000fe2000f8ec03f */
[----:B------:R-:W-:Y:S01]  /*0f80*/  IMAD.HI R0, R0, 0x2e8ba2e9, RZ ;  /* 0x2e8ba2e900007827 */ /* 0x000fe200078e02ff */
[----:B------:R-:W-:-:S02]  /*0f90*/  UIMAD.WIDE.U32 UR4, UR13, UR8, URZ ;  /* 0x000000080d0472a5 */ /* 0x000fc4000f8e003f */
[----:B------:R-:W-:Y:S01]  /*0fa0*/  MOV R226, UR13 ;  /* 0x0000000d00e27c02 */ /* 0x000fe20008000f00 */
[----:B------:R-:W-:Y:S02]  /*0fb0*/  UIADD3 UR7, UR14, -UR7, URZ ;  /* 0x800000070e077290 */ /* 0x000fe4000fffe03f */
[----:B------:R-:W-:Y:S01]  /*0fc0*/  IMAD.U32 R17, RZ, RZ, UR14 ;  /* 0x0000000eff117e24 */ /* 0x000fe2000f8e00ff */
[----:B------:R-:W-:Y:S01]  /*0fd0*/  UMOV UR6, UR13 ;  /* 0x0000000d00067c82 */ /* 0x000fe20008000000 */
[----:B------:R-:W-:Y:S01]  /*0fe0*/  @UP2 USHF.R.U32.HI UR6, URZ, UR9, UR5 ;  /* 0x000000093f062299 */ /* 0x000fe20008011605 */
[----:B------:R-:W-:Y:S01]  /*0ff0*/  SHF.R.U32.HI R3, RZ, 0x1f, R0 ;  /* 0x0000001fff037819 */ /* 0x000fe20000011600 */
[----:B------:R-:W-:Y:S01]  /*1000*/  ULEA UR7, UR7, UR10, 0xd ;  /* 0x0000000a07077291 */ /* 0x000fe2000f8e683f */
[----:B------:R-:W-:Y:S02]  /*1010*/  UMOV UR4, UR12 ;  /* 0x0000000c00047c82 */ /* 0x000fe40008000000 */
[----:B------:R-:W-:Y:S01]  /*1020*/  LEA.HI.SX32 R120, R0, R3, 0x1b ;  /* 0x0000000300787211 */ /* 0x000fe200078fdaff */
[----:B------:R-:W-:Y:S01]  /*1030*/  USHF.R.U32.HI UR7, URZ, 0x4, UR7 ;  /* 0x000000043f077899 */ /* 0x000fe20008011607 */
[----:B------:R-:W-:-:S02]  /*1040*/  IMAD.U32 R225, RZ, RZ, UR6 ;  /* 0x00000006ffe17e24 */ /* 0x000fc4000f8e00ff */
[----:B------:R-:W-:Y:S01]  /*1050*/  IMAD.U32 R224, RZ, RZ, UR4 ;  /* 0x00000004ffe07e24 */ /* 0x000fe2000f8e00ff */
[----:B------:R-:W-:Y:S01]  /*1060*/  ULOP3.LUT UR36, UR7, 0x3fff, URZ, 0xc0, !UPT ;  /* 0x00003fff07247892 */ /* 0x000fe2000f8ec03f */
[----:B---3-5:R-:W-:Y:S11]  /*1070*/  @!P0 BRA `(.L_x_9) ;  /* 0x0000000000408947 */ /* 0x028ff60003800000 */
[----:B------:R-:W-:Y:S01]  /*1080*/  MOV R0, 0x0 ;  /* 0x0000000000007802 */ /* 0x000fe20000000f00 */
[----:B------:R-:W-:Y:S01]  /*1090*/  ULDC.64 UR4, c[0x4][0xa0] ;  /* 0x0100280000047ab9 */ /* 0x000fe20000000a00 */
[----:B------:R-:W-:Y:S01]  /*10a0*/  ULDC.64 UR6, c[0x4][0x40] ;  /* 0x0100100000067ab9 */ /* 0x000fe20000000a00 */
[----:B------:R-:W-:Y:S01]  /*10b0*/  IMAD.U32 R4, RZ, RZ, UR4 ;  /* 0x00000004ff047e24 */ /* 0x000fe2000f8e00ff */
[----:B------:R0:W1:Y:S01]  /*10c0*/  LDC.64 R14, c[0x4][R0] ;  /* 0x01000000000e7b82 */ /* 0x0000620000000a00 */
[----:B------:R-:W-:Y:S01]  /*10d0*/  IMAD.U32 R5, RZ, RZ, UR5 ;  /* 0x00000005ff057e24 */ /* 0x000fe2000f8e00ff */
[----:B------:R-:W-:Y:S01]  /*10e0*/  ULDC.64 UR4, c[0x4][0xa8] ;  /* 0x01002a0000047ab9 */ /* 0x000fe20000000a00 */
[----:B------:R-:W-:Y:S01]  /*10f0*/  MOV R10, UR6 ;  /* 0x00000006000a7c02 */ /* 0x000fe20008000f00 */
[----:B------:R-:W-:Y:S02]  /*1100*/  IMAD.U32 R6, RZ, RZ, UR4 ;  /* 0x00000004ff067e24 */ /* 0x000fe4000f8e00ff */
[----:B------:R-:W-:-:S02]  /*1110*/  IMAD.U32 R7, RZ, RZ, UR5 ;  /* 0x00000005ff077e24 */ /* 0x000fc4000f8e00ff */
[----:B------:R-:W-:Y:S02]  /*1120*/  IMAD.U32 R11, RZ, RZ, UR7 ;  /* 0x00000007ff0b7e24 */ /* 0x000fe4000f8e00ff */
[----:B------:R-:W-:Y:S02]  /*1130*/  IMAD.MOV.U32 R8, RZ, RZ, 0x70 ;  /* 0x00000070ff087424 */ /* 0x000fe400078e00ff */
[----:B------:R-:W-:Y:S02]  /*1140*/  IMAD.MOV.U32 R12, RZ, RZ, 0x1 ;  /* 0x00000001ff0c7424 */ /* 0x000fe400078e00ff */
[----:B0-----:R-:W-:-:S07]  /*1150*/  IMAD.MOV.U32 R13, RZ, RZ, RZ ;  /* 0x000000ffff0d7224 */ /* 0x001fce00078e00ff */
[----:B------:R-:W-:-:S07]  /*1160*/  LEPC R20, `(.L_x_9) ;  /* 0x000000001014794e */ /* 0x000fce0000000000 */
[----:B-1----:R-:W-:Y:S05]  /*1170*/  CALL.ABS.NOINC R14 ;  /* 0x000000000e007343 */ /* 0x002fea0003c00000 */
.L_x_9:
[----:B------:R-:W-:Y:S02]  /*1180*/  R2UR UR4, R2 ;  /* 0x00000000020472ca */ /* 0x000fe400000e0000 */
[----:B------:R-:W-:Y:S02]  /*1190*/  LOP3.LUT R0, R221, 0x1, RZ, 0xc0, !PT ;  /* 0x00000001dd007812 */ /* 0x000fe400078ec0ff */
[----:B------:R-:W-:Y:S02]  /*11a0*/  ISETP.NE.AND P0, PT, R18, 0x3, PT ;  /* 0x000000031200780c */ /* 0x000fe40003f05270 */
[----:B------:R-:W-:-:S07]  /*11b0*/  SHF.L.U32 R0, R0, 0x1f, RZ ;  /* 0x0000001f00007819 */ /* 0x000fce00000006ff */
[----:B------:R-:W0:Y:S02]  /*11c0*/  SYNCS.PHASECHK.TRANS64.TRYWAIT P1, [UR4+0x34800], R0 ;  /* 0x03480000ff0075a7 */ /* 0x000e240008020144 */
[----:B0-----:R-:W-:Y:S05]  /*11d0*/  @!P1 BRA `(.L_x_10) ;  /* 0x0000011000009947 */ /* 0x001fea0003800000 */
.L_x_124:
[----:B------:R-:W-:Y:S05]  /*11e0*/  @!P0 BRA `(.L_x_11) ;  /* 0x0000000000048947 */ /* 0x000fea0003800000 */
[----:B------:R-:W-:Y:S01]  /*11f0*/  BPT.TRAP 0x1 ;  /* 0x000000040000795c */ /* 0x000fe20000300000 */
.L_x_11:
[----:B------:R-:W-:Y:S01]  /*1200*/  R2UR UR5, R16 ;  /* 0x00000000100572ca */ /* 0x000fe200000e0000 */
[----:B0-----:R-:W-:Y:S01]  /*1210*/  IMAD.U32 R3, RZ, RZ, UR60 ;  /* 0x0000003cff037e24 */ /* 0x001fe2000f8e00ff */
[----:B------:R-:W-:-:S11]  /*1220*/  R2UR UR4, R2 ;  /* 0x00000000020472ca */ /* 0x000fd600000e0000 */
[----:B------:R-:W-:Y:S02]  /*1230*/  IMAD.U32 R0, RZ, RZ, UR5 ;  /* 0x00000005ff007e24 */ /* 0x000fe4000f8e00ff */
[----:B------:R-:W-:-:S03]  /*1240*/  LEA R3, R3, UR4, 0x3 ;  /* 0x0000000403037c11 */ /* 0x000fc6000f8e18ff */
[----:B------:R-:W-:-:S04]  /*1250*/  SHF.L.U32 R0, R0, 0x1f, RZ ;  /* 0x0000001f00007819 */ /* 0x000fc800000006ff */
[----:B------:R0:W1:Y:S01]  /*1260*/  SYNCS.PHASECHK.TRANS64.TRYWAIT P2, [R3+URZ+0x34830], R0 ;  /* 0x03483000030075a7 */ /* 0x000062000804017f */
[----:B------:R-:W-:Y:S05]  /*1270*/  @!P0 BRA `(.L_x_12) ;  /* 0x0000000000048947 */ /* 0x000fea0003800000 */
[----:B------:R-:W-:Y:S01]  /*1280*/  BPT.TRAP 0x1 ;  /* 0x000000040000795c */ /* 0x000fe20000300000 */
.L_x_12:
[----:B------:R-:W2:Y:S01]  /*1290*/  S2R R4, SR_TID.X ;  /* 0x0000000000047919 */ /* 0x000ea20000002100 */
[----:B------:R-:W-:Y:S02]  /*12a0*/  MOV R87, RZ ;  /* 0x000000ff00577202 */ /* 0x000fe40000000f00 */
[----:B--2---:R-:W-:-:S04]  /*12b0*/  LOP3.LUT R4, R4, 0x7f, RZ, 0xc0, !PT ;  /* 0x0000007f04047812 */ /* 0x004fc800078ec0ff */
[----:B------:R-:W-:Y:S01]  /*12c0*/  ISETP.NE.AND P1, PT, R4, RZ, PT ;  /* 0x000000ff0400720c */ /* 0x000fe20003f25270 */
[----:B-1----:R-:W-:-:S12]  /*12d0*/  @P2 BRA `(.L_x_13) ;  /* 0x0000000000082947 */ /* 0x002fd80003800000 */
[----:B------:R-:W1:Y:S02]  /*12e0*/  SYNCS.PHASECHK.TRANS64.TRYWAIT P2, [R3+URZ+0x34830], R0 ;  /* 0x03483000030075a7 */ /* 0x000e64000804017f */
[----:B-1----:R-:W-:Y:S05]  /*12f0*/  @!P2 BRA `(.L_x_14) ;  /* 0x0000010c00d4a947 */ /* 0x002fea0003800000 */
.L_x_13:
[----:B------:R-:W-:Y:S05]  /*1300*/  WARPSYNC.ALL ;  /* 0x0000000000007948 */ /* 0x000fea0003800000 */
[----:B------:R-:W-:Y:S01]  /*1310*/  R2UR UR4, R2 ;  /* 0x00000000020472ca */ /* 0x000fe200000e0000 */
[----:B------:R-:W-:Y:S01]  /*1320*/  ULOP3.LUT UR25, UR36, 0x10000, URZ, 0xfc, !UPT ;  /* 0x0001000024197892 */ /* 0x000fe2000f8efc3f */
[----:B------:R-:W-:Y:S01]  /*1330*/  WARPGROUP.ARRIVE ;  /* 0x00000000000079c5 */ /* 0x000fe20000000000 */
[----:B------:R-:W-:Y:S01]  /*1340*/  UMOV UR7, 0x40000040 ;  /* 0x4000004000077882 */ /* 0x000fe20000000000 */
        /* <DEDUP_REMOVED lines=8> */
[----:B------:R-:W-:Y:S01]  /*13d0*/  UIADD3 UR26, UR25, 0x2, URZ ;  /* 0x00000002191a7890 */ /* 0x000fe2000fffe03f */
[----:B------:R-:W-:Y:S01]  /*13e0*/  P2R R122, PR, RZ, 0x1 ;  /* 0x00000001ff7a7803 */ /* 0x000fe20000000000 */
[----:B------:R-:W-:Y:S01]  /*13f0*/  UIADD3 UR4, UR4, 0x1e400, URZ ;  /* 0x0001e40004047890 */ /* 0x000fe2000fffe03f */
[----:B01----:R-:W-:Y:S01]  /*1400*/  @!P1 VIADD R3, R3, 0x34840 ;  /* 0x0003484003039836 */ /* 0x003fe20000000000 */
[----:B------:R-:W-:Y:S01]  /*1410*/  UMOV UR47, 0x40000040 ;  /* 0x40000040002f7882 */ /* 0x000fe20000000000 */
[----:B------:R-:W-:Y:S01]  /*1420*/  UMOV UR51, 0x40000040 ;  /* 0x4000004000337882 */ /* 0x000fe20000000000 */
[----:B------:R-:W-:Y:S01]  /*1430*/  USHF.R.U32.HI UR4, URZ, 0x4, UR4 ;  /* 0x000000043f047899 */ /* 0x000fe20008011604 */
[----:B------:R-:W-:Y:S01]  /*1440*/  UMOV UR55, 0x40000040 ;  /* 0x4000004000377882 */ /* 0x000fe20000000000 */
[----:B------:R-:W-:-:S02]  /*1450*/  @!P1 PRMT R3, RZ, 0x654, R3 ;  /* 0x00000654ff039816 */ /* 0x000fc40000000003 */
[----:B------:R-:W-:-:S04]  /*1460*/  ULOP3.LUT UR4, UR4, 0x3fff, URZ, 0xc0, !UPT ;  /* 0x00003fff04047892 */ /* 0x000fc8000f8ec03f */
[----:B------:R-:W-:-:S03]  /*1470*/  ULOP3.LUT UR5, UR4, 0x10000, URZ, 0xfc, !UPT ;  /* 0x0001000004057892 */ /* 0x000fc6000f8efc3f */
[----:B------:R-:W-:Y:S01]  /*1480*/  UMOV UR4, UR25 ;  /* 0x0000001900047c82 */ /* 0x000fe20008000000 */
[----:B------:R-:W-:Y:S01]  /*1490*/  UIMAD UR24, UR60, 0xb00, UR5 ;  /* 0x00000b003c1878a4 */ /* 0x000fe2000f8e0205 */
[----:B------:R-:W-:Y:S01]  /*14a0*/  IMAD.U32 R8, RZ, RZ, UR4 ;  /* 0x00000004ff087e24 */ /* 0x000fe2000f8e00ff */
[----:B------:R-:W-:Y:S01]  /*14b0*/  UMOV UR44, UR4 ;  /* 0x00000004002c7c82 */ /* 0x000fe20008000000 */
[----:B------:R-:W-:Y:S01]  /*14c0*/  IMAD.U32 R0, RZ, RZ, UR5 ;  /* 0x00000005ff007e24 */ /* 0x000fe2000f8e00ff */
[----:B------:R-:W-:Y:S01]  /*14d0*/  UMOV UR5, 0x40000040 ;  /* 0x4000004000057882 */ /* 0x000fe20000000000 */
[----:B------:R-:W-:Y:S01]  /*14e0*/  UIADD3 UR10, UR24, 0x100, URZ ;  /* 0x00000100180a7890 */ /* 0x000fe2000fffe03f */
[----:B------:R-:W-:Y:S01]  /*14f0*/  IMAD.U32 R9, RZ, RZ, UR5 ;  /* 0x00000005ff097e24 */ /* 0x000fe2000f8e00ff */
[----:B------:R-:W-:Y:S01]  /*1500*/  UMOV UR6, UR24 ;  /* 0x0000001800067c82 */ /* 0x000fe20008000000 */
[----:B------:R-:W-:Y:S01]  /*1510*/  UMOV UR45, UR5 ;  /* 0x00000005002d7c82 */ /* 0x000fe20008000000 */
[----:B------:R-:W-:Y:S01]  /*1520*/  HGMMA.64x16x16.F32 R112, gdesc[UR4], RZ, !UPT, gsb0 ;  /* 0x00200000047079f0 */ /* 0x000fe2000c0008ff */
[----:B------:R-:W-:Y:S01]  /*1530*/  UIADD3 UR6, UR24, 0x80, URZ ;  /* 0x0000008018067890 */ /* 0x000fe2000fffe03f */
[----:B------:R-:W-:Y:S01]  /*1540*/  UMOV UR4, UR44 ;  /* 0x0000002c00047c82 */ /* 0x000fe20008000000 */
[----:B------:R-:W-:Y:S01]  /*1550*/  UMOV UR5, UR45 ;  /* 0x0000002d00057c82 */ /* 0x000fe20008000000 */
[----:B------:R-:W-:Y:S01]  /*1560*/  UMOV UR7, 0x40000040 ;  /* 0x4000004000077882 */ /* 0x000fe20000000000 */
[----:B------:R-:W-:Y:S01]  /*1570*/  UMOV UR8, UR44 ;  /* 0x0000002c00087c82 */ /* 0x000fe20008000000 */
[----:B------:R-:W-:Y:S01]  /*1580*/  UMOV UR9, UR45 ;  /* 0x0000002d00097c82 */ /* 0x000fe20008000000 */
[----:B------:R-:W-:Y:S01]  /*1590*/  UIADD3 UR14, UR24, 0x180, URZ ;  /* 0x00000180180e7890 */ /* 0x000fe2000fffe03f */
        /* <DEDUP_REMOVED lines=20> */
[----:B------:R-:W-:-:S02]  /*16e0*/  UIADD3 UR46, UR24, 0x600, URZ ;  /* 0x00000600182e7890 */ /* 0x000fc4000fffe03f */
[----:B------:R-:W-:Y:S02]  /*16f0*/  UIADD3 UR50, UR24, 0x602, URZ ;  /* 0x0000060218327890 */ /* 0x000fe4000fffe03f */
[----:B------:R-:W-:Y:S01]  /*1700*/  UIADD3 UR54, UR24, 0x604, URZ ;  /* 0x0000060418367890 */ /* 0x000fe2000fffe03f */
[----:B------:R-:W-:Y:S02]  /*1710*/  WARPGROUP.DEPBAR.LE gsb0, 0x0 ;  /* 0x00008000000079c5 */ /* 0x000fe40000010000 */
[----:B------:R-:W-:-:S06]  /*1720*/  WARPGROUP.ARRIVE ;  /* 0x00000000000079c5 */ /* 0x000fcc0000000000 */
[----:B------:R-:W-:Y:S01]  /*1730*/  HGMMA.64x16x16.F32 R104, gdesc[UR4], RZ, !UPT, gsb0 ;  /* 0x00200000046879f0 */ /* 0x000fe2000c0008ff */
[----:B------:R-:W-:Y:S01]  /*1740*/  UIADD3 UR6, UR24, 0x500, URZ ;  /* 0x0000050018067890 */ /* 0x000fe2000fffe03f */
[----:B------:R-:W-:Y:S01]  /*1750*/  UMOV UR4, UR44 ;  /* 0x0000002c00047c82 */ /* 0x000fe20008000000 */
[----:B------:R-:W-:Y:S01]  /*1760*/  UMOV UR5, UR45 ;  /* 0x0000002d00057c82 */ /* 0x000fe20008000000 */
[----:B------:R-:W-:Y:S01]  /*1770*/  UMOV UR7, 0x40000040 ;  /* 0x4000004000077882 */ /* 0x000fe20000000000 */
[----:B------:R-:W-:Y:S02]  /*1780*/  WARPGROUP.DEPBAR.LE gsb0, 0x0 ;  /* 0x00008000000079c5 */ /* 0x000fe40000010000 */
[----:B------:R-:W-:-:S06]  /*1790*/  WARPGROUP.ARRIVE ;  /* 0x00000000000079c5 */ /* 0x000fcc0000000000 */
[----:B------:R-:W-:Y:S01]  /*17a0*/  HGMMA.64x16x16.F32 R96, gdesc[UR8], RZ, !UPT, gsb0 ;  /* 0x00200000086079f0 */ /* 0x000fe2000c0008ff */
[----:B------:R-:W-:Y:S02]  /*17b0*/  UIADD3 UR8, UR24, 0x2, URZ ;  /* 0x0000000218087890 */ /* 0x000fe4000fffe03f */
[----:B------:R-:W-:Y:S01]  /*17c0*/  UIADD3 UR10, UR24, 0x102, URZ ;  /* 0x00000102180a7890 */ /* 0x000fe2000fffe03f */
[----:B------:R-:W-:Y:S01]  /*17d0*/  UMOV UR11, 0x40000040 ;  /* 0x40000040000b7882 */ /* 0x000fe20000000000 */
[----:B------:R-:W-:Y:S02]  /*17e0*/  WARPGROUP.DEPBAR.LE gsb0, 0x0 ;  /* 0x00008000000079c5 */ /* 0x000fe40000010000 */
[----:B------:R-:W-:-:S06]  /*17f0*/  WARPGROUP.ARRIVE ;  /* 0x00000000000079c5 */ /* 0x000fcc0000000000 */
[----:B------:R-:W-:Y:S01]  /*1800*/  HGMMA.64x16x16.F32 R88, gdesc[UR12], RZ, !UPT, gsb0 ;  /* 0x002000000c5879f0 */ /* 0x000fe2000c0008ff */
[----:B------:R-:W-:Y:S01]  /*1810*/  UMOV UR12, UR26 ;  /* 0x0000001a000c7c82 */ /* 0x000fe20008000000 */
[----:B------:R-:W-:Y:S01]  /*1820*/  UMOV UR13, 0x40000040 ;  /* 0x40000040000d7882 */ /* 0x000fe20000000000 */
[----:B------:R-:W-:Y:S01]  /*1830*/  UMOV UR14, UR8 ;  /* 0x00000008000e7c82 */ /* 0x000fe20008000000 */
[----:B------:R-:W-:Y:S01]  /*1840*/  UMOV UR15, 0x40000040 ;  /* 0x40000040000f7882 */ /* 0x000fe20000000000 */
[----:B------:R-:W-:Y:S01]  /*1850*/  UMOV UR44, UR12 ;  /* 0x0000000c002c7c82 */ /* 0x000fe20008000000 */
[----:B------:R-:W-:Y:S01]  /*1860*/  UMOV UR45, UR13 ;  /* 0x0000000d002d7c82 */ /* 0x000fe20008000000 */
[----:B------:R-:W-:Y:S01]  /*1870*/  UMOV UR8, UR44 ;  /* 0x0000002c00087c82 */ /* 0x000fe20008000000 */
[----:B------:R-:W-:Y:S01]  /*1880*/  UMOV UR9, UR45 ;  /* 0x0000002d00097c82 */ /* 0x000fe20008000000 */
[----:B------:R-:W-:Y:S01]  /*1890*/  IMAD.U32 R6, RZ, RZ, UR12 ;  /* 0x0000000cff067e24 */ /* 0x000fe2000f8e00ff */
[----:B------:R-:W-:Y:S01]  /*18a0*/  UIADD3 UR26, UR25, 0x4, URZ ;  /* 0x00000004191a7890 */ /* 0x000fe2000fffe03f */
[----:B------:R-:W-:Y:S01]  /*18b0*/  IMAD.U32 R7, RZ, RZ, UR13 ;  /* 0x0000000dff077e24 */ /* 0x000fe2000f8e00ff */
[----:B------:R-:W-:-:S02]  /*18c0*/  WARPGROUP.DEPBAR.LE gsb0, 0x0 ;  /* 0x00008000000079c5 */ /* 0x000fc40000010000 */
        /* <DEDUP_REMOVED lines=50> */
[----:B------:R-:W-:Y:S01]  /*1bf0*/  HGMMA.64x16x16.F32 R112, gdesc[UR12], R112, gsb0 ;  /* 0x002000000c7079f0 */ /* 0x000fe20008000870 */
        /* <DEDUP_REMOVED lines=14> */
[----:B------:R-:W-:Y:S02]  /*1ce0*/  UIADD3 UR8, UR24, 0x4, URZ ;  /* 0x0000000418087890 */ /* 0x000fe4000fffe03f */
[----:B------:R-:W-:Y:S01]  /*1cf0*/  UIADD3 UR10, UR24, 0x104, URZ ;  /* 0x00000104180a7890 */ /* 0x000fe2000fffe03f */
[----:B------:R-:W-:Y:S01]  /*1d00*/  UMOV UR11, 0x40000040 ;  /* 0x40000040000b7882 */ /* 0x000fe20000000000 */
[----:B------:R-:W-:Y:S02]  /*1d10*/  WARPGROUP.DEPBAR.LE gsb0, 0x0 ;  /* 0x00008000000079c5 */ /* 0x000fe40000010000 */
[----:B------:R-:W-:-:S06]  /*1d20*/  WARPGROUP.ARRIVE ;  /* 0x00000000000079c5 */ /* 0x000fcc0000000000 */
[----:B------:R-:W-:Y:S01]  /*1d30*/  HGMMA.64x16x16.F32 R88, gdesc[UR12], R88, gsb0 ;  /* 0x002000000c5879f0 */ /* 0x000fe20008000858 */
        /* <DEDUP_REMOVED lines=9> */
[----:B------:R-:W-:Y:S01]  /*1dd0*/  MOV R5, UR13 ;  /* 0x0000000d00057c02 */ /* 0x000fe20008000f00 */
[----:B------:R-:W-:Y:S01]  /*1de0*/  UIADD3 UR26, UR25, 0x6, URZ ;  /* 0x00000006191a7890 */ /* 0x000fe2000fffe03f */
[----:B------:R-:W-:-:S02]  /*1df0*/  WARPGROUP.DEPBAR.LE gsb0, 0x0 ;  /* 0x00008000000079c5 */ /* 0x000fc40000010000 */
        /* <DEDUP_REMOVED lines=126> */
[----:B------:R-:W-:Y:S01]  /*25e0*/  UIADD3 UR26, UR25, 0x400, URZ ;  /* 0x00000400191a7890 */ /* 0x000fe2000fffe03f */
[----:B------:R-:W-:-:S02]  /*25f0*/  WARPGROUP.DEPBAR.LE gsb0, 0x0 ;  /* 0x00008000000079c5 */ /* 0x000fc40000010000 */
        /* <DEDUP_REMOVED lines=13> */
[----:B------:R-:W-:Y:S01]  /*26d0*/  UMOV UR8, UR26 ;  /* 0x0000001a00087c82 */ /* 0x000fe20008000000 */
[----:B------:R-:W-:Y:S01]  /*26e0*/  UMOV UR9, 0x40000040 ;  /* 0x4000004000097882 */ /* 0x000fe20000000000 */
[----:B------:R-:W-:Y:S01]  /*26f0*/  UMOV UR11, 0x40000040 ;  /* 0x40000040000b7882 */ /* 0x000fe20000000000 */
[----:B------:R-:W-:Y:S01]  /*2700*/  UMOV UR44, UR8 ;  /* 0x00000008002c7c82 */ /* 0x000fe20008000000 */
[----:B------:R-:W-:Y:S01]  /*2710*/  UMOV UR45, UR9 ;  /* 0x00000009002d7c82 */ /* 0x000fe20008000000 */
        /* <DEDUP_REMOVED lines=53> */
[----:B------:R-:W-:Y:S01]  /*2a70*/  ULDC UR7, c[0x0][0x988] ;  /* 0x0002620000077ab9 */ /* 0x000fe20000000800 */
        /* <DEDUP_REMOVED lines=71> */
[----:B------:R-:W-:Y:S03]  /*2ef0*/  HGMMA.64x16x16.F32 R24, gdesc[UR8], R24, gsb0 ;  /* 0x00200000081879f0 */ /* 0x000fe60008000818 */
        /* <DEDUP_REMOVED lines=79> */
[----:B------:R-:W-:Y:S03]  /*33f0*/  HGMMA.64x16x16.F32 R104, gdesc[UR52], R104, gsb0 ;  /* 0x00200000346879f0 */ /* 0x000fe60008000868 */
        /* <DEDUP_REMOVED lines=18> */
[----:B------:R-:W-:Y:S01]  /*3520*/  ULDC UR6, c[0x0][0x9d8] ;  /* 0x0002760000067ab9 */ /* 0x000fe20000000800 */
        /* <DEDUP_REMOVED lines=21> */
[----:B------:R-:W-:Y:S01]  /*3680*/  WARPGROUP.ARRIVE ;  /* 0x00000000000079c5 */ /* 0x000fe20000000000 */
[----:B------:R-:W-:Y:S01]  /*3690*/  FMUL.FTZ R10, R112, UR6 ;  /* 0x00000006700a7c20 */ /* 0x000fe20008410000 */
[----:B------:R-:W-:Y:S01]  /*36a0*/  FMUL.FTZ R12, R113, UR6 ;  /* 0x00000006710c7c20 */ /* 0x000fe20008410000 */
[----:B------:R-:W-:Y:S01]  /*36b0*/  FMUL.FTZ R20, R117, UR6 ;  /* 0x0000000675147c20 */ /* 0x000fe20008410000 */
[----:B------:R-:W-:Y:S01]  /*36c0*/  FMUL.FTZ R14, R116, UR6 ;  /* 0x00000006740e7c20 */ /* 0x000fe20008410000 */
[----:B------:R-:W-:Y:S01]  /*36d0*/  FMUL.FTZ R11, R114, UR6 ;  /* 0x00000006720b7c20 */ /* 0x000fe20008410000 */
[----:B------:R-:W-:Y:S01]  /*36e0*/  HGMMA.64x16x16.F32 R104, gdesc[UR20], R104, gsb0 ;  /* 0x00200000146879f0 */ /* 0x000fe20008000868 */
[----:B------:R-:W-:Y:S01]  /*36f0*/  UIADD3 UR22, UR24, 0x686, URZ ;  /* 0x0000068618167890 */ /* 0x000fe2000fffe03f */
[----:B------:R-:W0:Y:S01]  /*3700*/  MUFU.TANH R10, R10 ;  /* 0x0000000a000a7308 */ /* 0x000e220000002400 */
[----:B------:R-:W-:Y:S01]  /*3710*/  UMOV UR23, 0x40000040 ;  /* 0x4000004000177882 */ /* 0x000fe20000000000 */
[----:B------:R-:W-:Y:S01]  /*3720*/  FMUL.FTZ R13, R115, UR6 ;  /* 0x00000006730d7c20 */ /* 0x000fe20008410000 */
[----:B------:R-:W-:Y:S01]  /*3730*/  FMUL.FTZ R15, R118, UR6 ;  /* 0x00000006760f7c20 */ /* 0x000fe20008410000 */
[----:B------:R-:W-:-:S04]  /*3740*/  FMUL.FTZ R21, R119, UR6 ;  /* 0x0000000677157c20 */ /* 0x000fc80008410000 */
[----:B------:R-:W1:Y:S08]  /*3750*/  MUFU.TANH R12, R12 ;  /* 0x0000000c000c7308 */ /* 0x000e700000002400 */
[----:B------:R-:W2:Y:S08]  /*3760*/  MUFU.TANH R20, R20 ;  /* 0x0000001400147308 */ /* 0x000eb00000002400 */
[----:B------:R-:W3:Y:S08]  /*3770*/  MUFU.TANH R14, R14 ;  /* 0x0000000e000e7308 */ /* 0x000ef00000002400 */
[----:B------:R-:W4:Y:S08]  /*3780*/  MUFU.TANH R11, R11 ;  /* 0x0000000b000b7308 */ /* 0x000f300000002400 */
[----:B------:R-:W-:Y:S08]  /*3790*/  MUFU.TANH R13, R13 ;  /* 0x0000000d000d7308 */ /* 0x000ff00000002400 */
[----:B------:R-:W-:Y:S01]  /*37a0*/  MUFU.TANH R15, R15 ;  /* 0x0000000f000f7308 */ /* 0x000fe20000002400 */
[----:B------:R-:W-:-:S02]  /*37b0*/  WARPGROUP.DEPBAR.LE gsb0, 0x0 ;  /* 0x00008000000079c5 */ /* 0x000fc40000010000 */
        /* <DEDUP_REMOVED lines=8> */
[----:B------:R-:W-:Y:S01]  /*3840*/  FMUL.FTZ R83, R109, UR6 ;  /* 0x000000066d537c20 */ /* 0x000fe20008410000 */
[----:B------:R-:W-:Y:S01]  /*3850*/  UMOV UR23, 0x40000040 ;  /* 0x4000004000177882 */ /* 0x000fe20000000000 */
[----:B------:R-:W5:Y:S01]  /*3860*/  MUFU.TANH R81, R81 ;  /* 0x0000005100517308 */ /* 0x000f620000002400 */
[----:B------:R-:W-:Y:S01]  /*3870*/  FMUL.FTZ R85, R107, UR6 ;  /* 0x000000066b557c20 */ /* 0x000fe20008410000 */
[----:B------:R-:W-:-:S06]  /*3880*/  FMUL.FTZ R105, R111, UR6 ;  /* 0x000000066f697c20 */ /* 0x000fcc0008410000 */
[----:B------:R-:W5:Y:S08]  /*3890*/  MUFU.TANH R82, R82 ;  /* 0x0000005200527308 */ /* 0x000f700000002400 */
[----:B------:R-:W5:Y:S08]  /*38a0*/  MUFU.TANH R84, R84 ;  /* 0x0000005400547308 */ /* 0x000f700000002400 */
[----:B------:R-:W5:Y:S08]  /*38b0*/  MUFU.TANH R21, R21 ;  /* 0x0000001500157308 */ /* 0x000f700000002400 */
[----:B------:R-:W5:Y:S08]  /*38c0*/  MUFU.TANH R83, R83 ;  /* 0x0000005300537308 */ /* 0x000f700000002400 */
[----:B------:R-:W5:Y:S01]  /*38d0*/  MUFU.TANH R86, R86 ;  /* 0x0000005600567308 */ /* 0x000f620000002400 */
[----:B------:R-:W-:-:S02]  /*38e0*/  WARPGROUP.DEPBAR.LE gsb0, 0x0 ;  /* 0x00008000000079c5 */ /* 0x000fc40000010000 */
[----:B------:R-:W-:Y:S01]  /*38f0*/  WARPGROUP.ARRIVE ;  /* 0x00000000000079c5 */ /* 0x000fe20000000000 */
[----:B------:R-:W-:Y:S01]  /*3900*/  FMUL.FTZ R99, R99, UR6 ;  /* 0x0000000663637c20 */ /* 0x000fe20008410000 */
[----:B------:R-:W-:Y:S01]  /*3910*/  FMUL.FTZ R104, R96, UR6 ;  /* 0x0000000660687c20 */ /* 0x000fe20008410000 */
[----:B------:R-:W-:Y:S01]  /*3920*/  FMUL.FTZ R96, R97, UR6 ;  /* 0x0000000661607c20 */ /* 0x000fe20008410000 */
[----:B------:R-:W-:Y:S01]  /*3930*/  FMUL.FTZ R97, R101, UR6 ;  /* 0x0000000665617c20 */ /* 0x000fe20008410000 */
[----:B------:R0:W-:Y:S01]  /*3940*/  MUFU.TANH R108, R99 ;  /* 0x00000063006c7308 */ /* 0x0001e20000002400 */
[----:B------:R-:W-:Y:S01]  /*3950*/  HGMMA.64x16x16.F32 R88, gdesc[UR20], R88, gsb0 ;  /* 0x00200000145879f0 */ /* 0x000fe20008000858 */
[----:B------:R-:W-:Y:S01]  /*3960*/  UIADD3 UR22, UR24, 0x786, URZ ;  /* 0x0000078618167890 */ /* 0x000fe2000fffe03f */
[----:B------:R-:W-:Y:S01]  /*3970*/  FMUL.FTZ R103, R103, UR6 ;  /* 0x0000000667677c20 */ /* 0x000fe20008410000 */
[----:B------:R-:W-:Y:S01]  /*3980*/  UMOV UR23, 0x40000040 ;  /* 0x4000004000177882 */ /* 0x000fe20000000000 */
[----:B------:R-:W-:Y:S01]  /*3990*/  FMUL.FTZ R115, R100, UR6 ;  /* 0x0000000664737c20 */ /* 0x000fe20008410000 */
[----:B------:R-:W-:Y:S01]  /*39a0*/  FMUL.FTZ R98, R98, UR6 ;  /* 0x0000000662627c20 */ /* 0x000fe20008410000 */
[----:B------:R-:W-:Y:S01]  /*39b0*/  FMUL.FTZ R102, R102, UR6 ;  /* 0x0000000666667c20 */ /* 0x000fe20008410000 */
[----:B------:R-:W5:Y:S08]  /*39c0*/  MUFU.TANH R104, R104 ;  /* 0x0000006800687308 */ /* 0x000f700000002400 */
[----:B------:R-:W5:Y:S08]  /*39d0*/  MUFU.TANH R85, R85 ;  /* 0x0000005500557308 */ /* 0x000f700000002400 */
[----:B------:R-:W5:Y:S08]  /*39e0*/  MUFU.TANH R96, R96 ;  /* 0x0000006000607308 */ /* 0x000f700000002400 */
[----:B------:R-:W-:Y:S08]  /*39f0*/  MUFU.TANH R100, R103 ;  /* 0x0000006700647308 */ /* 0x000ff00000002400 */
[----:B------:R-:W5:Y:S08]  /*3a00*/  MUFU.TANH R106, R106 ;  /* 0x0000006a006a7308 */ /* 0x000f700000002400 */
[----:B------:R-:W5:Y:S01]  /*3a10*/  MUFU.TANH R115, R115 ;  /* 0x0000007300737308 */ /* 0x000f620000002400 */
[----:B------:R-:W-:-:S02]  /*3a20*/  WARPGROUP.DEPBAR.LE gsb0, 0x0 ;  /* 0x00008000000079c5 */ /* 0x000fc40000010000 */
[----:B------:R-:W-:Y:S01]  /*3a30*/  WARPGROUP.ARRIVE ;  /* 0x00000000000079c5 */ /* 0x000fe20000000000 */
[----:B------:R-:W-:Y:S01]  /*3a40*/  FMUL.FTZ R91, R91, UR6 ;  /* 0x000000065b5b7c20 */ /* 0x000fe20008410000 */
[----:B0-----:R-:W-:Y:S01]  /*3a50*/  FMUL.FTZ R99, R88, UR6 ;  /* 0x0000000658637c20 */ /* 0x001fe20008410000 */
        /* <DEDUP_REMOVED lines=10> */
[----:B------:R-:W-:Y:S08]  /*3b00*/  MUFU.TANH R119, R99 ;  /* 0x0000006300777308 */ /* 0x000ff00000002400 */
[----:B------:R-:W5:Y:S08]  /*3b10*/  MUFU.TANH R105, R105 ;  /* 0x0000006900697308 */ /* 0x000f700000002400 */
[----:B------:R-:W5:Y:S08]  /*3b20*/  MUFU.TANH R97, R97 ;  /* 0x0000006100617308 */ /* 0x000f700000002400 */
[----:B------:R-:W5:Y:S08]  /*3b30*/  MUFU.TANH R98, R98 ;  /* 0x0000006200627308 */ /* 0x000f700000002400 */
[----:B------:R-:W5:Y:S08]  /*3b40*/  MUFU.TANH R88, R88 ;  /* 0x0000005800587308 */ /* 0x000f700000002400 */
[----:B------:R-:W5:Y:S01]  /*3b50*/  MUFU.TANH R102, R102 ;  /* 0x0000006600667308 */ /* 0x000f620000002400 */
[----:B------:R-:W-:-:S02]  /*3b60*/  WARPGROUP.DEPBAR.LE gsb0, 0x0 ;  /* 0x00008000000079c5 */ /* 0x000fc40000010000 */
[----:B------:R-:W-:Y:S01]  /*3b70*/  WARPGROUP.ARRIVE ;  /* 0x00000000000079c5 */ /* 0x000fe20000000000 */
[----:B0-----:R-:W-:Y:S01]  /*3b80*/  FMUL.FTZ R91, R72, UR6 ;  /* 0x00000006485b7c20 */ /* 0x001fe20008410000 */
[----:B------:R-:W-:Y:S01]  /*3b90*/  FMUL.FTZ R72, R73, UR6 ;  /* 0x0000000649487c20 */ /* 0x000fe20008410000 */
[----:B------:R-:W-:Y:S02]  /*3ba0*/  FMUL.FTZ R73, R77, UR6 ;  /* 0x000000064d497c20 */ /* 0x000fe40008410000 */
[----:B------:R-:W0:Y:S01]  /*3bb0*/  MUFU.TANH R92, R92 ;  /* 0x0000005c005c7308 */ /* 0x000e220000002400 */
[----:B------:R-:W-:Y:S01]  /*3bc0*/  FMUL.FTZ R76, R76, UR6 ;  /* 0x000000064c4c7c20 */ /* 0x000fe20008410000 */
[----:B------:R-:W-:Y:S01]  /*3bd0*/  HGMMA.64x16x16.F32 R64, gdesc[UR20], R64, gsb0 ;  /* 0x00200000144079f0 */ /* 0x000fe20008000840 */
[----:B------:R-:W-:Y:S01]  /*3be0*/  UIADD3 UR22, UR24, 0x886, URZ ;  /* 0x0000088618167890 */ /* 0x000fe2000fffe03f */
[----:B------:R-:W-:Y:S01]  /*3bf0*/  FMUL.FTZ R78, R78, UR6 ;  /* 0x000000064e4e7c20 */ /* 0x000fe20008410000 */
[----:B------:R-:W-:Y:S01]  /*3c00*/  UMOV UR23, 0x40000040 ;  /* 0x4000004000177882 */ /* 0x000fe20000000000 */
[----:B------:R-:W-:Y:S01]  /*3c10*/  FMUL.FTZ R74, R74, UR6 ;  /* 0x000000064a4a7c20 */ /* 0x000fe20008410000 */
[----:B------:R-:W-:Y:S01]  /*3c20*/  FMUL.FTZ R75, R75, UR6 ;  /* 0x000000064b4b7c20 */ /* 0x000fe20008410000 */
[----:B------:R-:W-:Y:S01]  /*3c30*/  MUFU.TANH R127, R91 ;  /* 0x0000005b007f7308 */ /* 0x000fe20000002400 */
[----:B------:R-:W-:-:S07]  /*3c40*/  FMUL.FTZ R79, R79, UR6 ;  /* 0x000000064f4f7c20 */ /* 0x000fce0008410000 */
[----:B------:R-:W0:Y:S08]  /*3c50*/  MUFU.TANH R89, R89 ;  /* 0x0000005900597308 */ /* 0x000e300000002400 */
[----:B------:R-:W0:Y:S08]  /*3c60*/  MUFU.TANH R90, R90 ;  /* 0x0000005a005a7308 */ /* 0x000e300000002400 */
[----:B------:R-:W0:Y:S08]  /*3c70*/  MUFU.TANH R72, R72 ;  /* 0x0000004800487308 */ /* 0x000e300000002400 */
[----:B------:R-:W-:Y:S08]  /*3c80*/  MUFU.TANH R76, R76 ;  /* 0x0000004c004c7308 */ /* 0x000ff00000002400 */
[----:B------:R-:W0:Y:S01]  /*3c90*/  MUFU.TANH R78, R78 ;  /* 0x0000004e004e7308 */ /* 0x000e220000002400 */
        /* <DEDUP_REMOVED lines=15> */
[----:B------:R-:W-:Y:S08]  /*3d90*/  MUFU.TANH R137, R64 ;  /* 0x0000004000897308 */ /* 0x000ff00000002400 */
[----:B------:R-:W-:Y:S08]  /*3da0*/  MUFU.TANH R64, R69 ;  /* 0x0000004500407308 */ /* 0x000ff00000002400 */
[----:B------:R-:W-:Y:S08]  /*3db0*/  MUFU.TANH R112, R67 ;  /* 0x0000004300707308 */ /* 0x000ff00000002400 */
[----:B------:R-:W0:Y:S08]  /*3dc0*/  MUFU.TANH R94, R94 ;  /* 0x0000005e005e7308 */ /* 0x000e300000002400 */
[----:B------:R-:W0:Y:S01]  /*3dd0*/  MUFU.TANH R95, R95 ;  /* 0x0000005f005f7308 */ /* 0x000e220000002400 */
[----:B------:R-:W-:-:S02]  /*3de0*/  WARPGROUP.DEPBAR.LE gsb0, 0x0 ;  /* 0x00008000000079c5 */ /* 0x000fc40000010000 */
[----:B------:R-:W-:Y:S01]  /*3df0*/  WARPGROUP.ARRIVE ;  /* 0x00000000000079c5 */ /* 0x000fe20000000000 */
[----:B-1----:R-:W-:Y:S01]  /*3e00*/  FMUL.FTZ R66, R56, UR6 ;  /* 0x0000000638427c20 */ /* 0x002fe20008410000 */
        /* <DEDUP_REMOVED lines=8> */
[----:B------:R-:W-:Y:S01]  /*3e90*/  IMAD.IADD R63, R231, 0x1, R80 ;  /* 0x00000001e73f7824 */ /* 0x000fe200078e0250 */
[----:B------:R1:W-:Y:S01]  /*3ea0*/  MUFU.TANH R116, R57 ;  /* 0x0000003900747308 */ /* 0x0003e20000002400 */
[----:B------:R-:W-:Y:S01]  /*3eb0*/  FMUL.FTZ R59, R59, UR6 ;  /* 0x000000063b3b7c20 */ /* 0x000fe20008410000 */
[----:B------:R-:W-:-:S06]  /*3ec0*/  FMUL.FTZ R60, R60, UR6 ;  /* 0x000000063c3c7c20 */ /* 0x000fcc0008410000 */
[----:B------:R-:W0:Y:S08]  /*3ed0*/  MUFU.TANH R73, R73 ;  /* 0x0000004900497308 */ /* 0x000e300000002400 */
[----:B------:R2:W-:Y:S08]  /*3ee0*/  MUFU.TANH R124, R61 ;  /* 0x0000003d007c7308 */ /* 0x0005f00000002400 */
[----:B------:R-:W0:Y:S08]  /*3ef0*/  MUFU.TANH R74, R74 ;  /* 0x0000004a004a7308 */ /* 0x000e300000002400 */
[----:B------:R3:W-:Y:S08]  /*3f00*/  MUFU.TANH R118, R59 ;  /* 0x0000003b00767308 */ /* 0x0007f00000002400 */
[----:B------:R-:W0:Y:S01]  /*3f10*/  MUFU.TANH R75, R75 ;  /* 0x0000004b004b7308 */ /* 0x000e220000002400 */
[----:B------:R-:W-:-:S02]  /*3f20*/  WARPGROUP.DEPBAR.LE gsb0, 0x0 ;  /* 0x00008000000079c5 */ /* 0x000fc40000010000 */
[----:B------:R-:W-:Y:S01]  /*3f30*/  WARPGROUP.ARRIVE ;  /* 0x00000000000079c5 */ /* 0x000fe20000000000 */
[----:B-1----:R-:W-:Y:S01]  /*3f40*/  FMUL.FTZ R57, R48, UR6 ;  /* 0x0000000630397c20 */ /* 0x002fe20008410000 */
[----:B------:R-:W-:Y:S02]  /*3f50*/  IMAD R48, R120, -0xb0, R63 ;  /* 0xffffff5078307824 */ /* 0x000fe400078e023f */
[----:B------:R-:W-:Y:S01]  /*3f60*/  FMUL.FTZ R49, R49, UR6 ;  /* 0x0000000631317c20 */ /* 0x000fe20008410000 */
[----:B------:R-:W-:Y:S01]  /*3f70*/  FMUL.FTZ R51, R51, UR6 ;  /* 0x0000000633337c20 */ /* 0x000fe20008410000 */
[----:B------:R-:W-:Y:S01]  /*3f80*/  FMUL.FTZ R53, R53, UR6 ;  /* 0x0000000635357c20 */ /* 0x000fe20008410000 */
[----:B------:R-:W-:Y:S01]  /*3f90*/  HGMMA.64x16x16.F32 R40, gdesc[UR20], R40, gsb0 ;  /* 0x00200000142879f0 */ /* 0x000fe20008000828 */
[C---:B------:R-:W-:Y:S01]  /*3fa0*/  ISETP.GT.AND P5, PT, R48.reuse, RZ, PT ;  /* 0x000000ff3000720c */ /* 0x040fe20003fa4270 */
[----:B------:R-:W-:Y:S01]  /*3fb0*/  UIADD3 UR22, UR24, 0xa06, URZ ;  /* 0x00000a0618167890 */ /* 0x000fe2000fffe03f */
[C---:B------:R-:W-:Y:S01]  /*3fc0*/  ISETP.GT.AND P4, PT, R48.reuse, 0x1, PT ;  /* 0x000000013000780c */ /* 0x040fe20003f84270 */
[----:B------:R-:W-:Y:S01]  /*3fd0*/  UMOV UR23, 0x40000040 ;  /* 0x4000004000177882 */ /* 0x000fe20000000000 */
[C---:B------:R-:W-:Y:S01]  /*3fe0*/  ISETP.GT.AND P3, PT, R48.reuse, 0x9, PT ;  /* 0x000000093000780c */ /* 0x040fe20003f64270 */
[----:B------:R1:W-:Y:S01]  /*3ff0*/  MUFU.TANH R159, R49 ;  /* 0x00000031009f7308 */ /* 0x0003e20000002400 */
[----:B------:R-:W-:Y:S01]  /*4000*/  ISETP.GT.AND P2, PT, R48, 0x8, PT ;  /* 0x000000083000780c */ /* 0x000fe20003f44270 */
[----:B--2---:R-:W-:Y:S01]  /*4010*/  FMUL.FTZ R61, R55, UR6 ;  /* 0x00000006373d7c20 */ /* 0x004fe20008410000 */
[----:B------:R-:W-:Y:S01]  /*4020*/  FSEL R91, R10, -INF , P5 ;  /* 0xff8000000a5b7808 */ /* 0x000fe20002800000 */
[----:B---3--:R-:W-:Y:S01]  /*4030*/  FMUL.FTZ R59, R50, UR6 ;  /* 0x00000006323b7c20 */ /* 0x008fe20008410000 */
[----:B------:R-:W-:Y:S01]  /*4040*/  FSEL R12, R12, -INF , P4 ;  /* 0xff8000000c0c7808 */ /* 0x000fe20002000000 */
[----:B------:R-:W-:Y:S01]  /*4050*/  FMUL.FTZ R52, R52, UR6 ;  /* 0x0000000634347c20 */ /* 0x000fe20008410000 */
[----:B------:R-:W-:Y:S01]  /*4060*/  FSEL R99, R20, -INF , P3 ;  /* 0xff80000014637808 */ /* 0x000fe20001800000 */
[----:B------:R-:W-:Y:S01]  /*4070*/  MUFU.TANH R163, R53 ;  /* 0x0000003500a37308 */ /* 0x000fe20000002400 */
[----:B------:R-:W-:Y:S01]  /*4080*/  FSEL R93, R14, -INF , P2 ;  /* 0xff8000000e5d7808 */ /* 0x000fe20001000000 */
[----:B------:R-:W-:Y:S01]  /*4090*/  FMUL.FTZ R54, R54, UR6 ;  /* 0x0000000636367c20 */ /* 0x000fe20008410000 */
[----:B------:R-:W-:-:S02]  /*40a0*/  FMNMX.FTZ R20, R91, R12, !PT ;  /* 0x0000000c5b147209 */ /* 0x000fc40007810000 */
[C---:B------:R-:W-:Y:S02]  /*40b0*/  ISETP.GT.AND P6, PT, R48.reuse, 0x10, PT ;  /* 0x000000103000780c */ /* 0x040fe40003fc4270 */
[----:B------:R-:W-:Y:S01]  /*40c0*/  FMNMX.FTZ R20, R93, R20, !PT ;  /* 0x000000145d147209 */ /* 0x000fe20007810000 */
[----:B------:R-:W-:Y:S01]  /*40d0*/  MUFU.TANH R50, R57 ;  /* 0x0000003900327308 */ /* 0x000fe20000002400 */
[----:B----4-:R-:W-:Y:S02]  /*40e0*/  FSEL R11, R11, -INF , P5 ;  /* 0xff8000000b0b7808 */ /* 0x010fe40002800000 */
[----:B------:R-:W-:Y:S02]  /*40f0*/  ISETP.GT.AND P5, PT, R48, 0x11, PT ;  /* 0x000000113000780c */ /* 0x000fe40003fa4270 */
[----:B-----5:R-:W-:Y:S02]  /*4100*/  FSEL R101, R81, -INF , P6 ;  /* 0xff80000051657808 */ /* 0x020fe40003000000 */
[----:B------:R-:W-:Y:S01]  /*4110*/  FMNMX.FTZ R20, R99, R20, !PT ;  /* 0x0000001463147209 */ /* 0x000fe20007810000 */
[----:B------:R-:W2:Y:S01]  /*4120*/  MUFU.TANH R68, R68 ;  /* 0x0000004400447308 */ /* 0x000ea20000002400 */
[----:B------:R-:W-:-:S02]  /*4130*/  FSEL R10, R13, -INF , P4 ;  /* 0xff8000000d0a7808 */ /* 0x000fc40002000000 */
[----:B------:R-:W-:Y:S02]  /*4140*/  ISETP.GT.AND P4, PT, R48, 0x18, PT ;  /* 0x000000183000780c */ /* 0x000fe40003f84270 */
[----:B------:R-:W-:Y:S01]  /*4150*/  FSEL R103, R82, -INF , P5 ;  /* 0xff80000052677808 */ /* 0x000fe20002800000 */
[--C-:B------:R-:W-:Y:S01]  /*4160*/  IMAD.MOV.U32 R82, RZ, RZ, R87.reuse ;  /* 0x000000ffff527224 */ /* 0x100fe200078e0057 */
[----:B------:R-:W-:Y:S01]  /*4170*/  FMNMX.FTZ R20, R101, R20, !PT ;  /* 0x0000001465147209 */ /* 0x000fe20007810000 */
[----:B------:R-:W3:Y:S01]  /*4180*/  MUFU.TANH R79, R79 ;  /* 0x0000004f004f7308 */ /* 0x000ee20000002400 */
[----:B------:R-:W-:Y:S02]  /*4190*/  FSEL R13, R15, -INF , P2 ;  /* 0xff8000000f0d7808 */ /* 0x000fe40001000000 */
[----:B------:R-:W-:Y:S02]  /*41a0*/  ISETP.GT.AND P2, PT, R48, 0x19, PT ;  /* 0x000000193000780c */ /* 0x000fe40003f44270 */
[----:B------:R-:W-:Y:S01]  /*41b0*/  FSEL R107, R84, -INF , P4 ;  /* 0xff800000546b7808 */ /* 0x000fe20002000000 */
[----:B------:R-:W-:Y:S01]  /*41c0*/  IMAD.MOV.U32 R84, RZ, RZ, R87 ;  /* 0x000000ffff547224 */ /* 0x000fe200078e0057 */
[----:B------:R-:W-:Y:S01]  /*41d0*/  FMNMX.FTZ R20, R103, R20, !PT ;  /* 0x0000001467147209 */ /* 0x000fe20007810000 */
[----:B------:R-:W-:Y:S01]  /*41e0*/  MUFU.TANH R14, R61 ;  /* 0x0000003d000e7308 */ /* 0x000fe20000002400 */
[----:B------:R-:W-:-:S02]  /*41f0*/  FSEL R15, R21, -INF , P3 ;  /* 0xff800000150f7808 */ /* 0x000fc40001800000 */
[----:B------:R-:W-:Y:S02]  /*4200*/  ISETP.GT.AND P3, PT, R48, 0x20, PT ;  /* 0x000000203000780c */ /* 0x000fe40003f64270 */
[----:B------:R-:W-:Y:S01]  /*4210*/  FSEL R109, R83, -INF , P2 ;  /* 0xff800000536d7808 */ /* 0x000fe20001000000 */
[----:B------:R-:W-:Y:S02]  /*4220*/  WARPGROUP.DEPBAR.LE gsb0, 0x0 ;  /* 0x00008000000079c5 */ /* 0x000fe40000010000 */
[----:B------:R-:W-:Y:S01]  /*4230*/  WARPGROUP.ARRIVE ;  /* 0x00000000000079c5 */ /* 0x000fe20000000000 */
[----:B------:R-:W-:Y:S01]  /*4240*/  FMNMX.FTZ R20, R107, R20, !PT ;  /* 0x000000146b147209 */ /* 0x000fe20007810000 */
[----:B------:R-:W-:Y:S01]  /*4250*/  FMUL.FTZ R65, R41, UR6 ;  /* 0x0000000629417c20 */ /* 0x000fe20008410000 */
[----:B------:R-:W-:Y:S01]  /*4260*/  FSEL R21, R86, -INF , P6 ;  /* 0xff80000056157808 */ /* 0x000fe20003000000 */
[----:B------:R-:W-:Y:S01]  /*4270*/  FMUL.FTZ R69, R43, UR6 ;  /* 0x000000062b457c20 */ /* 0x000fe20008410000 */
[----:B------:R-:W-:Y:S01]  /*4280*/  ISETP.GT.AND P6, PT, R48, 0x21, PT ;  /* 0x000000213000780c */ /* 0x000fe20003fc4270 */
[----:B------:R-:W-:Y:S01]  /*4290*/  HGMMA.64x16x16.F32 R32, gdesc[UR20], R32, gsb0 ;  /* 0x00200000142079f0 */ /* 0x000fe20008000820 */
[----:B------:R-:W-:Y:S01]  /*42a0*/  FSEL R111, R104, -INF , P3 ;  /* 0xff800000686f7808 */ /* 0x000fe20001800000 */
[----:B------:R-:W-:Y:S01]  /*42b0*/  FMUL.FTZ R126, R45, UR6 ;  /* 0x000000062d7e7c20 */ /* 0x000fe20008410000 */
[----:B------:R-:W-:Y:S01]  /*42c0*/  FMNMX.FTZ R20, R109, R20, !PT ;  /* 0x000000146d147209 */ /* 0x000fe20007810000 */
[----:B------:R-:W-:Y:S01]  /*42d0*/  FMUL.FTZ R128, R47, UR6 ;  /* 0x000000062f807c20 */ /* 0x000fe20008410000 */
[----:B------:R-:W-:Y:S01]  /*42e0*/  FSEL R41, R85, -INF , P5 ;  /* 0xff80000055297808 */ /* 0x000fe20002800000 */
[----:B------:R-:W-:Y:S01]  /*42f0*/  FMUL.FTZ R67, R42, UR6 ;  /* 0x000000062a437c20 */ /* 0x000fe20008410000 */
[----:B------:R-:W-:Y:S01]  /*4300*/  ISETP.GT.AND P5, PT, R48, 0x28, PT ;  /* 0x000000283000780c */ /* 0x000fe20003fa4270 */
[----:B------:R4:W-:Y:S01]  /*4310*/  MUFU.TANH R42, R51 ;  /* 0x00000033002a7308 */ /* 0x0009e20000002400 */
[----:B------:R-:W-:Y:S01]  /*4320*/  FSEL R113, R96, -INF , P6 ;  /* 0xff80000060717808 */ /* 0x000fe20003000000 */
[----:B------:R-:W-:Y:S01]  /*4330*/  FMUL.FTZ R63, R40, UR6 ;  /* 0x00000006283f7c20 */ /* 0x000fe20008410000 */
[----:B------:R-:W-:Y:S01]  /*4340*/  FMNMX.FTZ R20, R111, R20, !PT ;  /* 0x000000146f147209 */ /* 0x000fe20007810000 */
[----:B------:R-:W-:Y:S01]  /*4350*/  UIADD3 UR22, UR24, 0xa86, URZ ;  /* 0x00000a8618167890 */ /* 0x000fe2000fffe03f */
[----:B------:R-:W-:Y:S01]  /*4360*/  FSEL R43, R106, -INF , P4 ;  /* 0xff8000006a2b7808 */ /* 0x000fe20002000000 */
[----:B------:R-:W-:Y:S01]  /*4370*/  UMOV UR23, 0x40000040 ;  /* 0x4000004000177882 */ /* 0x000fe20000000000 */
[----:B------:R-:W-:Y:S01]  /*4380*/  ISETP.GT.AND P4, PT, R48, 0x29, PT ;  /* 0x000000293000780c */ /* 0x000fe20003f84270 */
[----:B------:R-:W-:Y:S01]  /*4390*/  MUFU.TANH R40, R59 ;  /* 0x0000003b00287308 */ /* 0x000fe20000002400 */
[----:B------:R-:W-:Y:S01]  /*43a0*/  FSEL R115, R115, -INF , P5 ;  /* 0xff80000073737808 */ /* 0x000fe20002800000 */
[----:B------:R-:W-:Y:S01]  /*43b0*/  FMUL.FTZ R44, R44, UR6 ;  /* 0x000000062c2c7c20 */ /* 0x000fe20008410000 */
[----:B------:R-:W-:Y:S01]  /*43c0*/  FMNMX.FTZ R20, R113, R20, !PT ;  /* 0x0000001471147209 */ /* 0x000fe20007810000 */
[----:B------:R-:W-:Y:S01]  /*43d0*/  FMUL.FTZ R46, R46, UR6 ;  /* 0x000000062e2e7c20 */ /* 0x000fe20008410000 */
[----:B------:R-:W-:Y:S01]  /*43e0*/  FSEL R45, R105, -INF , P2 ;  /* 0xff800000692d7808 */ /* 0x000fe20001000000 */
[----:B------:R-:W-:Y:S01]  /*43f0*/  IMAD.MOV.U32 R86, RZ, RZ, R87 ;  /* 0x000000ffff567224 */ /* 0x000fe200078e0057 */
[----:B------:R-:W-:Y:S01]  /*4400*/  ISETP.GT.AND P2, PT, R48, 0x30, PT ;  /* 0x000000303000780c */ /* 0x000fe20003f44270 */
[----:B------:R-:W-:Y:S01]  /*4410*/  MUFU.TANH R165, R63 ;  /* 0x0000003f00a57308 */ /* 0x000fe20000002400 */
[----:B------:R-:W-:-:S02]  /*4420*/  FSEL R117, R97, -INF , P4 ;  /* 0xff80000061757808 */ /* 0x000fc40002000000 */
[----:B------:R-:W-:Y:S02]  /*4430*/  FMNMX.FTZ R20, R115, R20, !PT ;  /* 0x0000001473147209 */ /* 0x000fe40007810000 */
[----:B------:R-:W-:Y:S02]  /*4440*/  FSEL R47, R98, -INF , P3 ;  /* 0xff800000622f7808 */ /* 0x000fe40001800000 */
[----:B------:R-:W-:Y:S01]  /*4450*/  ISETP.GT.AND P3, PT, R48, 0x31, PT ;  /* 0x000000313000780c */ /* 0x000fe20003f64270 */
[----:B------:R5:W-:Y:S01]  /*4460*/  MUFU.TANH R97, R67 ;  /* 0x0000004300617308 */ /* 0x000be20000002400 */
[----:B------:R-:W-:Y:S02]  /*4470*/  FSEL R119, R119, -INF , P2 ;  /* 0xff80000077777808 */ /* 0x000fe40001000000 */
[----:B------:R-:W-:Y:S02]  /*4480*/  FMNMX.FTZ R20, R117, R20, !PT ;  /* 0x0000001475147209 */ /* 0x000fe40007810000 */
[----:B-1----:R-:W-:-:S02]  /*4490*/  FSEL R49, R108, -INF , P6 ;  /* 0xff8000006c317808 */ /* 0x002fc40003000000 */
[----:B------:R-:W-:Y:S01]  /*44a0*/  ISETP.GT.AND P6, PT, R48, 0x38, PT ;  /* 0x000000383000780c */ /* 0x000fe20003fc4270 */
[----:B------:R-:W1:Y:S01]  /*44b0*/  MUFU.TANH R66, R66 ;  /* 0x0000004200427308 */ /* 0x000e620000002400 */
[----:B------:R-:W-:Y:S01]  /*44c0*/  FSEL R121, R88, -INF , P3 ;  /* 0xff80000058797808 */ /* 0x000fe20001800000 */
[----:B------:R-:W-:Y:S01]  /*44d0*/  IMAD.U32 R88, RZ, RZ, UR7 ;  /* 0x00000007ff587e24 */ /* 0x000fe2000f8e00ff */
[----:B------:R-:W-:Y:S02]  /*44e0*/  FMNMX.FTZ R20, R119, R20, !PT ;  /* 0x0000001477147209 */ /* 0x000fe40007810000 */
[----:B----4-:R-:W-:Y:S02]  /*44f0*/  FSEL R51, R102, -INF , P5 ;  /* 0xff80000066337808 */ /* 0x010fe40002800000 */
[----:B------:R-:W-:Y:S01]  /*4500*/  ISETP.GT.AND P5, PT, R48, 0x39, PT ;  /* 0x000000393000780c */ /* 0x000fe20003fa4270 */
[----:B------:R4:W-:Y:S01]  /*4510*/  MUFU.TANH R167, R65 ;  /* 0x0000004100a77308 */ /* 0x0009e20000002400 */
[----:B0-----:R-:W-:-:S02]  /*4520*/  FSEL R123, R92, -INF , P6 ;  /* 0xff8000005c7b7808 */ /* 0x001fc40003000000 */
[----:B------:R-:W-:Y:S01]  /*4530*/  FMNMX.FTZ R20, R121, R20, !PT ;  /* 0x0000001479147209 */ /* 0x000fe20007810000 */
[----:B------:R-:W-:Y:S02]  /*4540*/  WARPGROUP.DEPBAR.LE gsb0, 0x0 ;  /* 0x00008000000079c5 */ /* 0x000fe40000010000 */
[----:B------:R-:W-:Y:S01]  /*4550*/  FSEL R53, R100, -INF , P4 ;  /* 0xff80000064357808 */ /* 0x000fe20002000000 */
[----:B------:R-:W-:Y:S01]  /*4560*/  WARPGROUP.ARRIVE ;  /* 0x00000000000079c5 */ /* 0x000fe20000000000 */
[----:B------:R-:W-:Y:S01]  /*4570*/  ISETP.GT.AND P4, PT, R48, 0x40, PT ;  /* 0x000000403000780c */ /* 0x000fe20003f84270 */
[----:B------:R-:W0:Y:S01]  /*4580*/  MUFU.TANH R56, R56 ;  /* 0x0000003800387308 */ /* 0x000e220000002400 */
[----:B------:R-:W-:Y:S01]  /*4590*/  FSEL R125, R89, -INF , P5 ;  /* 0xff800000597d7808 */ /* 0x000fe20002800000 */
[----:B------:R-:W-:Y:S01]  /*45a0*/  FMUL.FTZ R32, R32, UR6 ;  /* 0x0000000620207c20 */ /* 0x000fe20008410000 */
[----:B------:R-:W-:Y:S01]  /*45b0*/  FMNMX.FTZ R20, R123, R20, !PT ;  /* 0x000000147b147209 */ /* 0x000fe20007810000 */
[----:B------:R-:W-:Y:S01]  /*45c0*/  HGMMA.64x16x16.F32 R24, gdesc[UR20], R24, gsb0 ;  /* 0x00200000141879f0 */ /* 0x000fe20008000818 */
[----:B------:R-:W-:Y:S01]  /*45d0*/  FSEL R55, R90, -INF , P2 ;  /* 0xff8000005a377808 */ /* 0x000fe20001000000 */
[----:B------:R-:W-:Y:S01]  /*45e0*/  FMUL.FTZ R36, R36, UR6 ;  /* 0x0000000624247c20 */ /* 0x000fe20008410000 */
[----:B------:R-:W-:Y:S01]  /*45f0*/  ISETP.GT.AND P2, PT, R48, 0x41, PT ;  /* 0x000000413000780c */ /* 0x000fe20003f44270 */
[----:B------:R-:W0:Y:S01]  /*4600*/  MUFU.TANH R70, R70 ;  /* 0x0000004600467308 */ /* 0x000e220000002400 */
[----:B------:R-:W-:Y:S01]  /*4610*/  FSEL R127, R127, -INF , P4 ;  /* 0xff8000007f7f7808 */ /* 0x000fe20002000000 */
[----:B------:R-:W-:Y:S01]  /*4620*/  FMUL.FTZ R34, R34, UR6 ;  /* 0x0000000622227c20 */ /* 0x000fe20008410000 */
[----:B------:R-:W-:Y:S01]  /*4630*/  FMNMX.FTZ R20, R125, R20, !PT ;  /* 0x000000147d147209 */ /* 0x000fe20007810000 */
[----:B------:R-:W-:Y:S01]  /*4640*/  FMUL.FTZ R38, R38, UR6 ;  /* 0x0000000626267c20 */ /* 0x000fe20008410000 */
[----:B------:R-:W-:Y:S01]  /*4650*/  FSEL R57, R110, -INF , P3 ;  /* 0xff8000006e397808 */ /* 0x000fe20001800000 */
[----:B------:R-:W-:Y:S01]  /*4660*/  FMUL.FTZ R39, R39, UR6 ;  /* 0x0000000627277c20 */ /* 0x000fe20008410000 */
[----:B------:R-:W-:Y:S01]  /*4670*/  ISETP.GT.AND P3, PT, R48, 0x48, PT ;  /* 0x000000483000780c */ /* 0x000fe20003f64270 */
[----:B------:R-:W0:Y:S01]  /*4680*/  MUFU.TANH R60, R60 ;  /* 0x0000003c003c7308 */ /* 0x000e220000002400 */
[----:B------:R-:W-:Y:S01]  /*4690*/  FSEL R129, R72, -INF , P2 ;  /* 0xff80000048817808 */ /* 0x000fe20001000000 */
[----:B------:R-:W-:Y:S01]  /*46a0*/  IMAD.MOV.U32 R72, RZ, RZ, R87 ;  /* 0x000000ffff487224 */ /* 0x000fe200078e0057 */
[----:B------:R-:W-:-:S02]  /*46b0*/  FMNMX.FTZ R20, R127, R20, !PT ;  /* 0x000000147f147209 */ /* 0x000fc40007810000 */
[----:B-----5:R-:W-:Y:S01]  /*46c0*/  FSEL R67, R78, -INF , P3 ;  /* 0xff8000004e437808 */ /* 0x020fe20001800000 */
[----:B------:R-:W-:Y:S01]  /*46d0*/  IMAD.MOV.U32 R78, RZ, RZ, R87 ;  /* 0x000000ffff4e7224 */ /* 0x000fe200078e0057 */
[----:B------:R-:W-:Y:S01]  /*46e0*/  FSEL R131, R76, -INF , P3 ;  /* 0xff8000004c837808 */ /* 0x000fe20001800000 */
[----:B------:R-:W5:Y:S01]  /*46f0*/  MUFU.TANH R114, R71 ;  /* 0x0000004700727308 */ /* 0x000f620000002400 */
[----:B------:R-:W-:Y:S02]  /*4700*/  FSEL R59, R94, -INF , P6 ;  /* 0xff8000005e3b7808 */ /* 0x000fe40003000000 */
[C---:B------:R-:W-:Y:S02]  /*4710*/  ISETP.GT.AND P3, PT, R48.reuse, 0x59, PT ;  /* 0x000000593000780c */ /* 0x040fe40003f64270 */
[----:B------:R-:W-:Y:S02]  /*4720*/  ISETP.GT.AND P6, PT, R48, 0x49, PT ;  /* 0x000000493000780c */ /* 0x000fe40003fc4270 */
[----:B------:R-:W-:Y:S01]  /*4730*/  FMNMX.FTZ R20, R129, R20, !PT ;  /* 0x0000001481147209 */ /* 0x000fe20007810000 */
[----:B------:R3:W-:Y:S01]  /*4740*/  MUFU.TANH R105, R69 ;  /* 0x0000004500697308 */ /* 0x0007e20000002400 */
[----:B------:R-:W-:-:S02]  /*4750*/  FSEL R61, R95, -INF , P5 ;  /* 0xff8000005f3d7808 */ /* 0x000fc40002800000 */
[----:B------:R-:W-:Y:S02]  /*4760*/  FSEL R147, R64, -INF , P3 ;  /* 0xff80000040937808 */ /* 0x000fe40001800000 */
[----:B------:R-:W-:Y:S02]  /*4770*/  ISETP.GT.AND P5, PT, R48, 0x50, PT ;  /* 0x000000503000780c */ /* 0x000fe40003fa4270 */
[----:B------:R-:W-:Y:S01]  /*4780*/  FSEL R133, R73, -INF , P6 ;  /* 0xff80000049857808 */ /* 0x000fe20003000000 */
[----:B------:R-:W5:Y:S01]  /*4790*/  MUFU.TANH R58, R58 ;  /* 0x0000003a003a7308 */ /* 0x000f620000002400 */
[----:B------:R-:W-:Y:S01]  /*47a0*/  FMNMX.FTZ R64, R131, R20, !PT ;  /* 0x0000001483407209 */ /* 0x000fe20007810000 */
[----:B------:R-:W-:Y:S01]  /*47b0*/  FMUL.FTZ R20, R33, UR6 ;  /* 0x0000000621147c20 */ /* 0x000fe20008410000 */
[----:B------:R-:W-:Y:S01]  /*47c0*/  FSEL R63, R74, -INF , P4 ;  /* 0xff8000004a3f7808 */ /* 0x000fe20002000000 */
[----:B------:R-:W-:Y:S01]  /*47d0*/  IMAD.MOV.U32 R74, RZ, RZ, R87 ;  /* 0x000000ffff4a7224 */ /* 0x000fe200078e0057 */
[----:B------:R-:W-:-:S02]  /*47e0*/  ISETP.GT.AND P4, PT, R48, 0x51, PT ;  /* 0x000000513000780c */ /* 0x000fc40003f84270 */
[----:B------:R-:W-:Y:S01]  /*47f0*/  FSEL R137, R137, -INF , P5 ;  /* 0xff80000089897808 */ /* 0x000fe20002800000 */
[----:B------:R-:W5:Y:S01]  /*4800*/  MUFU.TANH R52, R52 ;  /* 0x0000003400347308 */ /* 0x000f620000002400 */
[----:B------:R-:W-:Y:S02]  /*4810*/  FMNMX.FTZ R64, R133, R64, !PT ;  /* 0x0000004085407209 */ /* 0x000fe40007810000 */
[----:B----4-:R-:W-:Y:S02]  /*4820*/  FSEL R65, R75, -INF , P2 ;  /* 0xff8000004b417808 */ /* 0x010fe40001000000 */
[----:B------:R-:W-:Y:S02]  /*4830*/  ISETP.GT.AND P2, PT, R48, 0x58, PT ;  /* 0x000000583000780c */ /* 0x000fe40003f44270 */
[----:B------:R-:W-:Y:S01]  /*4840*/  FSEL R141, R141, -INF , P4 ;  /* 0xff8000008d8d7808 */ /* 0x000fe20002000000 */
[----:B------:R-:W4:Y:S01]  /*4850*/  MUFU.TANH R62, R62 ;  /* 0x0000003e003e7308 */ /* 0x000f220000002400 */
[----:B------:R-:W-:Y:S01]  /*4860*/  FMNMX.FTZ R64, R137, R64, !PT ;  /* 0x0000004089407209 */ /* 0x000fe20007810000 */
[----:B------:R-:W-:-:S02]  /*4870*/  WARPGROUP.DEPBAR.LE gsb0, 0x0 ;  /* 0x00008000000079c5 */ /* 0x000fc40000010000 */
[----:B--2---:R-:W-:Y:S01]  /*4880*/  FSEL R145, R68, -INF , P2 ;  /* 0xff80000044917808 */ /* 0x004fe20001000000 */
[----:B------:R-:W-:Y:S01]  /*4890*/  FMUL.FTZ R24, R24, UR6 ;  /* 0x0000000618187c20 */ /* 0x000fe20008410000 */
[----:B------:R-:W-:Y:S01]  /*48a0*/  FMNMX.FTZ R64, R141, R64, !PT ;  /* 0x000000408d407209 */ /* 0x000fe20007810000 */
[----:B------:R-:W-:Y:S01]  /*48b0*/  FMUL.FTZ R28, R28, UR6 ;  /* 0x000000061c1c7c20 */ /* 0x000fe20008410000 */
[----:B---3--:R-:W-:Y:S01]  /*48c0*/  FSEL R69, R79, -INF , P6 ;  /* 0xff8000004f457808 */ /* 0x008fe20003000000 */
[----:B------:R-:W2:Y:S01]  /*48d0*/  MUFU.TANH R54, R54 ;  /* 0x0000003600367308 */ /* 0x000ea20000002400 */
[----:B------:R-:W-:Y:S01]  /*48e0*/  ISETP.GT.AND P6, PT, R48, 0x60, PT ;  /* 0x000000603000780c */ /* 0x000fe20003fc4270 */
[----:B------:R-:W-:Y:S01]  /*48f0*/  FMUL.FTZ R26, R26, UR6 ;  /* 0x000000061a1a7c20 */ /* 0x000fe20008410000 */
[----:B------:R-:W-:Y:S01]  /*4900*/  FMNMX.FTZ R64, R145, R64, !PT ;  /* 0x0000004091407209 */ /* 0x000fe20007810000 */
[----:B------:R-:W-:Y:S01]  /*4910*/  FMUL.FTZ R30, R30, UR6 ;  /* 0x000000061e1e7c20 */ /* 0x000fe20008410000 */
[----:B------:R-:W-:Y:S01]  /*4920*/  FSEL R71, R77, -INF , P5 ;  /* 0xff8000004d477808 */ /* 0x000fe20002800000 */
[----:B------:R3:W-:Y:S01]  /*4930*/  @!P1 SYNCS.ARRIVE.TRANS64.RED.A1T0 RZ, [R3+URZ], RZ ;  /* 0x000000ff03ff99a7 */ /* 0x0007e2000810043f */
[----:B------:R-:W-:Y:S01]  /*4940*/  ISETP.GT.AND P5, PT, R48, 0x61, PT ;  /* 0x000000613000780c */ /* 0x000fe20003fa4270 */
[----:B------:R-:W3:Y:S01]  /*4950*/  MUFU.TANH R44, R44 ;  /* 0x0000002c002c7308 */ /* 0x000ee20000002400 */
[----:B-1----:R-:W-:Y:S01]  /*4960*/  FSEL R149, R66, -INF , P6 ;  /* 0xff80000042957808 */ /* 0x002fe20003000000 */
[--C-:B------:R-:W-:Y:S01]  /*4970*/  IMAD.MOV.U32 R68, RZ, RZ, R87.reuse ;  /* 0x000000ffff447224 */ /* 0x100fe200078e0057 */
[----:B------:R-:W-:Y:S01]  /*4980*/  FMNMX.FTZ R64, R147, R64, !PT ;  /* 0x0000004093407209 */ /* 0x000fe20007810000 */
[----:B------:R-:W-:Y:S01]  /*4990*/  IMAD.MOV.U32 R66, RZ, RZ, R87 ;  /* 0x000000ffff427224 */ /* 0x000fe200078e0057 */
[----:B------:R-:W-:-:S02]  /*49a0*/  FSEL R73, R112, -INF , P4 ;  /* 0xff80000070497808 */ /* 0x000fc40002000000 */
[----:B------:R-:W-:Y:S01]  /*49b0*/  ISETP.GT.AND P4, PT, R48, 0x68, PT ;  /* 0x000000683000780c */ /* 0x000fe20003f84270 */
[----:B------:R-:W1:Y:S01]  /*49c0*/  MUFU.TANH R126, R126 ;  /* 0x0000007e007e7308 */ /* 0x000e620000002400 */
[----:B0-----:R-:W-:Y:S01]  /*49d0*/  FSEL R151, R56, -INF , P5 ;  /* 0xff80000038977808 */ /* 0x001fe20002800000 */
[----:B------:R-:W-:Y:S01]  /*49e0*/  FMUL.FTZ R56, R35, UR6 ;  /* 0x0000000623387c20 */ /* 0x000fe20008410000 */
[----:B------:R-:W-:Y:S02]  /*49f0*/  FMNMX.FTZ R64, R149, R64, !PT ;  /* 0x0000004095407209 */ /* 0x000fe40007810000 */
[----:B------:R-:W-:Y:S01]  /*4a00*/  FSEL R75, R70, -INF , P2 ;  /* 0xff800000464b7808 */ /* 0x000fe20001000000 */
[----:B------:R-:W-:Y:S01]  /*4a10*/  IMAD.MOV.U32 R70, RZ, RZ, R87 ;  /* 0x000000ffff467224 */ /* 0x000fe200078e0057 */
[----:B------:R-:W-:Y:S01]  /*4a20*/  ISETP.GT.AND P2, PT, R48, 0x69, PT ;  /* 0x000000693000780c */ /* 0x000fe20003f44270 */
[----:B------:R-:W0:Y:S01]  /*4a30*/  MUFU.TANH R32, R32 ;  /* 0x0000002000207308 */ /* 0x000e220000002400 */
[----:B------:R-:W-:-:S02]  /*4a40*/  FSEL R153, R60, -INF , P4 ;  /* 0xff8000003c997808 */ /* 0x000fc40002000000 */
[----:B------:R-:W-:Y:S02]  /*4a50*/  FMNMX.FTZ R64, R151, R64, !PT ;  /* 0x0000004097407209 */ /* 0x000fe40007810000 */
[----:B-----5:R-:W-:Y:S02]  /*4a60*/  FSEL R77, R114, -INF , P3 ;  /* 0xff800000724d7808 */ /* 0x020fe40001800000 */
[----:B------:R-:W-:Y:S01]  /*4a70*/  ISETP.GT.AND P3, PT, R48, 0x70, PT ;  /* 0x000000703000780c */ /* 0x000fe20003f64270 */
[----:B------:R-:W5:Y:S01]  /*4a80*/  MUFU.TANH R20, R20 ;  /* 0x0000001400147308 */ /* 0x000f620000002400 */
[----:B------:R-:W-:Y:S02]  /*4a90*/  FSEL R155, R58, -INF , P2 ;  /* 0xff8000003a9b7808 */ /* 0x000fe40001000000 */
[----:B------:R-:W-:Y:S02]  /*4aa0*/  FMNMX.FTZ R64, R153, R64, !PT ;  /* 0x0000004099407209 */ /* 0x000fe40007810000 */
[----:B------:R-:W-:-:S02]  /*4ab0*/  FSEL R79, R116, -INF , P6 ;  /* 0xff800000744f7808 */ /* 0x000fc40003000000 */
[----:B------:R-:W-:Y:S01]  /*4ac0*/  ISETP.GT.AND P6, PT, R48, 0x71, PT ;  /* 0x000000713000780c */ /* 0x000fe20003fc4270 */
[----:B------:R-:W5:Y:S01]  /*4ad0*/  MUFU.TANH R46, R46 ;  /* 0x0000002e002e7308 */ /* 0x000f620000002400 */
[----:B------:R-:W-:Y:S02]  /*4ae0*/  FSEL R157, R50, -INF , P3 ;  /* 0xff800000329d7808 */ /* 0x000fe40001800000 */
[----:B------:R-:W-:Y:S02]  /*4af0*/  FMNMX.FTZ R64, R155, R64, !PT ;  /* 0x000000409b407209 */ /* 0x000fe40007810000 */
[----:B------:R-:W-:Y:S02]  /*4b00*/  FSEL R33, R118, -INF , P5 ;  /* 0xff80000076217808 */ /* 0x000fe40002800000 */
[----:B------:R-:W-:Y:S01]  /*4b10*/  ISETP.GT.AND P5, PT, R48, 0x78, PT ;  /* 0x000000783000780c */ /* 0x000fe20003fa4270 */
[----:B------:R-:W5:Y:S01]  /*4b20*/  MUFU.TANH R36, R36 ;  /* 0x0000002400247308 */ /* 0x000f620000002400 */
[----:B------:R-:W-:-:S02]  /*4b30*/  FSEL R159, R159, -INF , P6 ;  /* 0xff8000009f9f7808 */ /* 0x000fc40003000000 */
[----:B------:R-:W-:Y:S02]  /*4b40*/  FMNMX.FTZ R64, R157, R64, !PT ;  /* 0x000000409d407209 */ /* 0x000fe40007810000 */
[----:B------:R-:W-:Y:S02]  /*4b50*/  FSEL R81, R124, -INF , P4 ;  /* 0xff8000007c517808 */ /* 0x000fe40002000000 */
[----:B------:R-:W-:Y:S01]  /*4b60*/  ISETP.GT.AND P4, PT, R48, 0x79, PT ;  /* 0x000000793000780c */ /* 0x000fe20003f84270 */
[----:B------:R-:W5:Y:S01]  /*4b70*/  MUFU.TANH R128, R128 ;  /* 0x0000008000807308 */ /* 0x000f620000002400 */
[----:B------:R-:W-:Y:S02]  /*4b80*/  FSEL R161, R52, -INF , P5 ;  /* 0xff80000034a17808 */ /* 0x000fe40002800000 */
[----:B------:R-:W-:Y:S02]  /*4b90*/  FMNMX.FTZ R64, R159, R64, !PT ;  /* 0x000000409f407209 */ /* 0x000fe40007810000 */
[----:B----4-:R-:W-:-:S02]  /*4ba0*/  FSEL R35, R62, -INF , P2 ;  /* 0xff8000003e237808 */ /* 0x010fc40001000000 */
[----:B------:R-:W-:Y:S01]  /*4bb0*/  ISETP.GT.AND P2, PT, R48, 0x80, PT ;  /* 0x000000803000780c */ /* 0x000fe20003f44270 */
[----:B------:R-:W-:Y:S01]  /*4bc0*/  MUFU.TANH R34, R34 ;  /* 0x0000002200227308 */ /* 0x000fe20000002400 */
[----:B------:R-:W-:Y:S02]  /*4bd0*/  FSEL R163, R163, -INF , P4 ;  /* 0xff800000a3a37808 */ /* 0x000fe40002000000 */
[----:B------:R-:W-:Y:S02]  /*4be0*/  FMNMX.FTZ R64, R161, R64, !PT ;  /* 0x00000040a1407209 */ /* 0x000fe40007810000 */
[----:B------:R-:W-:Y:S01]  /*4bf0*/  FSEL R83, R40, -INF , P3 ;  /* 0xff80000028537808 */ /* 0x000fe20001800000 */
[----:B------:R-:W-:Y:S01]  /*4c00*/  FMUL.FTZ R40, R37, UR6 ;  /* 0x0000000625287c20 */ /* 0x000fe20008410000 */
[----:B------:R-:W-:Y:S01]  /*4c10*/  ISETP.GT.AND P3, PT, R48, 0x81, PT ;  /* 0x000000813000780c */ /* 0x000fe20003f64270 */
[----:B------:R-:W-:Y:S01]  /*4c20*/  MUFU.TANH R24, R24 ;  /* 0x0000001800187308 */ /* 0x000fe20000002400 */
[----:B------:R-:W-:-:S02]  /*4c30*/  FSEL R165, R165, -INF , P2 ;  /* 0xff800000a5a57808 */ /* 0x000fc40001000000 */
[----:B------:R-:W-:Y:S02]  /*4c40*/  FMNMX.FTZ R64, R163, R64, !PT ;  /* 0x00000040a3407209 */ /* 0x000fe40007810000 */
[----:B------:R-:W-:Y:S02]  /*4c50*/  FSEL R37, R42, -INF , P6 ;  /* 0xff8000002a257808 */ /* 0x000fe40003000000 */
[----:B------:R-:W-:Y:S01]  /*4c60*/  ISETP.GT.AND P6, PT, R48, 0x88, PT ;  /* 0x000000883000780c */ /* 0x000fe20003fc4270 */
[----:B------:R-:W4:Y:S01]  /*4c70*/  MUFU.TANH R40, R40 ;  /* 0x0000002800287308 */ /* 0x000f220000002400 */
[----:B------:R-:W-:Y:S02]  /*4c80*/  FSEL R167, R167, -INF , P3 ;  /* 0xff800000a7a77808 */ /* 0x000fe40001800000 */
[----:B------:R-:W-:Y:S02]  /*4c90*/  FMNMX.FTZ R64, R165, R64, !PT ;  /* 0x00000040a5407209 */ /* 0x000fe40007810000 */
[----:B--2---:R-:W-:-:S02]  /*4ca0*/  FSEL R85, R54, -INF , P5 ;  /* 0xff80000036557808 */ /* 0x004fc40002800000 */
[----:B------:R-:W-:Y:S01]  /*4cb0*/  ISETP.GT.AND P5, PT, R48, 0x89, PT ;  /* 0x000000893000780c */ /* 0x000fe20003fa4270 */
[----:B------:R-:W2:Y:S01]  /*4cc0*/  MUFU.TANH R56, R56 ;  /* 0x0000003800387308 */ /* 0x000ea20000002400 */
[----:B---3--:R-:W-:Y:S02]  /*4cd0*/  FSEL R169, R44, -INF , P6 ;  /* 0xff8000002ca97808 */ /* 0x008fe40003000000 */
[----:B------:R-:W-:Y:S02]  /*4ce0*/  FMNMX.FTZ R64, R167, R64, !PT ;  /* 0x00000040a7407209 */ /* 0x000fe40007810000 */
[----:B------:R-:W-:Y:S01]  /*4cf0*/  FSEL R95, R14, -INF , P4 ;  /* 0xff8000000e5f7808 */ /* 0x000fe20002000000 */
[----:B------:R-:W-:Y:S01]  /*4d00*/  FMUL.FTZ R14, R25, UR6 ;  /* 0x00000006190e7c20 */ /* 0x000fe20008410000 */
[----:B------:R-:W-:Y:S01]  /*4d10*/  ISETP.GT.AND P4, PT, R48, 0x90, PT ;  /* 0x000000903000780c */ /* 0x000fe20003f84270 */
[----:B------:R-:W-:Y:S01]  /*4d20*/  MUFU.TANH R38, R38 ;  /* 0x0000002600267308 */ /* 0x000fe20000002400 */
[----:B-1----:R-:W-:-:S02]  /*4d30*/  FSEL R171, R126, -INF , P5 ;  /* 0xff8000007eab7808 */ /* 0x002fc40002800000 */
[----:B------:R-:W-:Y:S02]  /*4d40*/  FMNMX.FTZ R64, R169, R64, !PT ;  /* 0x00000040a9407209 */ /* 0x000fe40007810000 */
[----:B------:R-:W-:Y:S02]  /*4d50*/  FSEL R105, R105, -INF , P3 ;  /* 0xff80000069697808 */ /* 0x000fe40001800000 */
[----:B------:R-:W-:Y:S01]  /*4d60*/  ISETP.GT.AND P3, PT, R48, 0x91, PT ;  /* 0x000000913000780c */ /* 0x000fe20003f64270 */
[----:B------:R-:W1:Y:S01]  /*4d70*/  MUFU.TANH R14, R14 ;  /* 0x0000000e000e7308 */ /* 0x000e620000002400 */
[----:B0-----:R-:W-:Y:S02]  /*4d80*/  FSEL R173, R32, -INF , P4 ;  /* 0xff80000020ad7808 */ /* 0x001fe40002000000 */
[----:B------:R-:W-:Y:S02]  /*4d90*/  FMNMX.FTZ R64, R171, R64, !PT ;  /* 0x00000040ab407209 */ /* 0x000fe40007810000 */
[----:B------:R-:W-:-:S02]  /*4da0*/  FSEL R97, R97, -INF , P2 ;  /* 0xff80000061617808 */ /* 0x000fc40001000000 */
[----:B------:R-:W-:Y:S01]  /*4db0*/  ISETP.GT.AND P2, PT, R48, 0x98, PT ;  /* 0x000000983000780c */ /* 0x000fe20003f44270 */
[----:B------:R-:W0:Y:S01]  /*4dc0*/  MUFU.TANH R28, R28 ;  /* 0x0000001c001c7308 */ /* 0x000e220000002400 */
[----:B-----5:R-:W-:Y:S01]  /*4dd0*/  FSEL R175, R20, -INF , P3 ;  /* 0xff80000014af7808 */ /* 0x020fe20001800000 */
[----:B------:R-:W-:Y:S01]  /*4de0*/  FMUL.FTZ R20, R29, UR6 ;  /* 0x000000061d147c20 */ /* 0x000fe20008410000 */
[----:B------:R-:W-:Y:S02]  /*4df0*/  FMNMX.FTZ R64, R173, R64, !PT ;  /* 0x00000040ad407209 */ /* 0x000fe40007810000 */
[----:B------:R-:W-:Y:S02]  /*4e00*/  FSEL R25, R46, -INF , P6 ;  /* 0xff8000002e197808 */ /* 0x000fe40003000000 */
[----:B------:R-:W-:Y:S01]  /*4e10*/  ISETP.GT.AND P6, PT, R48, 0x99, PT ;  /* 0x000000993000780c */ /* 0x000fe20003fc4270 */
[----:B------:R-:W3:Y:S01]  /*4e20*/  MUFU.TANH R20, R20 ;  /* 0x0000001400147308 */ /* 0x000ee20000002400 */
[----:B------:R-:W-:-:S02]  /*4e30*/  FSEL R177, R36, -INF , P2 ;  /* 0xff80000024b17808 */ /* 0x000fc40001000000 */
[----:B------:R-:W-:Y:S02]  /*4e40*/  FMNMX.FTZ R64, R175, R64, !PT ;  /* 0x00000040af407209 */ /* 0x000fe40007810000 */
[----:B------:R-:W-:Y:S02]  /*4e50*/  FSEL R29, R128, -INF , P5 ;  /* 0xff800000801d7808 */ /* 0x000fe40002800000 */
[----:B------:R-:W-:Y:S01]  /*4e60*/  ISETP.GT.AND P5, PT, R48, 0xa0, PT ;  /* 0x000000a03000780c */ /* 0x000fe20003fa4270 */
[----:B------:R-:W-:Y:S01]  /*4e70*/  MUFU.TANH R26, R26 ;  /* 0x0000001a001a7308 */ /* 0x000fe20000002400 */
[----:B----4-:R-:W-:Y:S02]  /*4e80*/  FSEL R179, R40, -INF , P6 ;  /* 0xff80000028b37808 */ /* 0x010fe40003000000 */
[----:B------:R-:W-:Y:S02]  /*4e90*/  FMNMX.FTZ R64, R177, R64, !PT ;  /* 0x00000040b1407209 */ /* 0x000fe40007810000 */
[----:B------:R-:W-:-:S02]  /*4ea0*/  FSEL R135, R34, -INF , P4 ;  /* 0xff80000022877808 */ /* 0x000fc40002000000 */
[----:B------:R-:W-:Y:S01]  /*4eb0*/  ISETP.GT.AND P4, PT, R48, 0xa1, PT ;  /* 0x000000a13000780c */ /* 0x000fe20003f84270 */
[----:B------:R-:W-:Y:S01]  /*4ec0*/  MUFU.TANH R30, R30 ;  /* 0x0000001e001e7308 */ /* 0x000fe20000002400 */
[----:B------:R-:W-:Y:S02]  /*4ed0*/  FSEL R181, R24, -INF , P5 ;  /* 0xff80000018b57808 */ /* 0x000fe40002800000 */
[----:B------:R-:W-:Y:S02]  /*4ee0*/  FMNMX.FTZ R64, R179, R64, !PT ;  /* 0x00000040b3407209 */ /* 0x000fe40007810000 */
[----:B--2---:R-:W-:Y:S02]  /*4ef0*/  FSEL R139, R56, -INF , P3 ;  /* 0xff800000388b7808 */ /* 0x004fe40001800000 */
[----:B------:R-:W-:Y:S02]  /*4f00*/  ISETP.GT.AND P3, PT, R48, 0xa8, PT ;  /* 0x000000a83000780c */ /* 0x000fe40003f64270 */
[----:B-1----:R-:W-:-:S02]  /*4f10*/  FSEL R183, R14, -INF , P4 ;  /* 0xff8000000eb77808 */ /* 0x002fc40002000000 */
[----:B------:R-:W-:Y:S02]  /*4f20*/  FMNMX.FTZ R64, R181, R64, !PT ;  /* 0x00000040b5407209 */ /* 0x000fe40007810000 */
[----:B------:R-:W-:Y:S02]  /*4f30*/  FSEL R143, R38, -INF , P2 ;  /* 0xff800000268f7808 */ /* 0x000fe40001000000 */
[----:B------:R-:W-:Y:S02]  /*4f40*/  ISETP.GT.AND P2, PT, R48, 0xa9, PT ;  /* 0x000000a93000780c */ /* 0x000fe40003f44270 */
[----:B0-----:R-:W-:Y:S01]  /*4f50*/  FSEL R185, R28, -INF , P3 ;  /* 0xff8000001cb97808 */ /* 0x001fe20001800000 */
[----:B------:R-:W-:Y:S01]  /*4f60*/  FMUL.FTZ R28, R31, UR6 ;  /* 0x000000061f1c7c20 */ /* 0x000fe20008410000 */
[----:B------:R-:W-:Y:S02]  /*4f70*/  FMNMX.FTZ R64, R183, R64, !PT ;  /* 0x00000040b7407209 */ /* 0x000fe40007810000 */
[----:B---3--:R-:W-:-:S02]  /*4f80*/  FSEL R187, R20, -INF , P2 ;  /* 0xff80000014bb7808 */ /* 0x008fc40001000000 */
[----:B------:R-:W-:Y:S01]  /*4f90*/  FMNMX.FTZ R64, R185, R64, !PT ;  /* 0x00000040b9407209 */ /* 0x000fe20007810000 */
[----:B------:R-:W0:Y:S01]  /*4fa0*/  MUFU.TANH R20, R39 ;  /* 0x0000002700147308 */ /* 0x000e220000002400 */
[-C--:B------:R-:W-:Y:S02]  /*4fb0*/  MOV R76, R87.reuse ;  /* 0x00000057004c7202 */ /* 0x080fe40000000f00 */
[----:B------:R-:W-:Y:S02]  /*4fc0*/  FMNMX.FTZ R64, R187, R64, !PT ;  /* 0x00000040bb407209 */ /* 0x000fe40007810000 */
[----:B------:R-:W-:-:S03]  /*4fd0*/  MOV R62, R87 ;  /* 0x00000057003e7202 */ /* 0x000fc60000000f00 */
[----:B------:R-:W1:Y:S01]  /*4fe0*/  SHFL.BFLY PT, R89, R64, 0x2, 0x1f ;  /* 0x0c401f0040597f89 */ /* 0x000e6200000e0000 */
[----:B------:R-:W-:Y:S01]  /*4ff0*/  MUFU.TANH R28, R28 ;  /* 0x0000001c001c7308 */ /* 0x000fe20000002400 */
[----:B-1----:R-:W-:Y:S01]  /*5000*/  FMNMX.FTZ R24, R64, R89, !PT ;  /* 0x0000005940187209 */ /* 0x002fe20007810000 */
[----:B------:R-:W-:-:S04]  /*5010*/  IMAD.MOV.U32 R64, RZ, RZ, R87 ;  /* 0x000000ffff407224 */ /* 0x000fc800078e0057 */
[----:B------:R-:W1:Y:S02]  /*5020*/  SHFL.BFLY PT, R89, R24, 0x1, 0x1f ;  /* 0x0c201f0018597f89 */ /* 0x000e6400000e0000 */
[----:B-1----:R-:W-:Y:S01]  /*5030*/  FMNMX.FTZ R89, R24, R89, !PT ;  /* 0x0000005918597209 */ /* 0x002fe20007810000 */
[----:B------:R-:W-:-:S03]  /*5040*/  FMUL.FTZ R24, R27, UR6 ;  /* 0x000000061b187c20 */ /* 0x000fc60008410000 */
[C---:B------:R-:W-:Y:S01]  /*5050*/  FSETP.NEU.FTZ.AND P0, PT, R89.reuse, -INF , PT ;  /* 0xff8000005900780b */ /* 0x040fe20003f1d000 */
[----:B------:R-:W-:Y:S02]  /*5060*/  FMUL.FTZ R14, R89, R88 ;  /* 0x00000058590e7220 */ /* 0x000fe40000410000 */
[----:B------:R-:W1:Y:S03]  /*5070*/  MUFU.TANH R24, R24 ;  /* 0x0000001800187308 */ /* 0x000e660000002400 */
[----:B------:R-:W-:Y:S02]  /*5080*/  FSEL R14, R14, RZ, P0 ;  /* 0x000000ff0e0e7208 */ /* 0x000fe40000000000 */
[----:B------:R-:W-:-:S03]  /*5090*/  ISETP.NE.AND P0, PT, R122, RZ, PT ;  /* 0x000000ff7a00720c */ /* 0x000fc60003f05270 */
[--C-:B------:R-:W-:Y:S01]  /*50a0*/  FFMA.FTZ R27, R12, R88, -R14.reuse ;  /* 0x000000580c1b7223 */ /* 0x100fe2000001080e */
[----:B------:R-:W-:Y:S01]  /*50b0*/  FMNMX.FTZ R12, R11, R10, !PT ;  /* 0x0000000a0b0c7209 */ /* 0x000fe20007810000 */
[-CC-:B------:R-:W-:Y:S01]  /*50c0*/  FFMA.FTZ R180, R101, R88.reuse, -R14.reuse ;  /* 0x0000005865b47223 */ /* 0x180fe2000001080e */
[-CC-:B------:R-:W-:Y:S01]  /*50d0*/  FFMA.FTZ R101, R121, R88.reuse, -R14.reuse ;  /* 0x0000005879657223 */ /* 0x180fe2000001080e */
[----:B0-----:R-:W-:Y:S01]  /*50e0*/  FSEL R121, R20, -INF , P6 ;  /* 0xff80000014797808 */ /* 0x001fe20003000000 */
[--C-:B------:R-:W-:Y:S01]  /*50f0*/  FFMA.FTZ R190, R123, R88, -R14.reuse ;  /* 0x000000587bbe7223 */ /* 0x100fe2000001080e */
[----:B------:R-:W-:Y:S01]  /*5100*/  FMNMX.FTZ R12, R13, R12, !PT ;  /* 0x0000000c0d0c7209 */ /* 0x000fe20007810000 */
[-CC-:B------:R-:W-:Y:S01]  /*5110*/  FFMA.FTZ R192, R127, R88.reuse, -R14.reuse ;  /* 0x000000587fc07223 */ /* 0x180fe2000001080e */
[----:B------:R-:W-:Y:S01]  /*5120*/  FSEL R123, R26, -INF , P5 ;  /* 0xff8000001a7b7808 */ /* 0x000fe20002800000 */
[--C-:B------:R-:W-:Y:S01]  /*5130*/  FFMA.FTZ R196, R137, R88, -R14.reuse ;  /* 0x0000005889c47223 */ /* 0x100fe2000001080e */
[----:B------:R-:W-:Y:S01]  /*5140*/  FMNMX.FTZ R12, R15, R12, !PT ;  /* 0x0000000c0f0c7209 */ /* 0x000fe20007810000 */
[-CC-:B------:R-:W-:Y:S01]  /*5150*/  FFMA.FTZ R198, R145, R88.reuse, -R14.reuse ;  /* 0x0000005891c67223 */ /* 0x180fe2000001080e */
[----:B-1----:R-:W-:Y:S01]  /*5160*/  FSEL R127, R24, -INF , P4 ;  /* 0xff800000187f7808 */ /* 0x002fe20002000000 */
[--C-:B------:R-:W-:Y:S01]  /*5170*/  FFMA.FTZ R176, R91, R88, -R14.reuse ;  /* 0x000000585bb07223 */ /* 0x100fe2000001080e */
[----:B------:R-:W-:Y:S01]  /*5180*/  FMNMX.FTZ R12, R21, R12, !PT ;  /* 0x0000000c150c7209 */ /* 0x000fe20007810000 */
[-CC-:B------:R-:W-:Y:S01]  /*5190*/  FFMA.FTZ R91, R109, R88.reuse, -R14.reuse ;  /* 0x000000586d5b7223 */ /* 0x180fe2000001080e */
[----:B------:R-:W-:Y:S01]  /*51a0*/  FSEL R137, R30, -INF , P3 ;  /* 0xff8000001e897808 */ /* 0x000fe20001800000 */
[--C-:B------:R-:W-:Y:S01]  /*51b0*/  FFMA.FTZ R109, R133, R88, -R14.reuse ;  /* 0x00000058856d7223 */ /* 0x100fe2000001080e */
[----:B------:R-:W-:Y:S01]  /*51c0*/  FMNMX.FTZ R12, R41, R12, !PT ;  /* 0x0000000c290c7209 */ /* 0x000fe20007810000 */
[--C-:B------:R-:W-:Y:S01]  /*51d0*/  FFMA.FTZ R178, R93, R88, -R14.reuse ;  /* 0x000000585db27223 */ /* 0x100fe2000001080e */
[----:B------:R-:W-:Y:S01]  /*51e0*/  FSEL R145, R28, -INF , P2 ;  /* 0xff8000001c917808 */ /* 0x000fe20001000000 */
[----:B------:R-:W-:Y:S01]  /*51f0*/  MUFU.EX2 R176, R176 ;  /* 0x000000b000b07308 */ /* 0x000fe20000000800 */
[----:B------:R-:W-:Y:S01]  /*5200*/  FMNMX.FTZ R12, R43, R12, !PT ;  /* 0x0000000c2b0c7209 */ /* 0x000fe20007810000 */
[-CC-:B------:R-:W-:Y:S01]  /*5210*/  FFMA.FTZ R31, R99, R88.reuse, -R14.reuse ;  /* 0x00000058631f7223 */ /* 0x180fe2000001080e */
[-CC-:B------:R-:W-:Y:S01]  /*5220*/  FFMA.FTZ R39, R103, R88.reuse, -R14.reuse ;  /* 0x0000005867277223 */ /* 0x180fe2000001080e */
[--C-:B------:R-:W-:Y:S01]  /*5230*/  FFMA.FTZ R182, R107, R88, -R14.reuse ;  /* 0x000000586bb67223 */ /* 0x100fe2000001080e */
[----:B------:R-:W-:Y:S01]  /*5240*/  FMNMX.FTZ R12, R45, R12, !PT ;  /* 0x0000000c2d0c7209 */ /* 0x000fe20007810000 */
[-CC-:B------:R-:W-:Y:S01]  /*5250*/  FFMA.FTZ R214, R177, R88.reuse, -R14.reuse ;  /* 0x00000058b1d67223 */ /* 0x180fe2000001080e */
[--C-:B------:R-:W-:Y:S01]  /*5260*/  FFMA.FTZ R93, R113, R88, -R14.reuse ;  /* 0x00000058715d7223 */ /* 0x100fe2000001080e */
[----:B------:R-:W0:Y:S01]  /*5270*/  MUFU.EX2 R27, R27 ;  /* 0x0000001b001b7308 */ /* 0x000e220000000800 */
[----:B------:R-:W-:Y:S01]  /*5280*/  FMNMX.FTZ R12, R47, R12, !PT ;  /* 0x0000000c2f0c7209 */ /* 0x000fe20007810000 */
[-CC-:B------:R-:W-:Y:S01]  /*5290*/  FFMA.FTZ R113, R147, R88.reuse, -R14.reuse ;  /* 0x0000005893717223 */ /* 0x180fe2000001080e */
[-CC-:B------:R-:W-:Y:S01]  /*52a0*/  FFMA.FTZ R184, R111, R88.reuse, -R14.reuse ;  /* 0x000000586fb87223 */ /* 0x180fe2000001080e */
[--C-:B------:R-:W-:Y:S01]  /*52b0*/  FFMA.FTZ R147, R179, R88, -R14.reuse ;  /* 0x00000058b3937223 */ /* 0x100fe2000001080e */
[----:B------:R-:W-:Y:S01]  /*52c0*/  FMNMX.FTZ R12, R49, R12, !PT ;  /* 0x0000000c310c7209 */ /* 0x000fe20007810000 */
[-CC-:B------:R-:W-:Y:S01]  /*52d0*/  FFMA.FTZ R186, R115, R88.reuse, -R14.reuse ;  /* 0x0000005873ba7223 */ /* 0x180fe2000001080e */
[--C-:B------:R-:W-:Y:S01]  /*52e0*/  FFMA.FTZ R99, R117, R88, -R14.reuse ;  /* 0x0000005875637223 */ /* 0x100fe2000001080e */
[----:B------:R-:W1:Y:S01]  /*52f0*/  MUFU.EX2 R178, R178 ;  /* 0x000000b200b27308 */ /* 0x000e620000000800 */
[----:B------:R-:W-:Y:S01]  /*5300*/  FMNMX.FTZ R12, R51, R12, !PT ;  /* 0x0000000c330c7209 */ /* 0x000fe20007810000 */
[-CC-:B------:R-:W-:Y:S01]  /*5310*/  FFMA.FTZ R188, R119, R88.reuse, -R14.reuse ;  /* 0x0000005877bc7223 */ /* 0x180fe2000001080e */
[-CC-:B------:R-:W-:Y:S01]  /*5320*/  FFMA.FTZ R103, R125, R88.reuse, -R14.reuse ;  /* 0x000000587d677223 */ /* 0x180fe2000001080e */
[--C-:B------:R-:W-:Y:S01]  /*5330*/  FFMA.FTZ R107, R129, R88, -R14.reuse ;  /* 0x00000058816b7223 */ /* 0x100fe2000001080e */
[----:B------:R-:W-:Y:S01]  /*5340*/  FMNMX.FTZ R12, R53, R12, !PT ;  /* 0x0000000c350c7209 */ /* 0x000fe20007810000 */
[-CC-:B------:R-:W-:Y:S01]  /*5350*/  FFMA.FTZ R194, R131, R88.reuse, -R14.reuse ;  /* 0x0000005883c27223 */ /* 0x180fe2000001080e */
[--C-:B------:R-:W-:Y:S01]  /*5360*/  FFMA.FTZ R111, R141, R88, -R14.reuse ;  /* 0x000000588d6f7223 */ /* 0x100fe2000001080e */
[----:B------:R-:W2:Y:S01]  /*5370*/  MUFU.EX2 R31, R31 ;  /* 0x0000001f001f7308 */ /* 0x000ea20000000800 */
[----:B------:R-:W-:Y:S01]  /*5380*/  FMNMX.FTZ R12, R55, R12, !PT ;  /* 0x0000000c370c7209 */ /* 0x000fe20007810000 */
[-CC-:B------:R-:W-:Y:S01]  /*5390*/  FFMA.FTZ R200, R149, R88.reuse, -R14.reuse ;  /* 0x0000005895c87223 */ /* 0x180fe2000001080e */
[-CC-:B------:R-:W-:Y:S01]  /*53a0*/  FFMA.FTZ R115, R151, R88.reuse, -R14.reuse ;  /* 0x0000005897737223 */ /* 0x180fe2000001080e */
[--C-:B------:R-:W-:Y:S01]  /*53b0*/  FFMA.FTZ R202, R153, R88, -R14.reuse ;  /* 0x0000005899ca7223 */ /* 0x100fe2000001080e */
[----:B------:R-:W-:Y:S01]  /*53c0*/  FMNMX.FTZ R12, R57, R12, !PT ;  /* 0x0000000c390c7209 */ /* 0x000fe20007810000 */
[-CC-:B------:R-:W-:Y:S01]  /*53d0*/  FFMA.FTZ R117, R155, R88.reuse, -R14.reuse ;  /* 0x000000589b757223 */ /* 0x180fe2000001080e */
[--C-:B------:R-:W-:Y:S01]  /*53e0*/  FFMA.FTZ R204, R157, R88, -R14.reuse ;  /* 0x000000589dcc7223 */ /* 0x100fe2000001080e */
[----:B------:R-:W3:Y:S01]  /*53f0*/  MUFU.EX2 R180, R180 ;  /* 0x000000b400b47308 */ /* 0x000ee20000000800 */
[----:B------:R-:W-:Y:S01]  /*5400*/  FMNMX.FTZ R12, R59, R12, !PT ;  /* 0x0000000c3b0c7209 */ /* 0x000fe20007810000 */
[-CC-:B------:R-:W-:Y:S01]  /*5410*/  FFMA.FTZ R119, R159, R88.reuse, -R14.reuse ;  /* 0x000000589f777223 */ /* 0x180fe2000001080e */
[-CC-:B------:R-:W-:Y:S01]  /*5420*/  FFMA.FTZ R206, R161, R88.reuse, -R14.reuse ;  /* 0x00000058a1ce7223 */ /* 0x180fe2000001080e */
[--C-:B------:R-:W-:Y:S01]  /*5430*/  FFMA.FTZ R125, R163, R88, -R14.reuse ;  /* 0x00000058a37d7223 */ /* 0x100fe2000001080e */
[----:B------:R-:W-:Y:S01]  /*5440*/  FMNMX.FTZ R12, R61, R12, !PT ;  /* 0x0000000c3d0c7209 */ /* 0x000fe20007810000 */
[-CC-:B------:R-:W-:Y:S01]  /*5450*/  FFMA.FTZ R208, R165, R88.reuse, -R14.reuse ;  /* 0x00000058a5d07223 */ /* 0x180fe2000001080e */
[--C-:B------:R-:W-:Y:S01]  /*5460*/  FFMA.FTZ R129, R167, R88, -R14.reuse ;  /* 0x00000058a7817223 */ /* 0x100fe2000001080e */
[----:B------:R-:W4:Y:S01]  /*5470*/  MUFU.EX2 R39, R39 ;  /* 0x0000002700277308 */ /* 0x000f220000000800 */
[----:B------:R-:W-:Y:S01]  /*5480*/  FMNMX.FTZ R12, R63, R12, !PT ;  /* 0x0000000c3f0c7209 */ /* 0x000fe20007810000 */
[-CC-:B------:R-:W-:Y:S01]  /*5490*/  FFMA.FTZ R210, R169, R88.reuse, -R14.reuse ;  /* 0x00000058a9d27223 */ /* 0x180fe2000001080e */
[-CC-:B------:R-:W-:Y:S01]  /*54a0*/  FFMA.FTZ R131, R171, R88.reuse, -R14.reuse ;  /* 0x00000058ab837223 */ /* 0x180fe2000001080e */
[--C-:B------:R-:W-:Y:S01]  /*54b0*/  FFMA.FTZ R212, R173, R88, -R14.reuse ;  /* 0x00000058add47223 */ /* 0x100fe2000001080e */
[----:B------:R-:W-:Y:S01]  /*54c0*/  FMNMX.FTZ R12, R65, R12, !PT ;  /* 0x0000000c410c7209 */ /* 0x000fe20007810000 */
[-CC-:B------:R-:W-:Y:S01]  /*54d0*/  FFMA.FTZ R141, R175, R88.reuse, -R14.reuse ;  /* 0x00000058af8d7223 */ /* 0x180fe2000001080e */
[--C-:B------:R-:W-:Y:S01]  /*54e0*/  FFMA.FTZ R216, R181, R88, -R14.reuse ;  /* 0x00000058b5d87223 */ /* 0x100fe2000001080e */
[----:B------:R-:W5:Y:S01]  /*54f0*/  MUFU.EX2 R182, R182 ;  /* 0x000000b600b67308 */ /* 0x000f620000000800 */
[----:B------:R-:W-:Y:S01]  /*5500*/  FMNMX.FTZ R12, R67, R12, !PT ;  /* 0x0000000c430c7209 */ /* 0x000fe20007810000 */
[-CC-:B------:R-:W-:Y:S01]  /*5510*/  FFMA.FTZ R149, R183, R88.reuse, -R14.reuse ;  /* 0x00000058b7957223 */ /* 0x180fe2000001080e */
[-CC-:B------:R-:W-:Y:S01]  /*5520*/  FFMA.FTZ R218, R185, R88.reuse, -R14.reuse ;  /* 0x00000058b9da7223 */ /* 0x180fe2000001080e */
[----:B------:R-:W-:Y:S01]  /*5530*/  FFMA.FTZ R151, R187, R88, -R14 ;  /* 0x00000058bb977223 */ /* 0x000fe2000001080e */
[----:B------:R-:W-:-:S03]  /*5540*/  FMNMX.FTZ R12, R69, R12, !PT ;  /* 0x0000000c450c7209 */ /* 0x000fc60007810000 */
[----:B------:R-:W5:Y:S01]  /*5550*/  MUFU.EX2 R91, R91 ;  /* 0x0000005b005b7308 */ /* 0x000f620000000800 */
[----:B------:R-:W-:-:S04]  /*5560*/  FMNMX.FTZ R12, R71, R12, !PT ;  /* 0x0000000c470c7209 */ /* 0x000fc80007810000 */
[----:B------:R-:W-:-:S03]  /*5570*/  FMNMX.FTZ R12, R73, R12, !PT ;  /* 0x0000000c490c7209 */ /* 0x000fc60007810000 */
[----:B------:R-:W5:Y:S01]  /*5580*/  MUFU.EX2 R184, R184 ;  /* 0x000000b800b87308 */ /* 0x000f620000000800 */
[----:B------:R-:W-:-:S04]  /*5590*/  FMNMX.FTZ R12, R75, R12, !PT ;  /* 0x0000000c4b0c7209 */ /* 0x000fc80007810000 */
[----:B------:R-:W-:-:S03]  /*55a0*/  FMNMX.FTZ R12, R77, R12, !PT ;  /* 0x0000000c4d0c7209 */ /* 0x000fc60007810000 */
[----:B------:R-:W-:Y:S01]  /*55b0*/  MUFU.EX2 R93, R93 ;  /* 0x0000005d005d7308 */ /* 0x000fe20000000800 */
        /* <DEDUP_REMOVED lines=29> */
[----:B------:R-:W-:Y:S02]  /*5790*/  MUFU.EX2 R109, R109 ;  /* 0x0000006d006d7308 */ /* 0x000fe40000000800 */
[----:B------:R-:W0:Y:S06]  /*57a0*/  SHFL.BFLY PT, R133, R12, 0x2, 0x1f ;  /* 0x0c401f000c857f89 */ /* 0x000e2c00000e0000 */
[----:B------:R-:W-:Y:S08]  /*57b0*/  MUFU.EX2 R196, R196 ;  /* 0x000000c400c47308 */ /* 0x000ff00000000800 */
[----:B------:R-:W-:Y:S08]  /*57c0*/  MUFU.EX2 R111, R111 ;  /* 0x0000006f006f7308 */ /* 0x000ff00000000800 */
[----:B------:R-:W-:Y:S01]  /*57d0*/  MUFU.EX2 R198, R198 ;  /* 0x000000c600c67308 */ /* 0x000fe20000000800 */
[----:B0-----:R-:W-:-:S05]  /*57e0*/  FMNMX.FTZ R20, R12, R133, !PT ;  /* 0x000000850c147209 */ /* 0x001fca0007810000 */
[----:B------:R-:W0:Y:S02]  /*57f0*/  SHFL.BFLY PT, R133, R20, 0x1, 0x1f ;  /* 0x0c201f0014857f89 */ /* 0x000e2400000e0000 */
[----:B------:R-:W-:Y:S08]  /*5800*/  MUFU.EX2 R113, R113 ;  /* 0x0000007100717308 */ /* 0x000ff00000000800 */
[----:B------:R-:W-:Y:S08]  /*5810*/  MUFU.EX2 R200, R200 ;  /* 0x000000c800c87308 */ /* 0x000ff00000000800 */
[----:B------:R-:W-:Y:S01]  /*5820*/  MUFU.EX2 R115, R115 ;  /* 0x0000007300737308 */ /* 0x000fe20000000800 */
[----:B0-----:R-:W-:-:S07]  /*5830*/  FMNMX.FTZ R133, R20, R133, !PT ;  /* 0x0000008514857209 */ /* 0x001fce0007810000 */
[----:B------:R-:W-:Y:S01]  /*5840*/  MUFU.EX2 R202, R202 ;  /* 0x000000ca00ca7308 */ /* 0x000fe20000000800 */
[C---:B------:R-:W-:Y:S01]  /*5850*/  FSETP.NEU.FTZ.AND P2, PT, R133.reuse, -INF , PT ;  /* 0xff8000008500780b */ /* 0x040fe20003f5d000 */
[----:B------:R-:W-:-:S06]  /*5860*/  FMUL.FTZ R38, R133, R88 ;  /* 0x0000005885267220 */ /* 0x000fcc0000410000 */
[----:B------:R-:W-:Y:S01]  /*5870*/  MUFU.EX2 R117, R117 ;  /* 0x0000007500757308 */ /* 0x000fe20000000800 */
[----:B------:R-:W-:Y:S02]  /*5880*/  FSEL R38, R38, RZ, P2 ;  /* 0x000000ff26267208 */ /* 0x000fe40001000000 */
[----:B------:R-:W-:Y:S01]  /*5890*/  ISETP.GE.AND P2, PT, R80, 0xb1, PT ;  /* 0x000000b15000780c */ /* 0x000fe20003f46270 */
[----:B------:R-:W-:Y:S02]  /*58a0*/  IMAD.MOV.U32 R80, RZ, RZ, R87 ;  /* 0x000000ffff507224 */ /* 0x000fe400078e0057 */
[-CC-:B------:R-:W-:Y:S01]  /*58b0*/  FFMA.FTZ R177, R11, R88.reuse, -R38.reuse ;  /* 0x000000580bb17223 */ /* 0x180fe20000010826 */
[----:B------:R-:W-:Y:S01]  /*58c0*/  FADD.FTZ R11, R176, R27 ;  /* 0x0000001bb00b7221 */ /* 0x000fe20000010000 */
[-CC-:B------:R-:W-:Y:S01]  /*58d0*/  FFMA.FTZ R12, R10, R88.reuse, -R38.reuse ;  /* 0x000000580a0c7223 */ /* 0x180fe20000010826 */
[-CC-:B------:R-:W-:Y:S01]  /*58e0*/  FFMA.FTZ R179, R13, R88.reuse, -R38.reuse ;  /* 0x000000580db37223 */ /* 0x180fe20000010826 */
[-CC-:B------:R-:W-:Y:S01]  /*58f0*/  FFMA.FTZ R14, R15, R88.reuse, -R38.reuse ;  /* 0x000000580f0e7223 */ /* 0x180fe20000010826 */
[----:B-1----:R-:W-:Y:S01]  /*5900*/  FADD.FTZ R10, R178, R11 ;  /* 0x0000000bb20a7221 */ /* 0x002fe20000010000 */
[----:B------:R-:W-:Y:S01]  /*5910*/  MUFU.EX2 R177, R177 ;  /* 0x000000b100b17308 */ /* 0x000fe20000000800 */
[-CC-:B------:R-:W-:Y:S01]  /*5920*/  FFMA.FTZ R181, R21, R88.reuse, -R38.reuse ;  /* 0x0000005815b57223 */ /* 0x180fe20000010826 */
[-C--:B------:R-:W-:Y:S01]  /*5930*/  FFMA.FTZ R20, R41, R88.reuse, -R38 ;  /* 0x0000005829147223 */ /* 0x080fe20000010826 */
[----:B--2---:R-:W-:Y:S01]  /*5940*/  FADD.FTZ R11, R31, R10 ;  /* 0x0000000a1f0b7221 */ /* 0x004fe20000010000 */
[-CC-:B------:R-:W-:Y:S01]  /*5950*/  FFMA.FTZ R183, R43, R88.reuse, -R38.reuse ;  /* 0x000000582bb77223 */ /* 0x180fe20000010826 */
[-CC-:B------:R-:W-:Y:S01]  /*5960*/  FFMA.FTZ R24, R45, R88.reuse, -R38.reuse ;  /* 0x000000582d187223 */ /* 0x180fe20000010826 */
[-CC-:B------:R-:W-:Y:S01]  /*5970*/  FFMA.FTZ R185, R47, R88.reuse, -R38.reuse ;  /* 0x000000582fb97223 */ /* 0x180fe20000010826 */
[----:B---3--:R-:W-:Y:S01]  /*5980*/  FADD.FTZ R10, R180, R11 ;  /* 0x0000000bb40a7221 */ /* 0x008fe20000010000 */
[----:B------:R-:W0:Y:S01]  /*5990*/  MUFU.EX2 R12, R12 ;  /* 0x0000000c000c7308 */ /* 0x000e220000000800 */
[-CC-:B------:R-:W-:Y:S01]  /*59a0*/  FFMA.FTZ R26, R49, R88.reuse, -R38.reuse ;  /* 0x00000058311a7223 */ /* 0x180fe20000010826 */
[-C--:B------:R-:W-:Y:S01]  /*59b0*/  FFMA.FTZ R187, R51, R88.reuse, -R38 ;  /* 0x0000005833bb7223 */ /* 0x080fe20000010826 */
[----:B----4-:R-:W-:Y:S01]  /*59c0*/  FADD.FTZ R11, R39, R10 ;  /* 0x0000000a270b7221 */ /* 0x010fe20000010000 */
[-CC-:B------:R-:W-:Y:S01]  /*59d0*/  FFMA.FTZ R28, R53, R88.reuse, -R38.reuse ;  /* 0x00000058351c7223 */ /* 0x180fe20000010826 */
[-CC-:B------:R-:W-:Y:S01]  /*59e0*/  FFMA.FTZ R189, R55, R88.reuse, -R38.reuse ;  /* 0x0000005837bd7223 */ /* 0x180fe20000010826 */
[-CC-:B------:R-:W-:Y:S01]  /*59f0*/  FFMA.FTZ R30, R57, R88.reuse, -R38.reuse ;  /* 0x00000058391e7223 */ /* 0x180fe20000010826 */
[----:B-----5:R-:W-:Y:S01]  /*5a00*/  FADD.FTZ R10, R182, R11 ;  /* 0x0000000bb60a7221 */ /* 0x020fe20000010000 */
[----:B------:R-:W1:Y:S01]  /*5a10*/  MUFU.EX2 R179, R179 ;  /* 0x000000b300b37308 */ /* 0x000e620000000800 */
[-CC-:B------:R-:W-:Y:S01]  /*5a20*/  FFMA.FTZ R191, R59, R88.reuse, -R38.reuse ;  /* 0x000000583bbf7223 */ /* 0x180fe20000010826 */
[-C--:B------:R-:W-:Y:S01]  /*5a30*/  FFMA.FTZ R32, R61, R88.reuse, -R38 ;  /* 0x000000583d207223 */ /* 0x080fe20000010826 */
[----:B------:R-:W-:Y:S01]  /*5a40*/  FADD.FTZ R11, R91, R10 ;  /* 0x0000000a5b0b7221 */ /* 0x000fe20000010000 */
[-CC-:B------:R-:W-:Y:S01]  /*5a50*/  FFMA.FTZ R193, R63, R88.reuse, -R38.reuse ;  /* 0x000000583fc17223 */ /* 0x180fe20000010826 */
[-CC-:B------:R-:W-:Y:S01]  /*5a60*/  FFMA.FTZ R34, R65, R88.reuse, -R38.reuse ;  /* 0x0000005841227223 */ /* 0x180fe20000010826 */
[-C--:B------:R-:W-:Y:S01]  /*5a70*/  FFMA.FTZ R195, R67, R88.reuse, -R38 ;  /* 0x0000005843c37223 */ /* 0x080fe20000010826 */
[----:B------:R-:W-:Y:S01]  /*5a80*/  FADD.FTZ R44, R184, R11 ;  /* 0x0000000bb82c7221 */ /* 0x000fe20000010000 */
[----:B------:R-:W2:Y:S01]  /*5a90*/  MUFU.EX2 R14, R14 ;  /* 0x0000000e000e7308 */ /* 0x000ea20000000800 */
[----:B0-----:R-:W-:Y:S01]  /*5aa0*/  FADD.FTZ R10, R177, R12 ;  /* 0x0000000cb10a7221 */ /* 0x001fe20000010000 */
[-C--:B------:R-:W-:Y:S01]  /*5ab0*/  FFMA.FTZ R36, R69, R88.reuse, -R38 ;  /* 0x0000005845247223 */ /* 0x080fe20000010826 */
[----:B------:R-:W-:Y:S01]  /*5ac0*/  FADD.FTZ R13, R93, R44 ;  /* 0x0000002c5d0d7221 */ /* 0x000fe20000010000 */
[-CC-:B------:R-:W-:Y:S01]  /*5ad0*/  FFMA.FTZ R197, R71, R88.reuse, -R38.reuse ;  /* 0x0000005847c57223 */ /* 0x180fe20000010826 */
[-CC-:B------:R-:W-:Y:S01]  /*5ae0*/  FFMA.FTZ R40, R73, R88.reuse, -R38.reuse ;  /* 0x0000005849287223 */ /* 0x180fe20000010826 */
[-C--:B------:R-:W-:Y:S01]  /*5af0*/  FFMA.FTZ R199, R75, R88.reuse, -R38 ;  /* 0x000000584bc77223 */ /* 0x080fe20000010826 */
[----:B------:R-:W-:Y:S01]  /*5b00*/  FADD.FTZ R46, R186, R13 ;  /* 0x0000000dba2e7221 */ /* 0x000fe20000010000 */
[----:B------:R-:W0:Y:S01]  /*5b10*/  MUFU.EX2 R181, R181 ;  /* 0x000000b500b57308 */ /* 0x000e220000000800 */
[----:B-1----:R-:W-:Y:S01]  /*5b20*/  FADD.FTZ R11, R179, R10 ;  /* 0x0000000ab30b7221 */ /* 0x002fe20000010000 */
[-C--:B------:R-:W-:Y:S01]  /*5b30*/  FFMA.FTZ R42, R77, R88.reuse, -R38 ;  /* 0x000000584d2a7223 */ /* 0x080fe20000010826 */
[----:B------:R-:W-:Y:S01]  /*5b40*/  FADD.FTZ R13, R99, R46 ;  /* 0x0000002e630d7221 */ /* 0x000fe20000010000 */
[-CC-:B------:R-:W-:Y:S01]  /*5b50*/  FFMA.FTZ R201, R79, R88.reuse, -R38.reuse ;  /* 0x000000584fc97223 */ /* 0x180fe20000010826 */
[-CC-:B------:R-:W-:Y:S01]  /*5b60*/  FFMA.FTZ R44, R33, R88.reuse, -R38.reuse ;  /* 0x00000058212c7223 */ /* 0x180fe20000010826 */
[-CC-:B------:R-:W-:Y:S01]  /*5b70*/  FFMA.FTZ R203, R81, R88.reuse, -R38.reuse ;  /* 0x0000005851cb7223 */ /* 0x180fe20000010826 */
[----:B------:R-:W-:Y:S01]  /*5b80*/  FADD.FTZ R46, R188, R13 ;  /* 0x0000000dbc2e7221 */ /* 0x000fe20000010000 */
[----:B------:R-:W1:Y:S01]  /*5b90*/  MUFU.EX2 R20, R20 ;  /* 0x0000001400147308 */ /* 0x000e620000000800 */
[----:B--2---:R-:W-:Y:S01]  /*5ba0*/  FADD.FTZ R10, R14, R11 ;  /* 0x0000000b0e0a7221 */ /* 0x004fe20000010000 */
        /* <DEDUP_REMOVED lines=12> */
[-CC-:B------:R-:W-:Y:S01]  /*5c70*/  FFMA.FTZ R29, R29, R88.reuse, -R38.reuse ;  /* 0x000000581d1d7223 */ /* 0x180fe20000010826 */
[----:B------:R-:W-:Y:S01]  /*5c80*/  FADD.FTZ R48, R192, R13 ;  /* 0x0000000dc0307221 */ /* 0x000fe20000010000 */
[----:B------:R-:W0:Y:S01]  /*5c90*/  MUFU.EX2 R24, R24 ;  /* 0x0000001800187308 */ /* 0x000e220000000800 */
[----:B-1----:R-:W-:Y:S01]  /*5ca0*/  FADD.FTZ R10, R20, R11 ;  /* 0x0000000b140a7221 */ /* 0x002fe20000010000 */
[-C--:B------:R-:W-:Y:S01]  /*5cb0*/  FFMA.FTZ R135, R135, R88.reuse, -R38 ;  /* 0x0000005887877223 */ /* 0x080fe20000010826 */
[----:B------:R-:W-:Y:S01]  /*5cc0*/  FADD.FTZ R13, R107, R48 ;  /* 0x000000306b0d7221 */ /* 0x000fe20000010000 */
[-CC-:B------:R-:W-:Y:S01]  /*5cd0*/  FFMA.FTZ R48, R37, R88.reuse, -R38.reuse ;  /* 0x0000005825307223 */ /* 0x180fe20000010826 */
[-CC-:B------:R-:W-:Y:S01]  /*5ce0*/  FFMA.FTZ R139, R139, R88.reuse, -R38.reuse ;  /* 0x000000588b8b7223 */ /* 0x180fe20000010826 */
[-C--:B------:R-:W-:Y:S01]  /*5cf0*/  FFMA.FTZ R143, R143, R88.reuse, -R38 ;  /* 0x000000588f8f7223 */ /* 0x080fe20000010826 */
[----:B------:R-:W-:Y:S01]  /*5d00*/  FADD.FTZ R50, R194, R13 ;  /* 0x0000000dc2327221 */ /* 0x000fe20000010000 */
[----:B------:R-:W1:Y:S01]  /*5d10*/  MUFU.EX2 R185, R185 ;  /* 0x000000b900b97308 */ /* 0x000e620000000800 */
[----:B--2---:R-:W-:Y:S01]  /*5d20*/  FADD.FTZ R11, R183, R10 ;  /* 0x0000000ab70b7221 */ /* 0x004fe20000010000 */
[-CC-:B------:R-:W-:Y:S01]  /*5d30*/  FFMA.FTZ R121, R121, R88.reuse, -R38.reuse ;  /* 0x0000005879797223 */ /* 0x180fe20000010826 */
[-CC-:B------:R-:W-:Y:S01]  /*5d40*/  FFMA.FTZ R123, R123, R88.reuse, -R38.reuse ;  /* 0x000000587b7b7223 */ /* 0x180fe20000010826 */
[-CC-:B------:R-:W-:Y:S01]  /*5d50*/  FFMA.FTZ R127, R127, R88.reuse, -R38.reuse ;  /* 0x000000587f7f7223 */ /* 0x180fe20000010826 */
[-CC-:B------:R-:W-:Y:S01]  /*5d60*/  FFMA.FTZ R137, R137, R88.reuse, -R38.reuse ;  /* 0x0000005889897223 */ /* 0x180fe20000010826 */
[----:B------:R-:W-:Y:S01]  /*5d70*/  FFMA.FTZ R145, R145, R88, -R38 ;  /* 0x0000005891917223 */ /* 0x000fe20000010826 */
[----:B------:R-:W-:Y:S01]  /*5d80*/  F2FP.F16.F32.PACK_AB R177, R12, R177 ;  /* 0x000000b10cb1723e */ /* 0x000fe200000000ff */
[----:B------:R-:W2:Y:S01]  /*5d90*/  MUFU.EX2 R26, R26 ;  /* 0x0000001a001a7308 */ /* 0x000ea20000000800 */
[----:B0-----:R-:W-:Y:S01]  /*5da0*/  FADD.FTZ R10, R24, R11 ;  /* 0x0000000b180a7221 */ /* 0x001fe20000010000 */
[----:B------:R-:W-:Y:S01]  /*5db0*/  F2FP.F16.F32.PACK_AB R179, R14, R179 ;  /* 0x000000b30eb3723e */ /* 0x000fe200000000ff */
[--C-:B------:R-:W-:Y:S01]  /*5dc0*/  IMAD.MOV.U32 R85, RZ, RZ, R87.reuse ;  /* 0x000000ffff557224 */ /* 0x100fe200078e0057 */
[----:B------:R-:W-:Y:S01]  /*5dd0*/  F2FP.F16.F32.PACK_AB R176, R27, R176 ;  /* 0x000000b01bb0723e */ /* 0x000fe200000000ff */
[--C-:B------:R-:W-:Y:S01]  /*5de0*/  IMAD.MOV.U32 R81, RZ, RZ, R87.reuse ;  /* 0x000000ffff517224 */ /* 0x100fe200078e0057 */
[----:B------:R-:W-:Y:S01]  /*5df0*/  F2FP.F16.F32.PACK_AB R178, R31, R178 ;  /* 0x000000b21fb2723e */ /* 0x000fe200000000ff */
[--C-:B------:R-:W-:Y:S01]  /*5e00*/  IMAD.MOV.U32 R79, RZ, RZ, R87.reuse ;  /* 0x000000ffff4f7224 */ /* 0x100fe200078e0057 */
[----:B------:R-:W0:Y:S01]  /*5e10*/  MUFU.EX2 R187, R187 ;  /* 0x000000bb00bb7308 */ /* 0x000e220000000800 */
[----:B-1----:R-:W-:Y:S01]  /*5e20*/  FADD.FTZ R11, R185, R10 ;  /* 0x0000000ab90b7221 */ /* 0x002fe20000010000 */
[----:B------:R-:W-:Y:S01]  /*5e30*/  F2FP.F16.F32.PACK_AB R180, R39, R180 ;  /* 0x000000b427b4723e */ /* 0x000fe200000000ff */
[--C-:B------:R-:W-:Y:S01]  /*5e40*/  IMAD.MOV.U32 R77, RZ, RZ, R87.reuse ;  /* 0x000000ffff4d7224 */ /* 0x100fe200078e0057 */
[----:B------:R-:W-:Y:S01]  /*5e50*/  F2FP.F16.F32.PACK_AB R183, R24, R183 ;  /* 0x000000b718b7723e */ /* 0x000fe200000000ff */
[--C-:B------:R-:W-:Y:S01]  /*5e60*/  IMAD.MOV.U32 R75, RZ, RZ, R87.reuse ;  /* 0x000000ffff4b7224 */ /* 0x100fe200078e0057 */
[----:B------:R-:W-:Y:S01]  /*5e70*/  F2FP.F16.F32.PACK_AB R182, R91, R182 ;  /* 0x000000b65bb6723e */ /* 0x000fe200000000ff */
[----:B------:R-:W-:Y:S01]  /*5e80*/  IMAD.MOV.U32 R73, RZ, RZ, R87 ;  /* 0x000000ffff497224 */ /* 0x000fe200078e0057 */
[----:B------:R-:W1:Y:S01]  /*5e90*/  MUFU.EX2 R28, R28 ;  /* 0x0000001c001c7308 */ /* 0x000e620000000800 */
[C---:B--2---:R-:W-:Y:S01]  /*5ea0*/  FADD.FTZ R10, R26.reuse, R11 ;  /* 0x0000000b1a0a7221 */ /* 0x044fe20000010000 */
[----:B------:R-:W-:Y:S01]  /*5eb0*/  F2FP.F16.F32.PACK_AB R185, R26, R185 ;  /* 0x000000b91ab9723e */ /* 0x000fe200000000ff */
[--C-:B------:R-:W-:Y:S01]  /*5ec0*/  IMAD.MOV.U32 R71, RZ, RZ, R87.reuse ;  /* 0x000000ffff477224 */ /* 0x100fe200078e0057 */
[----:B------:R-:W-:Y:S01]  /*5ed0*/  F2FP.F16.F32.PACK_AB R184, R93, R184 ;  /* 0x000000b85db8723e */ /* 0x000fe200000000ff */
[--C-:B------:R-:W-:Y:S01]  /*5ee0*/  IMAD.MOV.U32 R67, RZ, RZ, R87.reuse ;  /* 0x000000ffff437224 */ /* 0x100fe200078e0057 */
[----:B------:R-:W-:Y:S01]  /*5ef0*/  F2FP.F16.F32.PACK_AB R186, R99, R186 ;  /* 0x000000ba63ba723e */ /* 0x000fe200000000ff */
[--C-:B------:R-:W-:Y:S01]  /*5f00*/  IMAD.MOV.U32 R65, RZ, RZ, R87.reuse ;  /* 0x000000ffff417224 */ /* 0x100fe200078e0057 */
[----:B------:R-:W2:Y:S01]  /*5f10*/  MUFU.EX2 R189, R189 ;  /* 0x000000bd00bd7308 */ /* 0x000ea20000000800 */
[----:B0-----:R-:W-:Y:S01]  /*5f20*/  FADD.FTZ R11, R187, R10 ;  /* 0x0000000abb0b7221 */ /* 0x001fe20000010000 */
[----:B------:R-:W-:Y:S01]  /*5f30*/  F2FP.F16.F32.PACK_AB R188, R101, R188 ;  /* 0x000000bc65bc723e */ /* 0x000fe200000000ff */
[--C-:B------:R-:W-:Y:S01]  /*5f40*/  IMAD.MOV.U32 R63, RZ, RZ, R87.reuse ;  /* 0x000000ffff3f7224 */ /* 0x100fe200078e0057 */
[----:B------:R-:W-:Y:S01]  /*5f50*/  F2FP.F16.F32.PACK_AB R190, R103, R190 ;  /* 0x000000be67be723e */ /* 0x000fe200000000ff */
[--C-:B------:R-:W-:Y:S01]  /*5f60*/  IMAD.MOV.U32 R61, RZ, RZ, R87.reuse ;  /* 0x000000ffff3d7224 */ /* 0x100fe200078e0057 */
[----:B------:R-:W-:Y:S01]  /*5f70*/  F2FP.F16.F32.PACK_AB R192, R107, R192 ;  /* 0x000000c06bc0723e */ /* 0x000fe200000000ff */
[----:B------:R-:W-:Y:S01]  /*5f80*/  IMAD.MOV.U32 R59, RZ, RZ, R87 ;  /* 0x000000ffff3b7224 */ /* 0x000fe200078e0057 */
[----:B------:R-:W0:Y:S01]  /*5f90*/  MUFU.EX2 R30, R30 ;  /* 0x0000001e001e7308 */ /* 0x000e220000000800 */
[C---:B-1----:R-:W-:Y:S01]  /*5fa0*/  FADD.FTZ R10, R28.reuse, R11 ;  /* 0x0000000b1c0a7221 */ /* 0x042fe20000010000 */
[C---:B------:R-:W-:Y:S01]  /*5fb0*/  FADD.FTZ R11, R109.reuse, R50 ;  /* 0x000000326d0b7221 */ /* 0x040fe20000010000 */
[----:B------:R-:W-:Y:S01]  /*5fc0*/  F2FP.F16.F32.PACK_AB R187, R28, R187 ;  /* 0x000000bb1cbb723e */ /* 0x000fe200000000ff */
[----:B------:R-:W-:Y:S01]  /*5fd0*/  IMAD.MOV.U32 R57, RZ, RZ, R87 ;  /* 0x000000ffff397224 */ /* 0x000fe200078e0057 */
[----:B------:R-:W-:Y:S01]  /*5fe0*/  F2FP.F16.F32.PACK_AB R194, R109, R194 ;  /* 0x000000c26dc2723e */ /* 0x000fe200000000ff */
[----:B------:R-:W-:Y:S01]  /*5ff0*/  FADD.FTZ R50, R196, R11 ;  /* 0x0000000bc4327221 */ /* 0x000fe20000010000 */
[----:B------:R-:W-:Y:S01]  /*6000*/  F2FP.F16.F32.PACK_AB R196, R111, R196 ;  /* 0x000000c46fc4723e */ /* 0x000fe200000000ff */
[----:B------:R-:W1:Y:S01]  /*6010*/  MUFU.EX2 R191, R191 ;  /* 0x000000bf00bf7308 */ /* 0x000e620000000800 */
[----:B--2---:R-:W-:Y:S01]  /*6020*/  FADD.FTZ R3, R189, R10 ;  /* 0x0000000abd037221 */ /* 0x004fe20000010000 */
[----:B------:R-:W-:Y:S01]  /*6030*/  FADD.FTZ R11, R111, R50 ;  /* 0x000000326f0b7221 */ /* 0x000fe20000010000 */
[----:B------:R-:W-:Y:S01]  /*6040*/  F2FP.F16.F32.PACK_AB R181, R20, R181 ;  /* 0x000000b514b5723e */ /* 0x000fe200000000ff */
[----:B------:R-:W-:Y:S01]  /*6050*/  IMAD.MOV.U32 R53, RZ, RZ, R87 ;  /* 0x000000ffff357224 */ /* 0x000fe200078e0057 */
[----:B------:R-:W-:Y:S01]  /*6060*/  MOV R83, R87 ;  /* 0x0000005700537202 */ /* 0x000fe20000000f00 */
[----:B------:R-:W-:Y:S01]  /*6070*/  FADD.FTZ R52, R198, R11 ;  /* 0x0000000bc6347221 */ /* 0x000fe20000010000 */
[C---:B------:R-:W-:Y:S01]  /*6080*/  F2FP.F16.F32.PACK_AB R198, R113.reuse, R198 ;  /* 0x000000c671c6723e */ /* 0x040fe200000000ff */
[----:B------:R-:W2:Y:S01]  /*6090*/  MUFU.EX2 R32, R32 ;  /* 0x0000002000207308 */ /* 0x000ea20000000800 */
[C---:B0-----:R-:W-:Y:S01]  /*60a0*/  FADD.FTZ R10, R30.reuse, R3 ;  /* 0x000000031e0a7221 */ /* 0x041fe20000010000 */
[----:B------:R-:W-:Y:S01]  /*60b0*/  FADD.FTZ R11, R113, R52 ;  /* 0x00000034710b7221 */ /* 0x000fe20000010000 */
[----:B------:R-:W-:Y:S01]  /*60c0*/  F2FP.F16.F32.PACK_AB R189, R30, R189 ;  /* 0x000000bd1ebd723e */ /* 0x000fe200000000ff */
[----:B------:R-:W-:Y:S01]  /*60d0*/  IMAD.MOV.U32 R51, RZ, RZ, R87 ;  /* 0x000000ffff337224 */ /* 0x000fe200078e0057 */
[-C--:B------:R-:W-:Y:S01]  /*60e0*/  MOV R69, R87.reuse ;  /* 0x0000005700457202 */ /* 0x080fe20000000f00 */
[----:B------:R-:W-:Y:S01]  /*60f0*/  FADD.FTZ R52, R200, R11 ;  /* 0x0000000bc8347221 */ /* 0x000fe20000010000 */
[----:B------:R-:W-:Y:S01]  /*6100*/  F2FP.F16.F32.PACK_AB R200, R115, R200 ;  /* 0x000000c873c8723e */ /* 0x000fe200000000ff */
[----:B------:R-:W0:Y:S01]  /*6110*/  MUFU.EX2 R193, R193 ;  /* 0x000000c100c17308 */ /* 0x000e220000000800 */
[----:B-1----:R-:W-:Y:S01]  /*6120*/  FADD.FTZ R3, R191, R10 ;  /* 0x0000000abf037221 */ /* 0x002fe20000010000 */
[----:B------:R-:W-:Y:S01]  /*6130*/  FADD.FTZ R11, R115, R52 ;  /* 0x00000034730b7221 */ /* 0x000fe20000010000 */
[-C--:B------:R-:W-:Y:S01]  /*6140*/  MOV R55, R87.reuse ;  /* 0x0000005700377202 */ /* 0x080fe20000000f00 */
[----:B------:R-:W-:Y:S01]  /*6150*/  IMAD.MOV.U32 R49, RZ, RZ, R87 ;  /* 0x000000ffff317224 */ /* 0x000fe200078e0057 */
[----:B------:R-:W-:Y:S01]  /*6160*/  MOV R41, R87 ;  /* 0x0000005700297202 */ /* 0x000fe20000000f00 */
[----:B------:R-:W-:Y:S01]  /*6170*/  FADD.FTZ R54, R202, R11 ;  /* 0x0000000bca367221 */ /* 0x000fe20000010000 */
[C---:B------:R-:W-:Y:S01]  /*6180*/  F2FP.F16.F32.PACK_AB R202, R117.reuse, R202 ;  /* 0x000000ca75ca723e */ /* 0x040fe200000000ff */
[----:B------:R-:W1:Y:S01]  /*6190*/  MUFU.EX2 R34, R34 ;  /* 0x0000002200227308 */ /* 0x000e620000000800 */
[C---:B--2---:R-:W-:Y:S01]  /*61a0*/  FADD.FTZ R10, R32.reuse, R3 ;  /* 0x00000003200a7221 */ /* 0x044fe20000010000 */
[----:B------:R-:W-:Y:S01]  /*61b0*/  FADD.FTZ R11, R117, R54 ;  /* 0x00000036750b7221 */ /* 0x000fe20000010000 */
[----:B------:R-:W-:Y:S01]  /*61c0*/  F2FP.F16.F32.PACK_AB R191, R32, R191 ;  /* 0x000000bf20bf723e */ /* 0x000fe200000000ff */
[--C-:B------:R-:W-:Y:S01]  /*61d0*/  IMAD.MOV.U32 R47, RZ, RZ, R87.reuse ;  /* 0x000000ffff2f7224 */ /* 0x100fe200078e0057 */
[----:B------:R-:W-:Y:S01]  /*61e0*/  MOV R27, R87 ;  /* 0x00000057001b7202 */ /* 0x000fe20000000f00 */
[----:B------:R-:W-:-:S02]  /*61f0*/  IMAD.MOV.U32 R45, RZ, RZ, R87 ;  /* 0x000000ffff2d7224 */ /* 0x000fc400078e0057 */
[----:B------:R-:W2:Y:S01]  /*6200*/  MUFU.EX2 R195, R195 ;  /* 0x000000c300c37308 */ /* 0x000ea20000000800 */
[----:B0-----:R-:W-:Y:S01]  /*6210*/  FADD.FTZ R3, R193, R10 ;  /* 0x0000000ac1037221 */ /* 0x001fe20000010000 */
[--C-:B------:R-:W-:Y:S02]  /*6220*/  IMAD.MOV.U32 R43, RZ, RZ, R87.reuse ;  /* 0x000000ffff2b7224 */ /* 0x100fe400078e0057 */
[--C-:B------:R-:W-:Y:S02]  /*6230*/  IMAD.MOV.U32 R39, RZ, RZ, R87.reuse ;  /* 0x000000ffff277224 */ /* 0x100fe400078e0057 */
[----:B------:R-:W-:Y:S02]  /*6240*/  IMAD.MOV.U32 R37, RZ, RZ, R87 ;  /* 0x000000ffff257224 */ /* 0x000fe400078e0057 */
[----:B------:R-:W0:Y:S01]  /*6250*/  MUFU.EX2 R36, R36 ;  /* 0x0000002400247308 */ /* 0x000e220000000800 */
[C---:B-1----:R-:W-:Y:S01]  /*6260*/  FADD.FTZ R10, R34.reuse, R3 ;  /* 0x00000003220a7221 */ /* 0x042fe20000010000 */
[----:B------:R-:W-:Y:S01]  /*6270*/  F2FP.F16.F32.PACK_AB R193, R34, R193 ;  /* 0x000000c122c1723e */ /* 0x000fe200000000ff */
[--C-:B------:R-:W-:Y:S01]  /*6280*/  IMAD.MOV.U32 R35, RZ, RZ, R87.reuse ;  /* 0x000000ffff237224 */ /* 0x100fe200078e0057 */
[----:B------:R-:W-:Y:S01]  /*6290*/  MOV R34, R87 ;  /* 0x0000005700227202 */ /* 0x000fe20000000f00 */
[----:B------:R-:W-:-:S02]  /*62a0*/  IMAD.MOV.U32 R33, RZ, RZ, R87 ;  /* 0x000000ffff217224 */ /* 0x000fc400078e0057 */
[--C-:B------:R-:W-:Y:S01]  /*62b0*/  IMAD.MOV.U32 R32, RZ, RZ, R87.reuse ;  /* 0x000000ffff207224 */ /* 0x100fe200078e0057 */
[----:B------:R-:W1:Y:S01]  /*62c0*/  MUFU.EX2 R197, R197 ;  /* 0x000000c500c57308 */ /* 0x000e620000000800 */
[----:B--2---:R-:W-:Y:S01]  /*62d0*/  FADD.FTZ R3, R195, R10 ;  /* 0x0000000ac3037221 */ /* 0x004fe20000010000 */
[--C-:B------:R-:W-:Y:S02]  /*62e0*/  IMAD.MOV.U32 R31, RZ, RZ, R87.reuse ;  /* 0x000000ffff1f7224 */ /* 0x100fe400078e0057 */
[--C-:B------:R-:W-:Y:S02]  /*62f0*/  IMAD.MOV.U32 R30, RZ, RZ, R87.reuse ;  /* 0x000000ffff1e7224 */ /* 0x100fe400078e0057 */
[----:B------:R-:W-:Y:S02]  /*6300*/  IMAD.MOV.U32 R28, RZ, RZ, R87 ;  /* 0x000000ffff1c7224 */ /* 0x000fe400078e0057 */
[----:B------:R-:W2:Y:S01]  /*6310*/  MUFU.EX2 R40, R40 ;  /* 0x0000002800287308 */ /* 0x000ea20000000800 */
[C---:B0-----:R-:W-:Y:S01]  /*6320*/  FADD.FTZ R10, R36.reuse, R3 ;  /* 0x00000003240a7221 */ /* 0x041fe20000010000 */
[----:B------:R-:W-:Y:S01]  /*6330*/  F2FP.F16.F32.PACK_AB R195, R36, R195 ;  /* 0x000000c324c3723e */ /* 0x000fe200000000ff */
[----:B------:R-:W-:-:S02]  /*6340*/  IMAD.MOV.U32 R36, RZ, RZ, R87 ;  /* 0x000000ffff247224 */ /* 0x000fc400078e0057 */
[--C-:B------:R-:W-:Y:S02]  /*6350*/  IMAD.MOV.U32 R26, RZ, RZ, R87.reuse ;  /* 0x000000ffff1a7224 */ /* 0x100fe400078e0057 */
[----:B------:R-:W-:Y:S01]  /*6360*/  IMAD.MOV.U32 R24, RZ, RZ, R87 ;  /* 0x000000ffff187224 */ /* 0x000fe200078e0057 */
[----:B------:R-:W0:Y:S01]  /*6370*/  MUFU.EX2 R199, R199 ;  /* 0x000000c700c77308 */ /* 0x000e220000000800 */
[----:B-1----:R-:W-:-:S07]  /*6380*/  FADD.FTZ R3, R197, R10 ;  /* 0x0000000ac5037221 */ /* 0x002fce0000010000 */
[----:B------:R-:W1:Y:S01]  /*6390*/  MUFU.EX2 R42, R42 ;  /* 0x0000002a002a7308 */ /* 0x000e620000000800 */
[C---:B--2---:R-:W-:Y:S01]  /*63a0*/  FADD.FTZ R10, R40.reuse, R3 ;  /* 0x00000003280a7221 */ /* 0x044fe20000010000 */
[----:B------:R-:W-:Y:S01]  /*63b0*/  F2FP.F16.F32.PACK_AB R197, R40, R197 ;  /* 0x000000c528c5723e */ /* 0x000fe200000000ff */
[----:B------:R-:W-:-:S05]  /*63c0*/  IMAD.MOV.U32 R40, RZ, RZ, R87 ;  /* 0x000000ffff287224 */ /* 0x000fca00078e0057 */
[----:B------:R-:W2:Y:S01]  /*63d0*/  MUFU.EX2 R204, R204 ;  /* 0x000000cc00cc7308 */ /* 0x000ea20000000800 */
[----:B0-----:R-:W-:-:S07]  /*63e0*/  FADD.FTZ R3, R199, R10 ;  /* 0x0000000ac7037221 */ /* 0x001fce0000010000 */
[----:B------:R-:W0:Y:S01]  /*63f0*/  MUFU.EX2 R201, R201 ;  /* 0x000000c900c97308 */ /* 0x000e220000000800 */
[C---:B-1----:R-:W-:Y:S01]  /*6400*/  FADD.FTZ R10, R42.reuse, R3 ;  /* 0x000000032a0a7221 */ /* 0x042fe20000010000 */
[----:B------:R-:W-:Y:S01]  /*6410*/  F2FP.F16.F32.PACK_AB R199, R42, R199 ;  /* 0x000000c72ac7723e */ /* 0x000fe200000000ff */
[----:B------:R-:W-:-:S05]  /*6420*/  IMAD.MOV.U32 R42, RZ, RZ, R87 ;  /* 0x000000ffff2a7224 */ /* 0x000fca00078e0057 */
[----:B------:R-:W1:Y:S01]  /*6430*/  MUFU.EX2 R119, R119 ;  /* 0x0000007700777308 */ /* 0x000e620000000800 */
[----:B--2---:R-:W-:-:S07]  /*6440*/  FADD.FTZ R54, R204, R11 ;  /* 0x0000000bcc367221 */ /* 0x004fce0000010000 */
[----:B------:R-:W2:Y:S01]  /*6450*/  MUFU.EX2 R44, R44 ;  /* 0x0000002c002c7308 */ /* 0x000ea20000000800 */
[----:B0-----:R-:W-:-:S07]  /*6460*/  FADD.FTZ R3, R201, R10 ;  /* 0x0000000ac9037221 */ /* 0x001fce0000010000 */
[----:B------:R-:W0:Y:S01]  /*6470*/  MUFU.EX2 R206, R206 ;  /* 0x000000ce00ce7308 */ /* 0x000e220000000800 */
[C---:B-1----:R-:W-:Y:S01]  /*6480*/  FADD.FTZ R11, R119.reuse, R54 ;  /* 0x00000036770b7221 */ /* 0x042fe20000010000 */
[----:B------:R-:W-:-:S06]  /*6490*/  F2FP.F16.F32.PACK_AB R204, R119, R204 ;  /* 0x000000cc77cc723e */ /* 0x000fcc00000000ff */
[----:B------:R-:W1:Y:S01]  /*64a0*/  MUFU.EX2 R203, R203 ;  /* 0x000000cb00cb7308 */ /* 0x000e620000000800 */
[C---:B--2---:R-:W-:Y:S01]  /*64b0*/  FADD.FTZ R10, R44.reuse, R3 ;  /* 0x000000032c0a7221 */ /* 0x044fe20000010000 */
[----:B------:R-:W-:Y:S01]  /*64c0*/  F2FP.F16.F32.PACK_AB R201, R44, R201 ;  /* 0x000000c92cc9723e */ /* 0x000fe200000000ff */
[----:B------:R-:W-:-:S05]  /*64d0*/  IMAD.MOV.U32 R44, RZ, RZ, R87 ;  /* 0x000000ffff2c7224 */ /* 0x000fca00078e0057 */
[----:B------:R-:W2:Y:S01]  /*64e0*/  MUFU.EX2 R125, R125 ;  /* 0x0000007d007d7308 */ /* 0x000ea20000000800 */
[----:B0-----:R-:W-:-:S07]  /*64f0*/  FADD.FTZ R54, R206, R11 ;  /* 0x0000000bce367221 */ /* 0x001fce0000010000 */
[----:B------:R-:W0:Y:S01]  /*6500*/  MUFU.EX2 R46, R46 ;  /* 0x0000002e002e7308 */ /* 0x000e220000000800 */
[----:B-1----:R-:W-:-:S07]  /*6510*/  FADD.FTZ R3, R203, R10 ;  /* 0x0000000acb037221 */ /* 0x002fce0000010000 */
[----:B------:R-:W1:Y:S01]  /*6520*/  MUFU.EX2 R208, R208 ;  /* 0x000000d000d07308 */ /* 0x000e620000000800 */
[C---:B--2---:R-:W-:Y:S01]  /*6530*/  FADD.FTZ R11, R125.reuse, R54 ;  /* 0x000000367d0b7221 */ /* 0x044fe20000010000 */
[----:B------:R-:W-:-:S06]  /*6540*/  F2FP.F16.F32.PACK_AB R206, R125, R206 ;  /* 0x000000ce7dce723e */ /* 0x000fcc00000000ff */
[----:B------:R-:W2:Y:S01]  /*6550*/  MUFU.EX2 R205, R205 ;  /* 0x000000cd00cd7308 */ /* 0x000ea20000000800 */
[C---:B0-----:R-:W-:Y:S01]  /*6560*/  FADD.FTZ R10, R46.reuse, R3 ;  /* 0x000000032e0a7221 */ /* 0x041fe20000010000 */
[----:B------:R-:W-:Y:S01]  /*6570*/  F2FP.F16.F32.PACK_AB R203, R46, R203 ;  /* 0x000000cb2ecb723e */ /* 0x000fe200000000ff */
[----:B------:R-:W-:-:S05]  /*6580*/  IMAD.MOV.U32 R46, RZ, RZ, R87 ;  /* 0x000000ffff2e7224 */ /* 0x000fca00078e0057 */
[----:B------:R-:W0:Y:S01]  /*6590*/  MUFU.EX2 R129, R129 ;  /* 0x0000008100817308 */ /* 0x000e220000000800 */
[----:B-1----:R-:W-:-:S07]  /*65a0*/  FADD.FTZ R54, R208, R11 ;  /* 0x0000000bd0367221 */ /* 0x002fce0000010000 */
[----:B------:R-:W1:Y:S01]  /*65b0*/  MUFU.EX2 R48, R48 ;  /* 0x0000003000307308 */ /* 0x000e620000000800 */
[----:B--2---:R-:W-:-:S07]  /*65c0*/  FADD.FTZ R3, R205, R10 ;  /* 0x0000000acd037221 */ /* 0x004fce0000010000 */
[----:B------:R-:W2:Y:S01]  /*65d0*/  MUFU.EX2 R210, R210 ;  /* 0x000000d200d27308 */ /* 0x000ea20000000800 */
[C---:B0-----:R-:W-:Y:S01]  /*65e0*/  FADD.FTZ R11, R129.reuse, R54 ;  /* 0x00000036810b7221 */ /* 0x041fe20000010000 */
[----:B------:R-:W-:-:S06]  /*65f0*/  F2FP.F16.F32.PACK_AB R208, R129, R208 ;  /* 0x000000d081d0723e */ /* 0x000fcc00000000ff */
[----:B------:R-:W0:Y:S01]  /*6600*/  MUFU.EX2 R207, R207 ;  /* 0x000000cf00cf7308 */ /* 0x000e220000000800 */
[C---:B-1----:R-:W-:Y:S01]  /*6610*/  FADD.FTZ R10, R48.reuse, R3 ;  /* 0x00000003300a7221 */ /* 0x042fe20000010000 */
[----:B------:R-:W-:Y:S02]  /*6620*/  F2FP.F16.F32.PACK_AB R205, R48, R205 ;  /* 0x000000cd30cd723e */ /* 0x000fe400000000ff */
[----:B------:R-:W-:-:S04]  /*6630*/  MOV R48, R87 ;  /* 0x0000005700307202 */ /* 0x000fc80000000f00 */
        /* <DEDUP_REMOVED lines=24> */
[----:B------:R1:W3:Y:S01]  /*67c0*/  MUFU.EX2 R38, R29 ;  /* 0x0000001d00267308 */ /* 0x0002e20000000800 */
[----:B--2---:R-:W-:-:S07]  /*67d0*/  FADD.FTZ R3, R25, R10 ;  /* 0x0000000a19037221 */ /* 0x004fce0000010000 */
[----:B------:R-:W2:Y:S01]  /*67e0*/  MUFU.EX2 R216, R216 ;  /* 0x000000d800d87308 */ /* 0x000ea20000000800 */
[C---:B0-----:R-:W-:Y:S01]  /*67f0*/  FADD.FTZ R11, R147.reuse, R58 ;  /* 0x0000003a930b7221 */ /* 0x041fe20000010000 */
[----:B------:R-:W-:Y:S01]  /*6800*/  F2FP.F16.F32.PACK_AB R214, R147, R214 ;  /* 0x000000d693d6723e */ /* 0x000fe200000000ff */
[----:B-1----:R-:W-:-:S05]  /*6810*/  IMAD.MOV.U32 R29, RZ, RZ, R87 ;  /* 0x000000ffff1d7224 */ /* 0x002fca00078e0057 */
[----:B------:R-:W0:Y:S01]  /*6820*/  MUFU.EX2 R135, R135 ;  /* 0x0000008700877308 */ /* 0x000e220000000800 */
[C---:B---3--:R-:W-:Y:S01]  /*6830*/  FADD.FTZ R60, R38.reuse, R3 ;  /* 0x00000003263c7221 */ /* 0x048fe20000010000 */
[----:B------:R-:W-:Y:S01]  /*6840*/  F2FP.F16.F32.PACK_AB R211, R38, R25 ;  /* 0x0000001926d3723e */ /* 0x000fe200000000ff */
[--C-:B------:R-:W-:Y:S02]  /*6850*/  IMAD.MOV.U32 R38, RZ, RZ, R87.reuse ;  /* 0x000000ffff267224 */ /* 0x100fe400078e0057 */
[----:B------:R-:W-:-:S03]  /*6860*/  IMAD.MOV.U32 R25, RZ, RZ, R87 ;  /* 0x000000ffff197224 */ /* 0x000fc600078e0057 */
[----:B------:R-:W1:Y:S01]  /*6870*/  MUFU.EX2 R149, R149 ;  /* 0x0000009500957308 */ /* 0x000e620000000800 */
[----:B--2---:R-:W-:-:S07]  /*6880*/  FADD.FTZ R58, R216, R11 ;  /* 0x0000000bd83a7221 */ /* 0x004fce0000010000 */
[----:B------:R-:W2:Y:S01]  /*6890*/  MUFU.EX2 R54, R139 ;  /* 0x0000008b00367308 */ /* 0x000ea20000000800 */
[----:B0-----:R-:W-:Y:S01]  /*68a0*/  FADD.FTZ R3, R135, R60 ;  /* 0x0000003c87037221 */ /* 0x001fe20000010000 */
[----:B------:R-:W-:-:S06]  /*68b0*/  IMAD.MOV.U32 R60, RZ, RZ, R87 ;  /* 0x000000ffff3c7224 */ /* 0x000fcc00078e0057 */
        /* <DEDUP_REMOVED lines=16> */
[C---:B0-----:R-:W-:Y:S01]  /*69c0*/  FADD.FTZ R14, R58.reuse, R3 ;  /* 0x000000033a0e7221 */ /* 0x041fe20000010000 */
[----:B------:R-:W-:Y:S01]  /*69d0*/  F2FP.F16.F32.PACK_AB R217, R58, R123 ;  /* 0x0000007b3ad9723e */ /* 0x000fe200000000ff */
[----:B------:R-:W-:-:S05]  /*69e0*/  IMAD.MOV.U32 R58, RZ, RZ, R87 ;  /* 0x000000ffff3a7224 */ /* 0x000fca00078e0057 */
[----:B------:R-:W0:Y:S01]  /*69f0*/  MUFU.EX2 R151, R151 ;  /* 0x0000009700977308 */ /* 0x000e220000000800 */
[----:B-1----:R-:W-:-:S07]  /*6a00*/  FADD.FTZ R10, R218, R11 ;  /* 0x0000000bda0a7221 */ /* 0x002fce0000010000 */
[----:B------:R-:W1:Y:S01]  /*6a10*/  MUFU.EX2 R12, R145 ;  /* 0x00000091000c7308 */ /* 0x000e620000000800 */
[----:B--2---:R-:W-:Y:S01]  /*6a20*/  FADD.FTZ R3, R137, R14 ;  /* 0x0000000e89037221 */ /* 0x004fe20000010000 */
[C---:B0-----:R-:W-:Y:S01]  /*6a30*/  FADD.FTZ R10, R151.reuse, R10 ;  /* 0x0000000a970a7221 */ /* 0x041fe20000010000 */
[----:B------:R-:W-:Y:S02]  /*6a40*/  F2FP.F16.F32.PACK_AB R218, R151, R218 ;  /* 0x000000da97da723e */ /* 0x000fe400000000ff */
[C---:B-1----:R-:W-:Y:S01]  /*6a50*/  FADD.FTZ R3, R12.reuse, R3 ;  /* 0x000000030c037221 */ /* 0x042fe20000010000 */
[----:B------:R-:W-:Y:S01]  /*6a60*/  F2FP.F16.F32.PACK_AB R219, R12, R137 ;  /* 0x000000890cdb723e */ /* 0x000fe200000000ff */
[----:B------:R-:W-:Y:S06]  /*6a70*/  @!P2 BRA `(.L_x_15) ;  /* 0x000000580044a947 */ /* 0x000fec0003800000 */
[----:B------:R-:W-:Y:S01]  /*6a80*/  R2UR UR6, R16 ;  /* 0x00000000100672ca */ /* 0x000fe200000e0000 */
[----:B------:R-:W-:Y:S01]  /*6a90*/  VIADD R13, R120, 0xfffffffe ;  /* 0xfffffffe780d7836 */ /* 0x000fe20000000000 */
[----:B------:R-:W-:Y:S01]  /*6aa0*/  CS2R R86, SRZ ;  /* 0x0000000000567805 */ /* 0x000fe2000001ff00 */
[----:B------:R-:W-:Y:S01]  /*6ab0*/  IMAD.MOV.U32 R12, RZ, RZ, R133 ;  /* 0x000000ffff0c7224 */ /* 0x000fe200078e0085 */
[----:B------:R-:W-:Y:S01]  /*6ac0*/  CS2R R84, SRZ ;  /* 0x0000000000547805 */ /* 0x000fe2000001ff00 */
[----:B------:R-:W-:Y:S01]  /*6ad0*/  IMAD.MOV.U32 R11, RZ, RZ, R89 ;  /* 0x000000ffff0b7224 */ /* 0x000fe200078e0059 */
[----:B------:R-:W-:Y:S02]  /*6ae0*/  CS2R R82, SRZ ;  /* 0x0000000000527805 */ /* 0x000fe4000001ff00 */
[----:B------:R-:W-:Y:S02]  /*6af0*/  CS2R R80, SRZ ;  /* 0x0000000000507805 */ /* 0x000fe4000001ff00 */
[----:B------:R-:W-:-:S02]  /*6b00*/  CS2R R78, SRZ ;  /* 0x00000000004e7805 */ /* 0x000fc4000001ff00 */
[----:B------:R-:W-:Y:S02]  /*6b10*/  CS2R R76, SRZ ;  /* 0x00000000004c7805 */ /* 0x000fe4000001ff00 */
[----:B------:R-:W-:Y:S02]  /*6b20*/  CS2R R74, SRZ ;  /* 0x00000000004a7805 */ /* 0x000fe4000001ff00 */
[----:B------:R-:W-:Y:S02]  /*6b30*/  CS2R R72, SRZ ;  /* 0x0000000000487805 */ /* 0x000fe4000001ff00 */
[----:B------:R-:W-:Y:S02]  /*6b40*/  CS2R R70, SRZ ;  /* 0x0000000000467805 */ /* 0x000fe4000001ff00 */
[----:B------:R-:W-:Y:S02]  /*6b50*/  MOV R15, UR6 ;  /* 0x00000006000f7c02 */ /* 0x000fe40008000f00 */
[----:B------:R-:W-:-:S02]  /*6b60*/  CS2R R68, SRZ ;  /* 0x0000000000447805 */ /* 0x000fc4000001ff00 */
[----:B------:R-:W-:Y:S02]  /*6b70*/  CS2R R66, SRZ ;  /* 0x0000000000427805 */ /* 0x000fe4000001ff00 */
[----:B------:R-:W-:Y:S02]  /*6b80*/  CS2R R64, SRZ ;  /* 0x0000000000407805 */ /* 0x000fe4000001ff00 */
[----:B------:R-:W-:Y:S02]  /*6b90*/  CS2R R62, SRZ ;  /* 0x00000000003e7805 */ /* 0x000fe4000001ff00 */
[----:B------:R-:W-:Y:S02]  /*6ba0*/  CS2R R60, SRZ ;  /* 0x00000000003c7805 */ /* 0x000fe4000001ff00 */
[----:B------:R-:W-:Y:S02]  /*6bb0*/  CS2R R58, SRZ ;  /* 0x00000000003a7805 */ /* 0x000fe4000001ff00 */
        /* <DEDUP_REMOVED lines=16> */
[----:B------:R-:W-:Y:S01]  /*6cc0*/  CS2R R24, SRZ ;  /* 0x0000000000187805 */ /* 0x000fe2000001ff00 */
[----:B------:R-:W-:Y:S01]  /*6cd0*/  UMOV UR61, UR60 ;  /* 0x0000003c003d7c82 */ /* 0x000fe20008000000 */
[----:B------:R-:W-:-:S05]  /*6ce0*/  ULDC UR7, c[0x0][0x9d8] ;  /* 0x0002760000077ab9 */ /* 0x000fca0000000800 */
.L_x_24:
[----:B------:R-:W-:Y:S01]  /*6cf0*/  R2UR UR11, R17 ;  /* 0x00000000110b72ca */ /* 0x000fe200000e0000 */
[----:B------:R-:W-:Y:S01]  /*6d00*/  UIADD3 UR60, UR61, 0x1, URZ ;  /* 0x000000013d3c7890 */ /* 0x000fe2000fffe03f */
[----:B------:R-:W-:-:S03]  /*6d10*/  R2UR UR10, R15 ;  /* 0x000000000f0a72ca */ /* 0x000fc600000e0000 */
[----:B------:R-:W-:-:S04]  /*6d20*/  UISETP.NE.AND UP0, UPT, UR60, 0x2, UPT ;  /* 0x000000023c00788c */ /* 0x000fc8000bf05270 */
[----:B------:R-:W-:Y:S02]  /*6d30*/  USEL UR6, URZ, 0x1, UP0 ;  /* 0x000000013f067887 */ /* 0x000fe40008000000 */
[----:B------:R-:W-:Y:S02]  /*6d40*/  USEL UR60, UR60, URZ, UP0 ;  /* 0x0000003f3c3c7287 */ /* 0x000fe40008000000 */
[----:B------:R-:W-:Y:S02]  /*6d50*/  ISETP.NE.AND P3, PT, RZ, UR11, PT ;  /* 0x0000000bff007c0c */ /* 0x000fe4000bf65270 */
[----:B------:R-:W-:-:S06]  /*6d60*/  ULOP3.LUT UR6, UR10, UR6, URZ, 0x3c, !UPT ;  /* 0x000000060a067292 */ /* 0x000fcc000f8e3c3f */
[----:B------:R-:W-:-:S05]  /*6d70*/  IMAD.U32 R16, RZ, RZ, UR6 ;  /* 0x00000006ff107e24 */ /* 0x000fca000f8e00ff */
[----:B------:R-:W-:Y:S05]  /*6d80*/  @P3 BRA `(.L_x_16) ;  /* 0x0000000000343947 */ /* 0x000fea0003800000 */
[----:B------:R-:W-:Y:S05]  /*6d90*/  @!P0 BRA `(.L_x_17) ;  /* 0x0000000000048947 */ /* 0x000fea0003800000 */
[----:B------:R-:W-:Y:S01]  /*6da0*/  BPT.TRAP 0x1 ;  /* 0x000000040000795c */ /* 0x000fe20000300000 */
.L_x_17:
[----:B------:R-:W-:Y:S02]  /*6db0*/  R2UR UR6, R2 ;  /* 0x00000000020672ca */ /* 0x000fe400000e0000 */
[----:B------:R-:W-:-:S11]  /*6dc0*/  R2UR UR10, R16 ;  /* 0x00000000100a72ca */ /* 0x000fd600000e0000 */
[----:B------:R-:W-:Y:S02]  /*6dd0*/  ULEA UR6, UR60, UR6, 0x3 ;  /* 0x000000063c067291 */ /* 0x000fe4000f8e183f */
[----:B------:R-:W-:-:S05]  /*6de0*/  IMAD.U32 R14, RZ, RZ, UR10 ;  /* 0x0000000aff0e7e24 */ /* 0x000fca000f8e00ff */
[----:B------:R-:W-:-:S04]  /*6df0*/  SHF.L.U32 R14, R14, 0x1f, RZ ;  /* 0x0000001f0e0e7819 */ /* 0x000fc800000006ff */
[----:B------:R0:W1:Y:S01]  /*6e00*/  SYNCS.PHASECHK.TRANS64.TRYWAIT P2, [UR6+0x34830], R14 ;  /* 0x0348300eff0075a7 */ /* 0x0000620008040146 */
[----:B------:R-:W-:Y:S05]  /*6e10*/  @!P0 BRA `(.L_x_18) ;  /* 0x0000000000048947 */ /* 0x000fea0003800000 */
[----:B------:R-:W-:Y:S01]  /*6e20*/  BPT.TRAP 0x1 ;  /* 0x000000040000795c */ /* 0x000fe20000300000 */
.L_x_18:
[----:B-1----:R-:W-:Y:S05]  /*6e30*/  @P2 BRA `(.L_x_16) ;  /* 0x0000000000082947 */ /* 0x002fea0003800000 */
[----:B------:R-:W1:Y:S02]  /*6e40*/  SYNCS.PHASECHK.TRANS64.TRYWAIT P2, [UR6+0x34830], R14 ;  /* 0x0348300eff0075a7 */ /* 0x000e640008040146 */
[----:B-1----:R-:W-:Y:S05]  /*6e50*/  @!P2 BRA `(.L_x_19) ;  /* 0x000000b40010a947 */ /* 0x002fea0003800000 */
.L_x_16:
[----:B------:R-:W2:Y:S01]  /*6e60*/  S2R R20, SR_TID.X ;  /* 0x0000000000147919 */ /* 0x000ea20000002100 */
[----:B------:R-:W-:Y:S01]  /*6e70*/  R2UR UR6, R0 ;  /* 0x00000000000672ca */ /* 0x000fe200000e0000 */
[----:B------:R-:W-:Y:S01]  /*6e80*/  UMOV UR59, 0x40000040 ;  /* 0x40000040003b7882 */ /* 0x000fe20000000000 */
[----:B------:R-:W-:Y:S01]  /*6e90*/  R2UR UR14, R8 ;  /* 0x00000000080e72ca */ /* 0x000fe200000e0000 */
[----:B------:R-:W-:Y:S01]  /*6ea0*/  UMOV UR27, 0x40000040 ;  /* 0x40000040001b7882 */ /* 0x000fe20000000000 */
[----:B------:R-:W-:Y:S01]  /*6eb0*/  R2UR UR15, R9 ;  /* 0x00000000090f72ca */ /* 0x000fe200000e0000 */
[----:B------:R-:W-:Y:S01]  /*6ec0*/  UMOV UR31, 0x40000040 ;  /* 0x40000040001f7882 */ /* 0x000fe20000000000 */
[----:B------:R-:W-:Y:S01]  /*6ed0*/  UMOV UR35, 0x40000040 ;  /* 0x4000004000237882 */ /* 0x000fe20000000000 */
[----:B------:R-:W-:Y:S01]  /*6ee0*/  UMOV UR39, 0x40000040 ;  /* 0x4000004000277882 */ /* 0x000fe20000000000 */
[----:B------:R-:W-:Y:S01]  /*6ef0*/  UMOV UR43, 0x40000040 ;  /* 0x40000040002b7882 */ /* 0x000fe20000000000 */
[----:B------:R-:W-:Y:S01]  /*6f00*/  UMOV UR47, 0x40000040 ;  /* 0x40000040002f7882 */ /* 0x000fe20000000000 */
[----:B------:R-:W-:Y:S01]  /*6f10*/  UMOV UR51, 0x40000040 ;  /* 0x4000004000337882 */ /* 0x000fe20000000000 */
[----:B------:R-:W-:Y:S01]  /*6f20*/  UMOV UR55, 0x40000040 ;  /* 0x4000004000377882 */ /* 0x000fe20000000000 */
[----:B------:R-:W-:Y:S01]  /*6f30*/  R2UR UR18, R6 ;  /* 0x00000000061272ca */ /* 0x000fe200000e0000 */
[----:B------:R-:W-:Y:S01]  /*6f40*/  UIMAD UR6, UR60, 0xb00, UR6 ;  /* 0x00000b003c0678a4 */ /* 0x000fe2000f8e0206 */
[----:B------:R-:W-:Y:S01]  /*6f50*/  R2UR UR19, R7 ;  /* 0x00000000071372ca */ /* 0x000fe200000e0000 */
[----:B------:R-:W-:Y:S01]  /*6f60*/  UMOV UR56, UR14 ;  /* 0x0000000e00387c82 */ /* 0x000fe20008000000 */
[----:B------:R-:W-:Y:S01]  /*6f70*/  UMOV UR24, UR14 ;  /* 0x0000000e00187c82 */ /* 0x000fe20008000000 */
[----:B------:R-:W-:Y:S01]  /*6f80*/  UMOV UR57, UR15 ;  /* 0x0000000f00397c82 */ /* 0x000fe20008000000 */
[----:B------:R-:W-:-:S02]  /*6f90*/  UIADD3 UR26, UR6, 0x80, URZ ;  /* 0x00000080061a7890 */ /* 0x000fc4000fffe03f */
        /* <DEDUP_REMOVED lines=9> */
[----:B--2---:R-:W-:Y:S01]  /*7030*/  SHF.R.U32.HI R20, RZ, 0x7, R20 ;  /* 0x00000007ff147819 */ /* 0x004fe20000011614 */
[----:B------:R-:W-:Y:S01]  /*7040*/  UMOV UR36, UR14 ;  /* 0x0000000e00247c82 */ /* 0x000fe20008000000 */
[----:B------:R-:W-:Y:S01]  /*7050*/  UMOV UR37, UR15 ;  /* 0x0000000f00257c82 */ /* 0x000fe20008000000 */
[----:B------:R-:W-:-:S02]  /*7060*/  UIADD3 UR42, UR6, 0x280, URZ ;  /* 0x00000280062a7890 */ /* 0x000fc4000fffe03f */
[----:B01----:R-:W-:Y:S01]  /*7070*/  VIADD R14, R20, 0x8 ;  /* 0x00000008140e7836 */ /* 0x003fe20000000000 */
[----:B------:R-:W-:Y:S01]  /*7080*/  UMOV UR40, UR14 ;  /* 0x0000000e00287c82 */ /* 0x000fe20008000000 */
[----:B------:R-:W-:Y:S01]  /*7090*/  UMOV UR41, UR15 ;  /* 0x0000000f00297c82 */ /* 0x000fe20008000000 */
[----:B------:R-:W-:Y:S02]  /*70a0*/  UIADD3 UR46, UR6, 0x300, URZ ;  /* 0x00000300062e7890 */ /* 0x000fe4000fffe03f */
[----:B------:R0:W-:Y:S01]  /*70b0*/  BAR.SYNC.DEFER_BLOCKING R14, 0x100 ;  /* 0x0004000e0000751d */ /* 0x0001e20000010000 */
[----:B------:R-:W-:Y:S02]  /*70c0*/  UIADD3 UR50, UR6, 0x380, URZ ;  /* 0x0000038006327890 */ /* 0x000fe4000fffe03f */
[----:B------:R-:W-:Y:S02]  /*70d0*/  UIADD3 UR54, UR6, 0x400, URZ ;  /* 0x0000040006367890 */ /* 0x000fe4000fffe03f */
[----:B------:R-:W-:Y:S01]  /*70e0*/  UIADD3 UR10, UR6, 0x500, URZ ;  /* 0x00000500060a7890 */ /* 0x000fe2000fffe03f */
[----:B------:R-:W-:Y:S01]  /*70f0*/  UMOV UR44, UR14 ;  /* 0x0000000e002c7c82 */ /* 0x000fe20008000000 */
[----:B------:R-:W-:Y:S01]  /*7100*/  UMOV UR45, UR15 ;  /* 0x0000000f002d7c82 */ /* 0x000fe20008000000 */
[----:B------:R-:W-:Y:S01]  /*7110*/  UMOV UR48, UR14 ;  /* 0x0000000e00307c82 */ /* 0x000fe20008000000 */
[----:B------:R-:W-:Y:S01]  /*7120*/  UMOV UR49, UR15 ;  /* 0x0000000f00317c82 */ /* 0x000fe20008000000 */
[----:B------:R-:W-:Y:S01]  /*7130*/  UMOV UR52, UR14 ;  /* 0x0000000e00347c82 */ /* 0x000fe20008000000 */
[----:B------:R-:W-:Y:S01]  /*7140*/  UMOV UR53, UR15 ;  /* 0x0000000f00357c82 */ /* 0x000fe20008000000 */
[----:B------:R-:W-:Y:S01]  /*7150*/  UMOV UR11, 0x40000040 ;  /* 0x40000040000b7882 */ /* 0x000fe20000000000 */
[----:B------:R-:W-:Y:S01]  /*7160*/  UIADD3 UR22, UR6, 0x586, URZ ;  /* 0x0000058606167890 */ /* 0x000fe2000fffe03f */
[----:B------:R-:W-:Y:S01]  /*7170*/  UMOV UR23, 0x40000040 ;  /* 0x4000004000177882 */ /* 0x000fe20000000000 */
        /* <DEDUP_REMOVED lines=65> */
[----:B------:R-:W-:Y:S01]  /*7590*/  UMOV UR24, UR14 ;  /* 0x0000000e00187c82 */ /* 0x000fe20008000000 */
[----:B------:R-:W-:Y:S01]  /*75a0*/  UMOV UR25, UR15 ;  /* 0x0000000f00197c82 */ /* 0x000fe20008000000 */
[----:B------:R-:W-:Y:S01]  /*75b0*/  UMOV UR26, UR10 ;  /* 0x0000000a001a7c82 */ /* 0x000fe20008000000 */
[----:B------:R-:W-:Y:S01]  /*75c0*/  UMOV UR27, 0x40000040 ;  /* 0x40000040001b7882 */ /* 0x000fe20000000000 */
[----:B------:R-:W-:Y:S01]  /*75d0*/  UIADD3 UR10, UR6, 0x502, URZ ;  /* 0x00000502060a7890 */ /* 0x000fe2000fffe03f */
[----:B------:R-:W-:Y:S02]  /*75e0*/  R2UR UR14, R4 ;  /* 0x00000000040e72ca */ /* 0x000fe400000e0000 */
[----:B------:R-:W-:Y:S01]  /*75f0*/  R2UR UR15, R5 ;  /* 0x00000000050f72ca */ /* 0x000fe200000e0000 */
        /* <DEDUP_REMOVED lines=73> */
[----:B------:R-:W-:Y:S01]  /*7a90*/  UMOV UR24, UR18 ;  /* 0x0000001200187c82 */ /* 0x000fe20008000000 */
[----:B------:R-:W-:Y:S01]  /*7aa0*/  UMOV UR25, UR19 ;  /* 0x0000001300197c82 */ /* 0x000fe20008000000 */
[----:B------:R-:W-:Y:S01]  /*7ab0*/  UMOV UR26, UR10 ;  /* 0x0000000a001a7c82 */ /* 0x000fe20008000000 */
[----:B------:R-:W-:Y:S01]  /*7ac0*/  UMOV UR27, 0x40000040 ;  /* 0x40000040001b7882 */ /* 0x000fe20000000000 */
[----:B------:R-:W-:Y:S02]  /*7ad0*/  UIADD3 UR10, UR6, 0x504, URZ ;  /* 0x00000504060a7890 */ /* 0x000fe4000fffe03f */
[----:B------:R-:W-:Y:S01]  /*7ae0*/  UIADD3 UR18, UR6, 0x584, URZ ;  /* 0x0000058406127890 */ /* 0x000fe2000fffe03f */
        /* <DEDUP_REMOVED lines=150> */
[----:B------:R-:W-:Y:S01]  /*8450*/  UMOV UR24, UR4 ;  /* 0x0000000400187c82 */ /* 0x000fe20008000000 */
[----:B------:R-:W-:Y:S01]  /*8460*/  UMOV UR25, UR5 ;  /* 0x0000000500197c82 */ /* 0x000fe20008000000 */
[----:B------:R-:W-:Y:S01]  /*8470*/  UMOV UR26, UR10 ;  /* 0x0000000a001a7c82 */ /* 0x000fe20008000000 */
[----:B------:R-:W-:Y:S01]  /*8480*/  UMOV UR27, 0x40000040 ;  /* 0x40000040001b7882 */ /* 0x000fe20000000000 */
[----:B------:R-:W-:Y:S01]  /*8490*/  UIADD3 UR10, UR6, 0x580, URZ ;  /* 0x00000580060a7890 */ /* 0x000fe2000fffe03f */
        /* <DEDUP_REMOVED lines=72> */
[----:B------:R-:W-:Y:S01]  /*8920*/  UMOV UR11, 0x40000040 ;  /* 0x40000040000b7882 */ /* 0x000fe20000000000 */
[----:B------:R-:W-:Y:S01]  /*8930*/  UIADD3 UR14, UR6, 0x582, URZ ;  /* 0x00000582060e7890 */ /* 0x000fe2000fffe03f */
[----:B------:R-:W-:Y:S02]  /*8940*/  WARPGROUP.DEPBAR.LE gsb0, 0x0 ;  /* 0x00008000000079c5 */ /* 0x000fe40000010000 */
[----:B------:R-:W-:-:S06]  /*8950*/  WARPGROUP.ARRIVE ;  /* 0x00000000000079c5 */ /* 0x000fcc0000000000 */
[----:B------:R-:W-:Y:S01]  /*8960*/  HGMMA.64x16x16.F32 R88, gdesc[UR8], R88, gsb0 ;  /* 0x00200000085879f0 */ /* 0x000fe20008000858 */
[----:B------:R-:W-:Y:S02]  /*8970*/  UIADD3 UR10, UR6, 0xa82, URZ ;  /* 0x00000a82060a7890 */ /* 0x000fe4000fffe03f */
        /* <DEDUP_REMOVED lines=144> */
[----:B------:R-:W-:Y:S01]  /*9280*/  UIADD3 UR6, UR6, 0xa86, URZ ;  /* 0x00000a8606067890 */ /* 0x000fe2000fffe03f */
        /* <DEDUP_REMOVED lines=33> */
[----:B0-----:R-:W-:Y:S05]  /*94a0*/  @P3 BRA `(.L_x_20) ;  /* 0x0000000000343947 */ /* 0x001fea0003800000 */
[----:B------:R-:W-:Y:S05]  /*94b0*/  @!P0 BRA `(.L_x_21) ;  /* 0x0000000000048947 */ /* 0x000fea0003800000 */
[----:B------:R-:W-:Y:S01]  /*94c0*/  BPT.TRAP 0x1 ;  /* 0x000000040000795c */ /* 0x000fe20000300000 */
.L_x_21:
        /* <DEDUP_REMOVED lines=8> */
.L_x_22:
[----:B-1----:R-:W-:Y:S05]  /*9550*/  @P2 BRA `(.L_x_20) ;  /* 0x0000000000082947 */ /* 0x002fea0003800000 */
[----:B------:R-:W1:Y:S02]  /*9560*/  SYNCS.PHASECHK.TRANS64.TRYWAIT P2, [UR6+0x34850], R14 ;  /* 0x0348500eff0075a7 */ /* 0x000e640008040146 */
[----:B-1----:R-:W-:Y:S05]  /*9570*/  @!P2 BRA `(.L_x_23) ;  /* 0x0000008c0060a947 */ /* 0x002fea0003800000 */
.L_x_20:
[----:B------:R-:W-:Y:S01]  /*9580*/  R2UR UR14, R2 ;  /* 0x00000000020e72ca */ /* 0x000fe200000e0000 */
[----:B------:R-:W-:Y:S01]  /*9590*/  WARPGROUP.ARRIVE ;  /* 0x00000000000079c5 */ /* 0x000fe20000000000 */
[----:B------:R-:W-:Y:S01]  /*95a0*/  UMOV UR11, 0x40000040 ;  /* 0x40000040000b7882 */ /* 0x000fe20000000000 */
[----:B01----:R-:W-:Y:S01]  /*95b0*/  FMUL.FTZ R14, R168, UR7 ;  /* 0x00000007a80e7c20 */ /* 0x003fe20008410000 */
[----:B------:R-:W-:Y:S01]  /*95c0*/  FMUL.FTZ R15, R169, UR7 ;  /* 0x00000007a90f7c20 */ /* 0x000fe20008410000 */
[----:B------:R-:W-:Y:S01]  /*95d0*/  FMUL.FTZ R168, R172, UR7 ;  /* 0x00000007aca87c20 */ /* 0x000fe20008410000 */
[----:B------:R-:W-:Y:S01]  /*95e0*/  FMUL.FTZ R169, R173, UR7 ;  /* 0x00000007ada97c20 */ /* 0x000fe20008410000 */
[----:B------:R-:W-:Y:S01]  /*95f0*/  FMUL.FTZ R160, R160, UR7 ;  /* 0x00000007a0a07c20 */ /* 0x000fe20008410000 */
[----:B------:R-:W-:Y:S01]  /*9600*/  FMUL.FTZ R161, R161, UR7 ;  /* 0x00000007a1a17c20 */ /* 0x000fe20008410000 */
[----:B------:R-:W0:Y:S01]  /*9610*/  MUFU.TANH R14, R14 ;  /* 0x0000000e000e7308 */ /* 0x000e220000002400 */
[----:B------:R-:W-:Y:S01]  /*9620*/  FMUL.FTZ R164, R164, UR7 ;  /* 0x00000007a4a47c20 */ /* 0x000fe20008410000 */
[----:B------:R-:W-:Y:S01]  /*9630*/  FMUL.FTZ R165, R165, UR7 ;  /* 0x00000007a5a57c20 */ /* 0x000fe20008410000 */
[----:B------:R-:W-:Y:S01]  /*9640*/  FMUL.FTZ R152, R152, UR7 ;  /* 0x0000000798987c20 */ /* 0x000fe20008410000 */
[----:B------:R-:W-:Y:S01]  /*9650*/  UIADD3 UR6, UR14, 0x400, URZ ;  /* 0x000004000e067890 */ /* 0x000fe2000fffe03f */
[----:B------:R-:W-:Y:S01]  /*9660*/  FMUL.FTZ R153, R153, UR7 ;  /* 0x0000000799997c20 */ /* 0x000fe20008410000 */
[----:B------:R-:W-:Y:S01]  /*9670*/  FMUL.FTZ R156, R156, UR7 ;  /* 0x000000079c9c7c20 */ /* 0x000fe20008410000 */
[----:B------:R-:W-:Y:S01]  /*9680*/  FMUL.FTZ R157, R157, UR7 ;  /* 0x000000079d9d7c20 */ /* 0x000fe20008410000 */
[----:B------:R-:W-:Y:S01]  /*9690*/  USHF.R.U32.HI UR6, URZ, 0x4, UR6 ;  /* 0x000000043f067899 */ /* 0x000fe20008011606 */
[----:B------:R-:W1:Y:S01]  /*96a0*/  MUFU.TANH R15, R15 ;  /* 0x0000000f000f7308 */ /* 0x000e620000002400 */
[----:B------:R-:W-:Y:S01]  /*96b0*/  FMUL.FTZ R144, R144, UR7 ;  /* 0x0000000790907c20 */ /* 0x000fe20008410000 */
[----:B------:R-:W-:Y:S01]  /*96c0*/  FMUL.FTZ R145, R145, UR7 ;  /* 0x0000000791917c20 */ /* 0x000fe20008410000 */
[----:B------:R-:W-:Y:S01]  /*96d0*/  ULOP3.LUT UR6, UR6, 0x3fff, URZ, 0xc0, !UPT ;  /* 0x00003fff06067892 */ /* 0x000fe2000f8ec03f */
[----:B------:R-:W-:Y:S01]  /*96e0*/  FMUL.FTZ R148, R148, UR7 ;  /* 0x0000000794947c20 */ /* 0x000fe20008410000 */
[----:B------:R-:W-:Y:S01]  /*96f0*/  FMUL.FTZ R149, R149, UR7 ;  /* 0x0000000795957c20 */ /* 0x000fe20008410000 */
[----:B------:R-:W-:Y:S01]  /*9700*/  FMUL.FTZ R136, R136, UR7 ;  /* 0x0000000788887c20 */ /* 0x000fe20008410000 */
[----:B------:R-:W-:Y:S01]  /*9710*/  ULOP3.LUT UR6, UR6, 0x5800000, URZ, 0xfc, !UPT ;  /* 0x0580000006067892 */ /* 0x000fe2000f8efc3f */
[----:B------:R-:W2:Y:S01]  /*9720*/  MUFU.TANH R168, R168 ;  /* 0x000000a800a87308 */ /* 0x000ea20000002400 */
[----:B0-----:R-:W-:Y:S01]  /*9730*/  FMNMX.FTZ R172, R14, R11, !PT ;  /* 0x0000000b0eac7209 */ /* 0x001fe20007810000 */
[----:B------:R-:W-:Y:S01]  /*9740*/  FMUL.FTZ R137, R137, UR7 ;  /* 0x0000000789897c20 */ /* 0x000fe20008410000 */
[----:B------:R-:W-:Y:S01]  /*9750*/  UIMAD UR6, UR61, 0xb00, UR6 ;  /* 0x00000b003d0678a4 */ /* 0x000fe2000f8e0206 */
[----:B------:R-:W-:Y:S01]  /*9760*/  FMUL.FTZ R140, R140, UR7 ;  /* 0x000000078c8c7c20 */ /* 0x000fe20008410000 */
[----:B------:R-:W-:Y:S01]  /*9770*/  FMUL.FTZ R20, R171, UR7 ;  /* 0x00000007ab147c20 */ /* 0x000fe20008410000 */
[----:B------:R-:W-:Y:S01]  /*9780*/  FMUL.FTZ R171, R175, UR7 ;  /* 0x00000007afab7c20 */ /* 0x000fe20008410000 */
[----:B------:R-:W-:Y:S01]  /*9790*/  FMUL.FTZ R141, R141, UR7 ;  /* 0x000000078d8d7c20 */ /* 0x000fe20008410000 */
[----:B------:R-:W0:Y:S01]  /*97a0*/  MUFU.TANH R169, R169 ;  /* 0x000000a900a97308 */ /* 0x000e220000002400 */
[----:B-1----:R-:W-:Y:S01]  /*97b0*/  FMNMX.FTZ R173, R15, R172, !PT ;  /* 0x000000ac0fad7209 */ /* 0x002fe20007810000 */
[----:B------:R-:W-:Y:S01]  /*97c0*/  UMOV UR10, UR6 ;  /* 0x00000006000a7c82 */ /* 0x000fe20008000000 */
[----:B------:R-:W-:Y:S01]  /*97d0*/  FMUL.FTZ R128, R128, UR7 ;  /* 0x0000000780807c20 */ /* 0x000fe20008410000 */
[----:B------:R-:W-:Y:S01]  /*97e0*/  HGMMA.64x128x16.F32 R24, R176, gdesc[UR8].tnspB, R24, gsb0 ;  /* 0x41e00008b0187df0 */ /* 0x000fe20008000818 */
[----:B------:R-:W-:Y:S01]  /*97f0*/  UIADD3 UR10, UR6, 0x80, URZ ;  /* 0x00000080060a7890 */ /* 0x000fe2000fffe03f */
[----:B------:R-:W-:Y:S01]  /*9800*/  FMUL.FTZ R129, R129, UR7 ;  /* 0x0000000781817c20 */ /* 0x000fe20008410000 */
[----:B------:R-:W-:Y:S01]  /*9810*/  UMOV UR11, 0x40000040 ;  /* 0x40000040000b7882 */ /* 0x000fe20000000000 */
[----:B------:R-:W1:Y:S01]  /*9820*/  MUFU.TANH R160, R160 ;  /* 0x000000a000a07308 */ /* 0x000e620000002400 */
[----:B--2---:R-:W-:Y:S01]  /*9830*/  FMNMX.FTZ R172, R168, R173, !PT ;  /* 0x000000ada8ac7209 */ /* 0x004fe20007810000 */
[----:B------:R-:W-:Y:S01]  /*9840*/  FMUL.FTZ R132, R132, UR7 ;  /* 0x0000000784847c20 */ /* 0x000fe20008410000 */
[----:B------:R-:W-:Y:S01]  /*9850*/  FMUL.FTZ R133, R133, UR7 ;  /* 0x0000000785857c20 */ /* 0x000fe20008410000 */
[----:B------:R-:W-:Y:S01]  /*9860*/  FMUL.FTZ R120, R120, UR7 ;  /* 0x0000000778787c20 */ /* 0x000fe20008410000 */
[----:B------:R-:W-:Y:S01]  /*9870*/  FMUL.FTZ R121, R121, UR7 ;  /* 0x0000000779797c20 */ /* 0x000fe20008410000 */
[----:B------:R-:W-:Y:S01]  /*9880*/  FMUL.FTZ R124, R124, UR7 ;  /* 0x000000077c7c7c20 */ /* 0x000fe20008410000 */
[----:B------:R-:W-:Y:S01]  /*9890*/  FMUL.FTZ R125, R125, UR7 ;  /* 0x000000077d7d7c20 */ /* 0x000fe20008410000 */
[----:B------:R-:W2:Y:S01]  /*98a0*/  MUFU.TANH R161, R161 ;  /* 0x000000a100a17308 */ /* 0x000ea20000002400 */
[----:B0-----:R-:W-:Y:S01]  /*98b0*/  FMNMX.FTZ R173, R169, R172, !PT ;  /* 0x000000aca9ad7209 */ /* 0x001fe20007810000 */
[----:B------:R-:W-:Y:S01]  /*98c0*/  FMUL.FTZ R112, R112, UR7 ;  /* 0x0000000770707c20 */ /* 0x000fe20008410000 */
[----:B------:R-:W-:Y:S01]  /*98d0*/  FMUL.FTZ R113, R113, UR7 ;  /* 0x0000000771717c20 */ /* 0x000fe20008410000 */
[----:B------:R-:W-:Y:S01]  /*98e0*/  FMUL.FTZ R116, R116, UR7 ;  /* 0x0000000774747c20 */ /* 0x000fe20008410000 */
[----:B------:R-:W-:Y:S01]  /*98f0*/  FMUL.FTZ R117, R117, UR7 ;  /* 0x0000000775757c20 */ /* 0x000fe20008410000 */
[----:B------:R-:W-:Y:S01]  /*9900*/  FMUL.FTZ R105, R105, UR7 ;  /* 0x0000000769697c20 */ /* 0x000fe20008410000 */
[----:B------:R-:W-:Y:S01]  /*9910*/  FMUL.FTZ R109, R109, UR7 ;  /* 0x000000076d6d7c20 */ /* 0x000fe20008410000 */
[----:B------:R-:W0:Y:S01]  /*9920*/  MUFU.TANH R164, R164 ;  /* 0x000000a400a47308 */ /* 0x000e220000002400 */
[----:B-1----:R-:W-:Y:S01]  /*9930*/  FMNMX.FTZ R172, R160, R173, !PT ;  /* 0x000000ada0ac7209 */ /* 0x002fe20007810000 */
[----:B------:R-:W-:Y:S01]  /*9940*/  FMUL.FTZ R97, R97, UR7 ;  /* 0x0000000761617c20 */ /* 0x000fe20008410000 */
[----:B------:R-:W-:Y:S01]  /*9950*/  FMUL.FTZ R101, R101, UR7 ;  /* 0x0000000765657c20 */ /* 0x000fe20008410000 */
[----:B------:R-:W-:Y:S01]  /*9960*/  FMUL.FTZ R93, R93, UR7 ;  /* 0x000000075d5d7c20 */ /* 0x000fe20008410000 */
[----:B------:R-:W-:Y:S01]  /*9970*/  FMUL.FTZ R21, R170, UR7 ;  /* 0x00000007aa157c20 */ /* 0x000fe20008410000 */
[----:B------:R-:W-:Y:S01]  /*9980*/  FMUL.FTZ R170, R174, UR7 ;  /* 0x00000007aeaa7c20 */ /* 0x000fe20008410000 */
[----:B------:R-:W-:Y:S01]  /*9990*/  FMUL.FTZ R162, R162, UR7 ;  /* 0x00000007a2a27c20 */ /* 0x000fe20008410000 */
        /* <DEDUP_REMOVED lines=44> */
[----:B------:R-:W1:Y:S01]  /*9c60*/  S2R R234, SR_TID.X ;  /* 0x0000000000ea7919 */ /* 0x000e620000002100 */
[C---:B------:R-:W-:Y:S01]  /*9c70*/  ISETP.GT.AND P2, PT, R13.reuse, RZ, PT ;  /* 0x000000ff0d00720c */ /* 0x040fe20003f44270 */
[----:B------:R-:W-:-:S02]  /*9c80*/  VIADD R13, R13, 0xffffffff ;  /* 0xffffffff0d0d7836 */ /* 0x000fc40000000000 */
[----:B------:R-:W3:Y:S01]  /*9c90*/  MUFU.TANH R145, R145 ;  /* 0x0000009100917308 */ /* 0x000ee20000002400 */
[----:B--2---:R-:W-:-:S07]  /*9ca0*/  FMNMX.FTZ R173, R157, R172, !PT ;  /* 0x000000ac9dad7209 */ /* 0x004fce0007810000 */
[----:B------:R-:W2:Y:S01]  /*9cb0*/  MUFU.TANH R148, R148 ;  /* 0x0000009400947308 */ /* 0x000ea20000002400 */
[----:B0-----:R-:W-:Y:S01]  /*9cc0*/  FMNMX.FTZ R172, R144, R173, !PT ;  /* 0x000000ad90ac7209 */ /* 0x001fe20007810000 */
[----:B------:R-:W-:-:S06]  /*9cd0*/  FMUL.FTZ R173, R118, UR7 ;  /* 0x0000000776ad7c20 */ /* 0x000fcc0008410000 */
[----:B------:R-:W0:Y:S01]  /*9ce0*/  MUFU.TANH R149, R149 ;  /* 0x0000009500957308 */ /* 0x000e220000002400 */
[----:B---3--:R-:W-:-:S07]  /*9cf0*/  FMNMX.FTZ R175, R145, R172, !PT ;  /* 0x000000ac91af7209 */ /* 0x008fce0007810000 */
[----:B------:R-:W3:Y:S01]  /*9d00*/  MUFU.TANH R136, R136 ;  /* 0x0000008800887308 */ /* 0x000ee20000002400 */
[----:B--2---:R-:W-:Y:S01]  /*9d10*/  FMNMX.FTZ R118, R148, R175, !PT ;  /* 0x000000af94767209 */ /* 0x004fe20007810000 */
[----:B------:R-:W-:Y:S01]  /*9d20*/  FMUL.FTZ R175, R104, UR7 ;  /* 0x0000000768af7c20 */ /* 0x000fe20008410000 */
[----:B-1----:R-:W-:-:S05]  /*9d30*/  SHF.R.U32.HI R234, RZ, 0x7, R234 ;  /* 0x00000007ffea7819 */ /* 0x002fca00000116ea */
[----:B------:R-:W1:Y:S08]  /*9d40*/  MUFU.TANH R137, R137 ;  /* 0x0000008900897308 */ /* 0x000e700000002400 */
[----:B------:R-:W2:Y:S08]  /*9d50*/  MUFU.TANH R140, R140 ;  /* 0x0000008c008c7308 */ /* 0x000eb00000002400 */
[----:B------:R-:W4:Y:S08]  /*9d60*/  MUFU.TANH R141, R141 ;  /* 0x0000008d008d7308 */ /* 0x000f300000002400 */
[----:B------:R-:W5:Y:S08]  /*9d70*/  MUFU.TANH R128, R128 ;  /* 0x0000008000807308 */ /* 0x000f700000002400 */
[----:B------:R-:W5:Y:S01]  /*9d80*/  MUFU.TANH R129, R129 ;  /* 0x0000008100817308 */ /* 0x000f620000002400 */
[----:B------:R-:W-:-:S02]  /*9d90*/  WARPGROUP.DEPBAR.LE gsb0, 0x0 ;  /* 0x00008000000079c5 */ /* 0x000fc40000010000 */
[----:B------:R-:W-:Y:S01]  /*9da0*/  WARPGROUP.ARRIVE ;  /* 0x00000000000079c5 */ /* 0x000fe20000000000 */
[----:B0-----:R-:W-:Y:S01]  /*9db0*/  FMNMX.FTZ R177, R149, R118, !PT ;  /* 0x0000007695b17209 */ /* 0x001fe20007810000 */
[----:B------:R-:W-:-:S03]  /*9dc0*/  IMAD.U32 R118, RZ, RZ, UR60 ;  /* 0x0000003cff767e24 */ /* 0x000fc6000f8e00ff */
[----:B------:R-:W0:Y:S01]  /*9dd0*/  MUFU.TANH R132, R132 ;  /* 0x0000008400847308 */ /* 0x000e220000002400 */
[----:B---3--:R-:W-:Y:S01]  /*9de0*/  FMNMX.FTZ R104, R136, R177, !PT ;  /* 0x000000b188687209 */ /* 0x008fe20007810000 */
[----:B------:R-:W-:Y:S01]  /*9df0*/  HGMMA.64x128x16.F32 R24, R180, gdesc[UR8].tnspB, R24, gsb0 ;  /* 0x41e00008b4187df0 */ /* 0x000fe20008000818 */
[----:B------:R-:W-:Y:S01]  /*9e00*/  UIADD3 UR10, UR6, 0x100, URZ ;  /* 0x00000100060a7890 */ /* 0x000fe2000fffe03f */
[----:B------:R-:W-:Y:S01]  /*9e10*/  @!P1 LEA R118, R118, UR14, 0x3 ;  /* 0x0000000e76769c11 */ /* 0x000fe2000f8e18ff */
[----:B------:R-:W-:Y:S01]  /*9e20*/  UMOV UR11, 0x40000040 ;  /* 0x40000040000b7882 */ /* 0x000fe20000000000 */
[----:B-1----:R-:W-:Y:S02]  /*9e30*/  FMNMX.FTZ R177, R137, R104, !PT ;  /* 0x0000006889b17209 */ /* 0x002fe40007810000 */
[----:B------:R-:W1:Y:S01]  /*9e40*/  MUFU.TANH R133, R133 ;  /* 0x0000008500857308 */ /* 0x000e620000002400 */
[----:B------:R-:W-:Y:S01]  /*9e50*/  @!P1 VIADD R118, R118, 0x34840 ;  /* 0x0003484076769836 */ /* 0x000fe20000000000 */
[----:B--2---:R-:W-:Y:S01]  /*9e60*/  FMNMX.FTZ R104, R140, R177, !PT ;  /* 0x000000b18c687209 */ /* 0x004fe20007810000 */
[----:B------:R-:W-:-:S03]  /*9e70*/  FMUL.FTZ R177, R108, UR7 ;  /* 0x000000076cb17c20 */ /* 0x000fc60008410000 */
[----:B----4-:R-:W-:Y:S02]  /*9e80*/  FMNMX.FTZ R179, R141, R104, !PT ;  /* 0x000000688db37209 */ /* 0x010fe40007810000 */
[----:B------:R-:W2:Y:S02]  /*9e90*/  MUFU.TANH R120, R120 ;  /* 0x0000007800787308 */ /* 0x000ea40000002400 */
[----:B-----5:R-:W-:-:S04]  /*9ea0*/  FMNMX.FTZ R104, R128, R179, !PT ;  /* 0x000000b380687209 */ /* 0x020fc80007810000 */
[----:B------:R-:W-:Y:S02]  /*9eb0*/  FMNMX.FTZ R179, R129, R104, !PT ;  /* 0x0000006881b37209 */ /* 0x000fe40007810000 */
[----:B------:R-:W3:Y:S02]  /*9ec0*/  MUFU.TANH R121, R121 ;  /* 0x0000007900797308 */ /* 0x000ee40000002400 */
[----:B0-----:R-:W-:Y:S01]  /*9ed0*/  FMNMX.FTZ R104, R132, R179, !PT ;  /* 0x000000b384687209 */ /* 0x001fe20007810000 */
[----:B------:R-:W-:-:S05]  /*9ee0*/  FMUL.FTZ R179, R96, UR7 ;  /* 0x0000000760b37c20 */ /* 0x000fca0008410000 */
[----:B------:R-:W0:Y:S08]  /*9ef0*/  MUFU.TANH R124, R124 ;  /* 0x0000007c007c7308 */ /* 0x000e300000002400 */
[----:B------:R-:W4:Y:S08]  /*9f00*/  MUFU.TANH R125, R125 ;  /* 0x0000007d007d7308 */ /* 0x000f300000002400 */
[----:B------:R-:W5:Y:S08]  /*9f10*/  MUFU.TANH R112, R112 ;  /* 0x0000007000707308 */ /* 0x000f700000002400 */
        /* <DEDUP_REMOVED lines=9> */
[----:B------:R-:W-:Y:S08]  /*9fb0*/  MUFU.TANH R101, R101 ;  /* 0x0000006500657308 */ /* 0x000ff00000002400 */
[----:B------:R-:W-:Y:S01]  /*9fc0*/  MUFU.TANH R93, R93 ;  /* 0x0000005d005d7308 */ /* 0x000fe20000002400 */
[----:B------:R-:W-:-:S02]  /*9fd0*/  WARPGROUP.DEPBAR.LE gsb0, 0x0 ;  /* 0x00008000000079c5 */ /* 0x000fc40000010000 */
[----:B------:R-:W-:Y:S01]  /*9fe0*/  WARPGROUP.ARRIVE ;  /* 0x00000000000079c5 */ /* 0x000fe20000000000 */
[----:B-1----:R-:W-:-:S04]  /*9ff0*/  FMNMX.FTZ R181, R133, R104, !PT ;  /* 0x0000006885b57209 */ /* 0x002fc80007810000 */
[----:B------:R-:W-:Y:S01]  /*a000*/  MUFU.TANH R21, R21 ;  /* 0x0000001500157308 */ /* 0x000fe20000002400 */
[----:B--2---:R-:W-:Y:S01]  /*a010*/  FMNMX.FTZ R96, R120, R181, !PT ;  /* 0x000000b578607209 */ /* 0x004fe20007810000 */
[----:B------:R-:W-:Y:S01]  /*a020*/  HGMMA.64x128x16.F32 R24, R184, gdesc[UR8].tnspB, R24, gsb0 ;  /* 0x41e00008b8187df0 */ /* 0x000fe20008000818 */
[----:B------:R-:W-:Y:S01]  /*a030*/  UIADD3 UR10, UR6, 0x180, URZ ;  /* 0x00000180060a7890 */ /* 0x000fe2000fffe03f */
[----:B------:R-:W-:Y:S01]  /*a040*/  UMOV UR11, 0x40000040 ;  /* 0x40000040000b7882 */ /* 0x000fe20000000000 */
[----:B---3--:R-:W-:-:S03]  /*a050*/  FMNMX.FTZ R181, R121, R96, !PT ;  /* 0x0000006079b57209 */ /* 0x008fc60007810000 */
[----:B------:R-:W-:Y:S01]  /*a060*/  MUFU.TANH R20, R20 ;  /* 0x0000001400147308 */ /* 0x000fe20000002400 */
[----:B0-----:R-:W-:Y:S01]  /*a070*/  FMNMX.FTZ R96, R124, R181, !PT ;  /* 0x000000b57c607209 */ /* 0x001fe20007810000 */
[----:B------:R-:W-:-:S03]  /*a080*/  FMUL.FTZ R181, R100, UR7 ;  /* 0x0000000764b57c20 */ /* 0x000fc60008410000 */
[----:B----4-:R-:W-:-:S03]  /*a090*/  FMNMX.FTZ R183, R125, R96, !PT ;  /* 0x000000607db77209 */ /* 0x010fc60007810000 */
[----:B------:R-:W-:Y:S01]  /*a0a0*/  MUFU.TANH R170, R170 ;  /* 0x000000aa00aa7308 */ /* 0x000fe20000002400 */
[----:B-----5:R-:W-:-:S04]  /*a0b0*/  FMNMX.FTZ R96, R112, R183, !PT ;  /* 0x000000b770607209 */ /* 0x020fc80007810000 */
[----:B------:R-:W-:-:S03]  /*a0c0*/  FMNMX.FTZ R183, R113, R96, !PT ;  /* 0x0000006071b77209 */ /* 0x000fc60007810000 */
[----:B------:R-:W0:Y:S01]  /*a0d0*/  MUFU.TANH R181, R181 ;  /* 0x000000b500b57308 */ /* 0x000e220000002400 */
[----:B------:R-:W-:Y:S01]  /*a0e0*/  FMNMX.FTZ R96, R116, R183, !PT ;  /* 0x000000b774607209 */ /* 0x000fe20007810000 */
[----:B------:R-:W-:Y:S02]  /*a0f0*/  FMUL.FTZ R183, R88, UR7 ;  /* 0x0000000758b77c20 */ /* 0x000fe40008410000 */
[----:B------:R-:W1:Y:S01]  /*a100*/  LDC R88, c[0x0][0x988] ;  /* 0x00026200ff587b82 */ /* 0x000e620000000800 */
[----:B------:R-:W-:-:S03]  /*a110*/  FMNMX.FTZ R96, R117, R96, !PT ;  /* 0x0000006075607209 */ /* 0x000fc60007810000 */
[----:B------:R-:W-:Y:S01]  /*a120*/  MUFU.TANH R171, R171 ;  /* 0x000000ab00ab7308 */ /* 0x000fe20000002400 */
[----:B------:R-:W-:-:S04]  /*a130*/  FMNMX.FTZ R96, R175, R96, !PT ;  /* 0x00000060af607209 */ /* 0x000fc80007810000 */
[----:B------:R-:W-:-:S03]  /*a140*/  FMNMX.FTZ R96, R105, R96, !PT ;  /* 0x0000006069607209 */ /* 0x000fc60007810000 */
[----:B------:R-:W2:Y:S01]  /*a150*/  MUFU.TANH R183, R183 ;  /* 0x000000b700b77308 */ /* 0x000ea20000002400 */
[----:B------:R-:W-:-:S04]  /*a160*/  FMNMX.FTZ R96, R177, R96, !PT ;  /* 0x00000060b1607209 */ /* 0x000fc80007810000 */
[----:B------:R-:W-:-:S03]  /*a170*/  FMNMX.FTZ R96, R109, R96, !PT ;  /* 0x000000606d607209 */ /* 0x000fc60007810000 */
[----:B------:R-:W-:Y:S01]  /*a180*/  MUFU.TANH R162, R162 ;  /* 0x000000a200a27308 */ /* 0x000fe20000002400 */
[----:B------:R-:W-:-:S04]  /*a190*/  FMNMX.FTZ R96, R179, R96, !PT ;  /* 0x00000060b3607209 */ /* 0x000fc80007810000 */
[----:B------:R-:W-:-:S03]  /*a1a0*/  FMNMX.FTZ R96, R97, R96, !PT ;  /* 0x0000006061607209 */ /* 0x000fc60007810000 */
[----:B------:R-:W-:Y:S01]  /*a1b0*/  MUFU.TANH R163, R163 ;  /* 0x000000a300a37308 */ /* 0x000fe20000002400 */
[----:B0-----:R-:W-:-:S04]  /*a1c0*/  FMNMX.FTZ R96, R181, R96, !PT ;  /* 0x00000060b5607209 */ /* 0x001fc80007810000 */
[----:B------:R-:W-:-:S03]  /*a1d0*/  FMNMX.FTZ R96, R101, R96, !PT ;  /* 0x0000006065607209 */ /* 0x000fc60007810000 */
[----:B------:R-:W-:Y:S01]  /*a1e0*/  MUFU.TANH R166, R166 ;  /* 0x000000a600a67308 */ /* 0x000fe20000002400 */
[----:B--2---:R-:W-:-:S07]  /*a1f0*/  FMNMX.FTZ R96, R183, R96, !PT ;  /* 0x00000060b7607209 */ /* 0x004fce0007810000 */
[----:B------:R-:W-:Y:S08]  /*a200*/  MUFU.TANH R167, R167 ;  /* 0x000000a700a77308 */ /* 0x000ff00000002400 */
        /* <DEDUP_REMOVED lines=8> */
[----:B------:R-:W-:Y:S01]  /*a290*/  MUFU.TANH R138, R138 ;  /* 0x0000008a008a7308 */ /* 0x000fe20000002400 */
[----:B------:R-:W-:-:S02]  /*a2a0*/  WARPGROUP.DEPBAR.LE gsb0, 0x0 ;  /* 0x00008000000079c5 */ /* 0x000fc40000010000 */
[----:B------:R-:W-:Y:S01]  /*a2b0*/  WARPGROUP.ARRIVE ;  /* 0x00000000000079c5 */ /* 0x000fe20000000000 */
[----:B------:R-:W-:Y:S01]  /*a2c0*/  FMUL.FTZ R185, R89, UR7 ;  /* 0x0000000759b97c20 */ /* 0x000fe20008410000 */
[----:B------:R-:W-:-:S03]  /*a2d0*/  FMUL.FTZ R187, R92, UR7 ;  /* 0x000000075cbb7c20 */ /* 0x000fc60008410000 */
[----:B------:R-:W-:Y:S01]  /*a2e0*/  MUFU.TANH R139, R139 ;  /* 0x0000008b008b7308 */ /* 0x000fe20000002400 */
[----:B------:R-:W-:Y:S01]  /*a2f0*/  HGMMA.64x128x16.F32 R24, R188, gdesc[UR8].tnspB, R24, gsb0 ;  /* 0x41e00008bc187df0 */ /* 0x000fe20008000818 */
[----:B------:R-:W-:Y:S01]  /*a300*/  UIADD3 UR10, UR6, 0x200, URZ ;  /* 0x00000200060a7890 */ /* 0x000fe2000fffe03f */
[----:B------:R-:W-:-:S05]  /*a310*/  UMOV UR11, 0x40000040 ;  /* 0x40000040000b7882 */ /* 0x000fca0000000000 */
[----:B------:R-:W0:Y:S08]  /*a320*/  MUFU.TANH R185, R185 ;  /* 0x000000b900b97308 */ /* 0x000e300000002400 */
[----:B------:R-:W2:Y:S08]  /*a330*/  MUFU.TANH R187, R187 ;  /* 0x000000bb00bb7308 */ /* 0x000eb00000002400 */
[----:B------:R-:W-:Y:S01]  /*a340*/  MUFU.TANH R142, R142 ;  /* 0x0000008e008e7308 */ /* 0x000fe20000002400 */
[----:B0-----:R-:W-:-:S07]  /*a350*/  FMNMX.FTZ R96, R185, R96, !PT ;  /* 0x00000060b9607209 */ /* 0x001fce0007810000 */
[----:B------:R-:W-:Y:S01]  /*a360*/  MUFU.TANH R143, R143 ;  /* 0x0000008f008f7308 */ /* 0x000fe20000002400 */
[----:B--2---:R-:W-:-:S04]  /*a370*/  FMNMX.FTZ R96, R187, R96, !PT ;  /* 0x00000060bb607209 */ /* 0x004fc80007810000 */
[----:B------:R-:W-:-:S03]  /*a380*/  FMNMX.FTZ R96, R93, R96, !PT ;  /* 0x000000605d607209 */ /* 0x000fc60007810000 */
[----:B------:R-:W-:Y:S02]  /*a390*/  MUFU.TANH R130, R130 ;  /* 0x0000008200827308 */ /* 0x000fe40000002400 */
[----:B------:R-:W0:Y:S06]  /*a3a0*/  SHFL.BFLY PT, R89, R96, 0x2, 0x1f ;  /* 0x0c401f0060597f89 */ /* 0x000e2c00000e0000 */
[----:B------:R-:W-:Y:S08]  /*a3b0*/  MUFU.TANH R131, R131 ;  /* 0x0000008300837308 */ /* 0x000ff00000002400 */
[----:B------:R-:W-:Y:S08]  /*a3c0*/  MUFU.TANH R134, R134 ;  /* 0x0000008600867308 */ /* 0x000ff00000002400 */
[----:B------:R-:W-:Y:S01]  /*a3d0*/  MUFU.TANH R135, R135 ;  /* 0x0000008700877308 */ /* 0x000fe20000002400 */
[----:B0-----:R-:W-:-:S05]  /*a3e0*/  FMNMX.FTZ R89, R96, R89, !PT ;  /* 0x0000005960597209 */ /* 0x001fca0007810000 */
[----:B------:R-:W0:Y:S02]  /*a3f0*/  SHFL.BFLY PT, R92, R89, 0x1, 0x1f ;  /* 0x0c201f00595c7f89 */ /* 0x000e2400000e0000 */
[----:B------:R-:W-:Y:S08]  /*a400*/  MUFU.TANH R122, R122 ;  /* 0x0000007a007a7308 */ /* 0x000ff00000002400 */
[----:B------:R-:W-:Y:S08]  /*a410*/  MUFU.TANH R123, R123 ;  /* 0x0000007b007b7308 */ /* 0x000ff00000002400 */
[----:B------:R-:W-:Y:S01]  /*a420*/  MUFU.TANH R126, R126 ;  /* 0x0000007e007e7308 */ /* 0x000fe20000002400 */
[----:B0-----:R-:W-:-:S07]  /*a430*/  FMNMX.FTZ R89, R89, R92, !PT ;  /* 0x0000005c59597209 */ /* 0x001fce0007810000 */
[----:B------:R-:W-:Y:S01]  /*a440*/  MUFU.TANH R127, R127 ;  /* 0x0000007f007f7308 */ /* 0x000fe20000002400 */
[C---:B-1----:R-:W-:Y:S01]  /*a450*/  FMUL.FTZ R233, R89.reuse, R88 ;  /* 0x0000005859e97220 */ /* 0x042fe20000410000 */
[----:B------:R-:W-:-:S03]  /*a460*/  FADD.FTZ R11, -R89, R11 ;  /* 0x0000000b590b7221 */ /* 0x000fc60000010100 */
[----:B------:R-:W-:-:S03]  /*a470*/  FFMA.FTZ R176, R14, R88, -R233 ;  /* 0x000000580eb07223 */ /* 0x000fc600000108e9 */
[----:B------:R-:W-:Y:S01]  /*a480*/  MUFU.TANH R114, R114 ;  /* 0x0000007200727308 */ /* 0x000fe20000002400 */
[-C--:B------:R-:W-:Y:S01]  /*a490*/  FMUL.FTZ R11, R11, R88.reuse ;  /* 0x000000580b0b7220 */ /* 0x080fe20000410000 */
[-CC-:B------:R-:W-:Y:S01]  /*a4a0*/  FFMA.FTZ R15, R15, R88.reuse, -R233.reuse ;  /* 0x000000580f0f7223 */ /* 0x180fe200000108e9 */
[-CC-:B------:R-:W-:Y:S01]  /*a4b0*/  FFMA.FTZ R178, R168, R88.reuse, -R233.reuse ;  /* 0x00000058a8b27223 */ /* 0x180fe200000108e9 */
[-CC-:B------:R-:W-:Y:S01]  /*a4c0*/  FFMA.FTZ R169, R169, R88.reuse, -R233.reuse ;  /* 0x00000058a9a97223 */ /* 0x180fe200000108e9 */
[-CC-:B------:R-:W-:Y:S01]  /*a4d0*/  FFMA.FTZ R180, R160, R88.reuse, -R233.reuse ;  /* 0x00000058a0b47223 */ /* 0x180fe200000108e9 */
[-CC-:B------:R-:W-:Y:S01]  /*a4e0*/  FFMA.FTZ R182, R164, R88.reuse, -R233.reuse ;  /* 0x00000058a4b67223 */ /* 0x180fe200000108e9 */
[-CC-:B------:R-:W-:Y:S01]  /*a4f0*/  FFMA.FTZ R92, R183, R88.reuse, -R233.reuse ;  /* 0x00000058b75c7223 */ /* 0x180fe200000108e9 */
[----:B------:R-:W-:Y:S01]  /*a500*/  MUFU.TANH R115, R115 ;  /* 0x0000007300737308 */ /* 0x000fe20000002400 */
[-CC-:B------:R-:W-:Y:S01]  /*a510*/  FFMA.FTZ R184, R152, R88.reuse, -R233.reuse ;  /* 0x0000005898b87223 */ /* 0x180fe200000108e9 */
        /* <DEDUP_REMOVED lines=16> */
[----:B------:R-:W-:-:S06]  /*a620*/  FFMA.FTZ R93, R93, R88, -R233 ;  /* 0x000000585d5d7223 */ /* 0x000fcc00000108e9 */
[----:B------:R-:W-:Y:S01]  /*a630*/  MUFU.TANH R107, R107 ;  /* 0x0000006b006b7308 */ /* 0x000fe20000002400 */
[----:B------:R-:W-:Y:S02]  /*a640*/  WARPGROUP.DEPBAR.LE gsb0, 0x0 ;  /* 0x00008000000079c5 */ /* 0x000fe40000010000 */
[----:B------:R-:W-:Y:S01]  /*a650*/  WARPGROUP.ARRIVE ;  /* 0x00000000000079c5 */ /* 0x000fe20000000000 */
[----:B------:R-:W-:Y:S01]  /*a660*/  FMUL.FTZ R189, R106, UR7 ;  /* 0x000000076abd7c20 */ /* 0x000fe20008410000 */
[----:B------:R-:W-:-:S03]  /*a670*/  FMUL.FTZ R191, R110, UR7 ;  /* 0x000000076ebf7c20 */ /* 0x000fc60008410000 */
[----:B------:R-:W-:Y:S01]  /*a680*/  MUFU.TANH R111, R111 ;  /* 0x0000006f006f7308 */ /* 0x000fe20000002400 */
[-CC-:B------:R-:W-:Y:S01]  /*a690*/  FFMA.FTZ R188, R144, R88.reuse, -R233.reuse ;  /* 0x0000005890bc7223 */ /* 0x180fe200000108e9 */
[----:B------:R-:W-:Y:S01]  /*a6a0*/  FFMA.FTZ R190, R148, R88, -R233 ;  /* 0x0000005894be7223 */ /* 0x000fe200000108e9 */
[----:B------:R-:W-:Y:S01]  /*a6b0*/  HGMMA.64x128x16.F32 R24, R192, gdesc[UR8].tnspB, R24, gsb0 ;  /* 0x41e00008c0187df0 */ /* 0x000fe20008000818 */
[----:B------:R-:W-:Y:S01]  /*a6c0*/  UIADD3 UR10, UR6, 0x280, URZ ;  /* 0x00000280060a7890 */ /* 0x000fe2000fffe03f */
[----:B------:R-:W-:-:S03]  /*a6d0*/  UMOV UR11, 0x40000040 ;  /* 0x40000040000b7882 */ /* 0x000fc60000000000 */
[----:B------:R-:W-:Y:S08]  /*a6e0*/  MUFU.TANH R189, R189 ;  /* 0x000000bd00bd7308 */ /* 0x000ff00000002400 */
[----:B------:R-:W-:Y:S08]  /*a6f0*/  MUFU.TANH R191, R191 ;  /* 0x000000bf00bf7308 */ /* 0x000ff00000002400 */
[----:B------:R-:W-:Y:S08]  /*a700*/  MUFU.TANH R99, R99 ;  /* 0x0000006300637308 */ /* 0x000ff00000002400 */
[----:B------:R-:W-:Y:S08]  /*a710*/  MUFU.TANH R103, R103 ;  /* 0x0000006700677308 */ /* 0x000ff00000002400 */
[----:B------:R-:W-:Y:S08]  /*a720*/  MUFU.TANH R91, R91 ;  /* 0x0000005b005b7308 */ /* 0x000ff00000002400 */
[----:B------:R-:W-:Y:S08]  /*a730*/  MUFU.TANH R95, R95 ;  /* 0x0000005f005f7308 */ /* 0x000ff00000002400 */
[----:B------:R-:W-:Y:S08]  /*a740*/  MUFU.EX2 R11, R11 ;  /* 0x0000000b000b7308 */ /* 0x000ff00000000800 */
[----:B------:R-:W0:Y:S08]  /*a750*/  MUFU.EX2 R176, R176 ;  /* 0x000000b000b07308 */ /* 0x000e300000000800 */
[----:B------:R-:W1:Y:S08]  /*a760*/  MUFU.EX2 R15, R15 ;  /* 0x0000000f000f7308 */ /* 0x000e700000000800 */
[----:B------:R-:W-:Y:S01]  /*a770*/  MUFU.EX2 R178, R178 ;  /* 0x000000b200b27308 */ /* 0x000fe20000000800 */
[----:B0-----:R-:W-:-:S07]  /*a780*/  FFMA.FTZ R10, R11, R10, R176 ;  /* 0x0000000a0b0a7223 */ /* 0x001fce00000100b0 */
[----:B------:R-:W-:Y:S01]  /*a790*/  MUFU.EX2 R169, R169 ;  /* 0x000000a900a97308 */ /* 0x000fe20000000800 */
[----:B-1----:R-:W-:-:S07]  /*a7a0*/  F2FP.F16.F32.PACK_AB R176, R15, R176 ;  /* 0x000000b00fb0723e */ /* 0x002fce00000000ff */
[----:B------:R-:W-:Y:S08]  /*a7b0*/  MUFU.EX2 R180, R180 ;  /* 0x000000b400b47308 */ /* 0x000ff00000000800 */
[----:B------:R-:W-:Y:S08]  /*a7c0*/  MUFU.EX2 R182, R182 ;  /* 0x000000b600b67308 */ /* 0x000ff00000000800 */
[----:B------:R-:W-:Y:S08]  /*a7d0*/  MUFU.EX2 R184, R184 ;  /* 0x000000b800b87308 */ /* 0x000ff00000000800 */
[----:B------:R-:W-:Y:S08]  /*a7e0*/  MUFU.EX2 R186, R186 ;  /* 0x000000ba00ba7308 */ /* 0x000ff00000000800 */
[----:B------:R-:W-:Y:S08]  /*a7f0*/  MUFU.EX2 R188, R188 ;  /* 0x000000bc00bc7308 */ /* 0x000ff00000000800 */
[----:B------:R-:W-:Y:S08]  /*a800*/  MUFU.EX2 R145, R145 ;  /* 0x0000009100917308 */ /* 0x000ff00000000800 */
[----:B------:R-:W-:Y:S01]  /*a810*/  MUFU.EX2 R190, R190 ;  /* 0x000000be00be7308 */ /* 0x000fe20000000800 */
[----:B------:R-:W-:-:S02]  /*a820*/  WARPGROUP.DEPBAR.LE gsb0, 0x0 ;  /* 0x00008000000079c5 */ /* 0x000fc40000010000 */
[----:B------:R-:W-:Y:S01]  /*a830*/  WARPGROUP.ARRIVE ;  /* 0x00000000000079c5 */ /* 0x000fe20000000000 */
[----:B------:R-:W-:Y:S01]  /*a840*/  FMUL.FTZ R193, R98, UR7 ;  /* 0x0000000762c17c20 */ /* 0x000fe20008410000 */
[----:B------:R-:W-:Y:S01]  /*a850*/  FMUL.FTZ R195, R102, UR7 ;  /* 0x0000000766c37c20 */ /* 0x000fe20008410000 */
[-CC-:B------:R-:W-:Y:S01]  /*a860*/  FFMA.FTZ R192, R136, R88.reuse, -R233.reuse ;  /* 0x0000005888c07223 */ /* 0x180fe200000108e9 */
[----:B------:R-:W-:Y:S01]  /*a870*/  FFMA.FTZ R194, R140, R88, -R233 ;  /* 0x000000588cc27223 */ /* 0x000fe200000108e9 */
[----:B------:R-:W-:Y:S01]  /*a880*/  MUFU.EX2 R149, R149 ;  /* 0x0000009500957308 */ /* 0x000fe20000000800 */
[----:B------:R-:W-:Y:S01]  /*a890*/  HGMMA.64x128x16.F32 R24, R196, gdesc[UR8].tnspB, R24, gsb0 ;  /* 0x41e00008c4187df0 */ /* 0x000fe20008000818 */
[----:B------:R-:W-:Y:S01]  /*a8a0*/  UIADD3 UR10, UR6, 0x300, URZ ;  /* 0x00000300060a7890 */ /* 0x000fe2000fffe03f */
[----:B------:R-:W-:-:S05]  /*a8b0*/  UMOV UR11, 0x40000040 ;  /* 0x40000040000b7882 */ /* 0x000fca0000000000 */
[----:B------:R-:W0:Y:S08]  /*a8c0*/  MUFU.TANH R193, R193 ;  /* 0x000000c100c17308 */ /* 0x000e300000002400 */
[----:B------:R-:W1:Y:S08]  /*a8d0*/  MUFU.TANH R195, R195 ;  /* 0x000000c300c37308 */ /* 0x000e700000002400 */
[----:B------:R-:W-:Y:S08]  /*a8e0*/  MUFU.EX2 R192, R192 ;  /* 0x000000c000c07308 */ /* 0x000ff00000000800 */
        /* <DEDUP_REMOVED lines=18> */
[----:B------:R-:W-:Y:S01]  /*aa10*/  MOV R128, UR61 ;  /* 0x0000003d00807c02 */ /* 0x000fe20008000f00 */
[----:B------:R-:W-:Y:S01]  /*aa20*/  FFMA.FTZ R198, R132, R88, -R233 ;  /* 0x0000005884c67223 */ /* 0x000fe200000108e9 */
[----:B------:R-:W-:Y:S01]  /*aa30*/  HGMMA.64x128x16.F32 R24, R200, gdesc[UR8].tnspB, R24, gsb0 ;  /* 0x41e00008c8187df0 */ /* 0x000fe20008000818 */
[----:B------:R-:W-:Y:S01]  /*aa40*/  UIADD3 UR10, UR6, 0x380, URZ ;  /* 0x00000380060a7890 */ /* 0x000fe2000fffe03f */
[----:B------:R-:W2:Y:S01]  /*aa50*/  MUFU.TANH R197, R197 ;  /* 0x000000c500c57308 */ /* 0x000ea20000002400 */
[----:B------:R-:W-:Y:S01]  /*aa60*/  UMOV UR11, 0x40000040 ;  /* 0x40000040000b7882 */ /* 0x000fe20000000000 */
[----:B------:R-:W-:Y:S01]  /*aa70*/  @!P1 LEA R128, R128, UR14, 0x3 ;  /* 0x0000000e80809c11 */ /* 0x000fe2000f8e18ff */
[----:B------:R-:W-:-:S04]  /*aa80*/  UMOV UR61, UR60 ;  /* 0x0000003c003d7c82 */ /* 0x000fc80008000000 */
[----:B------:R-:W-:Y:S01]  /*aa90*/  @!P1 VIADD R128, R128, 0x34860 ;  /* 0x0003486080809836 */ /* 0x000fe20000000000 */
[----:B------:R-:W3:Y:S04]  /*aaa0*/  MUFU.TANH R199, R199 ;  /* 0x000000c700c77308 */ /* 0x000ee80000002400 */
[----:B------:R-:W-:-:S04]  /*aab0*/  @!P1 PRMT R128, RZ, 0x654, R128 ;  /* 0x00000654ff809816 */ /* 0x000fc80000000080 */
[----:B------:R-:W-:Y:S08]  /*aac0*/  MUFU.EX2 R196, R196 ;  /* 0x000000c400c47308 */ /* 0x000ff00000000800 */
[----:B------:R-:W-:Y:S01]  /*aad0*/  MUFU.EX2 R198, R198 ;  /* 0x000000c600c67308 */ /* 0x000fe20000000800 */
[----:B------:R-:W-:Y:S02]  /*aae0*/  WARPGROUP.DEPBAR.LE gsb0, 0x0 ;  /* 0x00008000000079c5 */ /* 0x000fe40000010000 */
[----:B------:R-:W-:Y:S01]  /*aaf0*/  WARPGROUP.ARRIVE ;  /* 0x00000000000079c5 */ /* 0x000fe20000000000 */
[-CC-:B------:R-:W-:Y:S01]  /*ab00*/  FFMA.FTZ R201, R161, R88.reuse, -R233.reuse ;  /* 0x00000058a1c97223 */ /* 0x180fe200000108e9 */
[-CC-:B------:R-:W-:Y:S01]  /*ab10*/  FFMA.FTZ R161, R165, R88.reuse, -R233.reuse ;  /* 0x00000058a5a17223 */ /* 0x180fe200000108e9 */
[--C-:B------:R-:W-:Y:S01]  /*ab20*/  FFMA.FTZ R165, R153, R88, -R233.reuse ;  /* 0x0000005899a57223 */ /* 0x100fe200000108e9 */
[----:B------:R-:W-:Y:S01]  /*ab30*/  FMNMX.FTZ R153, R21, R12, !PT ;  /* 0x0000000c15997209 */ /* 0x000fe20007810000 */
[-CC-:B------:R-:W-:Y:S01]  /*ab40*/  FFMA.FTZ R200, R120, R88.reuse, -R233.reuse ;  /* 0x0000005878c87223 */ /* 0x180fe200000108e9 */
[----:B------:R-:W-:Y:S01]  /*ab50*/  HGMMA.64x128x16.F32 R24, R204, gdesc[UR8].tnspB, R24, gsb0 ;  /* 0x41e00008cc187df0 */ /* 0x000fe20008000818 */
[----:B------:R-:W-:Y:S01]  /*ab60*/  UIADD3 UR10, UR6, 0x400, URZ ;  /* 0x00000400060a7890 */ /* 0x000fe2000fffe03f */
[----:B------:R-:W-:Y:S01]  /*ab70*/  FMNMX.FTZ R153, R20, R153, !PT ;  /* 0x0000009914997209 */ /* 0x000fe20007810000 */
[----:B------:R-:W-:Y:S01]  /*ab80*/  UMOV UR11, 0x40000040 ;  /* 0x40000040000b7882 */ /* 0x000fe20000000000 */
[----:B------:R-:W-:Y:S01]  /*ab90*/  IADD3 R120, -R234, 0xb, RZ ;  /* 0x0000000bea787810 */ /* 0x000fe20007ffe1ff */
[-CC-:B------:R-:W-:Y:S01]  /*aba0*/  FFMA.FTZ R202, R124, R88.reuse, -R233.reuse ;  /* 0x000000587cca7223 */ /* 0x180fe200000108e9 */
[----:B------:R-:W-:Y:S01]  /*abb0*/  FMNMX.FTZ R14, R170, R153, !PT ;  /* 0x00000099aa0e7209 */ /* 0x000fe20007810000 */
[----:B------:R-:W-:Y:S01]  /*abc0*/  FFMA.FTZ R153, R157, R88, -R233 ;  /* 0x000000589d997223 */ /* 0x000fe200000108e9 */
[----:B------:R-:W-:Y:S01]  /*abd0*/  @!P1 PRMT R124, RZ, 0x654, R118 ;  /* 0x00000654ff7c9816 */ /* 0x000fe20000000076 */
        /* <DEDUP_REMOVED lines=25> */
[----:B------:R-:W-:Y:S01]  /*ad70*/  FMNMX.FTZ R14, R134, R157, !PT ;  /* 0x0000009d860e7209 */ /* 0x000fe20007810000 */
[----:B------:R-:W-:-:S03]  /*ad80*/  FFMA.FTZ R157, R129, R88, -R233 ;  /* 0x00000058819d7223 */ /* 0x000fc600000108e9 */
[----:B------:R-:W-:-:S03]  /*ad90*/  FMNMX.FTZ R129, R135, R14, !PT ;  /* 0x0000000e87817209 */ /* 0x000fc60007810000 */
[----:B------:R-:W-:Y:S01]  /*ada0*/  MUFU.EX2 R157, R157 ;  /* 0x0000009d009d7308 */ /* 0x000fe20000000800 */
        /* <DEDUP_REMOVED lines=14> */
[----:B------:R-:W-:Y:S02]  /*ae90*/  WARPGROUP.DEPBAR.LE gsb0, 0x0 ;  /* 0x00008000000079c5 */ /* 0x000fe40000010000 */
[----:B------:R-:W-:Y:S01]  /*aea0*/  WARPGROUP.ARRIVE ;  /* 0x00000000000079c5 */ /* 0x000fe20000000000 */
[----:B0-----:R-:W-:Y:S01]  /*aeb0*/  FMNMX.FTZ R14, R193, R14, !PT ;  /* 0x0000000ec10e7209 */ /* 0x001fe20007810000 */
[-CC-:B------:R-:W-:Y:S01]  /*aec0*/  FFMA.FTZ R204, R112, R88.reuse, -R233.reuse ;  /* 0x0000005870cc7223 */ /* 0x180fe200000108e9 */
[----:B------:R-:W-:Y:S02]  /*aed0*/  FFMA.FTZ R206, R116, R88, -R233 ;  /* 0x0000005874ce7223 */ /* 0x000fe400000108e9 */
[----:B------:R-:W-:Y:S01]  /*aee0*/  FMNMX.FTZ R14, R99, R14, !PT ;  /* 0x0000000e630e7209 */ /* 0x000fe20007810000 */
[----:B------:R-:W-:Y:S01]  /*aef0*/  HGMMA.64x128x16.F32 R24, R208, gdesc[UR8].tnspB, R24, gsb0 ;  /* 0x41e00008d0187df0 */ /* 0x000fe20008000818 */
[----:B------:R-:W-:Y:S01]  /*af00*/  UIADD3 UR10, UR6, 0x480, URZ ;  /* 0x00000480060a7890 */ /* 0x000fe2000fffe03f */
[----:B------:R-:W-:Y:S01]  /*af10*/  MUFU.EX2 R204, R204 ;  /* 0x000000cc00cc7308 */ /* 0x000fe20000000800 */
[----:B------:R-:W-:Y:S01]  /*af20*/  UMOV UR11, 0x40000040 ;  /* 0x40000040000b7882 */ /* 0x000fe20000000000 */
[----:B-1----:R-:W-:Y:S01]  /*af30*/  FMNMX.FTZ R14, R195, R14, !PT ;  /* 0x0000000ec30e7209 */ /* 0x002fe20007810000 */
[----:B------:R-:W-:-:S03]  /*af40*/  UIADD3 UR6, UR6, 0x500, URZ ;  /* 0x0000050006067890 */ /* 0x000fc6000fffe03f */
[----:B------:R-:W-:Y:S02]  /*af50*/  FMNMX.FTZ R14, R103, R14, !PT ;  /* 0x0000000e670e7209 */ /* 0x000fe40007810000 */
[----:B------:R-:W-:Y:S02]  /*af60*/  MUFU.EX2 R206, R206 ;  /* 0x000000ce00ce7308 */ /* 0x000fe40000000800 */
[----:B--2---:R-:W-:-:S04]  /*af70*/  FMNMX.FTZ R14, R197, R14, !PT ;  /* 0x0000000ec50e7209 */ /* 0x004fc80007810000 */
[----:B------:R-:W-:-:S04]  /*af80*/  FMNMX.FTZ R14, R91, R14, !PT ;  /* 0x0000000e5b0e7209 */ /* 0x000fc80007810000 */
[----:B---3--:R-:W-:-:S04]  /*af90*/  FMNMX.FTZ R14, R199, R14, !PT ;  /* 0x0000000ec70e7209 */ /* 0x008fc80007810000 */
[----:B------:R-:W-:Y:S01]  /*afa0*/  FMNMX.FTZ R90, R95, R14, !PT ;  /* 0x0000000e5f5a7209 */ /* 0x000fe20007810000 */
[----:B------:R-:W-:-:S04]  /*afb0*/  FFMA.FTZ R14, R179, R88, -R233 ;  /* 0x00000058b30e7223 */ /* 0x000fc800000108e9 */
[----:B------:R-:W0:Y:S02]  /*afc0*/  SHFL.BFLY PT, R133, R90, 0x2, 0x1f ;  /* 0x0c401f005a857f89 */ /* 0x000e2400000e0000 */
[----:B------:R-:W-:Y:S01]  /*afd0*/  MUFU.EX2 R14, R14 ;  /* 0x0000000e000e7308 */ /* 0x000fe20000000800 */
[----:B0-----:R-:W-:Y:S01]  /*afe0*/  FMNMX.FTZ R94, R90, R133, !PT ;  /* 0x000000855a5e7209 */ /* 0x001fe20007810000 */
[----:B------:R-:W-:-:S04]  /*aff0*/  FFMA.FTZ R90, R181, R88, -R233 ;  /* 0x00000058b55a7223 */ /* 0x000fc800000108e9 */
[----:B------:R-:W0:Y:S02]  /*b000*/  SHFL.BFLY PT, R133, R94, 0x1, 0x1f ;  /* 0x0c201f005e857f89 */ /* 0x000e2400000e0000 */
[----:B------:R-:W-:Y:S01]  /*b010*/  MUFU.EX2 R90, R90 ;  /* 0x0000005a005a7308 */ /* 0x000fe20000000800 */
[----:B0-----:R-:W-:-:S07]  /*b020*/  FMNMX.FTZ R133, R94, R133, !PT ;  /* 0x000000855e857209 */ /* 0x001fce0007810000 */
[----:B------:R0:W-:Y:S01]  /*b030*/  MUFU.EX2 R94, R187 ;  /* 0x000000bb005e7308 */ /* 0x0001e20000000800 */
[----:B------:R-:W-:-:S04]  /*b040*/  FMUL.FTZ R181, R133, R88 ;  /* 0x0000005885b57220 */ /* 0x000fc80000410000 */
[-CC-:B------:R-:W-:Y:S01]  /*b050*/  FFMA.FTZ R20, R20, R88.reuse, -R181.reuse ;  /* 0x0000005814147223 */ /* 0x180fe200000108b5 */
[-CC-:B------:R-:W-:Y:S01]  /*b060*/  FFMA.FTZ R179, R170, R88.reuse, -R181.reuse ;  /* 0x00000058aab37223 */ /* 0x180fe200000108b5 */
[-CC-:B------:R-:W-:Y:S01]  /*b070*/  FFMA.FTZ R96, R171, R88.reuse, -R181.reuse ;  /* 0x00000058ab607223 */ /* 0x180fe200000108b5 */
[-CC-:B------:R-:W-:Y:S01]  /*b080*/  FFMA.FTZ R112, R162, R88.reuse, -R181.reuse ;  /* 0x00000058a2707223 */ /* 0x180fe200000108b5 */
[-CC-:B------:R-:W-:Y:S01]  /*b090*/  FFMA.FTZ R163, R163, R88.reuse, -R181.reuse ;  /* 0x00000058a3a37223 */ /* 0x180fe200000108b5 */
[-CC-:B------:R-:W-:Y:S01]  /*b0a0*/  FFMA.FTZ R108, R131, R88.reuse, -R181.reuse ;  /* 0x00000058836c7223 */ /* 0x180fe200000108b5 */
[----:B------:R-:W-:Y:S01]  /*b0b0*/  MUFU.EX2 R20, R20 ;  /* 0x0000001400147308 */ /* 0x000fe20000000800 */
[-CC-:B------:R-:W-:Y:S01]  /*b0c0*/  FFMA.FTZ R131, R135, R88.reuse, -R181.reuse ;  /* 0x0000005887837223 */ /* 0x180fe200000108b5 */
[-CC-:B------:R-:W-:Y:S01]  /*b0d0*/  FFMA.FTZ R110, R155, R88.reuse, -R181.reuse ;  /* 0x000000589b6e7223 */ /* 0x180fe200000108b5 */
[-CC-:B------:R-:W-:Y:S01]  /*b0e0*/  FFMA.FTZ R183, R166, R88.reuse, -R181.reuse ;  /* 0x00000058a6b77223 */ /* 0x180fe200000108b5 */
[-CC-:B------:R-:W-:Y:S01]  /*b0f0*/  FFMA.FTZ R155, R147, R88.reuse, -R181.reuse ;  /* 0x00000058939b7223 */ /* 0x180fe200000108b5 */
[-CC-:B------:R-:W-:Y:S01]  /*b100*/  FFMA.FTZ R147, R151, R88.reuse, -R181.reuse ;  /* 0x0000005897937223 */ /* 0x180fe200000108b5 */
[----:B------:R-:W-:Y:S01]  /*b110*/  FADD.FTZ R151, R15, R10 ;  /* 0x0000000a0f977221 */ /* 0x000fe20000010000 */
[-CC-:B------:R-:W-:Y:S01]  /*b120*/  FFMA.FTZ R116, R167, R88.reuse, -R181.reuse ;  /* 0x00000058a7747223 */ /* 0x180fe200000108b5 */
[----:B------:R-:W-:Y:S01]  /*b130*/  MUFU.EX2 R179, R179 ;  /* 0x000000b300b37308 */ /* 0x000fe20000000800 */
[-CC-:B------:R-:W-:Y:S01]  /*b140*/  FFMA.FTZ R10, R123, R88.reuse, -R181.reuse ;  /* 0x000000587b0a7223 */ /* 0x180fe200000108b5 */
[-CC-:B------:R-:W-:Y:S01]  /*b150*/  FFMA.FTZ R122, R122, R88.reuse, -R181.reuse ;  /* 0x000000587a7a7223 */ /* 0x180fe200000108b5 */
[-CC-:B0-----:R-:W-:Y:S01]  /*b160*/  FFMA.FTZ R187, R158, R88.reuse, -R181.reuse ;  /* 0x000000589ebb7223 */ /* 0x181fe200000108b5 */
        /* <DEDUP_REMOVED lines=15> */
[----:B------:R-:W-:-:S05]  /*b260*/  FFMA.FTZ R95, R95, R88, -R181 ;  /* 0x000000585f5f7223 */ /* 0x000fca00000108b5 */
[----:B------:R-:W-:Y:S08]  /*b270*/  MUFU.EX2 R163, R163 ;  /* 0x000000a300a37308 */ /* 0x000ff00000000800 */
[----:B------:R-:W-:Y:S01]  /*b280*/  MUFU.EX2 R183, R183 ;  /* 0x000000b700b77308 */ /* 0x000fe20000000800 */
[----:B------:R-:W-:Y:S02]  /*b290*/  WARPGROUP.DEPBAR.LE gsb0, 0x0 ;  /* 0x00008000000079c5 */ /* 0x000fe40000010000 */
[----:B------:R-:W-:Y:S01]  /*b2a0*/  WARPGROUP.ARRIVE ;  /* 0x00000000000079c5 */ /* 0x000fe20000000000 */
[-CC-:B------:R-:W-:Y:S01]  /*b2b0*/  FFMA.FTZ R210, R177, R88.reuse, -R233.reuse ;  /* 0x00000058b1d27223 */ /* 0x180fe200000108e9 */
[----:B------:R-:W-:Y:S01]  /*b2c0*/  FADD.FTZ R177, -R133, R12 ;  /* 0x0000000c85b17221 */ /* 0x000fe20000010100 */
[-CC-:B------:R-:W-:Y:S01]  /*b2d0*/  FFMA.FTZ R208, R175, R88.reuse, -R233.reuse ;  /* 0x00000058afd07223 */ /* 0x180fe200000108e9 */
[-C--:B------:R-:W-:Y:S01]  /*b2e0*/  FFMA.FTZ R175, R185, R88.reuse, -R233 ;  /* 0x00000058b9af7223 */ /* 0x080fe200000108e9 */
[-CC-:B------:R-:W-:Y:S01]  /*b2f0*/  FFMA.FTZ R185, R154, R88.reuse, -R181.reuse ;  /* 0x000000589ab97223 */ /* 0x180fe200000108b5 */
[----:B------:R-:W-:Y:S01]  /*b300*/  HGMMA.64x128x16.F32 R24, R212, gdesc[UR8].tnspB, R24, gsb0 ;  /* 0x41e00008d4187df0 */ /* 0x000fe20008000818 */
[----:B------:R-:W-:Y:S01]  /*b310*/  UMOV UR10, UR6 ;  /* 0x00000006000a7c82 */ /* 0x000fe20008000000 */
[----:B------:R-:W-:Y:S01]  /*b320*/  UMOV UR11, 0x40000040 ;  /* 0x40000040000b7882 */ /* 0x000fe20000000000 */
[-C--:B------:R-:W-:Y:S01]  /*b330*/  FMUL.FTZ R12, R177, R88.reuse ;  /* 0x00000058b10c7220 */ /* 0x080fe20000410000 */
[-CC-:B------:R-:W-:Y:S01]  /*b340*/  FFMA.FTZ R177, R21, R88.reuse, -R181.reuse ;  /* 0x0000005815b17223 */ /* 0x180fe200000108b5 */
[----:B------:R-:W-:Y:S01]  /*b350*/  MUFU.EX2 R116, R116 ;  /* 0x0000007400747308 */ /* 0x000fe20000000800 */
[-CC-:B------:R-:W-:Y:S01]  /*b360*/  FFMA.FTZ R21, R130, R88.reuse, -R181.reuse ;  /* 0x0000005882157223 */ /* 0x180fe200000108b5 */
[-CC-:B------:R-:W-:Y:S01]  /*b370*/  FFMA.FTZ R209, R189, R88.reuse, -R181.reuse ;  /* 0x00000058bdd17223 */ /* 0x180fe200000108b5 */
[----:B------:R-:W-:Y:S01]  /*b380*/  FFMA.FTZ R211, R191, R88, -R181 ;  /* 0x00000058bfd37223 */ /* 0x000fe200000108b5 */
[----:B------:R-:W-:-:S04]  /*b390*/  R2UR UR6, R16 ;  /* 0x00000000100672ca */ /* 0x000fc800000e0000 */
[----:B------:R-:W-:Y:S08]  /*b3a0*/  MUFU.EX2 R12, R12 ;  /* 0x0000000c000c7308 */ /* 0x000ff00000000800 */
[----:B------:R-:W0:Y:S08]  /*b3b0*/  MUFU.EX2 R177, R177 ;  /* 0x000000b100b17308 */ /* 0x000e300000000800 */
[----:B------:R-:W-:Y:S08]  /*b3c0*/  MUFU.EX2 R185, R185 ;  /* 0x000000b900b97308 */ /* 0x000ff00000000800 */
[----:B------:R-:W-:Y:S01]  /*b3d0*/  MUFU.EX2 R110, R110 ;  /* 0x0000006e006e7308 */ /* 0x000fe20000000800 */
[----:B0-----:R-:W-:Y:S01]  /*b3e0*/  FFMA.FTZ R135, R12, R3, R177 ;  /* 0x000000030c877223 */ /* 0x001fe200000100b1 */
[----:B------:R-:W-:-:S06]  /*b3f0*/  F2FP.F16.F32.PACK_AB R177, R20, R177 ;  /* 0x000000b114b1723e */ /* 0x000fcc00000000ff */
[----:B------:R-:W-:Y:S08]  /*b400*/  MUFU.EX2 R3, R122 ;  /* 0x0000007a00037308 */ /* 0x000ff00000000800 */
[----:B------:R-:W-:Y:S08]  /*b410*/  MUFU.EX2 R187, R187 ;  /* 0x000000bb00bb7308 */ /* 0x000ff00000000800 */
[----:B------:R-:W-:Y:S08]  /*b420*/  MUFU.EX2 R106, R106 ;  /* 0x0000006a006a7308 */ /* 0x000ff00000000800 */
[----:B------:R-:W-:Y:S08]  /*b430*/  MUFU.EX2 R104, R104 ;  /* 0x0000006800687308 */ /* 0x000ff00000000800 */
[----:B------:R-:W0:Y:S08]  /*b440*/  MUFU.EX2 R155, R155 ;  /* 0x0000009b009b7308 */ /* 0x000e300000000800 */
[----:B------:R-:W-:Y:S08]  /*b450*/  MUFU.EX2 R102, R102 ;  /* 0x0000006600667308 */ /* 0x000ff00000000800 */
[----:B------:R-:W1:Y:S01]  /*b460*/  MUFU.EX2 R147, R147 ;  /* 0x0000009300937308 */ /* 0x000e620000000800 */
[----:B0-----:R-:W-:-:S07]  /*b470*/  F2FP.F16.F32.PACK_AB R189, R155, R104 ;  /* 0x000000689bbd723e */ /* 0x001fce00000000ff */
[----:B------:R-:W-:Y:S08]  /*b480*/  MUFU.EX2 R100, R100 ;  /* 0x0000006400647308 */ /* 0x000ff00000000800 */
[----:B------:R-:W-:Y:S01]  /*b490*/  MUFU.EX2 R139, R139 ;  /* 0x0000008b008b7308 */ /* 0x000fe20000000800 */
[----:B-1----:R-:W-:-:S07]  /*b4a0*/  F2FP.F16.F32.PACK_AB R191, R147, R102 ;  /* 0x0000006693bf723e */ /* 0x002fce00000000ff */
[----:B------:R-:W-:Y:S08]  /*b4b0*/  MUFU.EX2 R98, R98 ;  /* 0x0000006200627308 */ /* 0x000ff00000000800 */
[----:B------:R-:W-:Y:S08]  /*b4c0*/  MUFU.EX2 R143, R143 ;  /* 0x0000008f008f7308 */ /* 0x000ff00000000800 */
[----:B------:R-:W-:Y:S08]  /*b4d0*/  MUFU.EX2 R21, R21 ;  /* 0x0000001500157308 */ /* 0x000ff00000000800 */
[----:B------:R-:W-:Y:S01]  /*b4e0*/  MUFU.EX2 R108, R108 ;  /* 0x0000006c006c7308 */ /* 0x000fe20000000800 */
[----:B------:R-:W-:-:S02]  /*b4f0*/  WARPGROUP.DEPBAR.LE gsb0, 0x0 ;  /* 0x00008000000079c5 */ /* 0x000fc40000010000 */
[----:B------:R-:W-:Y:S01]  /*b500*/  WARPGROUP.ARRIVE ;  /* 0x00000000000079c5 */ /* 0x000fe20000000000 */
[----:B------:R-:W-:Y:S02]  /*b510*/  F2FP.F16.F32.PACK_AB R212, R97, R14 ;  /* 0x0000000e61d4723e */ /* 0x000fe400000000ff */
[----:B------:R-:W-:Y:S02]  /*b520*/  F2FP.F16.F32.PACK_AB R214, R101, R90 ;  /* 0x0000005a65d6723e */ /* 0x000fe400000000ff */
[----:B------:R-:W-:Y:S01]  /*b530*/  MUFU.EX2 R118, R134 ;  /* 0x0000008600767308 */ /* 0x000fe20000000800 */
[----:B------:R-:W-:Y:S07]  /*b540*/  HGMMA.64x128x16.F32 R24, R216, gdesc[UR8].tnspB, R24, gsb0 ;  /* 0x41e00008d8187df0 */ /* 0x000fee0008000818 */
[----:B------:R-:W-:Y:S08]  /*b550*/  MUFU.EX2 R131, R131 ;  /* 0x0000008300837308 */ /* 0x000ff00000000800 */
[----:B------:R-:W0:Y:S08]  /*b560*/  MUFU.EX2 R10, R10 ;  /* 0x0000000a000a7308 */ /* 0x000e300000000800 */
[----:B------:R-:W1:Y:S08]  /*b570*/  MUFU.EX2 R203, R203 ;  /* 0x000000cb00cb7308 */ /* 0x000e700000000800 */
        /* <DEDUP_REMOVED lines=10> */
[----:B------:R2:W-:Y:S06]  /*b620*/  BAR.ARV R120, 0x100 ;  /* 0x000400780000751d */ /* 0x0005ec0000002000 */
[----:B------:R3:W-:Y:S01]  /*b630*/  @!P1 SYNCS.ARRIVE.TRANS64.RED.A1T0 RZ, [R124+URZ], RZ ;  /* 0x000000ff7cff99a7 */ /* 0x0007e2000810043f */
[-C--:B------:R-:W-:Y:S01]  /*b640*/  FMUL.FTZ R24, R24, R11.reuse ;  /* 0x0000000b18187220 */ /* 0x080fe20000410000 */
[----:B--2---:R-:W-:Y:S01]  /*b650*/  FADD.FTZ R120, R178, R151 ;  /* 0x00000097b2787221 */ /* 0x004fe20000010000 */
[-C--:B------:R-:W-:Y:S01]  /*b660*/  FMUL.FTZ R25, R25, R11.reuse ;  /* 0x0000000b19197220 */ /* 0x080fe20000410000 */
[-C--:B------:R-:W-:Y:S01]  /*b670*/  FMUL.FTZ R28, R28, R11.reuse ;  /* 0x0000000b1c1c7220 */ /* 0x080fe20000410000 */
[-C--:B------:R-:W-:Y:S01]  /*b680*/  FMUL.FTZ R29, R29, R11.reuse ;  /* 0x0000000b1d1d7220 */ /* 0x080fe20000410000 */
[-C--:B------:R-:W-:Y:S01]  /*b690*/  FMUL.FTZ R32, R32, R11.reuse ;  /* 0x0000000b20207220 */ /* 0x080fe20000410000 */
[-C--:B------:R-:W-:Y:S01]  /*b6a0*/  FMUL.FTZ R33, R33, R11.reuse ;  /* 0x0000000b21217220 */ /* 0x080fe20000410000 */
[----:B---3--:R-:W-:Y:S01]  /*b6b0*/  FADD.FTZ R124, R20, R135 ;  /* 0x00000087147c7221 */ /* 0x008fe20000010000 */
[----:B------:R-:W-:Y:S01]  /*b6c0*/  FADD.FTZ R135, R169, R120 ;  /* 0x00000078a9877221 */ /* 0x000fe20000010000 */
[----:B------:R2:W-:Y:S01]  /*b6d0*/  @!P1 SYNCS.ARRIVE.TRANS64.RED.A1T0 RZ, [R128+URZ], RZ ;  /* 0x000000ff80ff99a7 */ /* 0x0005e2000810043f */
[----:B------:R-:W-:Y:S01]  /*b6e0*/  FMUL.FTZ R36, R36, R11 ;  /* 0x0000000b24247220 */ /* 0x000fe20000410000 */
[----:B------:R-:W-:Y:S01]  /*b6f0*/  FADD.FTZ R123, R179, R124 ;  /* 0x0000007cb37b7221 */ /* 0x000fe20000010000 */
[----:B------:R-:W-:Y:S01]  /*b700*/  FADD.FTZ R120, R180, R135 ;  /* 0x00000087b4787221 */ /* 0x000fe20000010000 */
[C---:B------:R-:W-:Y:S01]  /*b710*/  F2FP.F16.F32.PACK_AB R179, R96.reuse, R179 ;  /* 0x000000b360b3723e */ /* 0x040fe200000000ff */
[-C--:B------:R-:W-:Y:S01]  /*b720*/  FMUL.FTZ R37, R37, R11.reuse ;  /* 0x0000000b25257220 */ /* 0x080fe20000410000 */
[----:B------:R-:W-:Y:S01]  /*b730*/  FADD.FTZ R123, R96, R123 ;  /* 0x0000007b607b7221 */ /* 0x000fe20000010000 */
[----:B------:R-:W-:Y:S01]  /*b740*/  F2FP.F16.F32.PACK_AB R180, R201, R180 ;  /* 0x000000b4c9b4723e */ /* 0x000fe200000000ff */
[-C--:B------:R-:W-:Y:S01]  /*b750*/  FMUL.FTZ R40, R40, R11.reuse ;  /* 0x0000000b28287220 */ /* 0x080fe20000410000 */
[----:B------:R-:W-:Y:S01]  /*b760*/  FMUL.FTZ R41, R41, R11 ;  /* 0x0000000b29297220 */ /* 0x000fe20000410000 */
[----:B------:R-:W-:Y:S01]  /*b770*/  FADD.FTZ R122, R112, R123 ;  /* 0x0000007b707a7221 */ /* 0x000fe20000010000 */
[----:B------:R-:W-:Y:S01]  /*b780*/  FADD.FTZ R123, R201, R120 ;  /* 0x00000078c97b7221 */ /* 0x000fe20000010000 */
[-C--:B------:R-:W-:Y:S01]  /*b790*/  FFMA.FTZ R120, R115, R88.reuse, -R181 ;  /* 0x0000005873787223 */ /* 0x080fe200000108b5 */
[----:B0-----:R-:W-:Y:S01]  /*b7a0*/  F2FP.F16.F32.PACK_AB R201, R10, R3 ;  /* 0x000000030ac9723e */ /* 0x001fe200000000ff */
[----:B------:R-:W-:Y:S01]  /*b7b0*/  FADD.FTZ R122, R163, R122 ;  /* 0x0000007aa37a7221 */ /* 0x000fe20000010000 */
[----:B------:R-:W-:Y:S01]  /*b7c0*/  FADD.FTZ R114, R182, R123 ;  /* 0x0000007bb6727221 */ /* 0x000fe20000010000 */
[-C--:B------:R-:W-:Y:S01]  /*b7d0*/  FMUL.FTZ R44, R44, R11.reuse ;  /* 0x0000000b2c2c7220 */ /* 0x080fe20000410000 */
[----:B------:R-:W-:Y:S01]  /*b7e0*/  FMUL.FTZ R45, R45, R11 ;  /* 0x0000000b2d2d7220 */ /* 0x000fe20000410000 */
[----:B------:R-:W-:Y:S01]  /*b7f0*/  FADD.FTZ R115, R183, R122 ;  /* 0x0000007ab7737221 */ /* 0x000fe20000010000 */
[----:B------:R-:W-:Y:S01]  /*b800*/  FADD.FTZ R123, R161, R114 ;  /* 0x00000072a17b7221 */ /* 0x000fe20000010000 */
[-C--:B------:R-:W-:Y:S01]  /*b810*/  FFMA.FTZ R122, R119, R88.reuse, -R181 ;  /* 0x00000058777a7223 */ /* 0x080fe200000108b5 */
[----:B------:R0:W3:Y:S01]  /*b820*/  MUFU.EX2 R114, R127 ;  /* 0x0000007f00727308 */ /* 0x0000e20000000800 */
[----:B------:R-:W-:Y:S01]  /*b830*/  FADD.FTZ R124, R116, R115 ;  /* 0x00000073747c7221 */ /* 0x000fe20000010000 */
[----:B------:R-:W-:Y:S01]  /*b840*/  FADD.FTZ R126, R184, R123 ;  /* 0x0000007bb87e7221 */ /* 0x000fe20000010000 */
[-CC-:B------:R-:W-:Y:S01]  /*b850*/  FFMA.FTZ R123, R111, R88.reuse, -R181.reuse ;  /* 0x000000586f7b7223 */ /* 0x180fe200000108b5 */
[-CC-:B------:R-:W-:Y:S01]  /*b860*/  FFMA.FTZ R119, R99, R88.reuse, -R181.reuse ;  /* 0x0000005863777223 */ /* 0x180fe200000108b5 */
[----:B------:R-:W-:Y:S01]  /*b870*/  FADD.FTZ R115, R185, R124 ;  /* 0x0000007cb9737221 */ /* 0x000fe20000010000 */
[-C--:B------:R-:W-:Y:S01]  /*b880*/  FFMA.FTZ R124, R107, R88.reuse, -R181 ;  /* 0x000000586b7c7223 */ /* 0x080fe200000108b5 */
[----:B------:R-:W-:Y:S01]  /*b890*/  FADD.FTZ R107, R165, R126 ;  /* 0x0000007ea56b7221 */ /* 0x000fe20000010000 */
[C---:B------:R-:W-:Y:S01]  /*b8a0*/  F2FP.F16.F32.PACK_AB R185, R110.reuse, R185 ;  /* 0x000000b96eb9723e */ /* 0x040fe200000000ff */
[----:B------:R-:W-:Y:S01]  /*b8b0*/  FADD.FTZ R126, R110, R115 ;  /* 0x000000736e7e7221 */ /* 0x000fe20000010000 */
[----:B------:R-:W4:Y:S01]  /*b8c0*/  MUFU.EX2 R120, R120 ;  /* 0x0000007800787308 */ /* 0x000f220000000800 */
[----:B--2---:R-:W-:Y:S01]  /*b8d0*/  FADD.FTZ R128, R186, R107 ;  /* 0x0000006bba807221 */ /* 0x004fe20000010000 */
[----:B------:R-:W-:Y:S01]  /*b8e0*/  FFMA.FTZ R107, R193, R88, -R181 ;  /* 0x00000058c16b7223 */ /* 0x000fe200000108b5 */
[----:B------:R-:W-:Y:S01]  /*b8f0*/  FADD.FTZ R111, R187, R126 ;  /* 0x0000007ebb6f7221 */ /* 0x000fe20000010000 */
[C---:B------:R-:W-:Y:S01]  /*b900*/  F2FP.F16.F32.PACK_AB R187, R106.reuse, R187 ;  /* 0x000000bb6abb723e */ /* 0x040fe200000000ff */
[----:B------:R-:W-:Y:S01]  /*b910*/  FADD.FTZ R115, R153, R128 ;  /* 0x0000008099737221 */ /* 0x000fe20000010000 */
[----:B------:R-:W-:Y:S01]  /*b920*/  F2FP.F16.F32.PACK_AB R193, R139, R100 ;  /* 0x000000648bc1723e */ /* 0x000fe200000000ff */
[----:B0-----:R-:W-:Y:S01]  /*b930*/  FADD.FTZ R127, R106, R111 ;  /* 0x0000006f6a7f7221 */ /* 0x001fe20000010000 */
[----:B------:R-:W0:Y:S01]  /*b940*/  MUFU.EX2 R122, R122 ;  /* 0x0000007a007a7308 */ /* 0x000e220000000800 */
[----:B------:R-:W-:Y:S01]  /*b950*/  FADD.FTZ R126, R188, R115 ;  /* 0x00000073bc7e7221 */ /* 0x000fe20000010000 */
[----:B------:R-:W-:Y:S01]  /*b960*/  FFMA.FTZ R111, R195, R88, -R181 ;  /* 0x00000058c36f7223 */ /* 0x000fe200000108b5 */
[----:B------:R-:W-:Y:S01]  /*b970*/  FADD.FTZ R128, R104, R127 ;  /* 0x0000007f68807221 */ /* 0x000fe20000010000 */
[----:B------:R-:W-:Y:S01]  /*b980*/  F2FP.F16.F32.PACK_AB R195, R143, R98 ;  /* 0x000000628fc3723e */ /* 0x000fe200000000ff */
[----:B------:R-:W-:Y:S01]  /*b990*/  FADD.FTZ R99, R145, R126 ;  /* 0x0000007e91637221 */ /* 0x000fe20000010000 */
[-C--:B------:R-:W-:Y:S01]  /*b9a0*/  FFMA.FTZ R115, R197, R88.reuse, -R181 ;  /* 0x00000058c5737223 */ /* 0x080fe200000108b5 */
[----:B------:R-:W-:Y:S01]  /*b9b0*/  FADD.FTZ R127, R155, R128 ;  /* 0x000000809b7f7221 */ /* 0x000fe20000010000 */
[----:B------:R-:W2:Y:S01]  /*b9c0*/  MUFU.EX2 R20, R124 ;  /* 0x0000007c00147308 */ /* 0x000ea20000000800 */
[----:B------:R-:W-:Y:S01]  /*b9d0*/  FADD.FTZ R126, R190, R99 ;  /* 0x00000063be7e7221 */ /* 0x000fe20000010000 */
[----:B------:R-:W-:Y:S01]  /*b9e0*/  F2FP.F16.F32.PACK_AB R197, R108, R21 ;  /* 0x000000156cc5723e */ /* 0x000fe200000000ff */
[----:B------:R-:W-:Y:S01]  /*b9f0*/  FADD.FTZ R128, R102, R127 ;  /* 0x0000007f66807221 */ /* 0x000fe20000010000 */
[-CC-:B------:R-:W-:Y:S01]  /*ba00*/  FFMA.FTZ R99, R91, R88.reuse, -R181.reuse ;  /* 0x000000585b637223 */ /* 0x180fe200000108b5 */
[----:B------:R-:W-:Y:S01]  /*ba10*/  FADD.FTZ R127, R149, R126 ;  /* 0x0000007e957f7221 */ /* 0x000fe20000010000 */
[----:B------:R-:W-:Y:S01]  /*ba20*/  FFMA.FTZ R91, R199, R88, -R181 ;  /* 0x00000058c75b7223 */ /* 0x000fe200000108b5 */
[----:B------:R-:W-:Y:S01]  /*ba30*/  FADD.FTZ R135, R147, R128 ;  /* 0x0000008093877221 */ /* 0x000fe20000010000 */
[----:B------:R-:W-:Y:S01]  /*ba40*/  MUFU.EX2 R119, R119 ;  /* 0x0000007700777308 */ /* 0x000fe20000000800 */
[----:B------:R-:W-:Y:S01]  /*ba50*/  FADD.FTZ R126, R192, R127 ;  /* 0x0000007fc07e7221 */ /* 0x000fe20000010000 */
[-C--:B------:R-:W-:Y:S01]  /*ba60*/  FMUL.FTZ R48, R48, R11.reuse ;  /* 0x0000000b30307220 */ /* 0x080fe20000410000 */
[----:B------:R-:W-:Y:S01]  /*ba70*/  FADD.FTZ R128, R100, R135 ;  /* 0x0000008764807221 */ /* 0x000fe20000010000 */
[-C--:B------:R-:W-:Y:S01]  /*ba80*/  FMUL.FTZ R49, R49, R11.reuse ;  /* 0x0000000b31317220 */ /* 0x080fe20000410000 */
[----:B------:R-:W-:Y:S01]  /*ba90*/  FADD.FTZ R15, R137, R126 ;  /* 0x0000007e890f7221 */ /* 0x000fe20000010000 */
[-C--:B------:R-:W-:Y:S01]  /*baa0*/  FMUL.FTZ R52, R52, R11.reuse ;  /* 0x0000000b34347220 */ /* 0x080fe20000410000 */
        /* <DEDUP_REMOVED lines=25> */
[----:B------:R5:W2:Y:S01]  /*bc40*/  MUFU.EX2 R96, R123 ;  /* 0x0000007b00607308 */ /* 0x000aa20000000800 */
        /* <DEDUP_REMOVED lines=10> */
[----:B-1----:R-:W-:Y:S01]  /*bcf0*/  FADD.FTZ R15, R203, R104 ;  /* 0x00000068cb0f7221 */ /* 0x002fe20000010000 */
[-C--:B------:R-:W-:Y:S01]  /*bd00*/  FMUL.FTZ R84, R84, R11.reuse ;  /* 0x0000000b54547220 */ /* 0x080fe20000410000 */
[----:B-----5:R-:W-:Y:S01]  /*bd10*/  FADD.FTZ R123, R125, R106 ;  /* 0x0000006a7d7b7221 */ /* 0x020fe20000010000 */
[----:B------:R-:W-:Y:S01]  /*bd20*/  FMUL.FTZ R85, R85, R11 ;  /* 0x0000000b55557220 */ /* 0x000fe20000410000 */
[----:B---3--:R-:W-:Y:S01]  /*bd30*/  FADD.FTZ R102, R114, R15 ;  /* 0x0000000f72667221 */ /* 0x008fe20000010000 */
[-C--:B------:R-:W-:Y:S01]  /*bd40*/  FMUL.FTZ R26, R26, R12.reuse ;  /* 0x0000000c1a1a7220 */ /* 0x080fe20000410000 */
[----:B------:R-:W-:Y:S01]  /*bd50*/  FADD.FTZ R100, R204, R123 ;  /* 0x0000007bcc647221 */ /* 0x000fe20000010000 */
[-C--:B------:R-:W-:Y:S01]  /*bd60*/  FMUL.FTZ R27, R27, R12.reuse ;  /* 0x0000000c1b1b7220 */ /* 0x080fe20000410000 */
[----:B------:R-:W-:Y:S01]  /*bd70*/  FADD.FTZ R15, R205, R102 ;  /* 0x00000066cd0f7221 */ /* 0x000fe20000010000 */
[-C--:B------:R-:W-:Y:S01]  /*bd80*/  FMUL.FTZ R30, R30, R12.reuse ;  /* 0x0000000c1e1e7220 */ /* 0x080fe20000410000 */
[----:B----4-:R-:W-:Y:S01]  /*bd90*/  FADD.FTZ R107, R113, R100 ;  /* 0x00000064716b7221 */ /* 0x010fe20000010000 */
[----:B------:R-:W1:Y:S01]  /*bda0*/  MUFU.EX2 R102, R111 ;  /* 0x0000006f00667308 */ /* 0x000e620000000800 */
        /* <DEDUP_REMOVED lines=8> */
[----:B0-----:R-:W-:Y:S01]  /*be30*/  FADD.FTZ R98, R122, R15 ;  /* 0x0000000f7a627221 */ /* 0x001fe20000010000 */
[-C--:B------:R-:W-:Y:S01]  /*be40*/  FMUL.FTZ R39, R39, R12.reuse ;  /* 0x0000000c27277220 */ /* 0x080fe20000410000 */
[----:B------:R-:W-:Y:S01]  /*be50*/  FADD.FTZ R100, R208, R21 ;  /* 0x00000015d0647221 */ /* 0x000fe20000010000 */
[-C--:B------:R-:W-:Y:S01]  /*be60*/  FMUL.FTZ R42, R42, R12.reuse ;  /* 0x0000000c2a2a7220 */ /* 0x080fe20000410000 */
[----:B------:R-:W-:Y:S01]  /*be70*/  FADD.FTZ R15, R209, R98 ;  /* 0x00000062d10f7221 */ /* 0x000fe20000010000 */
[-C--:B------:R-:W-:Y:S01]  /*be80*/  FMUL.FTZ R43, R43, R12.reuse ;  /* 0x0000000c2b2b7220 */ /* 0x080fe20000410000 */
[----:B------:R-:W-:Y:S01]  /*be90*/  FADD.FTZ R3, R105, R100 ;  /* 0x0000006469037221 */ /* 0x000fe20000010000 */
[-C--:B------:R-:W-:Y:S01]  /*bea0*/  FMUL.FTZ R46, R46, R12.reuse ;  /* 0x0000000c2e2e7220 */ /* 0x080fe20000410000 */
[----:B--2---:R-:W-:Y:S01]  /*beb0*/  FADD.FTZ R10, R20, R15 ;  /* 0x0000000f140a7221 */ /* 0x004fe20000010000 */
[----:B------:R-:W0:Y:S01]  /*bec0*/  MUFU.EX2 R100, R115 ;  /* 0x0000007300647308 */ /* 0x000e220000000800 */
[----:B------:R-:W-:Y:S01]  /*bed0*/  FADD.FTZ R98, R210, R3 ;  /* 0x00000003d2627221 */ /* 0x000fe20000010000 */
[-C--:B------:R-:W-:Y:S01]  /*bee0*/  FMUL.FTZ R47, R47, R12.reuse ;  /* 0x0000000c2f2f7220 */ /* 0x080fe20000410000 */
[----:B------:R-:W-:Y:S01]  /*bef0*/  FADD.FTZ R3, R211, R10 ;  /* 0x0000000ad3037221 */ /* 0x000fe20000010000 */
[-C--:B------:R-:W-:Y:S01]  /*bf00*/  FMUL.FTZ R50, R50, R12.reuse ;  /* 0x0000000c32327220 */ /* 0x080fe20000410000 */
[----:B------:R-:W-:Y:S01]  /*bf10*/  FADD.FTZ R15, R109, R98 ;  /* 0x000000626d0f7221 */ /* 0x000fe20000010000 */
[-C--:B------:R-:W-:Y:S01]  /*bf20*/  FMUL.FTZ R51, R51, R12.reuse ;  /* 0x0000000c33337220 */ /* 0x080fe20000410000 */
[----:B------:R-:W-:Y:S01]  /*bf30*/  FADD.FTZ R3, R96, R3 ;  /* 0x0000000360037221 */ /* 0x000fe20000010000 */
[----:B------:R-:W2:Y:S01]  /*bf40*/  MUFU.EX2 R98, R91 ;  /* 0x0000005b00627308 */ /* 0x000ea20000000800 */
        /* <DEDUP_REMOVED lines=10> */
[----:B-1----:R-:W-:Y:S01]  /*bff0*/  FADD.FTZ R3, R102, R3 ;  /* 0x0000000366037221 */ /* 0x002fe20000010000 */
        /* <DEDUP_REMOVED lines=12> */
[----:B------:R-:W-:Y:S01]  /*c0c0*/  FMUL.FTZ R75, R75, R12 ;  /* 0x0000000c4b4b7220 */ /* 0x000fe20000410000 */
[----:B------:R-:W-:Y:S01]  /*c0d0*/  FADD.FTZ R10, R94, R15 ;  /* 0x0000000f5e0a7221 */ /* 0x000fe20000010000 */
[----:B------:R-:W-:-:S02]  /*c0e0*/  IMAD.U32 R15, RZ, RZ, UR6 ;  /* 0x00000006ff0f7e24 */ /* 0x000fc4000f8e00ff */
[----:B--2---:R-:W-:Y:S01]  /*c0f0*/  FADD.FTZ R3, R98, R3 ;  /* 0x0000000362037221 */ /* 0x004fe20000010000 */
[-C--:B------:R-:W-:Y:S01]  /*c100*/  FMUL.FTZ R78, R78, R12.reuse ;  /* 0x0000000c4e4e7220 */ /* 0x080fe20000410000 */
[-C--:B------:R-:W-:Y:S01]  /*c110*/  FMUL.FTZ R79, R79, R12.reuse ;  /* 0x0000000c4f4f7220 */ /* 0x080fe20000410000 */
[-C--:B------:R-:W-:Y:S01]  /*c120*/  FMUL.FTZ R82, R82, R12.reuse ;  /* 0x0000000c52527220 */ /* 0x080fe20000410000 */
[-C--:B------:R-:W-:Y:S01]  /*c130*/  FMUL.FTZ R83, R83, R12.reuse ;  /* 0x0000000c53537220 */ /* 0x080fe20000410000 */
[-C--:B------:R-:W-:Y:S01]  /*c140*/  FMUL.FTZ R86, R86, R12.reuse ;  /* 0x0000000c56567220 */ /* 0x080fe20000410000 */
[----:B------:R-:W-:Y:S01]  /*c150*/  FMUL.FTZ R87, R87, R12 ;  /* 0x0000000c57577220 */ /* 0x000fe20000410000 */
[----:B------:R-:W-:Y:S01]  /*c160*/  F2FP.F16.F32.PACK_AB R178, R169, R178 ;  /* 0x000000b2a9b2723e */ /* 0x000fe200000000ff */
[----:B------:R-:W-:Y:S01]  /*c170*/  FADD.FTZ R10, R93, R10 ;  /* 0x0000000a5d0a7221 */ /* 0x000fe20000010000 */
[----:B------:R-:W-:Y:S01]  /*c180*/  F2FP.F16.F32.PACK_AB R181, R163, R112 ;  /* 0x00000070a3b5723e */ /* 0x000fe200000000ff */
[----:B------:R-:W-:Y:S01]  /*c190*/  FADD.FTZ R3, R95, R3 ;  /* 0x000000035f037221 */ /* 0x000fe20000010000 */
[----:B------:R-:W-:Y:S01]  /*c1a0*/  F2FP.F16.F32.PACK_AB R182, R161, R182 ;  /* 0x000000b6a1b6723e */ /* 0x000fe200000000ff */
[----:B------:R-:W-:Y:S01]  /*c1b0*/  IMAD.MOV.U32 R12, RZ, RZ, R133 ;  /* 0x000000ffff0c7224 */ /* 0x000fe200078e0085 */
[----:B------:R-:W-:Y:S01]  /*c1c0*/  F2FP.F16.F32.PACK_AB R183, R116, R183 ;  /* 0x000000b774b7723e */ /* 0x000fe200000000ff */
[----:B------:R-:W-:Y:S01]  /*c1d0*/  IMAD.MOV.U32 R11, RZ, RZ, R89 ;  /* 0x000000ffff0b7224 */ /* 0x000fe200078e0059 */
[----:B------:R-:W-:-:S02]  /*c1e0*/  F2FP.F16.F32.PACK_AB R184, R165, R184 ;  /* 0x000000b8a5b8723e */ /* 0x000fc400000000ff */
[----:B------:R-:W-:Y:S02]  /*c1f0*/  F2FP.F16.F32.PACK_AB R186, R153, R186 ;  /* 0x000000ba99ba723e */ /* 0x000fe400000000ff */
[----:B------:R-:W-:Y:S02]  /*c200*/  F2FP.F16.F32.PACK_AB R188, R145, R188 ;  /* 0x000000bc91bc723e */ /* 0x000fe400000000ff */
[----:B------:R-:W-:Y:S02]  /*c210*/  F2FP.F16.F32.PACK_AB R190, R149, R190 ;  /* 0x000000be95be723e */ /* 0x000fe400000000ff */
[----:B------:R-:W-:Y:S02]  /*c220*/  F2FP.F16.F32.PACK_AB R192, R137, R192 ;  /* 0x000000c089c0723e */ /* 0x000fe400000000ff */
[----:B------:R-:W-:Y:S02]  /*c230*/  F2FP.F16.F32.PACK_AB R194, R141, R194 ;  /* 0x000000c28dc2723e */ /* 0x000fe400000000ff */
        /* <DEDUP_REMOVED lines=19> */
[----:B------:R-:W-:Y:S01]  /*c370*/  F2FP.F16.F32.PACK_AB R219, R95, R98 ;  /* 0x000000625fdb723e */ /* 0x000fe200000000ff */
[----:B------:R-:W-:Y:S06]  /*c380*/  @P2 BRA `(.L_x_24) ;  /* 0xffffffa800582947 */ /* 0x000fec000383ffff */
.L_x_15:
[----:B------:R-:W-:Y:S06]  /*c390*/  BAR.ARV 0x8, 0x180 ;  /* 0x0206000000007b1d */ /* 0x000fec0000002000 */
[----:B------:R-:W-:Y:S05]  /*c3a0*/  @!P0 BRA `(.L_x_25) ;  /* 0x0000000000048947 */ /* 0x000fea0003800000 */
[----:B------:R-:W-:Y:S01]  /*c3b0*/  BPT.TRAP 0x1 ;  /* 0x000000040000795c */ /* 0x000fe20000300000 */
.L_x_25:
        /* <DEDUP_REMOVED lines=8> */
.L_x_26:
[----:B-1----:R-:W-:Y:S05]  /*c440*/  @P2 BRA `(.L_x_27) ;  /* 0x0000000000082947 */ /* 0x002fea0003800000 */
[----:B------:R-:W1:Y:S02]  /*c450*/  SYNCS.PHASECHK.TRANS64.TRYWAIT P0, [UR8+0x34850], R0 ;  /* 0x03485000ff0075a7 */ /* 0x000e640008000148 */
[----:B-1----:R-:W-:Y:S05]  /*c460*/  @!P0 BRA `(.L_x_28) ;  /* 0x0000005c00bc8947 */ /* 0x002fea0003800000 */
.L_x_27:
[----:B------:R-:W-:Y:S01]  /*c470*/  R2UR UR12, R2 ;  /* 0x00000000020c72ca */ /* 0x000fe200000e0000 */
[----:B------:R-:W-:Y:S01]  /*c480*/  WARPGROUP.ARRIVE ;  /* 0x00000000000079c5 */ /* 0x000fe20000000000 */
[----:B------:R-:W-:Y:S01]  /*c490*/  UMOV UR7, 0x40000040 ;  /* 0x4000004000077882 */ /* 0x000fe20000000000 */
[----:B------:R-:W-:Y:S01]  /*c4a0*/  UMOV UR11, 0x40000040 ;  /* 0x40000040000b7882 */ /* 0x000fe20000000000 */
[----:B-1----:R-:W1:Y:S01]  /*c4b0*/  SHFL.BFLY PT, R5, R10, 0x2, 0x1f ;  /* 0x0c401f000a057f89 */ /* 0x002e6200000e0000 */
[----:B------:R-:W-:Y:S01]  /*c4c0*/  IMAD.MOV.U32 R93, RZ, RZ, -0x800000 ;  /* 0xff800000ff5d7424 */ /* 0x000fe200078e00ff */
[----:B------:R-:W2:Y:S01]  /*c4d0*/  LDC R96, c[0x0][0xc38] ;  /* 0x00030e00ff607b82 */ /* 0x000ea20000000800 */
[----:B------:R-:W-:Y:S01]  /*c4e0*/  IMAD.MOV.U32 R108, RZ, RZ, RZ ;  /* 0x000000ffff6c7224 */ /* 0x000fe200078e00ff */
[----:B0-----:R-:W0:Y:S01]  /*c4f0*/  SHFL.BFLY PT, R0, R3, 0x2, 0x1f ;  /* 0x0c401f0003007f89 */ /* 0x001e2200000e0000 */
[----:B------:R-:W-:Y:S01]  /*c500*/  IMAD.MOV.U32 R97, RZ, RZ, RZ ;  /* 0x000000ffff617224 */ /* 0x000fe200078e00ff */
[----:B------:R-:W-:Y:S01]  /*c510*/  R2UR UR13, R225 ;  /* 0x00000000e10d72ca */ /* 0x000fe200000e0000 */
[----:B------:R-:W-:Y:S01]  /*c520*/  IMAD.MOV.U32 R92, RZ, RZ, -0x800000 ;  /* 0xff800000ff5c7424 */ /* 0x000fe200078e00ff */
[----:B------:R-:W-:Y:S01]  /*c530*/  R2UR UR14, R226 ;  /* 0x00000000e20e72ca */ /* 0x000fe200000e0000 */
[----:B------:R-:W-:Y:S01]  /*c540*/  UIADD3 UR4, UR12, 0x400, URZ ;  /* 0x000004000c047890 */ /* 0x000fe2000fffe03f */
[----:B------:R-:W-:-:S03]  /*c550*/  R2UR UR9, R224 ;  /* 0x00000000e00972ca */ /* 0x000fc600000e0000 */
[----:B------:R-:W-:-:S04]  /*c560*/  USHF.R.U32.HI UR4, URZ, 0x4, UR4 ;  /* 0x000000043f047899 */ /* 0x000fc80008011604 */
[----:B------:R-:W-:-:S04]  /*c570*/  ULOP3.LUT UR4, UR4, 0x3fff, URZ, 0xc0, !UPT ;  /* 0x00003fff04047892 */ /* 0x000fc8000f8ec03f */
[----:B------:R-:W-:Y:S01]  /*c580*/  ULOP3.LUT UR4, UR4, 0x5800000, URZ, 0xfc, !UPT ;  /* 0x0580000004047892 */ /* 0x000fe2000f8efc3f */
[----:B-1----:R-:W-:-:S03]  /*c590*/  FADD.FTZ R5, R5, R10 ;  /* 0x0000000a05057221 */ /* 0x002fc60000010000 */
[----:B------:R-:W-:Y:S01]  /*c5a0*/  UIMAD UR6, UR60, 0xb00, UR4 ;  /* 0x00000b003c0678a4 */ /* 0x000fe2000f8e0204 */
[----:B0-----:R-:W-:-:S03]  /*c5b0*/  FADD.FTZ R2, R0, R3 ;  /* 0x0000000300027221 */ /* 0x001fc60000010000 */
[----:B------:R-:W-:Y:S01]  /*c5c0*/  UIADD3 UR4, UR6, 0x80, URZ ;  /* 0x0000008006047890 */ /* 0x000fe2000fffe03f */
[----:B------:R-:W0:Y:S08]  /*c5d0*/  SHFL.BFLY PT, R0, R5, 0x1, 0x1f ;  /* 0x0c201f0005007f89 */ /* 0x000e3000000e0000 */
[----:B------:R-:W-:Y:S03]  /*c5e0*/  HGMMA.64x128x16.F32 R24, R176, gdesc[UR4].tnspB, R24, gsb0 ;  /* 0x41e00004b0187df0 */ /* 0x000fe60008000818 */
[----:B------:R-:W1:Y:S01]  /*c5f0*/  S2UR UR7, SR_SWINHI ;  /* 0x00000000000779c3 */ /* 0x000e620000002f00 */
[----:B------:R-:W-:Y:S01]  /*c600*/  UMOV UR10, UR4 ;  /* 0x00000004000a7c82 */ /* 0x000fe20008000000 */
[----:B------:R-:W-:Y:S01]  /*c610*/  UIADD3 UR4, UR6, 0x100, URZ ;  /* 0x0000010006047890 */ /* 0x000fe2000fffe03f */
[----:B------:R-:W3:Y:S01]  /*c620*/  SHFL.BFLY PT, R7, R2, 0x1, 0x1f ;  /* 0x0c201f0002077f89 */ /* 0x000ee200000e0000 */
[----:B0-----:R-:W-:Y:S01]  /*c630*/  FADD.FTZ R8, R5, R0 ;  /* 0x0000000005087221 */ /* 0x001fe20000010000 */
[----:B------:R-:W-:-:S04]  /*c640*/  IMAD R5, R222, 0x40, R19 ;  /* 0x00000040de057824 */ /* 0x000fc800078e0213 */
[----:B------:R-:W-:Y:S01]  /*c650*/  FSETP.NE.FTZ.AND P0, PT, R8, RZ, PT ;  /* 0x000000ff0800720b */ /* 0x000fe20003f15000 */
[----:B---3--:R-:W-:-:S05]  /*c660*/  FADD.FTZ R7, R2, R7 ;  /* 0x0000000702077221 */ /* 0x008fca0000010000 */
[----:B------:R-:W-:-:S07]  /*c670*/  FSETP.NE.FTZ.AND P2, PT, R7, RZ, PT ;  /* 0x000000ff0700720b */ /* 0x000fce0003f55000 */
[----:B------:R-:W-:Y:S01]  /*c680*/  @P0 MUFU.LG2 R4, R8 ;  /* 0x0000000800040308 */ /* 0x000fe20000000c00 */
[----:B------:R-:W-:-:S07]  /*c690*/  @P0 FMUL.FTZ R0, R88, 0.69314718246459960938 ;  /* 0x3f31721858000820 */ /* 0x000fce0000410000 */
[----:B------:R-:W0:Y:S01]  /*c6a0*/  @P2 MUFU.LG2 R6, R7 ;  /* 0x0000000700062308 */ /* 0x000e220000000c00 */
[----:B------:R-:W-:-:S07]  /*c6b0*/  @P2 FMUL.FTZ R9, R88, 0.69314718246459960938 ;  /* 0x3f31721858092820 */ /* 0x000fce0000410000 */
[----:B------:R-:W3:Y:S08]  /*c6c0*/  @P0 MUFU.RCP R108, R8 ;  /* 0x00000008006c0308 */ /* 0x000ef00000001000 */
[----:B------:R4:W3:Y:S01]  /*c6d0*/  @P2 MUFU.RCP R97, R7 ;  /* 0x0000000700612308 */ /* 0x0008e20000001000 */
[----:B0-----:R-:W-:-:S04]  /*c6e0*/  @P2 FMUL.FTZ R6, R6, 0.69314718246459960938 ;  /* 0x3f31721806062820 */ /* 0x001fc80000410000 */
[----:B------:R-:W-:Y:S01]  /*c6f0*/  @P2 FFMA.FTZ R92, R9, R133, R6 ;  /* 0x00000085095c2223 */ /* 0x000fe20000010006 */
[----:B------:R-:W-:Y:S02]  /*c700*/  WARPGROUP.DEPBAR.LE gsb0, 0x0 ;  /* 0x00008000000079c5 */ /* 0x000fe40000010000 */
[----:B------:R-:W-:-:S06]  /*c710*/  WARPGROUP.ARRIVE ;  /* 0x00000000000079c5 */ /* 0x000fcc0000000000 */
[----:B------:R-:W-:Y:S01]  /*c720*/  HGMMA.64x128x16.F32 R24, R180, gdesc[UR8].tnspB, R24, gsb0 ;  /* 0x41e00008b4187df0 */ /* 0x000fe20008000818 */
[----:B------:R-:W-:Y:S01]  /*c730*/  UMOV UR10, UR4 ;  /* 0x00000004000a7c82 */ /* 0x000fe20008000000 */
[----:B------:R-:W-:Y:S01]  /*c740*/  UMOV UR11, 0x40000040 ;  /* 0x40000040000b7882 */ /* 0x000fe20000000000 */
[----:B------:R-:W-:Y:S01]  /*c750*/  UIADD3 UR4, UR6, 0x180, URZ ;  /* 0x0000018006047890 */ /* 0x000fe2000fffe03f */
        /* <DEDUP_REMOVED lines=35> */
[----:B------:R-:W-:Y:S02]  /*c990*/  UIADD3 UR4, UR6, 0x480, URZ ;  /* 0x0000048006047890 */ /* 0x000fe4000fffe03f */
[----:B------:R-:W-:Y:S01]  /*c9a0*/  UIADD3 UR6, UR6, 0x500, URZ ;  /* 0x0000050006067890 */ /* 0x000fe2000fffe03f */
[----:B------:R-:W-:Y:S02]  /*c9b0*/  WARPGROUP.DEPBAR.LE gsb0, 0x0 ;  /* 0x00008000000079c5 */ /* 0x000fe40000010000 */
[----:B------:R-:W-:-:S06]  /*c9c0*/  WARPGROUP.ARRIVE ;  /* 0x00000000000079c5 */ /* 0x000fcc0000000000 */
[----:B------:R-:W-:Y:S01]  /*c9d0*/  HGMMA.64x128x16.F32 R24, R208, gdesc[UR8].tnspB, R24, gsb0 ;  /* 0x41e00008d0187df0 */ /* 0x000fe20008000818 */
[----:B------:R-:W-:Y:S01]  /*c9e0*/  UMOV UR10, UR4 ;  /* 0x00000004000a7c82 */ /* 0x000fe20008000000 */
[----:B------:R-:W-:Y:S01]  /*c9f0*/  UMOV UR11, 0x40000040 ;  /* 0x40000040000b7882 */ /* 0x000fe20000000000 */
[----:B------:R-:W-:Y:S01]  /*ca00*/  UMOV UR4, UR12 ;  /* 0x0000000c00047c82 */ /* 0x000fe20008000000 */
[----:B-1----:R-:W-:Y:S01]  /*ca10*/  UMOV UR5, UR7 ;  /* 0x0000000700057c82 */ /* 0x002fe20008000000 */
[----:B------:R-:W-:Y:S01]  /*ca20*/  UMOV UR7, 0x40000040 ;  /* 0x4000004000077882 */ /* 0x000fe20000000000 */
[----:B------:R-:W-:Y:S01]  /*ca30*/  MOV R20, UR4 ;  /* 0x0000000400147c02 */ /* 0x000fe20008000f00 */
[----:B------:R-:W-:Y:S01]  /*ca40*/  IMAD.U32 R21, RZ, RZ, UR5 ;  /* 0x00000005ff157e24 */ /* 0x000fe2000f8e00ff */
[----:B------:R-:W-:-:S03]  /*ca50*/  UIADD3 UR4, -UR13, URZ, URZ ;  /* 0x0000003f0d047290 */ /* 0x000fc6000fffe13f */
[----:B------:R-:W-:-:S04]  /*ca60*/  IMAD.WIDE R2, R230, 0x2, R20 ;  /* 0x00000002e6027825 */ /* 0x000fc800078e0214 */
[----:B------:R-:W-:-:S04]  /*ca70*/  IMAD.WIDE R20, R5, 0x2, R20 ;  /* 0x0000000205147825 */ /* 0x000fc800078e0214 */
[----:B------:R-:W-:Y:S01]  /*ca80*/  @P0 FMUL.FTZ R5, R4, 0.69314718246459960938 ;  /* 0x3f31721804050820 */ /* 0x000fe20000410000 */
[C---:B------:R-:W-:Y:S02]  /*ca90*/  IADD3 R11, P5, R2.reuse, 0x4040, RZ ;  /* 0x00004040020b7810 */ /* 0x040fe40007fbe0ff */
[----:B------:R-:W-:Y:S01]  /*caa0*/  IADD3 R95, P6, R2, 0x4060, RZ ;  /* 0x00004060025f7810 */ /* 0x000fe20007fde0ff */
[----:B------:R-:W-:Y:S01]  /*cab0*/  @P0 FFMA.FTZ R93, R0, R89, R5 ;  /* 0x00000059005d0223 */ /* 0x000fe20000010005 */
[----:B------:R-:W-:Y:S01]  /*cac0*/  LOP3.LUT R0, R11, 0x380, RZ, 0xc0, !PT ;  /* 0x000003800b007812 */ /* 0x000fe200078ec0ff */
[----:B------:R-:W-:Y:S01]  /*cad0*/  IMAD.X R107, RZ, RZ, R3, P5 ;  /* 0x000000ffff6b7224 */ /* 0x000fe200028e0603 */
[----:B------:R-:W-:Y:S02]  /*cae0*/  LOP3.LUT R94, R95, 0x380, RZ, 0xc0, !PT ;  /* 0x000003805f5e7812 */ /* 0x000fe400078ec0ff */
[----:B------:R-:W-:Y:S02]  /*caf0*/  SHF.R.U64 R0, R0, 0x3, RZ ;  /* 0x0000000300007819 */ /* 0x000fe400000012ff */
[----:B------:R-:W-:-:S02]  /*cb00*/  LOP3.LUT R111, R2, 0x380, RZ, 0xc0, !PT ;  /* 0x00000380026f7812 */ /* 0x000fc400078ec0ff */
[----:B------:R-:W-:Y:S02]  /*cb10*/  LOP3.LUT R106, R0, R11, RZ, 0x3c, !PT ;  /* 0x0000000b006a7212 */ /* 0x000fe400078e3cff */
[----:B------:R-:W0:Y:S01]  /*cb20*/  LDC R0, c[0x0][0xbe8] ;  /* 0x0002fa00ff007b82 */ /* 0x000e220000000800 */
[----:B------:R-:W-:Y:S02]  /*cb30*/  SHF.R.U64 R94, R94, 0x3, RZ ;  /* 0x000000035e5e7819 */ /* 0x000fe400000012ff */
[C---:B------:R-:W-:Y:S02]  /*cb40*/  IADD3 R4, P0, R2.reuse, 0x60, RZ ;  /* 0x0000006002047810 */ /* 0x040fe40007f1e0ff */
[----:B------:R-:W-:Y:S02]  /*cb50*/  SHF.R.U64 R111, R111, 0x3, RZ ;  /* 0x000000036f6f7819 */ /* 0x000fe400000012ff */
[----:B------:R-:W-:Y:S01]  /*cb60*/  IADD3 R5, P2, R2, 0x20, RZ ;  /* 0x0000002002057810 */ /* 0x000fe20007f5e0ff */
[----:B------:R-:W-:Y:S01]  /*cb70*/  IMAD.X R99, RZ, RZ, R3, P0 ;  /* 0x000000ffff637224 */ /* 0x000fe200000e0603 */
[----:B------:R-:W-:-:S02]  /*cb80*/  LOP3.LUT R94, R94, R95, RZ, 0x3c, !PT ;  /* 0x0000005f5e5e7212 */ /* 0x000fc400078e3cff */
[----:B------:R-:W-:Y:S01]  /*cb90*/  IADD3.X R95, RZ, R3, RZ, P6, !PT ;  /* 0x00000003ff5f7210 */ /* 0x000fe200037fe4ff */
[--C-:B------:R-:W-:Y:S01]  /*cba0*/  IMAD.X R101, RZ, RZ, R3.reuse, P2 ;  /* 0x000000ffff657224 */ /* 0x100fe200010e0603 */
[C---:B------:R-:W-:Y:S02]  /*cbb0*/  IADD3 R9, P4, R2.reuse, 0x4020, RZ ;  /* 0x0000402002097810 */ /* 0x040fe40007f9e0ff */
[C---:B------:R-:W-:Y:S02]  /*cbc0*/  IADD3 R6, P3, R2.reuse, 0x4000, RZ ;  /* 0x0000400002067810 */ /* 0x040fe40007f7e0ff */
[----:B----4-:R-:W-:Y:S01]  /*cbd0*/  IADD3 R7, P6, R2, 0x40, RZ ;  /* 0x0000004002077810 */ /* 0x010fe20007fde0ff */
[--C-:B------:R-:W-:Y:S01]  /*cbe0*/  IMAD.X R103, RZ, RZ, R3.reuse, P4 ;  /* 0x000000ffff677224 */ /* 0x100fe200020e0603 */
[----:B------:R-:W-:Y:S01]  /*cbf0*/  LOP3.LUT R110, R111, R2, RZ, 0x3c, !PT ;  /* 0x000000026f6e7212 */ /* 0x000fe200078e3cff */
[--C-:B------:R-:W-:Y:S01]  /*cc00*/  IMAD.X R105, RZ, RZ, R3.reuse, P3 ;  /* 0x000000ffff697224 */ /* 0x100fe200018e0603 */
[----:B------:R-:W-:Y:S01]  /*cc10*/  LOP3.LUT R2, R5, 0x380, RZ, 0xc0, !PT ;  /* 0x0000038005027812 */ /* 0x000fe200078ec0ff */
[----:B------:R-:W-:Y:S01]  /*cc20*/  IMAD.X R91, RZ, RZ, R3, P6 ;  /* 0x000000ffff5b7224 */ /* 0x000fe200030e0603 */
[----:B------:R-:W-:-:S02]  /*cc30*/  IADD3 R13, P0, R20, 0x2000, RZ ;  /* 0x00002000140d7810 */ /* 0x000fc40007f1e0ff */
[----:B------:R-:W-:Y:S02]  /*cc40*/  SHF.R.U64 R2, R2, 0x3, RZ ;  /* 0x0000000302027819 */ /* 0x000fe400000012ff */
[----:B------:R-:W-:Y:S02]  /*cc50*/  LOP3.LUT R12, R13, 0x380, RZ, 0xc0, !PT ;  /* 0x000003800d0c7812 */ /* 0x000fe400078ec0ff */
[----:B0-----:R-:W-:Y:S02]  /*cc60*/  ISETP.NE.AND P2, PT, R0, 0x1, PT ;  /* 0x000000010000780c */ /* 0x001fe40003f45270 */
[----:B------:R-:W-:Y:S02]  /*cc70*/  LOP3.LUT R100, R2, R5, RZ, 0x3c, !PT ;  /* 0x0000000502647212 */ /* 0x000fe400078e3cff */
[----:B------:R-:W-:Y:S02]  /*cc80*/  SHF.R.U64 R12, R12, 0x3, RZ ;  /* 0x000000030c0c7819 */ /* 0x000fe400000012ff */
[----:B------:R-:W-:-:S02]  /*cc90*/  LOP3.LUT R2, R7, 0x380, RZ, 0xc0, !PT ;  /* 0x0000038007027812 */ /* 0x000fc400078ec0ff */
[----:B------:R-:W-:Y:S01]  /*cca0*/  LOP3.LUT R12, R12, R13, RZ, 0x3c, !PT ;  /* 0x0000000d0c0c7212 */ /* 0x000fe200078e3cff */
[----:B------:R-:W-:Y:S01]  /*ccb0*/  IMAD.X R13, RZ, RZ, R21, P0 ;  /* 0x000000ffff0d7224 */ /* 0x000fe200000e0615 */
[----:B------:R-:W-:Y:S02]  /*ccc0*/  SHF.R.U64 R2, R2, 0x3, RZ ;  /* 0x0000000302027819 */ /* 0x000fe400000012ff */
[----:B------:R-:W-:Y:S01]  /*ccd0*/  IADD3 R17, P0, R20, 0x7000, RZ ;  /* 0x0000700014117810 */ /* 0x000fe20007f1e0ff */
[----:B------:R-:W0:Y:S01]  /*cce0*/  @P2 LDC R109, c[0x0][0xbec] ;  /* 0x0002fb00ff6d2b82 */ /* 0x000e220000000800 */
[----:B------:R-:W-:Y:S02]  /*ccf0*/  MOV R111, R3 ;  /* 0x00000003006f7202 */ /* 0x000fe40000000f00 */
[----:B------:R-:W-:Y:S02]  /*cd00*/  LOP3.LUT R90, R2, R7, RZ, 0x3c, !PT ;  /* 0x00000007025a7212 */ /* 0x000fe400078e3cff */
[----:B------:R-:W-:-:S02]  /*cd10*/  LOP3.LUT R3, R6, 0x380, RZ, 0xc0, !PT ;  /* 0x0000038006037812 */ /* 0x000fc400078ec0ff */
[----:B------:R-:W-:Y:S01]  /*cd20*/  LOP3.LUT R2, R17, 0x380, RZ, 0xc0, !PT ;  /* 0x0000038011027812 */ /* 0x000fe200078ec0ff */
[----:B------:R-:W1:Y:S01]  /*cd30*/  @P2 LDC R112, c[0x0][0xbf0] ;  /* 0x0002fc00ff702b82 */ /* 0x000e620000000800 */
[----:B------:R-:W-:Y:S02]  /*cd40*/  SHF.R.U64 R3, R3, 0x3, RZ ;  /* 0x0000000303037819 */ /* 0x000fe400000012ff */
[----:B------:R-:W-:Y:S02]  /*cd50*/  SHF.R.U64 R2, R2, 0x3, RZ ;  /* 0x0000000302027819 */ /* 0x000fe400000012ff */
[----:B------:R-:W-:Y:S02]  /*cd60*/  LOP3.LUT R104, R3, R6, RZ, 0x3c, !PT ;  /* 0x0000000603687212 */ /* 0x000fe400078e3cff */
[----:B------:R-:W-:Y:S01]  /*cd70*/  LOP3.LUT R2, R2, R17, RZ, 0x3c, !PT ;  /* 0x0000001102027212 */ /* 0x000fe200078e3cff */
[----:B------:R-:W-:Y:S01]  /*cd80*/  IMAD R17, RZ, RZ, -UR14 ;  /* 0x8000000eff117e24 */ /* 0x000fe2000f8e02ff */
[----:B------:R-:W-:-:S02]  /*cd90*/  LOP3.LUT R8, R9, 0x380, RZ, 0xc0, !PT ;  /* 0x0000038009087812 */ /* 0x000fc400078ec0ff */
[----:B------:R-:W-:Y:S01]  /*cda0*/  LOP3.LUT R3, R4, 0x380, RZ, 0xc0, !PT ;  /* 0x0000038004037812 */ /* 0x000fe200078ec0ff */
[----:B--2---:R-:W-:Y:S01]  /*cdb0*/  IMAD R17, R96, R17, UR9 ;  /* 0x0000000960117e24 */ /* 0x004fe2000f8e0211 */
[----:B------:R-:W-:Y:S02]  /*cdc0*/  MOV R104, R104 ;  /* 0x0000006800687202 */ /* 0x000fe40000000f00 */
[----:B------:R-:W-:Y:S02]  /*cdd0*/  SHF.R.U64 R8, R8, 0x3, RZ ;  /* 0x0000000308087819 */ /* 0x000fe400000012ff */
[----:B------:R-:W-:Y:S02]  /*cde0*/  MOV R105, R90 ;  /* 0x0000005a00697202 */ /* 0x000fe40000000f00 */
[----:B------:R-:W-:Y:S01]  /*cdf0*/  SHF.R.U64 R3, R3, 0x3, RZ ;  /* 0x0000000303037819 */ /* 0x000fe200000012ff */
[----:B------:R-:W2:Y:S01]  /*ce00*/  LDC.64 R90, c[0x0][0xb98] ;  /* 0x0002e600ff5a7b82 */ /* 0x000ea20000000a00 */
[----:B------:R-:W-:-:S02]  /*ce10*/  MOV R94, R94 ;  /* 0x0000005e005e7202 */ /* 0x000fc40000000f00 */
[----:B------:R-:W-:Y:S02]  /*ce20*/  LOP3.LUT R102, R8, R9, RZ, 0x3c, !PT ;  /* 0x0000000908667212 */ /* 0x000fe400078e3cff */
[----:B------:R-:W-:Y:S01]  /*ce30*/  MOV R95, R106 ;  /* 0x0000006a005f7202 */ /* 0x000fe20000000f00 */
[----:B------:R-:W-:Y:S01]  /*ce40*/  IMAD.U32 R106, RZ, RZ, UR8 ;  /* 0x00000008ff6a7e24 */ /* 0x000fe2000f8e00ff */
[----:B------:R-:W-:Y:S01]  /*ce50*/  LOP3.LUT R98, R3, R4, RZ, 0x3c, !PT ;  /* 0x0000000403627212 */ /* 0x000fe200078e3cff */
[----:B------:R-:W-:Y:S01]  /*ce60*/  ULDC.64 UR8, c[0x0][0xae8] ;  /* 0x0002ba0000087ab9 */ /* 0x000fe20000000a00 */
[----:B------:R-:W-:Y:S02]  /*ce70*/  LEA R114, R17, R229, 0x7 ;  /* 0x000000e511727211 */ /* 0x000fe400078e38ff */
[----:B------:R-:W-:Y:S01]  /*ce80*/  MOV R96, R102 ;  /* 0x0000006600607202 */ /* 0x000fe20000000f00 */
[----:B------:R-:W-:Y:S01]  /*ce90*/  @!P1 VIADD R102, R106, 0x34860 ;  /* 0x000348606a669836 */ /* 0x000fe20000000000 */
[----:B------:R-:W-:Y:S01]  /*cea0*/  MOV R98, R98 ;  /* 0x0000006200627202 */ /* 0x000fe20000000f00 */
[----:B0-----:R-:W-:Y:S01]  /*ceb0*/  @P2 IMAD.HI.U32 R99, R114, R109, RZ ;  /* 0x0000006d72632227 */ /* 0x001fe200078e00ff */
[----:B------:R-:W-:-:S02]  /*cec0*/  IADD3 R15, P6, R20, 0x1000, RZ ;  /* 0x00001000140f7810 */ /* 0x000fc40007fde0ff */
[----:B------:R-:W-:Y:S01]  /*ced0*/  @!P1 PRMT R102, RZ, 0x654, R102 ;  /* 0x00000654ff669816 */ /* 0x000fe20000000066 */
[----:B------:R-:W-:Y:S01]  /*cee0*/  IMAD.MOV.U32 R103, RZ, RZ, R114 ;  /* 0x000000ffff677224 */ /* 0x000fe200078e0072 */
[----:B-1----:R-:W-:Y:S02]  /*cef0*/  @P2 SHF.R.U32.HI R103, RZ, R112, R99 ;  /* 0x00000070ff672219 */ /* 0x002fe40000011663 */
[----:B------:R-:W-:Y:S02]  /*cf00*/  LOP3.LUT R14, R15, 0x380, RZ, 0xc0, !PT ;  /* 0x000003800f0e7812 */ /* 0x000fe400078ec0ff */
[----:B------:R-:W-:Y:S02]  /*cf10*/  LOP3.LUT R3, R20, 0x380, RZ, 0xc0, !PT ;  /* 0x0000038014037812 */ /* 0x000fe400078ec0ff */
[----:B------:R-:W-:Y:S02]  /*cf20*/  SHF.R.U64 R14, R14, 0x3, RZ ;  /* 0x000000030e0e7819 */ /* 0x000fe400000012ff */
[----:B------:R-:W-:-:S02]  /*cf30*/  MOV R107, R100 ;  /* 0x00000064006b7202 */ /* 0x000fc40000000f00 */
[----:B------:R-:W-:Y:S02]  /*cf40*/  SHF.R.U64 R3, R3, 0x3, RZ ;  /* 0x0000000303037819 */ /* 0x000fe400000012ff */
[----:B------:R-:W-:Y:S01]  /*cf50*/  LOP3.LUT R14, R14, R15, RZ, 0x3c, !PT ;  /* 0x0000000f0e0e7212 */ /* 0x000fe200078e3cff */
[----:B------:R-:W-:Y:S01]  /*cf60*/  IMAD.X R15, RZ, RZ, R21, P6 ;  /* 0x000000ffff0f7224 */ /* 0x000fe200030e0615 */
[C---:B------:R-:W-:Y:S02]  /*cf70*/  IADD3 R11, P3, R20.reuse, 0x3000, RZ ;  /* 0x00003000140b7810 */ /* 0x040fe40007f7e0ff */
[C---:B------:R-:W-:Y:S02]  /*cf80*/  IADD3 R9, P4, R20.reuse, 0x4000, RZ ;  /* 0x0000400014097810 */ /* 0x040fe40007f9e0ff */
[C---:B------:R-:W-:Y:S02]  /*cf90*/  IADD3 R7, P5, R20.reuse, 0x5000, RZ ;  /* 0x0000500014077810 */ /* 0x040fe40007fbe0ff */
[----:B------:R-:W-:-:S02]  /*cfa0*/  IADD3 R5, P6, R20, 0x6000, RZ ;  /* 0x0000600014057810 */ /* 0x000fc40007fde0ff */
[----:B------:R-:W-:Y:S01]  /*cfb0*/  LOP3.LUT R20, R3, R20, RZ, 0x3c, !PT ;  /* 0x0000001403147212 */ /* 0x000fe200078e3cff */
[----:B------:R-:W-:Y:S02]  /*cfc0*/  WARPGROUP.DEPBAR.LE gsb0, 0x0 ;  /* 0x00008000000079c5 */ /* 0x000fe40000010000 */
[----:B------:R-:W-:Y:S01]  /*cfd0*/  WARPGROUP.ARRIVE ;  /* 0x00000000000079c5 */ /* 0x000fe20000000000 */
[----:B------:R-:W-:Y:S01]  /*cfe0*/  IMAD.X R3, RZ, RZ, R21, P0 ;  /* 0x000000ffff037224 */ /* 0x000fe200000e0615 */
[----:B------:R-:W-:Y:S02]  /*cff0*/  LOP3.LUT R10, R11, 0x380, RZ, 0xc0, !PT ;  /* 0x000003800b0a7812 */ /* 0x000fe400078ec0ff */
[----:B------:R-:W-:Y:S02]  /*d000*/  MOV R110, R110 ;  /* 0x0000006e006e7202 */ /* 0x000fe40000000f00 */
[----:B------:R-:W-:Y:S01]  /*d010*/  HGMMA.64x128x16.F32 R24, R212, gdesc[UR8].tnspB, R24, gsb0 ;  /* 0x41e00008d4187df0 */ /* 0x000fe20008000818 */
[----:B------:R-:W-:Y:S01]  /*d020*/  ULDC UR10, c[0x0][0xc44] ;  /* 0x00031100000a7ab9 */ /* 0x000fe20000000800 */
[----:B------:R-:W-:Y:S01]  /*d030*/  SHF.R.U64 R10, R10, 0x3, RZ ;  /* 0x000000030a0a7819 */ /* 0x000fe200000012ff */
[----:B------:R-:W-:Y:S01]  /*d040*/  UIMAD UR10, UR10, UR4, UR14 ;  /* 0x000000040a0a72a4 */ /* 0x000fe2000f8e020e */
[----:B------:R-:W-:-:S02]  /*d050*/  LOP3.LUT R8, R9, 0x380, RZ, 0xc0, !PT ;  /* 0x0000038009087812 */ /* 0x000fc400078ec0ff */
[----:B------:R-:W-:Y:S01]  /*d060*/  LOP3.LUT R10, R10, R11, RZ, 0x3c, !PT ;  /* 0x0000000b0a0a7212 */ /* 0x000fe200078e3cff */
[----:B------:R-:W-:Y:S01]  /*d070*/  USHF.R.S32.HI UR11, URZ, 0x1f, UR10 ;  /* 0x0000001f3f0b7899 */ /* 0x000fe2000801140a */
[----:B------:R-:W-:Y:S01]  /*d080*/  IMAD.X R11, RZ, RZ, R21, P3 ;  /* 0x000000ffff0b7224 */ /* 0x000fe200018e0615 */
[----:B------:R-:W-:Y:S01]  /*d090*/  LOP3.LUT R6, R7, 0x380, RZ, 0xc0, !PT ;  /* 0x0000038007067812 */ /* 0x000fe200078ec0ff */
[----:B------:R-:W-:Y:S01]  /*d0a0*/  ULDC.64 UR14, c[0x0][0x208] ;  /* 0x00008200000e7ab9 */ /* 0x000fe20000000a00 */
[----:B------:R-:W-:Y:S02]  /*d0b0*/  LOP3.LUT R4, R5, 0x380, RZ, 0xc0, !PT ;  /* 0x0000038005047812 */ /* 0x000fe400078ec0ff */
[----:B------:R-:W-:Y:S02]  /*d0c0*/  SHF.R.U64 R8, R8, 0x3, RZ ;  /* 0x0000000308087819 */ /* 0x000fe400000012ff */
[----:B------:R-:W-:Y:S02]  /*d0d0*/  SHF.R.U64 R6, R6, 0x3, RZ ;  /* 0x0000000306067819 */ /* 0x000fe400000012ff */
[----:B------:R-:W-:-:S02]  /*d0e0*/  SHF.R.U64 R4, R4, 0x3, RZ ;  /* 0x0000000304047819 */ /* 0x000fc400000012ff */
[----:B------:R-:W-:Y:S02]  /*d0f0*/  LOP3.LUT R8, R8, R9, RZ, 0x3c, !PT ;  /* 0x0000000908087212 */ /* 0x000fe400078e3cff */
[----:B------:R-:W-:Y:S01]  /*d100*/  LOP3.LUT R6, R6, R7, RZ, 0x3c, !PT ;  /* 0x0000000706067212 */ /* 0x000fe200078e3cff */
[--C-:B------:R-:W-:Y:S01]  /*d110*/  IMAD.X R7, RZ, RZ, R21.reuse, P5 ;  /* 0x000000ffff077224 */ /* 0x100fe200028e0615 */
[----:B------:R-:W-:Y:S01]  /*d120*/  LOP3.LUT R4, R4, R5, RZ, 0x3c, !PT ;  /* 0x0000000504047212 */ /* 0x000fe200078e3cff */
[----:B------:R-:W-:Y:S01]  /*d130*/  IMAD.X R5, RZ, RZ, R21, P6 ;  /* 0x000000ffff057224 */ /* 0x000fe200030e0615 */
[----:B------:R-:W-:Y:S01]  /*d140*/  IADD3.X R9, RZ, R21, RZ, P4, !PT ;  /* 0x00000015ff097210 */ /* 0x000fe200027fe4ff */
[----:B------:R-:W-:Y:S02]  /*d150*/  WARPGROUP.DEPBAR.LE gsb0, 0x0 ;  /* 0x00008000000079c5 */ /* 0x000fe40000010000 */
[----:B------:R-:W-:-:S06]  /*d160*/  WARPGROUP.ARRIVE ;  /* 0x00000000000079c5 */ /* 0x000fcc0000000000 */
[----:B------:R-:W-:Y:S01]  /*d170*/  HGMMA.64x128x16.F32 R24, R216, gdesc[UR4].tnspB, R24, gsb0 ;  /* 0x41e00004d8187df0 */ /* 0x000fe20008000818 */
[----:B------:R-:W-:Y:S02]  /*d180*/  ULDC.64 UR6, c[0x0][0xb90] ;  /* 0x0002e40000067ab9 */ /* 0x000fe40000000a00 */
[----:B------:R-:W-:Y:S02]  /*d190*/  UIMAD.WIDE.U32 UR4, UR10, UR6, URZ ;  /* 0x000000060a0472a5 */ /* 0x000fe4000f8e003f */
[----:B------:R-:W-:-:S04]  /*d1a0*/  UIMAD UR6, UR11, UR6, URZ ;  /* 0x000000060b0672a4 */ /* 0x000fc8000f8e023f */
[----:B------:R-:W-:Y:S01]  /*d1b0*/  UIMAD UR6, UR10, UR7, UR6 ;  /* 0x000000070a0672a4 */ /* 0x000fe2000f8e0206 */
[----:B------:R-:W-:Y:S01]  /*d1c0*/  IMAD.U32 R88, RZ, RZ, UR4 ;  /* 0x00000004ff587e24 */ /* 0x000fe2000f8e00ff */
[----:B------:R-:W-:Y:S01]  /*d1d0*/  USHF.R.S32.HI UR7, URZ, 0x1f, UR13 ;  /* 0x0000001f3f077899 */ /* 0x000fe2000801140d */
[----:B------:R-:W-:Y:S01]  /*d1e0*/  IMAD.U32 R89, RZ, RZ, UR5 ;  /* 0x00000005ff597e24 */ /* 0x000fe2000f8e00ff */
[----:B------:R-:W-:-:S06]  /*d1f0*/  UIADD3 UR4, UR5, UR6, URZ ;  /* 0x0000000605047290 */ /* 0x000fcc000fffe03f */
[----:B------:R-:W-:Y:S01]  /*d200*/  IMAD.U32 R89, RZ, RZ, UR4 ;  /* 0x00000004ff597e24 */ /* 0x000fe2000f8e00ff */
[----:B------:R-:W-:Y:S01]  /*d210*/  ULDC.64 UR4, c[0x0][0xb88] ;  /* 0x0002e20000047ab9 */ /* 0x000fe20000000a00 */
[----:B--2---:R-:W-:Y:S01]  /*d220*/  IMAD.WIDE.U32 R88, R90, UR13, R88 ;  /* 0x0000000d5a587c25 */ /* 0x004fe2000f8e0058 */
[----:B------:R-:W-:-:S04]  /*d230*/  UIMAD UR6, UR11, UR8, URZ ;  /* 0x000000080b0672a4 */ /* 0x000fc8000f8e023f */
[----:B------:R-:W-:Y:S02]  /*d240*/  UIMAD UR6, UR10, UR9, UR6 ;  /* 0x000000090a0672a4 */ /* 0x000fe4000f8e0206 */
[----:B------:R-:W-:Y:S01]  /*d250*/  UIADD3 UR60, UR60, 0x1, URZ ;  /* 0x000000013c3c7890 */ /* 0x000fe2000fffe03f */
[----:B------:R-:W-:Y:S02]  /*d260*/  WARPGROUP.DEPBAR.LE gsb0, 0x0 ;  /* 0x00008000000079c5 */ /* 0x000fe40000010000 */
[----:B------:R0:W-:Y:S01]  /*d270*/  @!P1 SYNCS.ARRIVE.TRANS64.RED.A1T0 RZ, [R102+URZ], RZ ;  /* 0x000000ff66ff99a7 */ /* 0x0001e2000810043f */
[-C--:B---3--:R-:W-:Y:S01]  /*d280*/  FMUL.FTZ R99, R57, R108.reuse ;  /* 0x0000006c39637220 */ /* 0x088fe20000410000 */
[-C--:B------:R-:W-:Y:S01]  /*d290*/  FMUL.FTZ R25, R25, R108.reuse ;  /* 0x0000006c19197220 */ /* 0x080fe20000410000 */
[-C--:B------:R-:W-:Y:S01]  /*d2a0*/  FMUL.FTZ R24, R24, R108.reuse ;  /* 0x0000006c18187220 */ /* 0x080fe20000410000 */
[----:B------:R-:W-:Y:S02]  /*d2b0*/  IMAD.MOV R57, RZ, RZ, -R103 ;  /* 0x000000ffff397224 */ /* 0x000fe400078e0a67 */
[-C--:B------:R-:W-:Y:S01]  /*d2c0*/  FMUL.FTZ R27, R27, R97.reuse ;  /* 0x000000611b1b7220 */ /* 0x080fe20000410000 */
[----:B------:R-:W-:Y:S01]  /*d2d0*/  FMUL.FTZ R26, R26, R97 ;  /* 0x000000611a1a7220 */ /* 0x000fe20000410000 */
[-C--:B------:R-:W-:Y:S01]  /*d2e0*/  FMUL.FTZ R29, R29, R108.reuse ;  /* 0x0000006c1d1d7220 */ /* 0x080fe20000410000 */
[-C--:B------:R-:W-:Y:S01]  /*d2f0*/  FMUL.FTZ R28, R28, R108.reuse ;  /* 0x0000006c1c1c7220 */ /* 0x080fe20000410000 */
[-C--:B------:R-:W-:Y:S01]  /*d300*/  FMUL.FTZ R33, R33, R108.reuse ;  /* 0x0000006c21217220 */ /* 0x080fe20000410000 */
[-C--:B------:R-:W-:Y:S01]  /*d310*/  FMUL.FTZ R32, R32, R108.reuse ;  /* 0x0000006c20207220 */ /* 0x080fe20000410000 */
[----:B------:R-:W-:Y:S01]  /*d320*/  FMUL.FTZ R100, R36, R108 ;  /* 0x0000006c24647220 */ /* 0x000fe20000410000 */
[----:B------:R-:W-:Y:S01]  /*d330*/  IMAD R57, R0, R57, R114 ;  /* 0x0000003900397224 */ /* 0x000fe200078e0272 */
[----:B------:R-:W-:Y:S01]  /*d340*/  F2FP.F16.F32.PACK_AB R24, R25, R24 ;  /* 0x000000181918723e */ /* 0x000fe200000000ff */
[----:B------:R-:W-:Y:S01]  /*d350*/  IMAD R36, R90, UR7, RZ ;  /* 0x000000075a247c24 */ /* 0x000fe2000f8e02ff */
[----:B------:R-:W-:Y:S01]  /*d360*/  F2FP.F16.F32.PACK_AB R25, R27, R26 ;  /* 0x0000001a1b19723e */ /* 0x000fe200000000ff */
[-C--:B------:R-:W-:Y:S01]  /*d370*/  FMUL.FTZ R31, R31, R97.reuse ;  /* 0x000000611f1f7220 */ /* 0x080fe20000410000 */
[-C--:B------:R-:W-:Y:S01]  /*d380*/  FMUL.FTZ R30, R30, R97.reuse ;  /* 0x000000611e1e7220 */ /* 0x080fe20000410000 */
[----:B------:R-:W-:Y:S01]  /*d390*/  F2FP.F16.F32.PACK_AB R26, R29, R28 ;  /* 0x0000001c1d1a723e */ /* 0x000fe200000000ff */
[----:B------:R-:W-:Y:S01]  /*d3a0*/  FMUL.FTZ R37, R37, R108 ;  /* 0x0000006c25257220 */ /* 0x000fe20000410000 */
[----:B------:R-:W-:Y:S01]  /*d3b0*/  F2FP.F16.F32.PACK_AB R28, R33, R32 ;  /* 0x00000020211c723e */ /* 0x000fe200000000ff */
[----:B------:R-:W-:Y:S01]  /*d3c0*/  IMAD R91, R91, UR13, R36 ;  /* 0x0000000d5b5b7c24 */ /* 0x000fe2000f8e0224 */
[----:B------:R-:W-:Y:S01]  /*d3d0*/  SHF.R.S32.HI R32, RZ, 0x1f, R57 ;  /* 0x0000001fff207819 */ /* 0x000fe20000011439 */
[-C--:B------:R-:W-:Y:S01]  /*d3e0*/  FMUL.FTZ R39, R39, R97.reuse ;  /* 0x0000006127277220 */ /* 0x080fe20000410000 */
[----:B------:R-:W-:Y:S01]  /*d3f0*/  SHF.R.S32.HI R33, RZ, 0x1f, R103 ;  /* 0x0000001fff217819 */ /* 0x000fe20000011467 */
[----:B------:R-:W-:Y:S01]  /*d400*/  FMUL.FTZ R38, R38, R97 ;  /* 0x0000006126267220 */ /* 0x000fe20000410000 */
[----:B------:R-:W-:Y:S01]  /*d410*/  IADD3 R36, P0, R103, R88, RZ ;  /* 0x0000005867247210 */ /* 0x000fe20007f1e0ff */
[----:B------:R-:W-:Y:S01]  /*d420*/  FMUL.FTZ R41, R41, R108 ;  /* 0x0000006c29297220 */ /* 0x000fe20000410000 */
[----:B------:R-:W-:Y:S01]  /*d430*/  F2FP.F16.F32.PACK_AB R27, R31, R30 ;  /* 0x0000001e1f1b723e */ /* 0x000fe200000000ff */
[----:B------:R-:W-:Y:S01]  /*d440*/  BAR.SYNC.DEFER_BLOCKING 0x1, 0x100 ;  /* 0x0044000000007b1d */ /* 0x000fe20000010000 */
[----:B------:R-:W-:Y:S01]  /*d450*/  F2FP.F16.F32.PACK_AB R30, R37, R100 ;  /* 0x00000064251e723e */ /* 0x000fe200000000ff */
[----:B------:R-:W-:Y:S01]  /*d460*/  FMUL.FTZ R40, R40, R108 ;  /* 0x0000006c28287220 */ /* 0x000fe20000410000 */
[----:B------:R-:W-:Y:S01]  /*d470*/  IADD3.X R37, R33, R89, R91, P0, !PT ;  /* 0x0000005921257210 */ /* 0x000fe200007fe45b */
[----:B------:R-:W-:Y:S01]  /*d480*/  IMAD R32, R32, UR4, RZ ;  /* 0x0000000420207c24 */ /* 0x000fe2000f8e02ff */
[----:B------:R-:W-:Y:S01]  /*d490*/  F2FP.F16.F32.PACK_AB R31, R39, R38 ;  /* 0x00000026271f723e */ /* 0x000fe200000000ff */
[-C--:B------:R-:W-:Y:S01]  /*d4a0*/  FMUL.FTZ R45, R45, R108.reuse ;  /* 0x0000006c2d2d7220 */ /* 0x080fe20000410000 */
[-C--:B------:R-:W-:Y:S01]  /*d4b0*/  FMUL.FTZ R44, R44, R108.reuse ;  /* 0x0000006c2c2c7220 */ /* 0x080fe20000410000 */
[-C--:B------:R-:W-:Y:S01]  /*d4c0*/  FMUL.FTZ R49, R49, R108.reuse ;  /* 0x0000006c31317220 */ /* 0x080fe20000410000 */
[-C--:B------:R-:W-:Y:S01]  /*d4d0*/  FMUL.FTZ R48, R48, R108.reuse ;  /* 0x0000006c30307220 */ /* 0x080fe20000410000 */
[-C--:B------:R-:W-:Y:S01]  /*d4e0*/  FMUL.FTZ R53, R53, R108.reuse ;  /* 0x0000006c35357220 */ /* 0x080fe20000410000 */
[-C--:B------:R-:W-:Y:S01]  /*d4f0*/  FMUL.FTZ R52, R52, R108.reuse ;  /* 0x0000006c34347220 */ /* 0x080fe20000410000 */
[-C--:B0-----:R-:W-:Y:S01]  /*d500*/  FMUL.FTZ R102, R56, R108.reuse ;  /* 0x0000006c38667220 */ /* 0x081fe20000410000 */
[-C--:B------:R-:W-:Y:S01]  /*d510*/  FMUL.FTZ R101, R61, R108.reuse ;  /* 0x0000006c3d657220 */ /* 0x080fe20000410000 */
        /* <DEDUP_REMOVED lines=11> */
[----:B------:R-:W-:Y:S01]  /*d5d0*/  FMUL.FTZ R85, R85, R108 ;  /* 0x0000006c55557220 */ /* 0x000fe20000410000 */
[----:B------:R-:W-:-:S02]  /*d5e0*/  IMAD R39, R57, UR5, R32 ;  /* 0x0000000539277c24 */ /* 0x000fc4000f8e0220 */
[----:B------:R-:W-:Y:S01]  /*d5f0*/  FMUL.FTZ R108, R84, R108 ;  /* 0x0000006c546c7220 */ /* 0x000fe20000410000 */
[----:B------:R-:W-:Y:S01]  /*d600*/  IMAD.WIDE.U32 R36, R57, UR4, R36 ;  /* 0x0000000439247c25 */ /* 0x000fe2000f8e0024 */
[----:B------:R-:W-:-:S03]  /*d610*/  F2FP.F16.F32.PACK_AB R32, R41, R40 ;  /* 0x000000282920723e */ /* 0x000fc600000000ff */
        /* <DEDUP_REMOVED lines=25> */
[----:B------:R-:W-:Y:S01]  /*d7b0*/  IMAD R41, R17, 0x80, R228 ;  /* 0x0000008011297824 */ /* 0x000fe200078e02e4 */
[----:B------:R-:W-:Y:S01]  /*d7c0*/  ULDC UR4, c[0x0][0xa88] ;  /* 0x0002a20000047ab9 */ /* 0x000fe20000000800 */
[----:B------:R-:W-:Y:S01]  /*d7d0*/  FMUL.FTZ R97, R86, R97 ;  /* 0x0000006156617220 */ /* 0x000fe20000410000 */
[----:B------:R-:W-:Y:S01]  /*d7e0*/  IMAD R86, R0, UR4, RZ ;  /* 0x0000000400567c24 */ /* 0x000fe2000f8e02ff */
[----:B------:R0:W-:Y:S01]  /*d7f0*/  STSM.16.M88.4 [R110], R24 ;  /* 0x000000186e007844 */ /* 0x0001e20000000200 */
[----:B------:R-:W-:Y:S01]  /*d800*/  ULDC.64 UR4, c[0x0][0xb50] ;  /* 0x0002d40000047ab9 */ /* 0x000fe20000000a00 */
[----:B------:R-:W-:-:S02]  /*d810*/  LOP3.LUT P0, RZ, R223, 0x3, RZ, 0xc0, !PT ;  /* 0x00000003dfff7812 */ /* 0x000fc4000780c0ff */
[----:B------:R-:W-:Y:S02]  /*d820*/  F2FP.F16.F32.PACK_AB R29, R35, R34 ;  /* 0x00000022231d723e */ /* 0x000fe400000000ff */
[----:B------:R-:W-:Y:S02]  /*d830*/  F2FP.F16.F32.PACK_AB R33, R43, R42 ;  /* 0x0000002a2b21723e */ /* 0x000fe400000000ff */
[----:B------:R-:W-:Y:S01]  /*d840*/  F2FP.F16.F32.PACK_AB R34, R45, R44 ;  /* 0x0000002c2d22723e */ /* 0x000fe200000000ff */
[----:B------:R1:W-:Y:S01]  /*d850*/  STSM.16.M88.4 [R107], R28 ;  /* 0x0000001c6b007844 */ /* 0x0003e20000000200 */
[----:B------:R-:W-:Y:S02]  /*d860*/  F2FP.F16.F32.PACK_AB R35, R47, R46 ;  /* 0x0000002e2f23723e */ /* 0x000fe400000000ff */
[----:B------:R-:W-:Y:S02]  /*d870*/  ISETP.GE.OR P1, PT, R41, R86, P0 ;  /* 0x000000562900720c */ /* 0x000fe40000726670 */
[----:B------:R-:W-:Y:S01]  /*d880*/  F2FP.F16.F32.PACK_AB R72, R73, R72 ;  /* 0x000000484948723e */ /* 0x000fe200000000ff */
[----:B------:R2:W-:Y:S01]  /*d890*/  STSM.16.M88.4 [R105], R32 ;  /* 0x0000002069007844 */ /* 0x0005e20000000200 */
[----:B0-----:R-:W-:Y:S01]  /*d8a0*/  VIADD R25, R41, 0x8 ;  /* 0x0000000829197836 */ /* 0x001fe20000000000 */
[----:B------:R-:W-:Y:S01]  /*d8b0*/  F2FP.F16.F32.PACK_AB R24, R49, R48 ;  /* 0x000000303118723e */ /* 0x000fe200000000ff */
[----:B------:R-:W-:Y:S01]  /*d8c0*/  IMAD.IADD R27, R37, 0x1, R39 ;  /* 0x00000001251b7824 */ /* 0x000fe200078e0227 */
[----:B------:R-:W-:-:S02]  /*d8d0*/  LEA R37, P3, R36, UR4, 0x2 ;  /* 0x0000000424257c11 */ /* 0x000fc4000f8610ff */
[----:B------:R-:W-:Y:S02]  /*d8e0*/  ISETP.GE.OR P0, PT, R25, R86, P0 ;  /* 0x000000561900720c */ /* 0x000fe40000706670 */
[----:B------:R-:W-:Y:S01]  /*d8f0*/  LEA.HI.X R36, R36, UR5, R27, 0x2, P3 ;  /* 0x0000000524247c11 */ /* 0x000fe200098f141b */
[----:B------:R-:W-:Y:S01]  /*d900*/  SHFL.IDX PT, R56, R37, RZ, 0x1c1f ;  /* 0x001c1fff25387589 */ /* 0x000fe200000e0000 */
[----:B------:R-:W-:Y:S02]  /*d910*/  F2FP.F16.F32.PACK_AB R25, R51, R50 ;  /* 0x000000323319723e */ /* 0x000fe400000000ff */
[----:B------:R-:W-:Y:S01]  /*d920*/  F2FP.F16.F32.PACK_AB R26, R53, R52 ;  /* 0x00000034351a723e */ /* 0x000fe200000000ff */
[----:B------:R-:W0:Y:S01]  /*d930*/  SHFL.IDX PT, R57, R36, RZ, 0x1c1f ;  /* 0x001c1fff24397589 */ /* 0x000e2200000e0000 */
[----:B------:R-:W-:Y:S02]  /*d940*/  F2FP.F16.F32.PACK_AB R27, R55, R54 ;  /* 0x00000036371b723e */ /* 0x000fe400000000ff */
[----:B-1----:R-:W-:Y:S01]  /*d950*/  F2FP.F16.F32.PACK_AB R28, R99, R102 ;  /* 0x00000066631c723e */ /* 0x002fe200000000ff */
[----:B------:R-:W-:Y:S01]  /*d960*/  SHFL.IDX PT, R58, R37, 0x1, 0x1c1f ;  /* 0x003c1f00253a7f89 */ /* 0x000fe200000e0000 */
[----:B------:R-:W-:-:S02]  /*d970*/  F2FP.F16.F32.PACK_AB R29, R60, R61 ;  /* 0x0000003d3c1d723e */ /* 0x000fc400000000ff */
[----:B------:R-:W-:Y:S01]  /*d980*/  F2FP.F16.F32.PACK_AB R30, R101, R106 ;  /* 0x0000006a651e723e */ /* 0x000fe200000000ff */
[----:B------:R-:W-:Y:S01]  /*d990*/  STSM.16.M88.4 [R98], R24 ;  /* 0x0000001862007844 */ /* 0x000fe20000000200 */
[----:B------:R-:W-:Y:S01]  /*d9a0*/  F2FP.F16.F32.PACK_AB R31, R63, R62 ;  /* 0x0000003e3f1f723e */ /* 0x000fe200000000ff */
[----:B------:R-:W1:Y:S01]  /*d9b0*/  @P2 LDC R61, c[0x0][0xbec] ;  /* 0x0002fb00ff3d2b82 */ /* 0x000e620000000800 */
[----:B--2---:R-:W-:Y:S01]  /*d9c0*/  F2FP.F16.F32.PACK_AB R32, R65, R64 ;  /* 0x000000404120723e */ /* 0x004fe200000000ff */
[----:B------:R-:W2:Y:S01]  /*d9d0*/  SHFL.IDX PT, R59, R36, 0x1, 0x1c1f ;  /* 0x003c1f00243b7f89 */ /* 0x000ea200000e0000 */
[----:B------:R-:W-:Y:S02]  /*d9e0*/  F2FP.F16.F32.PACK_AB R33, R67, R66 ;  /* 0x000000424321723e */ /* 0x000fe400000000ff */
[----:B------:R-:W-:Y:S01]  /*d9f0*/  F2FP.F16.F32.PACK_AB R34, R69, R68 ;  /* 0x000000444522723e */ /* 0x000fe200000000ff */
[----:B------:R-:W-:Y:S01]  /*da00*/  STSM.16.M88.4 [R104], R28 ;  /* 0x0000001c68007844 */ /* 0x000fe20000000200 */
[----:B------:R-:W-:Y:S01]  /*da10*/  F2FP.F16.F32.PACK_AB R35, R71, R70 ;  /* 0x000000464723723e */ /* 0x000fe200000000ff */
[----:B------:R-:W3:Y:S01]  /*da20*/  @P2 LDC R60, c[0x0][0xbf0] ;  /* 0x0002fc00ff3c2b82 */ /* 0x000ee20000000800 */
[----:B------:R-:W-:-:S02]  /*da30*/  F2FP.F16.F32.PACK_AB R73, R75, R74 ;  /* 0x0000004a4b49723e */ /* 0x000fc400000000ff */
[----:B------:R-:W-:Y:S01]  /*da40*/  F2FP.F16.F32.PACK_AB R80, R81, R80 ;  /* 0x000000505150723e */ /* 0x000fe200000000ff */
[----:B------:R-:W-:Y:S01]  /*da50*/  STSM.16.M88.4 [R96], R32 ;  /* 0x0000002060007844 */ /* 0x000fe20000000200 */
[----:B------:R-:W-:Y:S02]  /*da60*/  F2FP.F16.F32.PACK_AB R74, R77, R76 ;  /* 0x0000004c4d4a723e */ /* 0x000fe400000000ff */
[----:B------:R-:W-:Y:S02]  /*da70*/  F2FP.F16.F32.PACK_AB R75, R79, R78 ;  /* 0x0000004e4f4b723e */ /* 0x000fe400000000ff */
[----:B------:R-:W-:Y:S02]  /*da80*/  F2FP.F16.F32.PACK_AB R81, R83, R82 ;  /* 0x000000525351723e */ /* 0x000fe400000000ff */
[----:B------:R-:W-:Y:S01]  /*da90*/  F2FP.F16.F32.PACK_AB R82, R85, R108 ;  /* 0x0000006c5552723e */ /* 0x000fe200000000ff */
[----:B------:R-:W-:Y:S01]  /*daa0*/  STSM.16.M88.4 [R95], R72 ;  /* 0x000000485f007844 */ /* 0x000fe20000000200 */
[----:B------:R-:W-:-:S05]  /*dab0*/  F2FP.F16.F32.PACK_AB R83, R84, R97 ;  /* 0x000000615453723e */ /* 0x000fca00000000ff */
[----:B------:R-:W-:Y:S01]  /*dac0*/  STSM.16.M88.4 [R94], R80 ;  /* 0x000000505e007844 */ /* 0x000fe20000000200 */
[----:B------:R-:W-:Y:S01]  /*dad0*/  BAR.SYNC.DEFER_BLOCKING 0x1, 0x100 ;  /* 0x0044000000007b1d */ /* 0x000fe20000010000 */
[----:B------:R-:W-:-:S04]  /*dae0*/  UIMAD.WIDE.U32 UR4, UR10, UR8, URZ ;  /* 0x000000080a0472a5 */ /* 0x000fc8000f8e003f */
[----:B------:R-:W-:Y:S01]  /*daf0*/  UIADD3 UR5, UR5, UR6, URZ ;  /* 0x0000000605057290 */ /* 0x000fe2000fffe03f */
[----:B------:R-:W-:Y:S01]  /*db00*/  ULDC.64 UR8, c[0x0][0xaf0] ;  /* 0x0002bc0000087ab9 */ /* 0x000fe20000000a00 */
[----:B0-----:R0:W-:Y:S04]  /*db10*/  @!P1 ST.E desc[UR14][R56.64], R93 ;  /* 0x0000005d38009985 */ /* 0x0011e8000c10190e */
[----:B--2---:R2:W-:Y:S04]  /*db20*/  @!P0 ST.E desc[UR14][R58.64], R92 ;  /* 0x0000005c3a008985 */ /* 0x0045e8000c10190e */
[----:B------:R4:W5:Y:S01]  /*db30*/  LD.E.128 R44, desc[UR14][R20.64] ;  /* 0x0000000e142c7980 */ /* 0x000962000c101d00 */
[----:B0-----:R-:W-:-:S03]  /*db40*/  IMAD R56, R23, 0x20, R222 ;  /* 0x0000002017387824 */ /* 0x001fc600078e02de */
[----:B------:R1:W5:Y:S01]  /*db50*/  LD.E.128 R28, desc[UR14][R2.64] ;  /* 0x0000000e021c7980 */ /* 0x000362000c101d00 */
[----:B------:R-:W-:Y:S02]  /*db60*/  UIMAD UR6, UR7, UR8, URZ ;  /* 0x00000008070672a4 */ /* 0x000fe4000f8e023f */
[----:B------:R-:W-:Y:S01]  /*db70*/  UIMAD.WIDE.U32 UR4, UR13, UR8, UR4 ;  /* 0x000000080d0472a5 */ /* 0x000fe2000f8e0004 */
[----:B------:R0:W5:Y:S01]  /*db80*/  LD.E.128 R32, desc[UR14][R4.64] ;  /* 0x0000000e04207980 */ /* 0x000162000c101d00 */
[----:B----4-:R-:W4:Y:S01]  /*db90*/  LDC.64 R20, c[0x0][0xae0] ;  /* 0x0002b800ff147b82 */ /* 0x010f220000000a00 */
[----:B------:R-:W-:Y:S02]  /*dba0*/  LEA R56, R17, R56, 0x7 ;  /* 0x0000003811387211 */ /* 0x000fe400078e38ff */
[----:B------:R2:W5:Y:S03]  /*dbb0*/  LD.E.128 R48, desc[UR14][R6.64] ;  /* 0x0000000e06307980 */ /* 0x000566000c101d00 */
[----:B-1----:R-:W-:Y:S01]  /*dbc0*/  @P2 IMAD.HI.U32 R3, R56, R61, RZ ;  /* 0x0000003d38032227 */ /* 0x002fe200078e00ff */
[----:B------:R-:W5:Y:S03]  /*dbd0*/  LD.E.128 R40, desc[UR14][R14.64] ;  /* 0x0000000e0e287980 */ /* 0x000f66000c101d00 */
[----:B------:R-:W-:Y:S01]  /*dbe0*/  IMAD.MOV.U32 R2, RZ, RZ, R56 ;  /* 0x000000ffff027224 */ /* 0x000fe200078e0038 */
[----:B---3--:R-:W-:Y:S01]  /*dbf0*/  @P2 SHF.R.U32.HI R2, RZ, R60, R3 ;  /* 0x0000003cff022219 */ /* 0x008fe20000011603 */
[----:B------:R-:W-:Y:S01]  /*dc00*/  UIMAD UR6, UR13, UR9, UR6 ;  /* 0x000000090d0672a4 */ /* 0x000fe2000f8e0206 */
[----:B------:R-:W5:Y:S02]  /*dc10*/  LD.E.128 R36, desc[UR14][R12.64] ;  /* 0x0000000e0c247980 */ /* 0x000f64000c101d00 */
[--C-:B------:R-:W-:Y:S01]  /*dc20*/  SHF.R.S32.HI R3, RZ, 0x1f, R2.reuse ;  /* 0x0000001fff037819 */ /* 0x100fe20000011402 */
[----:B0-----:R-:W-:Y:S01]  /*dc30*/  IMAD.MOV R5, RZ, RZ, -R2 ;  /* 0x000000ffff057224 */ /* 0x001fe200078e0a02 */
[----:B------:R-:W-:Y:S01]  /*dc40*/  UIADD3 UR5, UR5, UR6, URZ ;  /* 0x0000000605057290 */ /* 0x000fe2000fffe03f */
[----:B------:R-:W5:Y:S02]  /*dc50*/  LD.E.128 R24, desc[UR14][R10.64] ;  /* 0x0000000e0a187980 */ /* 0x000f64000c101d00 */
[----:B------:R-:W-:-:S02]  /*dc60*/  IMAD R5, R0, R5, R56 ;  /* 0x0000000500057224 */ /* 0x000fc400078e0238 */
[----:B------:R0:W5:Y:S01]  /*dc70*/  LD.E.128 R52, desc[UR14][R8.64] ;  /* 0x0000000e08347980 */ /* 0x000162000c101d00 */
[----:B------:R-:W-:Y:S01]  /*dc80*/  R2UR UR10, R220 ;  /* 0x00000000dc0a72ca */ /* 0x000fe200000e0000 */
[-C--:B----4-:R-:W-:Y:S01]  /*dc90*/  IMAD R3, R3, R20.reuse, RZ ;  /* 0x0000001403037224 */ /* 0x090fe200078e02ff */
[----:B------:R-:W-:Y:S01]  /*dca0*/  SHF.R.S32.HI R0, RZ, 0x1f, R5 ;  /* 0x0000001fff007819 */ /* 0x000fe20000011405 */
[----:B------:R-:W-:Y:S01]  /*dcb0*/  @!PT LDS RZ, [RZ] ;  /* 0x00000000fffff984 */ /* 0x000fe20000000800 */
[----:B------:R-:W-:Y:S01]  /*dcc0*/  @!PT LDS RZ, [RZ] ;  /* 0x00000000fffff984 */ /* 0x000fe20000000800 */
[----:B------:R-:W-:Y:S01]  /*dcd0*/  @!PT LDS RZ, [RZ] ;  /* 0x00000000fffff984 */ /* 0x000fe20000000800 */
[----:B------:R-:W-:Y:S01]  /*dce0*/  @!PT LDS RZ, [RZ] ;  /* 0x00000000fffff984 */ /* 0x000fe20000000800 */
[----:B------:R1:W-:Y:S06]  /*dcf0*/  MEMBAR.ALL.CTA ;  /* 0x0000000000007992 */ /* 0x0003ec0000008000 */
[----:B-1----:R-:W1:Y:S01]  /*dd00*/  FENCE.VIEW.ASYNC.S ;  /* 0x00000000000073c6 */ /* 0x002e620000000000 */
[----:B------:R-:W-:Y:S01]  /*dd10*/  R2UR UR9, R16 ;  /* 0x00000000100972ca */ /* 0x000fe200000e0000 */
[C---:B--2---:R-:W-:Y:S01]  /*dd20*/  IMAD R7, R2.reuse, R21, R3 ;  /* 0x0000001502077224 */ /* 0x044fe200078e0203 */
[----:B------:R-:W-:Y:S01]  /*dd30*/  UISETP.NE.AND UP0, UPT, UR60, 0x2, UPT ;  /* 0x000000023c00788c */ /* 0x000fe2000bf05270 */
[----:B------:R-:W-:Y:S01]  /*dd40*/  IMAD.WIDE.U32 R2, R2, R20, UR4 ;  /* 0x0000000402027e25 */ /* 0x000fe2000f8e0014 */
[----:B------:R-:W-:Y:S01]  /*dd50*/  ULDC.64 UR4, c[0x0][0xad8] ;  /* 0x0002b60000047ab9 */ /* 0x000fe20000000a00 */
[----:B------:R-:W-:-:S02]  /*dd60*/  ULDC.64 UR6, c[0x0][0xa80] ;  /* 0x0002a00000067ab9 */ /* 0x000fc40000000a00 */
[----:B------:R-:W-:Y:S02]  /*dd70*/  IMAD.IADD R3, R3, 0x1, R7 ;  /* 0x0000000103037824 */ /* 0x000fe400078e0207 */
[----:B------:R-:W-:Y:S02]  /*dd80*/  IMAD R0, R0, UR4, RZ ;  /* 0x0000000400007c24 */ /* 0x000fe4000f8e02ff */
[----:B------:R-:W-:Y:S02]  /*dd90*/  IMAD R17, R17, 0x80, R222 ;  /* 0x0000008011117824 */ /* 0x000fe400078e02de */
[----:B------:R-:W-:Y:S01]  /*dda0*/  IMAD.WIDE.U32 R2, R5, UR4, R2 ;  /* 0x0000000405027c25 */ /* 0x000fe2000f8e0002 */
[----:B------:R-:W-:-:S03]  /*ddb0*/  UIADD3 UR4, UR12, 0x34820, URZ ;  /* 0x000348200c047890 */ /* 0x000fc6000fffe03f */
[----:B------:R-:W-:Y:S01]  /*ddc0*/  IMAD R7, R5, UR5, R0 ;  /* 0x0000000505077c24 */ /* 0x000fe2000f8e0200 */
[-C--:B------:R-:W-:Y:S02]  /*ddd0*/  ISETP.GE.AND P1, PT, R17, R86.reuse, PT ;  /* 0x000000561100720c */ /* 0x080fe40003f26270 */
[C---:B------:R-:W-:Y:S01]  /*dde0*/  LEA R0, P2, R2.reuse, UR6, 0x1 ;  /* 0x0000000602007c11 */ /* 0x040fe2000f8408ff */
[----:B------:R-:W-:Y:S01]  /*ddf0*/  USEL UR6, URZ, 0x1, UP0 ;  /* 0x000000013f067887 */ /* 0x000fe20008000000 */
[----:B------:R-:W-:Y:S01]  /*de00*/  IADD3 R3, R3, R7, RZ ;  /* 0x0000000703037210 */ /* 0x000fe20007ffe0ff */
[----:B------:R-:W-:Y:S01]  /*de10*/  UPRMT UR4, URZ, 0x654, UR4 ;  /* 0x000006543f047896 */ /* 0x000fe20008000004 */
[----:B------:R-:W-:Y:S01]  /*de20*/  VIADD R5, R17, 0x20 ;  /* 0x0000002011057836 */ /* 0x000fe20000000000 */
[----:B------:R-:W-:Y:S01]  /*de30*/  ULDC UR5, c[0x0][0xc] ;  /* 0x0000030000057ab9 */ /* 0x000fe20000000800 */
[----:B------:R-:W-:Y:S01]  /*de40*/  ULOP3.LUT UR9, UR9, UR6, URZ, 0x3c, !UPT ;  /* 0x0000000609097292 */ /* 0x000fe2000f8e3c3f */
[----:B0-----:R-:W-:Y:S01]  /*de50*/  LEA.HI.X R8, R2, UR7, R3, 0x1, P2 ;  /* 0x0000000702087c11 */ /* 0x001fe200090f0c03 */
[----:B------:R-:W-:Y:S01]  /*de60*/  UIADD3 UR10, UR5, UR10, URZ ;  /* 0x0000000a050a7290 */ /* 0x000fe2000fffe03f */
[-C--:B------:R-:W-:Y:S01]  /*de70*/  ISETP.GE.AND P3, PT, R5, R86.reuse, PT ;  /* 0x000000560500720c */ /* 0x080fe20003f66270 */
[----:B------:R-:W-:Y:S01]  /*de80*/  VIADD R5, R17, 0x40 ;  /* 0x0000004011057836 */ /* 0x000fe20000000000 */
[----:B------:R-:W-:Y:S01]  /*de90*/  USEL UR60, UR60, URZ, UP0 ;  /* 0x0000003f3c3c7287 */ /* 0x000fe20008000000 */
[----:B-1----:R0:W1:Y:S01]  /*dea0*/  SHFL.IDX PT, R6, R0, RZ, 0x181f ;  /* 0x00181fff00067589 */ /* 0x00206200000e0000 */
[----:B------:R-:W-:Y:S01]  /*deb0*/  IMAD.U32 R16, RZ, RZ, UR9 ;  /* 0x00000009ff107e24 */ /* 0x000fe2000f8e00ff */
[----:B------:R-:W-:Y:S01]  /*dec0*/  SYNCS.ARRIVE.TRANS64.RED.A1T0 RZ, [UR4], RZ ;  /* 0x000000ffffff79a7 */ /* 0x000fe20008100404 */
[----:B------:R-:W-:Y:S01]  /*ded0*/  IMAD.U32 R220, RZ, RZ, UR10 ;  /* 0x0000000affdc7e24 */ /* 0x000fe2000f8e00ff */
[----:B------:R0:W2:Y:S01]  /*dee0*/  SHFL.IDX PT, R7, R8, RZ, 0x181f ;  /* 0x00181fff08077589 */ /* 0x0000a200000e0000 */
[----:B------:R-:W-:Y:S01]  /*def0*/  BSSY B0, `(.L_x_29) ;  /* 0x000000c000007945 */ /* 0x000fe20003800000 */
[----:B------:R-:W-:-:S03]  /*df00*/  ISETP.GE.AND P0, PT, R5, R86, PT ;  /* 0x000000560500720c */ /* 0x000fc60003f06270 */
[----:B------:R-:W-:Y:S10]  /*df10*/  @P1 BRA `(.L_x_30) ;  /* 0x0000000000241947 */ /* 0x000ff40003800000 */
[----:B------:R-:W-:Y:S01]  /*df20*/  ULDC UR4, c[0x0][0xac8] ;  /* 0x0002b20000047ab9 */ /* 0x000fe20000000800 */
[----:B------:R-:W-:Y:S01]  /*df30*/  ULDC.64 UR6, c[0x0][0x208] ;  /* 0x0000820000067ab9 */ /* 0x000fe20000000a00 */
[----:B------:R-:W-:Y:S02]  /*df40*/  ISETP.GE.AND P2, PT, R22, UR4, PT ;  /* 0x0000000416007c0c */ /* 0x000fe4000bf46270 */
[----:B------:R-:W-:-:S11]  /*df50*/  ISETP.GE.AND P1, PT, R19, UR4, PT ;  /* 0x0000000413007c0c */ /* 0x000fd6000bf26270 */
[C---:B-1----:R-:W-:Y:S02]  /*df60*/  @!P2 LEA R4, P4, R22.reuse, R6, 0x1 ;  /* 0x000000061604a211 */ /* 0x042fe400078808ff */
[----:B--2---:R-:W-:Y:S02]  /*df70*/  @!P1 IMAD.WIDE R2, R19, 0x2, R6 ;  /* 0x0000000213029825 */ /* 0x004fe400078e0206 */
[----:B------:R-:W-:-:S03]  /*df80*/  @!P2 LEA.HI.X R5, R22, R7, R232, 0x1, P4 ;  /* 0x000000071605a211 */ /* 0x000fc600020f0ce8 */
[----:B-----5:R3:W-:Y:S04]  /*df90*/  @!P1 ST.E.128 desc[UR6][R2.64], R44 ;  /* 0x0000002c02009985 */ /* 0x0207e8000c101d06 */
[----:B------:R3:W-:Y:S02]  /*dfa0*/  @!P2 ST.E.128 desc[UR6][R4.64], R52 ;  /* 0x000000340400a985 */ /* 0x0007e4000c101d06 */
.L_x_30:
[----:B------:R-:W-:Y:S05]  /*dfb0*/  BSYNC B0 ;  /* 0x0000000000007941 */ /* 0x000fea0003800000 */
.L_x_29:
[----:B--2---:R2:W4:Y:S01]  /*dfc0*/  SHFL.IDX PT, R7, R8, 0x1, 0x181f ;  /* 0x00381f0008077f89 */ /* 0x00452200000e0000 */
[----:B------:R-:W-:Y:S03]  /*dfd0*/  BSSY B0, `(.L_x_31) ;  /* 0x000000c000007945 */ /* 0x000fe60003800000 */
[----:B-1----:R2:W1:Y:S01]  /*dfe0*/  SHFL.IDX PT, R6, R0, 0x1, 0x181f ;  /* 0x00381f0000067f89 */ /* 0x00246200000e0000 */
[----:B------:R-:W-:Y:S05]  /*dff0*/  @P3 BRA `(.L_x_32) ;  /* 0x0000000000243947 */ /* 0x000fea0003800000 */
[----:B------:R-:W-:Y:S01]  /*e000*/  ULDC UR4, c[0x0][0xac8] ;  /* 0x0002b20000047ab9 */ /* 0x000fe20000000800 */
[----:B------:R-:W-:Y:S01]  /*e010*/  ULDC.64 UR6, c[0x0][0x208] ;  /* 0x0000820000067ab9 */ /* 0x000fe20000000a00 */
[----:B------:R-:W-:Y:S02]  /*e020*/  ISETP.GE.AND P3, PT, R22, UR4, PT ;  /* 0x0000000416007c0c */ /* 0x000fe4000bf66270 */
[----:B------:R-:W-:-:S11]  /*e030*/  ISETP.GE.AND P2, PT, R19, UR4, PT ;  /* 0x0000000413007c0c */ /* 0x000fd6000bf46270 */
[C---:B-1-3--:R-:W-:Y:S02]  /*e040*/  @!P3 LEA R4, P1, R22.reuse, R6, 0x1 ;  /* 0x000000061604b211 */ /* 0x04afe400078208ff */
[----:B----4-:R-:W-:Y:S02]  /*e050*/  @!P2 IMAD.WIDE R2, R19, 0x2, R6 ;  /* 0x000000021302a825 */ /* 0x010fe400078e0206 */
[----:B------:R-:W-:-:S03]  /*e060*/  @!P3 LEA.HI.X R5, R22, R7, R232, 0x1, P1 ;  /* 0x000000071605b211 */ /* 0x000fc600008f0ce8 */
[----:B-----5:R1:W-:Y:S04]  /*e070*/  @!P2 ST.E.128 desc[UR6][R2.64], R40 ;  /* 0x000000280200a985 */ /* 0x0203e8000c101d06 */
[----:B------:R1:W-:Y:S02]  /*e080*/  @!P3 ST.E.128 desc[UR6][R4.64], R48 ;  /* 0x000000300400b985 */ /* 0x0003e4000c101d06 */
.L_x_32:
[----:B------:R-:W-:Y:S05]  /*e090*/  BSYNC B0 ;  /* 0x0000000000007941 */ /* 0x000fea0003800000 */
.L_x_31:
[----:B----4-:R4:W0:Y:S01]  /*e0a0*/  SHFL.IDX PT, R7, R8, 0x2, 0x181f ;  /* 0x00581f0008077f89 */ /* 0x01082200000e0000 */
        /* <DEDUP_REMOVED lines=8> */
[----:B0-----:R-:W-:Y:S02]  /*e130*/  @!P1 IMAD.WIDE R2, R19, 0x2, R6 ;  /* 0x0000000213029825 */ /* 0x001fe400078e0206 */
[----:B------:R-:W-:-:S03]  /*e140*/  @!P2 LEA.HI.X R5, R22, R7, R232, 0x1, P0 ;  /* 0x000000071605a211 */ /* 0x000fc600000f0ce8 */
[----:B-----5:R0:W-:Y:S04]  /*e150*/  @!P1 ST.E.128 desc[UR6][R2.64], R36 ;  /* 0x0000002402009985 */ /* 0x0201e8000c101d06 */
[----:B------:R0:W-:Y:S02]  /*e160*/  @!P2 ST.E.128 desc[UR6][R4.64], R32 ;  /* 0x000000200400a985 */ /* 0x0001e4000c101d06 */
.L_x_34:
[----:B------:R-:W-:Y:S05]  /*e170*/  BSYNC B0 ;  /* 0x0000000000007941 */ /* 0x000fea0003800000 */
.L_x_33:
[----:B0--3--:R-:W-:Y:S01]  /*e180*/  VIADD R3, R17, 0x60 ;  /* 0x0000006011037836 */ /* 0x009fe20000000000 */
[----:B------:R0:W3:Y:S01]  /*e190*/  SHFL.IDX PT, R7, R8, 0x3, 0x181f ;  /* 0x00781f0008077f89 */ /* 0x0000e200000e0000 */
[----:B------:R-:W-:Y:S01]  /*e1a0*/  BSSY B0, `(.L_x_35) ;  /* 0x000000e000007945 */ /* 0x000fe20003800000 */
[----:B------:R-:W-:Y:S02]  /*e1b0*/  VIADD R221, R221, 0x1 ;  /* 0x00000001dddd7836 */ /* 0x000fe40000000000 */
[----:B------:R-:W-:Y:S01]  /*e1c0*/  ISETP.GE.AND P0, PT, R3, R86, PT ;  /* 0x000000560300720c */ /* 0x000fe20003f06270 */
[----:B-1----:R0:W1:-:S12]  /*e1d0*/  SHFL.IDX PT, R6, R0, 0x3, 0x181f ;  /* 0x00781f0000067f89 */ /* 0x00205800000e0000 */
[----:B0-----:R-:W-:Y:S05]  /*e1e0*/  @P0 BRA `(.L_x_36) ;  /* 0x0000000000240947 */ /* 0x001fea0003800000 */
[----:B------:R-:W-:Y:S01]  /*e1f0*/  ULDC UR4, c[0x0][0xac8] ;  /* 0x0002b20000047ab9 */ /* 0x000fe20000000800 */
[----:B------:R-:W-:Y:S01]  /*e200*/  ULDC.64 UR6, c[0x0][0x208] ;  /* 0x0000820000067ab9 */ /* 0x000fe20000000a00 */
[----:B------:R-:W-:Y:S02]  /*e210*/  ISETP.GE.AND P2, PT, R22, UR4, PT ;  /* 0x0000000416007c0c */ /* 0x000fe4000bf46270 */
[----:B------:R-:W-:-:S11]  /*e220*/  ISETP.GE.AND P1, PT, R19, UR4, PT ;  /* 0x0000000413007c0c */ /* 0x000fd6000bf26270 */
[C---:B-1----:R-:W-:Y:S02]  /*e230*/  @!P2 LEA R4, P0, R22.reuse, R6, 0x1 ;  /* 0x000000061604a211 */ /* 0x042fe400078008ff */
[----:B---3--:R-:W-:Y:S02]  /*e240*/  @!P1 IMAD.WIDE R2, R19, 0x2, R6 ;  /* 0x0000000213029825 */ /* 0x008fe400078e0206 */
[----:B------:R-:W-:-:S03]  /*e250*/  @!P2 LEA.HI.X R5, R22, R7, R232, 0x1, P0 ;  /* 0x000000071605a211 */ /* 0x000fc600000f0ce8 */
[----:B-----5:R0:W-:Y:S04]  /*e260*/  @!P1 ST.E.128 desc[UR6][R2.64], R24 ;  /* 0x0000001802009985 */ /* 0x0201e8000c101d06 */
[----:B------:R0:W-:Y:S02]  /*e270*/  @!P2 ST.E.128 desc[UR6][R4.64], R28 ;  /* 0x0000001c0400a985 */ /* 0x0001e4000c101d06 */
.L_x_36:
[----:B------:R-:W-:Y:S05]  /*e280*/  BSYNC B0 ;  /* 0x0000000000007941 */ /* 0x000fea0003800000 */
.L_x_35:
[----:B--2-4-:R-:W2:Y:S01]  /*e290*/  LDC R0, c[0x0][0xc34] ;  /* 0x00030d00ff007b82 */ /* 0x014ea20000000800 */
[----:B------:R-:W-:-:S13]  /*e2a0*/  R2UR UR4, R220 ;  /* 0x00000000dc0472ca */ /* 0x000fda00000e0000 */
[----:B--2---:R-:W-:-:S13]  /*e2b0*/  ISETP.LE.AND P0, PT, R0, UR4, PT ;  /* 0x0000000400007c0c */ /* 0x004fda000bf03270 */
[----:B------:R-:W-:Y:S05]  /*e2c0*/  @!P0 BRA `(.L_x_37) ;  /* 0xffffff2800b48947 */ /* 0x000fea000383ffff */
[----:B------:R-:W-:Y:S05]  /*e2d0*/  EXIT ;  /* 0x000000000000794d */ /* 0x000fea0003800000 */
.L_x_7:
[----:B------:R-:W-:-:S08]  /*e2e0*/  NOP ;  /* 0x0000000000007918 */ /* 0x000fd00000000000 */
[----:B--2---:R-:W0:-:S00]  /*e2f0*/  USETMAXREG.DEALLOC.CTAPOOL 0x18 ;  /* 0x00000018000079c8 */ /* 0x004e0000080e0500 */
[----:B------:R-:W1:Y:S01]  /*e300*/  S2UR UR5, SR_CTAID.X ;  /* 0x00000000000579c3 */ /* 0x000e620000002500 */
[----:B0-----:R-:W-:Y:S02]  /*e310*/  IMAD.MOV.U32 R2, RZ, RZ, 0x1 ;  /* 0x00000001ff027424 */ /* 0x001fe400078e00ff */
[----:B------:R-:W-:-:S05]  /*e320*/  IMAD.MOV.U32 R18, RZ, RZ, RZ ;  /* 0x000000ffff127224 */ /* 0x000fca00078e00ff */
[----:B------:R-:W1:Y:S02]  /*e330*/  LDC R3, c[0x0][0xc34] ;  /* 0x00030d00ff037b82 */ /* 0x000e640000000800 */
[----:B-1----:R-:W-:Y:S02]  /*e340*/  ISETP.LE.AND P0, PT, R3, UR5, PT ;  /* 0x0000000503007c0c */ /* 0x002fe4000bf03270 */
[----:B------:R-:W-:-:S05]  /*e350*/  MOV R3, 0x1 ;  /* 0x0000000100037802 */ /* 0x000fca0000000f00 */
[----:B------:R0:W-:Y:S06]  /*e360*/  STL [R1], R3 ;  /* 0x0000000301007387 */ /* 0x0001ec0000100800 */
[----:B------:R-:W-:Y:S05]  /*e370*/  @P0 BRA `(.L_x_38) ;  /* 0x0000003800c00947 */ /* 0x000fea0003800000 */
[----:B------:R-:W1:Y:S01]  /*e380*/  S2UR UR4, SR_CgaCtaId ;  /* 0x00000000000479c3 */ /* 0x000e620000008800 */
[C---:B------:R-:W-:Y:S01]  /*e390*/  IMAD.SHL.U32 R2, R0.reuse, 0x8, RZ ;  /* 0x0000000800027824 */ /* 0x040fe200078e00ff */
[----:B------:R-:W-:Y:S01]  /*e3a0*/  LOP3.LUT R5, R0, 0x7f, RZ, 0xc0, !PT ;  /* 0x0000007f00057812 */ /* 0x000fe200078ec0ff */
[----:B------:R-:W-:Y:S01]  /*e3b0*/  UMOV UR36, 0x400 ;  /* 0x0000040000247882 */ /* 0x000fe20000000000 */
[----:B------:R-:W-:Y:S01]  /*e3c0*/  IMAD.MOV.U32 R18, RZ, RZ, RZ ;  /* 0x000000ffff127224 */ /* 0x000fe200078e00ff */
[----:B------:R-:W-:Y:S01]  /*e3d0*/  ULDC.64 UR38, c[0x0][0x198] ;  /* 0x0000660000267ab9 */ /* 0x000fe20000000a00 */
[C---:B0-----:R-:W-:Y:S01]  /*e3e0*/  LOP3.LUT R3, R2.reuse, 0x1f8, RZ, 0xc0, !PT ;  /* 0x000001f802037812 */ /* 0x041fe200078ec0ff */
[----:B------:R-:W-:Y:S01]  /*e3f0*/  ULDC UR37, c[0x0][0xc] ;  /* 0x0000030000257ab9 */ /* 0x000fe20000000800 */
[----:B------:R-:W-:Y:S02]  /*e400*/  LOP3.LUT R2, R2, 0x38, RZ, 0xc0, !PT ;  /* 0x0000003802027812 */ /* 0x000fe400078ec0ff */
[----:B------:R-:W-:Y:S01]  /*e410*/  LOP3.LUT R4, R3, 0x38, R0, 0x78, !PT ;  /* 0x0000003803047812 */ /* 0x000fe200078e7800 */
[----:B------:R-:W-:Y:S01]  /*e420*/  IMAD.SHL.U32 R3, R5, 0x8, RZ ;  /* 0x0000000805037824 */ /* 0x000fe200078e00ff */
[----:B------:R-:W-:-:S04]  /*e430*/  SHF.R.U32.HI R5, RZ, 0x3, R5 ;  /* 0x00000003ff057819 */ /* 0x000fc80000011605 */
[----:B------:R-:W-:Y:S01]  /*e440*/  LOP3.LUT R4, R4, 0x200, R3, 0xf8, !PT ;  /* 0x0000020004047812 */ /* 0x000fe200078ef803 */
[----:B------:R-:W-:-:S05]  /*e450*/  IMAD.SHL.U32 R3, R0, 0x10, RZ ;  /* 0x0000001000037824 */ /* 0x000fca00078e00ff */
[----:B------:R-:W-:Y:S01]  /*e460*/  LOP3.LUT R0, R5, 0x70, R3, 0xf8, !PT ;  /* 0x0000007005007812 */ /* 0x000fe200078ef803 */
[----:B------:R-:W-:Y:S01]  /*e470*/  IMAD.U32 R3, RZ, RZ, UR5 ;  /* 0x00000005ff037e24 */ /* 0x000fe2000f8e00ff */
[----:B-1----:R-:W-:Y:S01]  /*e480*/  ULEA UR36, UR4, UR36, 0x18 ;  /* 0x0000002404247291 */ /* 0x002fe2000f8ec03f */
[----:B------:R-:W-:-:S05]  /*e490*/  IMAD.MOV.U32 R0, RZ, RZ, 0x1 ;  /* 0x00000001ff007424 */ /* 0x000fca00078e00ff */
[----:B------:R-:W-:-:S05]  /*e4a0*/  LEA R4, R4, UR36, 0x1 ;  /* 0x0000002404047c11 */ /* 0x000fca000f8e08ff */
[----:B------:R-:W-:Y:S04]  /*e4b0*/  STL [R1+0x14], R4 ;  /* 0x0000140401007387 */ /* 0x000fe80000100800 */
[----:B------:R-:W-:Y:S04]  /*e4c0*/  STL [R1+0x28], R3 ;  /* 0x0000280301007387 */ /* 0x000fe80000100800 */
[----:B------:R0:W-:Y:S04]  /*e4d0*/  STL [R1], R0 ;  /* 0x0000000001007387 */ /* 0x0001e80000100800 */
[----:B------:R1:W-:Y:S01]  /*e4e0*/  STL [R1+0x30], RZ ;  /* 0x000030ff01007387 */ /* 0x0003e20000100800 */
[----:B0-----:R-:W-:-:S07]  /*e4f0*/  LOP3.LUT R0, R2, 0x40, RZ, 0xfc, !PT ;  /* 0x0000004002007812 */ /* 0x001fce00078efcff */
.L_x_111:
[----:B0-----:R-:W2:Y:S01]  /*e500*/  LDL R2, [R1+0x28] ;  /* 0x0000280001027983 */ /* 0x001ea20000100800 */
[----:B------:R-:W0:Y:S01]  /*e510*/  LDC R0, c[0x0][0xc38] ;  /* 0x00030e00ff007b82 */ /* 0x000e220000000800 */
[----:B------:R-:W-:Y:S05]  /*e520*/  YIELD ;  /* 0x0000000000007946 */ /* 0x000fea0003800000 */
[----:B------:R-:W-:Y:S02]  /*e530*/  ULDC.64 UR4, c[0x0][0x418] ;  /* 0x0001060000047ab9 */ /* 0x000fe40000000a00 */
[----:B---3--:R-:W3:Y:S01]  /*e540*/  LDC R16, c[0x0][0xc44] ;  /* 0x00031100ff107b82 */ /* 0x008ee20000000800 */
[----:B------:R-:W-:-:S03]  /*e550*/  UISETP.NE.U32.AND UP0, UPT, UR4, URZ, UPT ;  /* 0x0000003f0400728c */ /* 0x000fc6000bf05070 */
[----:B------:R-:W-:Y:S01]  /*e560*/  ULDC UR4, c[0x0][0x424] ;  /* 0x0001090000047ab9 */ /* 0x000fe20000000800 */
[----:B------:R-:W-:-:S04]  /*e570*/  UISETP.NE.AND.EX UP0, UPT, UR5, URZ, UPT, UP0 ;  /* 0x0000003f0500728c */ /* 0x000fc8000bf05300 */
[----:B------:R-:W-:Y:S01]  /*e580*/  USEL UR4, UR4, 0x1, UP0 ;  /* 0x0000000104047887 */ /* 0x000fe20008000000 */
[----:B0-----:R-:W-:Y:S02]  /*e590*/  ISETP.NE.AND P0, PT, R0, 0x1, PT ;  /* 0x000000010000780c */ /* 0x001fe40003f05270 */
[----:B---3--:R-:W-:-:S11]  /*e5a0*/  ISETP.NE.AND P1, PT, R16, 0x1, PT ;  /* 0x000000011000780c */ /* 0x008fd60003f25270 */
[----:B------:R-:W2:Y:S08]  /*e5b0*/  @P0 LDC R0, c[0x0][0xc3c] ;  /* 0x00030f00ff000b82 */ /* 0x000eb00000000800 */
[----:B------:R-:W0:Y:S01]  /*e5c0*/  @P0 LDC R3, c[0x0][0xc40] ;  /* 0x00031000ff030b82 */ /* 0x000e220000000800 */
[----:B--2---:R-:W-:Y:S01]  /*e5d0*/  @P0 IMAD.HI.U32 R0, R2, R0, RZ ;  /* 0x0000000002000227 */ /* 0x004fe200078e00ff */
[----:B------:R-:W-:-:S04]  /*e5e0*/  MOV R4, R2 ;  /* 0x0000000200047202 */ /* 0x000fc80000000f00 */
[----:B0-----:R-:W-:Y:S02]  /*e5f0*/  @P0 SHF.R.U32.HI R4, RZ, R3, R0 ;  /* 0x00000003ff040219 */ /* 0x001fe40000011600 */
[----:B------:R-:W0:Y:S03]  /*e600*/  @P1 LDC.64 R2, c[0x0][0xc48] ;  /* 0x00031200ff021b82 */ /* 0x000e260000000a00 */
[----:B------:R-:W-:Y:S01]  /*e610*/  IMAD.MOV.U32 R19, RZ, RZ, R4 ;  /* 0x000000ffff137224 */ /* 0x000fe200078e0004 */
[----:B------:R2:W-:Y:S04]  /*e620*/  STL [R1+0x20], R4 ;  /* 0x0000200401007387 */ /* 0x0005e80000100800 */
[----:B------:R-:W3:Y:S01]  /*e630*/  LDC R0, c[0x0][0x2f0] ;  /* 0x0000bc00ff007b82 */ /* 0x000ee20000000800 */
[----:B0-----:R-:W-:-:S05]  /*e640*/  @P1 IMAD.HI.U32 R2, R4, R2, RZ ;  /* 0x0000000204021227 */ /* 0x001fca00078e00ff */
[----:B------:R-:W-:Y:S01]  /*e650*/  @P1 SHF.R.U32.HI R19, RZ, R3, R2 ;  /* 0x00000003ff131219 */ /* 0x000fe20000011602 */
[----:B---3--:R-:W-:Y:S01]  /*e660*/  IMAD R2, R0, UR4, RZ ;  /* 0x0000000400027c24 */ /* 0x008fe2000f8e02ff */
[----:B------:R-:W-:-:S03]  /*e670*/  UIADD3 UR4, UR36, 0x1e400, URZ ;  /* 0x0001e40024047890 */ /* 0x000fc6000fffe03f */
[----:B------:R-:W-:Y:S01]  /*e680*/  IMAD.MOV R3, RZ, RZ, -R19 ;  /* 0x000000ffff037224 */ /* 0x000fe200078e0a13 */
[----:B------:R2:W-:Y:S01]  /*e690*/  STL [R1+0x18], R19 ;  /* 0x0000181301007387 */ /* 0x0005e20000100800 */
[----:B------:R-:W-:Y:S01]  /*e6a0*/  VIADD R0, R2, 0xaf ;  /* 0x000000af02007836 */ /* 0x000fe20000000000 */
[----:B------:R-:W-:Y:S01]  /*e6b0*/  ULOP3.LUT UP0, URZ, UR4, 0x3ff, URZ, 0xc0, !UPT ;  /* 0x000003ff043f7892 */ /* 0x000fe2000f80c03f */
[----:B------:R-:W-:Y:S01]  /*e6c0*/  IMAD R16, R16, R3, R4 ;  /* 0x0000000310107224 */ /* 0x000fe200078e0204 */
[----:B------:R2:W-:Y:S01]  /*e6d0*/  STL [R1+0x2c], R2 ;  /* 0x00002c0201007387 */ /* 0x0005e20000100800 */
[----:B------:R-:W-:-:S03]  /*e6e0*/  IMAD.HI R0, R0, 0x2e8ba2e9, RZ ;  /* 0x2e8ba2e900007827 */ /* 0x000fc600078e02ff */
[----:B------:R-:W-:Y:S02]  /*e6f0*/  PLOP3.LUT P0, PT, PT, PT, UP0, 0x80, 0x0 ;  /* 0x000000000000781c */ /* 0x000fe40003f0f008 */
[----:B------:R-:W-:-:S04]  /*e700*/  SHF.R.U32.HI R3, RZ, 0x1f, R0 ;  /* 0x0000001fff037819 */ /* 0x000fc80000011600 */
[----:B------:R-:W-:-:S05]  /*e710*/  LEA.HI.SX32 R0, R0, R3, 0x1b ;  /* 0x0000000300007211 */ /* 0x000fca00078fdaff */
[----:B------:R2:W-:Y:S02]  /*e720*/  STL [R1+0x24], R0 ;  /* 0x0000240001007387 */ /* 0x0005e40000100800 */
[----:B-1----:R-:W-:Y:S05]  /*e730*/  @!P0 BRA `(.L_x_39) ;  /* 0x0000000000408947 */ /* 0x002fea0003800000 */
[----:B--2---:R-:W-:Y:S01]  /*e740*/  MOV R2, 0x0 ;  /* 0x0000000000027802 */ /* 0x004fe20000000f00 */
[----:B------:R-:W-:Y:S01]  /*e750*/  ULDC.64 UR6, c[0x4][0xa0] ;  /* 0x0100280000067ab9 */ /* 0x000fe20000000a00 */
[----:B------:R-:W-:Y:S01]  /*e760*/  ULDC.64 UR8, c[0x4][0xa8] ;  /* 0x01002a0000087ab9 */ /* 0x000fe20000000a00 */
[----:B------:R-:W-:Y:S01]  /*e770*/  ULDC.64 UR4, c[0x4][0x28] ;  /* 0x01000a0000047ab9 */ /* 0x000fe20000000a00 */
[----:B------:R-:W-:Y:S01]  /*e780*/  IMAD.U32 R4, RZ, RZ, UR6 ;  /* 0x00000006ff047e24 */ /* 0x000fe2000f8e00ff */
[----:B------:R-:W-:Y:S01]  /*e790*/  MOV R7, UR9 ;  /* 0x0000000900077c02 */ /* 0x000fe20008000f00 */
[----:B------:R-:W0:Y:S01]  /*e7a0*/  LDC.64 R2, c[0x4][R2] ;  /* 0x0100000002027b82 */ /* 0x000e220000000a00 */
[----:B------:R-:W-:Y:S02]  /*e7b0*/  IMAD.U32 R5, RZ, RZ, UR7 ;  /* 0x00000007ff057e24 */ /* 0x000fe4000f8e00ff */
[----:B------:R-:W-:Y:S02]  /*e7c0*/  IMAD.U32 R6, RZ, RZ, UR8 ;  /* 0x00000008ff067e24 */ /* 0x000fe4000f8e00ff */
[----:B------:R-:W-:-:S02]  /*e7d0*/  IMAD.U32 R10, RZ, RZ, UR4 ;  /* 0x00000004ff0a7e24 */ /* 0x000fc4000f8e00ff */
[----:B------:R-:W-:Y:S02]  /*e7e0*/  IMAD.U32 R11, RZ, RZ, UR5 ;  /* 0x00000005ff0b7e24 */ /* 0x000fe4000f8e00ff */
[----:B------:R-:W-:Y:S02]  /*e7f0*/  IMAD.MOV.U32 R8, RZ, RZ, 0x70 ;  /* 0x00000070ff087424 */ /* 0x000fe400078e00ff */
[----:B------:R-:W-:Y:S02]  /*e800*/  IMAD.MOV.U32 R12, RZ, RZ, 0x1 ;  /* 0x00000001ff0c7424 */ /* 0x000fe400078e00ff */
[----:B------:R-:W-:-:S07]  /*e810*/  IMAD.MOV.U32 R13, RZ, RZ, RZ ;  /* 0x000000ffff0d7224 */ /* 0x000fce00078e00ff */
[----:B------:R-:W-:-:S07]  /*e820*/  LEPC R20, `(.L_x_39) ;  /* 0x000000001014794e */ /* 0x000fce0000000000 */
[----:B01----:R-:W-:Y:S05]  /*e830*/  CALL.ABS.NOINC R2 ;  /* 0x0000000002007343 */ /* 0x003fea0003c00000 */
.L_x_39:
[----:B------:R-:W-:-:S04]  /*e840*/  UIADD3 UR4, UR36, 0x400, URZ ;  /* 0x0000040024047890 */ /* 0x000fc8000fffe03f */
[----:B------:R-:W-:-:S06]  /*e850*/  ULOP3.LUT UP0, URZ, UR4, 0x3ff, URZ, 0xc0, !UPT ;  /* 0x000003ff043f7892 */ /* 0x000fcc000f80c03f */
[----:B------:R-:W-:-:S13]  /*e860*/  PLOP3.LUT P0, PT, PT, PT, UP0, 0x80, 0x0 ;  /* 0x000000000000781c */ /* 0x000fda0003f0f008 */
[----:B------:R-:W-:Y:S05]  /*e870*/  @!P0 BRA `(.L_x_40) ;  /* 0x00000000007c8947 */ /* 0x000fea0003800000 */
[----:B------:R-:W-:Y:S01]  /*e880*/  MOV R17, 0x0 ;  /* 0x0000000000117802 */ /* 0x000fe20000000f00 */
[----:B------:R-:W-:Y:S01]  /*e890*/  ULDC.64 UR6, c[0x4][0xa0] ;  /* 0x0100280000067ab9 */ /* 0x000fe20000000a00 */
[----:B------:R-:W-:Y:S01]  /*e8a0*/  ULDC.64 UR8, c[0x4][0xa8] ;  /* 0x01002a0000087ab9 */ /* 0x000fe20000000a00 */
[----:B------:R-:W-:Y:S01]  /*e8b0*/  ULDC.64 UR4, c[0x4][0x30] ;  /* 0x01000c0000047ab9 */ /* 0x000fe20000000a00 */
[----:B--2---:R0:W2:Y:S01]  /*e8c0*/  LDC.64 R2, c[0x4][R17] ;  /* 0x0100000011027b82 */ /* 0x0040a20000000a00 */
[----:B------:R-:W-:Y:S01]  /*e8d0*/  IMAD.U32 R4, RZ, RZ, UR6 ;  /* 0x00000006ff047e24 */ /* 0x000fe2000f8e00ff */
[----:B------:R-:W-:Y:S01]  /*e8e0*/  MOV R5, UR7 ;  /* 0x0000000700057c02 */ /* 0x000fe20008000f00 */
[----:B------:R-:W-:Y:S01]  /*e8f0*/  IMAD.U32 R6, RZ, RZ, UR8 ;  /* 0x00000008ff067e24 */ /* 0x000fe2000f8e00ff */
[----:B------:R-:W-:Y:S01]  /*e900*/  MOV R13, RZ ;  /* 0x000000ff000d7202 */ /* 0x000fe20000000f00 */
[----:B------:R-:W-:Y:S02]  /*e910*/  IMAD.U32 R7, RZ, RZ, UR9 ;  /* 0x00000009ff077e24 */ /* 0x000fe4000f8e00ff */
[----:B------:R-:W-:-:S02]  /*e920*/  IMAD.U32 R10, RZ, RZ, UR4 ;  /* 0x00000004ff0a7e24 */ /* 0x000fc4000f8e00ff */
[----:B------:R-:W-:Y:S02]  /*e930*/  IMAD.U32 R11, RZ, RZ, UR5 ;  /* 0x00000005ff0b7e24 */ /* 0x000fe4000f8e00ff */
[----:B------:R-:W-:Y:S02]  /*e940*/  IMAD.MOV.U32 R8, RZ, RZ, 0x70 ;  /* 0x00000070ff087424 */ /* 0x000fe400078e00ff */
[----:B0-----:R-:W-:-:S07]  /*e950*/  IMAD.MOV.U32 R12, RZ, RZ, 0x1 ;  /* 0x00000001ff0c7424 */ /* 0x001fce00078e00ff */
[----:B------:R-:W-:-:S07]  /*e960*/  LEPC R20, `(.L_x_41) ;  /* 0x000000001014794e */ /* 0x000fce0000000000 */
[----:B-12---:R-:W-:Y:S05]  /*e970*/  CALL.ABS.NOINC R2 ;  /* 0x0000000002007343 */ /* 0x006fea0003c00000 */
.L_x_41:
[----:B------:R0:W1:Y:S01]  /*e980*/  LDC.64 R2, c[0x4][R17] ;  /* 0x0100000011027b82 */ /* 0x0000620000000a00 */
[----:B------:R-:W-:Y:S01]  /*e990*/  ULDC.64 UR6, c[0x4][0xa0] ;  /* 0x0100280000067ab9 */ /* 0x000fe20000000a00 */
[----:B------:R-:W-:Y:S01]  /*e9a0*/  ULDC.64 UR8, c[0x4][0xa8] ;  /* 0x01002a0000087ab9 */ /* 0x000fe20000000a00 */
[----:B------:R-:W-:Y:S01]  /*e9b0*/  ULDC.64 UR4, c[0x4][0x38] ;  /* 0x01000e0000047ab9 */ /* 0x000fe20000000a00 */
[----:B------:R-:W-:Y:S01]  /*e9c0*/  IMAD.U32 R4, RZ, RZ, UR6 ;  /* 0x00000006ff047e24 */ /* 0x000fe2000f8e00ff */
[----:B------:R-:W-:Y:S01]  /*e9d0*/  MOV R8, 0x70 ;  /* 0x0000007000087802 */ /* 0x000fe20000000f00 */
[----:B------:R-:W-:Y:S02]  /*e9e0*/  IMAD.U32 R5, RZ, RZ, UR7 ;  /* 0x00000007ff057e24 */ /* 0x000fe4000f8e00ff */
[----:B------:R-:W-:Y:S02]  /*e9f0*/  IMAD.U32 R6, RZ, RZ, UR8 ;  /* 0x00000008ff067e24 */ /* 0x000fe4000f8e00ff */
[----:B------:R-:W-:-:S02]  /*ea00*/  IMAD.U32 R7, RZ, RZ, UR9 ;  /* 0x00000009ff077e24 */ /* 0x000fc4000f8e00ff */
[----:B------:R-:W-:Y:S02]  /*ea10*/  IMAD.U32 R10, RZ, RZ, UR4 ;  /* 0x00000004ff0a7e24 */ /* 0x000fe4000f8e00ff */
[----:B------:R-:W-:Y:S02]  /*ea20*/  IMAD.U32 R11, RZ, RZ, UR5 ;  /* 0x00000005ff0b7e24 */ /* 0x000fe4000f8e00ff */
[----:B------:R-:W-:Y:S02]  /*ea30*/  IMAD.MOV.U32 R12, RZ, RZ, 0x1 ;  /* 0x00000001ff0c7424 */ /* 0x000fe400078e00ff */
[----:B0-----:R-:W-:-:S07]  /*ea40*/  IMAD.MOV.U32 R13, RZ, RZ, RZ ;  /* 0x000000ffff0d7224 */ /* 0x001fce00078e00ff */
[----:B------:R-:W-:-:S07]  /*ea50*/  LEPC R20, `(.L_x_40) ;  /* 0x000000001014794e */ /* 0x000fce0000000000 */
[----:B-1----:R-:W-:Y:S05]  /*ea60*/  CALL.ABS.NOINC R2 ;  /* 0x0000000002007343 */ /* 0x002fea0003c00000 */
.L_x_40:
[----:B------:R-:W-:Y:S01]  /*ea70*/  ULDC.64 UR4, c[0x0][0x9f8] ;  /* 0x00027e0000047ab9 */ /* 0x000fe20000000a00 */
[----:B------:R-:W3:Y:S01]  /*ea80*/  LDL R17, [R1+0x24] ;  /* 0x0000240001117983 */ /* 0x000ee20000100800 */
[----:B------:R-:W-:Y:S01]  /*ea90*/  ISETP.NE.U32.AND P0, PT, RZ, UR4, PT ;  /* 0x00000004ff007c0c */ /* 0x000fe2000bf05070 */
[----:B------:R-:W-:-:S03]  /*eaa0*/  ULDC.64 UR6, c[0x0][0x208] ;  /* 0x0000820000067ab9 */ /* 0x000fc60000000a00 */
[----:B------:R-:W-:-:S13]  /*eab0*/  ISETP.NE.AND.EX P0, PT, RZ, UR5, PT, P0 ;  /* 0x00000005ff007c0c */ /* 0x000fda000bf05300 */
[----:B--2---:R-:W0:Y:S02]  /*eac0*/  @P0 LDC.64 R2, c[0x0][0x9f8] ;  /* 0x00027e00ff020b82 */ /* 0x004e240000000a00 */
[----:B0-----:R-:W-:-:S05]  /*ead0*/  @P0 IMAD.WIDE R2, R19, 0x4, R2 ;  /* 0x0000000413020825 */ /* 0x001fca00078e0202 */
[----:B------:R0:W2:Y:S01]  /*eae0*/  @P0 LDG.E R19, desc[UR6][R2.64] ;  /* 0x0000000602130981 */ /* 0x0000a2000c1e1900 */
[----:B------:R-:W-:Y:S01]  /*eaf0*/  UMOV UR4, 0xffffffff ;  /* 0xffffffff00047882 */ /* 0x000fe20000000000 */
[----:B0-----:R-:W0:Y:S02]  /*eb00*/  LDC.64 R2, c[0x0][0x418] ;  /* 0x00010600ff027b82 */ /* 0x001e240000000a00 */
[----:B0-----:R-:W-:-:S04]  /*eb10*/  ISETP.NE.U32.AND P0, PT, R2, RZ, PT ;  /* 0x000000ff0200720c */ /* 0x001fc80003f05070 */
[----:B------:R-:W-:-:S04]  /*eb20*/  ISETP.NE.AND.EX P1, PT, R3, RZ, PT, P0 ;  /* 0x000000ff0300720c */ /* 0x000fc80003f25300 */
[----:B------:R-:W-:Y:S01]  /*eb30*/  P2R R0, PR, RZ, 0x2 ;  /* 0x00000002ff007803 */ /* 0x000fe20000000000 */
[----:B---3--:R-:W-:-:S05]  /*eb40*/  VIADD R8, R17, 0xffffffff ;  /* 0xffffffff11087836 */ /* 0x008fca0000000000 */
[----:B------:R0:W-:Y:S04]  /*eb50*/  STL [R1+0x1c], R8 ;  /* 0x00001c0801007387 */ /* 0x0001e80000100800 */
[----:B------:R0:W-:Y:S01]  /*eb60*/  STL [R1+0x10], R0 ;  /* 0x0000100001007387 */ /* 0x0001e20000100800 */
[----:B--2---:R-:W-:Y:S02]  /*eb70*/  SHF.R.S32.HI R7, RZ, 0x1f, R19 ;  /* 0x0000001fff077819 */ /* 0x004fe40000011413 */
[----:B------:R-:W-:-:S03]  /*eb80*/  SEL R17, R19, RZ, !P1 ;  /* 0x000000ff13117207 */ /* 0x000fc60004800000 */
[----:B------:R0:W-:Y:S01]  /*eb90*/  STL [R1+0x8], R7 ;  /* 0x0000080701007387 */ /* 0x0001e20000100800 */
[----:B------:R-:W-:Y:S05]  /*eba0*/  BRA.DIV UR4, `(.L_x_42) ;  /* 0x0000003a04047947 */ /* 0x000fea000b800000 */
[----:B0-----:R-:W0:Y:S02]  /*ebb0*/  S2R R0, SR_TID.X ;  /* 0x0000000000007919 */ /* 0x001e240000002100 */
[----:B0-----:R-:W-:-:S04]  /*ebc0*/  SHF.R.U32.HI R0, RZ, 0x5, R0 ;  /* 0x00000005ff007819 */ /* 0x001fc80000011600 */
[----:B------:R-:W-:-:S05]  /*ebd0*/  LOP3.LUT R0, R0, 0x3, RZ, 0xc0, !PT ;  /* 0x0000000300007812 */ /* 0x000fca00078ec0ff */
[----:B------:R0:W2:Y:S02]  /*ebe0*/  SHFL.IDX PT, R14, R0, RZ, 0x1f ;  /* 0x00001fff000e7589 */ /* 0x0000a400000e0000 */
.L_x_127:
[----:B------:R-:W-:Y:S02]  /*ebf0*/  PLOP3.LUT P2, PT, PT, PT, PT, 0x8, 0x0 ;  /* 0x000000000000781c */ /* 0x000fe40003f4e170 */
[----:B--2---:R-:W-:Y:S02]  /*ec00*/  ISETP.NE.AND P0, PT, R14, RZ, PT ;  /* 0x000000ff0e00720c */ /* 0x004fe40003f05270 */
[----:B0-----:R-:W-:-:S05]  /*ec10*/  P2R R0, PR, RZ, 0x4 ;  /* 0x00000004ff007803 */ /* 0x001fca0000000000 */
[----:B------:R0:W-:Y:S06]  /*ec20*/  STL [R1+0xc], R0 ;  /* 0x00000c0001007387 */ /* 0x0001ec0000100800 */
[----:B------:R-:W-:Y:S05]  /*ec30*/  @P0 BRA `(.L_x_43) ;  /* 0x0000000400100947 */ /* 0x000fea0003800000 */
[----:B------:R-:W-:-:S03]  /*ec40*/  UMOV UR4, 0xffffffff ;  /* 0xffffffff00047882 */ /* 0x000fc60000000000 */
[----:B------:R-:W-:Y:S05]  /*ec50*/  BRA.DIV UR4, `(.L_x_44) ;  /* 0x0000003a040c7947 */ /* 0x000fea000b800000 */
[----:B------:R-:W-:-:S13]  /*ec60*/  ELECT P6, URZ, PT ;  /* 0x00000000003f782f */ /* 0x000fda00038c0000 */
.L_x_130:
[----:B------:R-:W-:Y:S05]  /*ec70*/  @!P6 BRA `(.L_x_43) ;  /* 0x000000040000e947 */ /* 0x000fea0003800000 */
[----:B------:R2:W-:Y:S01]  /*ec80*/  STL [R1+0x4], R8 ;  /* 0x0000040801007387 */ /* 0x0005e20000100800 */
[----:B------:R-:W-:Y:S01]  /*ec90*/  IMAD.MOV.U32 R17, RZ, RZ, R19 ;  /* 0x000000ffff117224 */ /* 0x000fe200078e0013 */
[----:B------:R-:W-:Y:S06]  /*eca0*/  @!P1 BRA `(.L_x_45) ;  /* 0x0000000000509947 */ /* 0x000fec0003800000 */
[----:B------:R-:W3:Y:S01]  /*ecb0*/  LDC R6, c[0x0][0x43c] ;  /* 0x00010f00ff067b82 */ /* 0x000ee20000000800 */
[----:B0-----:R-:W-:Y:S01]  /*ecc0*/  IMAD.MOV.U32 R0, RZ, RZ, R8 ;  /* 0x000000ffff007224 */ /* 0x001fe200078e0008 */
[----:B------:R-:W-:Y:S01]  /*ecd0*/  ULDC.64 UR4, c[0x0][0x428] ;  /* 0x00010a0000047ab9 */ /* 0x000fe20000000a00 */
[----:B------:R-:W-:Y:S01]  /*ece0*/  ULDC.64 UR6, c[0x0][0x208] ;  /* 0x0000820000067ab9 */ /* 0x000fe20000000a00 */
[----:B---3--:R-:W-:-:S13]  /*ecf0*/  ISETP.NE.AND P0, PT, R6, 0x1, PT ;  /* 0x000000010600780c */ /* 0x008fda0003f05270 */
[----:B------:R-:W0:Y:S02]  /*ed00*/  @P0 LDC.64 R4, c[0x0][0x440] ;  /* 0x00011000ff040b82 */ /* 0x000e240000000a00 */
[----:B0-----:R-:W-:-:S05]  /*ed10*/  @P0 IMAD.HI.U32 R4, R8, R4, RZ ;  /* 0x0000000408040227 */ /* 0x001fca00078e00ff */
[----:B------:R-:W-:-:S04]  /*ed20*/  @P0 SHF.R.U32.HI R0, RZ, R5, R4 ;  /* 0x00000005ff000219 */ /* 0x000fc80000011604 */
[--C-:B------:R-:W-:Y:S01]  /*ed30*/  SHF.R.S32.HI R5, RZ, 0x1f, R0.reuse ;  /* 0x0000001fff057819 */ /* 0x100fe20000011400 */
[----:B------:R-:W-:-:S04]  /*ed40*/  IMAD.MOV R4, RZ, RZ, -R0 ;  /* 0x000000ffff047224 */ /* 0x000fc800078e0a00 */
[----:B------:R-:W-:Y:S01]  /*ed50*/  IMAD R6, R6, R4, R8 ;  /* 0x0000000406067224 */ /* 0x000fe200078e0208 */
[----:B------:R-:W-:-:S04]  /*ed60*/  MOV R4, R0 ;  /* 0x0000000000047202 */ /* 0x000fc80000000f00 */
[----:B------:R0:W-:Y:S01]  /*ed70*/  STL [R1+0x4], R6 ;  /* 0x0000040601007387 */ /* 0x0001e20000100800 */
[----:B------:R-:W-:-:S03]  /*ed80*/  IMAD.WIDE.U32 R4, R19, UR4, R4 ;  /* 0x0000000413047c25 */ /* 0x000fc6000f8e0004 */
[----:B------:R-:W-:Y:S01]  /*ed90*/  LEA R2, P0, R4, R2, 0x2 ;  /* 0x0000000204027211 */ /* 0x000fe200078010ff */
[----:B0-----:R-:W-:-:S04]  /*eda0*/  IMAD R6, R7, UR4, RZ ;  /* 0x0000000407067c24 */ /* 0x001fc8000f8e02ff */
[----:B------:R-:W-:-:S04]  /*edb0*/  IMAD R0, R19, UR5, R6 ;  /* 0x0000000513007c24 */ /* 0x000fc8000f8e0206 */
[----:B------:R-:W-:-:S05]  /*edc0*/  IMAD.IADD R0, R5, 0x1, R0 ;  /* 0x0000000105007824 */ /* 0x000fca00078e0200 */
[----:B------:R-:W-:-:S05]  /*edd0*/  LEA.HI.X R3, R4, R3, R0, 0x2, P0 ;  /* 0x0000000304037211 */ /* 0x000fca00000f1400 */
[----:B------:R3:W5:Y:S02]  /*ede0*/  LDG.E R17, desc[UR6][R2.64] ;  /* 0x0000000602117981 */ /* 0x000764000c1e1900 */
.L_x_45:
[----:B---3--:R-:W3:Y:S01]  /*edf0*/  LDL R2, [R1] ;  /* 0x0000000001027983 */ /* 0x008ee20000100800 */
[----:B0-----:R-:W-:Y:S02]  /*ee00*/  LEA R0, R18, UR36, 0x3 ;  /* 0x0000002412007c11 */ /* 0x001fe4000f8e18ff */
[----:B---3--:R-:W-:-:S04]  /*ee10*/  SHF.L.U32 R2, R2, 0x1f, RZ ;  /* 0x0000001f02027819 */ /* 0x008fc800000006ff */
[----:B------:R-:W0:Y:S02]  /*ee20*/  SYNCS.PHASECHK.TRANS64.TRYWAIT P0, [R0+URZ+0x34840], R2 ;  /* 0x03484002000075a7 */ /* 0x000e24000800017f */
[----:B0-----:R-:W-:Y:S05]  /*ee30*/  @!P0 BRA `(.L_x_46) ;  /* 0x0000003400b48947 */ /* 0x001fea0003800000 */
.L_x_131:
[----:B------:R-:W3:Y:S02]  /*ee40*/  S2R R3, SR_TID.X ;  /* 0x0000000000037919 */ /* 0x000ee40000002100 */
[----:B---3--:R-:W-:-:S04]  /*ee50*/  LOP3.LUT R3, R3, 0x7f, RZ, 0xc0, !PT ;  /* 0x0000007f03037812 */ /* 0x008fc800078ec0ff */
[----:B------:R-:W-:-:S13]  /*ee60*/  ISETP.NE.AND P0, PT, R3, RZ, PT ;  /* 0x000000ff0300720c */ /* 0x000fda0003f05270 */
[----:B------:R-:W-:Y:S05]  /*ee70*/  @P0 BRA `(.L_x_47) ;  /* 0x00000000001c0947 */ /* 0x000fea0003800000 */
[----:B------:R-:W3:Y:S01]  /*ee80*/  S2R R3, SR_TID.X ;  /* 0x0000000000037919 */ /* 0x000ee20000002100 */
[----:B0-----:R-:W-:-:S04]  /*ee90*/  IMAD.MOV.U32 R2, RZ, RZ, 0xb000 ;  /* 0x0000b000ff027424 */ /* 0x001fc800078e00ff */
[----:B------:R4:W-:Y:S01]  /*eea0*/  SYNCS.ARRIVE.TRANS64 RZ, [R0+URZ+0x34830], R2 ;  /* 0x0348300200ff79a7 */ /* 0x0009e2000800003f */
[----:B---3--:R-:W-:-:S04]  /*eeb0*/  LOP3.LUT R3, R3, 0x1f, RZ, 0xc0, !PT ;  /* 0x0000001f03037812 */ /* 0x008fc800078ec0ff */
[----:B------:R-:W-:-:S13]  /*eec0*/  ISETP.NE.AND P0, PT, R3, RZ, PT ;  /* 0x000000ff0300720c */ /* 0x000fda0003f05270 */
[----:B----4-:R-:W-:Y:S05]  /*eed0*/  @!P0 BRA `(.L_x_47) ;  /* 0x0000000000048947 */ /* 0x010fea0003800000 */
[----:B------:R-:W-:Y:S01]  /*eee0*/  BPT.TRAP 0x1 ;  /* 0x000000040000795c */ /* 0x000fe20000300000 */
.L_x_47:
[----:B0-----:R-:W3:Y:S01]  /*eef0*/  LDL R2, [R1+0x4] ;  /* 0x0000040001027983 */ /* 0x001ee20000100800 */
[----:B------:R-:W-:Y:S01]  /*ef00*/  R2UR UR6, R18 ;  /* 0x00000000120672ca */ /* 0x000fe200000e0000 */
[----:B------:R-:W-:Y:S01]  /*ef10*/  UIADD3 UR4, UP0, UR38, 0x370, URZ ;  /* 0x0000037026047890 */ /* 0x000fe2000ff1e03f */
[----:B------:R-:W-:Y:S01]  /*ef20*/  R2UR UR9, R0 ;  /* 0x00000000000972ca */ /* 0x000fe200000e0000 */
[----:B------:R-:W-:Y:S01]  /*ef30*/  UMOV UR10, URZ ;  /* 0x0000003f000a7c82 */ /* 0x000fe20008000000 */
[----:B------:R-:W-:Y:S01]  /*ef40*/  R2UR UR12, R16 ;  /* 0x00000000100c72ca */ /* 0x000fe200000e0000 */
[----:B------:R-:W-:Y:S01]  /*ef50*/  UIADD3.X UR5, URZ, UR39, URZ, UP0, !UPT ;  /* 0x000000273f057290 */ /* 0x000fe200087fe43f */
[----:B-----5:R-:W-:Y:S01]  /*ef60*/  R2UR UR13, R17 ;  /* 0x00000000110d72ca */ /* 0x020fe200000e0000 */
[----:B------:R-:W-:Y:S01]  /*ef70*/  UMOV UR7, 0x14f00000 ;  /* 0x14f0000000077882 */ /* 0x000fe20000000000 */
[----:B------:R-:W-:Y:S01]  /*ef80*/  PLOP3.LUT P0, PT, PT, PT, PT, 0x80, 0x0 ;  /* 0x000000000000781c */ /* 0x000fe20003f0f070 */
[----:B------:R-:W-:-:S03]  /*ef90*/  UMOV UR15, 0x40 ;  /* 0x00000040000f7882 */ /* 0x000fc60000000000 */
[----:B------:R-:W-:Y:S01]  /*efa0*/  P2R R0, PR, RZ, 0x1 ;  /* 0x00000001ff007803 */ /* 0x000fe20000000000 */
[----:B------:R-:W-:Y:S02]  /*efb0*/  UIMAD UR6, UR6, 0xb000, UR36 ;  /* 0x0000b000060678a4 */ /* 0x000fe4000f8e0224 */
[----:B------:R-:W-:Y:S02]  /*efc0*/  UIADD3 UR9, UR9, 0x34830, URZ ;  /* 0x0003483009097890 */ /* 0x000fe4000fffe03f */
[----:B------:R-:W-:Y:S01]  /*efd0*/  UIADD3 UR8, UR6, 0x1e400, URZ ;  /* 0x0001e40006087890 */ /* 0x000fe2000fffe03f */
[----:B------:R4:W-:Y:S01]  /*efe0*/  STL [R1+0xc], R0 ;  /* 0x00000c0001007387 */ /* 0x0009e20000100800 */
[----:B------:R-:W-:-:S03]  /*eff0*/  UIADD3 UR14, UR6, 0x23c00, URZ ;  /* 0x00023c00060e7890 */ /* 0x000fc6000fffe03f */
[----:B------:R-:W-:Y:S01]  /*f000*/  UMOV UR6, 0x0 ;  /* 0x0000000000067882 */ /* 0x000fe20000000000 */
[----:B---3--:R-:W-:-:S13]  /*f010*/  R2UR UR11, R2 ;  /* 0x00000000020b72ca */ /* 0x008fda00000e0000 */
[----:B------:R-:W-:-:S09]  /*f020*/  UIMAD UR11, UR11, 0xb0, URZ ;  /* 0x000000b00b0b78a4 */ /* 0x000fd2000f8e023f */
[----:B------:R0:W-:Y:S02]  /*f030*/  UTMALDG.4D [UR8], [UR4], desc[UR6] ;  /* 0x00000608040075b4 */ /* 0x0001e40008019000 */
[----:B0-----:R-:W-:Y:S01]  /*f040*/  UMOV UR8, UR14 ;  /* 0x0000000e00087c82 */ /* 0x001fe20008000000 */
[----:B------:R-:W-:Y:S02]  /*f050*/  UMOV UR10, UR15 ;  /* 0x0000000f000a7c82 */ /* 0x000fe40008000000 */
[----:B------:R4:W-:Y:S02]  /*f060*/  UTMALDG.4D [UR8], [UR4], desc[UR6] ;  /* 0x00000608040075b4 */ /* 0x0009e40008019000 */
[----:B----4-:R-:W-:Y:S01]  /*f070*/  NOP ;  /* 0x0000000000007918 */ /* 0x010fe20000000000 */
.L_x_43:
[----:B------:R-:W-:Y:S05]  /*f080*/  WARPSYNC.ALL ;  /* 0x0000000000007948 */ /* 0x000fea0003800000 */
[----:B------:R-:W-:Y:S01]  /*f090*/  UIADD3 UR4, UR36, 0x16400, URZ ;  /* 0x0001640024047890 */ /* 0x000fe2000fffe03f */
[----:B------:R-:W-:Y:S03]  /*f0a0*/  BAR.SYNC.DEFER_BLOCKING 0x8, 0x180 ;  /* 0x0206000000007b1d */ /* 0x000fe60000010000 */
[----:B------:R-:W-:-:S06]  /*f0b0*/  ULOP3.LUT UP0, URZ, UR4, 0x3ff, URZ, 0xc0, !UPT ;  /* 0x000003ff043f7892 */ /* 0x000fcc000f80c03f */
[----:B------:R-:W-:-:S13]  /*f0c0*/  PLOP3.LUT P0, PT, PT, PT, UP0, 0x80, 0x0 ;  /* 0x000000000000781c */ /* 0x000fda0003f0f008 */
[----:B------:R-:W-:Y:S05]  /*f0d0*/  @!P0 BRA `(.L_x_48) ;  /* 0x0000000000408947 */ /* 0x000fea0003800000 */
[----:B------:R-:W-:Y:S01]  /*f0e0*/  MOV R2, 0x0 ;  /* 0x0000000000027802 */ /* 0x000fe20000000f00 */
[----:B------:R-:W-:Y:S01]  /*f0f0*/  ULDC.64 UR6, c[0x4][0xa0] ;  /* 0x0100280000067ab9 */ /* 0x000fe20000000a00 */
[----:B------:R-:W-:Y:S01]  /*f100*/  ULDC.64 UR8, c[0x4][0xa8] ;  /* 0x01002a0000087ab9 */ /* 0x000fe20000000a00 */
[----:B------:R-:W-:Y:S01]  /*f110*/  ULDC.64 UR4, c[0x4][0x20] ;  /* 0x0100080000047ab9 */ /* 0x000fe20000000a00 */
[----:B------:R-:W-:Y:S01]  /*f120*/  IMAD.U32 R4, RZ, RZ, UR6 ;  /* 0x00000006ff047e24 */ /* 0x000fe2000f8e00ff */
[----:B------:R-:W-:Y:S01]  /*f130*/  MOV R10, UR4 ;  /* 0x00000004000a7c02 */ /* 0x000fe20008000f00 */
[----:B------:R-:W3:Y:S01]  /*f140*/  LDC.64 R2, c[0x4][R2] ;  /* 0x0100000002027b82 */ /* 0x000ee20000000a00 */
[----:B------:R-:W-:Y:S02]  /*f150*/  IMAD.U32 R5, RZ, RZ, UR7 ;  /* 0x00000007ff057e24 */ /* 0x000fe4000f8e00ff */
[----:B------:R-:W-:Y:S02]  /*f160*/  IMAD.U32 R6, RZ, RZ, UR8 ;  /* 0x00000008ff067e24 */ /* 0x000fe4000f8e00ff */
[----:B------:R-:W-:-:S02]  /*f170*/  IMAD.U32 R7, RZ, RZ, UR9 ;  /* 0x00000009ff077e24 */ /* 0x000fc4000f8e00ff */
[----:B------:R-:W-:Y:S02]  /*f180*/  IMAD.U32 R11, RZ, RZ, UR5 ;  /* 0x00000005ff0b7e24 */ /* 0x000fe4000f8e00ff */
[----:B--2---:R-:W-:Y:S02]  /*f190*/  IMAD.MOV.U32 R8, RZ, RZ, 0x70 ;  /* 0x00000070ff087424 */ /* 0x004fe400078e00ff */
[----:B------:R-:W-:Y:S02]  /*f1a0*/  IMAD.MOV.U32 R12, RZ, RZ, 0x1 ;  /* 0x00000001ff0c7424 */ /* 0x000fe400078e00ff */
[----:B------:R-:W-:-:S07]  /*f1b0*/  IMAD.MOV.U32 R13, RZ, RZ, RZ ;  /* 0x000000ffff0d7224 */ /* 0x000fce00078e00ff */
[----:B------:R-:W-:-:S07]  /*f1c0*/  LEPC R20, `(.L_x_48) ;  /* 0x000000001014794e */ /* 0x000fce0000000000 */
[----:B01-3--:R-:W-:Y:S05]  /*f1d0*/  CALL.ABS.NOINC R2 ;  /* 0x0000000002007343 */ /* 0x00bfea0003c00000 */
.L_x_48:
[----:B------:R-:W3:Y:S01]  /*f1e0*/  LDL.LU R5, [R1+0x18] ;  /* 0x0000180001057983 */ /* 0x000ee20000300800 */
[----:B0-----:R-:W-:Y:S01]  /*f1f0*/  SHF.R.S32.HI R0, RZ, 0x1f, R16 ;  /* 0x0000001fff007819 */ /* 0x001fe20000011410 */
[----:B------:R-:W-:Y:S01]  /*f200*/  ULDC.64 UR4, c[0x0][0x2d8] ;  /* 0x0000b60000047ab9 */ /* 0x000fe20000000a00 */
[----:B--2---:R-:W0:Y:S01]  /*f210*/  LDC R8, c[0x0][0x448] ;  /* 0x00011200ff087b82 */ /* 0x004e220000000800 */
[----:B------:R-:W2:Y:S01]  /*f220*/  LDL.LU R7, [R1+0x20] ;  /* 0x0000200001077983 */ /* 0x000ea20000300800 */
[----:B------:R-:W-:-:S03]  /*f230*/  ULDC.64 UR6, c[0x0][0x280] ;  /* 0x0000a00000067ab9 */ /* 0x000fc60000000a00 */
[----:B------:R-:W4:Y:S01]  /*f240*/  LDL R4, [R1+0x28] ;  /* 0x0000280001047983 */ /* 0x000f220000100800 */
[----:B------:R-:W-:Y:S02]  /*f250*/  IMAD R0, R0, UR4, RZ ;  /* 0x0000000400007c24 */ /* 0x000fe4000f8e02ff */
[C---:B------:R-:W-:Y:S01]  /*f260*/  IMAD.WIDE.U32 R2, R16.reuse, UR4, RZ ;  /* 0x0000000410027c25 */ /* 0x040fe2000f8e00ff */
[----:B------:R-:W1:Y:S03]  /*f270*/  S2R R10, SR_TID.X ;  /* 0x00000000000a7919 */ /* 0x000e660000002100 */
[----:B------:R-:W-:Y:S01]  /*f280*/  IMAD R0, R16, UR5, R0 ;  /* 0x0000000510007c24 */ /* 0x000fe2000f8e0200 */
[----:B------:R-:W-:-:S03]  /*f290*/  ULDC.64 UR4, c[0x0][0x2e0] ;  /* 0x0000b80000047ab9 */ /* 0x000fc60000000a00 */
[----:B------:R-:W-:Y:S01]  /*f2a0*/  IMAD.IADD R3, R3, 0x1, R0 ;  /* 0x0000000103037824 */ /* 0x000fe200078e0200 */
[----:B0-----:R-:W-:-:S13]  /*f2b0*/  ISETP.NE.AND P0, PT, R8, 0x1, PT ;  /* 0x000000010800780c */ /* 0x001fda0003f05270 */
[----:B------:R-:W0:Y:S01]  /*f2c0*/  @P0 LDC R6, c[0x0][0x44c] ;  /* 0x00011300ff060b82 */ /* 0x000e220000000800 */
[----:B-1----:R-:W-:-:S04]  /*f2d0*/  SHF.L.U32 R10, R10, 0x3, RZ ;  /* 0x000000030a0a7819 */ /* 0x002fc800000006ff */
[----:B------:R-:W-:Y:S02]  /*f2e0*/  LOP3.LUT R10, R10, 0x38, RZ, 0xc0, !PT ;  /* 0x000000380a0a7812 */ /* 0x000fe400078ec0ff */
[----:B---3--:R-:W-:Y:S01]  /*f2f0*/  SHF.R.S32.HI R0, RZ, 0x1f, R5 ;  /* 0x0000001fff007819 */ /* 0x008fe20000011405 */
[----:B------:R-:W-:-:S04]  /*f300*/  IMAD.WIDE.U32 R2, R5, UR4, R2 ;  /* 0x0000000405027c25 */ /* 0x000fc8000f8e0002 */
[----:B------:R-:W-:Y:S01]  /*f310*/  IMAD R0, R0, UR4, RZ ;  /* 0x0000000400007c24 */ /* 0x000fe2000f8e02ff */
[----:B------:R-:W-:-:S03]  /*f320*/  ULDC UR4, c[0x0][0xc38] ;  /* 0x00030e0000047ab9 */ /* 0x000fc60000000800 */
[----:B------:R-:W-:Y:S02]  /*f330*/  IMAD R0, R5, UR5, R0 ;  /* 0x0000000505007c24 */ /* 0x000fe4000f8e0200 */
[----:B------:R-:W1:Y:S02]  /*f340*/  S2R R5, SR_TID.X ;  /* 0x0000000000057919 */ /* 0x000e640000002100 */
[----:B------:R-:W-:Y:S01]  /*f350*/  IMAD.IADD R3, R3, 0x1, R0 ;  /* 0x0000000103037824 */ /* 0x000fe200078e0200 */
[----:B--2---:R-:W-:Y:S02]  /*f360*/  IADD3 R0, -R7, RZ, RZ ;  /* 0x000000ff07007210 */ /* 0x004fe40007ffe1ff */
[----:B------:R-:W2:Y:S03]  /*f370*/  @P0 LDC R7, c[0x0][0x450] ;  /* 0x00011400ff070b82 */ /* 0x000ea60000000800 */
[----:B----4-:R-:W-:Y:S01]  /*f380*/  IMAD R0, R0, UR4, R4 ;  /* 0x0000000400007c24 */ /* 0x010fe2000f8e0204 */
[----:B------:R-:W-:-:S03]  /*f390*/  ULDC.64 UR4, c[0x0][0x2d0] ;  /* 0x0000b40000047ab9 */ /* 0x000fc60000000a00 */
[----:B------:R-:W-:Y:S01]  /*f3a0*/  IMAD.SHL.U32 R4, R0, 0x80, RZ ;  /* 0x0000008000047824 */ /* 0x000fe200078e00ff */
[----:B-1----:R-:W-:-:S04]  /*f3b0*/  LOP3.LUT R5, R5, 0x7f, RZ, 0xc0, !PT ;  /* 0x0000007f05057812 */ /* 0x002fc800078ec0ff */
[----:B------:R-:W-:Y:S02]  /*f3c0*/  SHF.R.U32.HI R9, RZ, 0x3, R5 ;  /* 0x00000003ff097819 */ /* 0x000fe40000011605 */
[----:B------:R-:W1:Y:S02]  /*f3d0*/  S2R R5, SR_TID.X ;  /* 0x0000000000057919 */ /* 0x000e640000002100 */
[----:B-1----:R-:W-:-:S05]  /*f3e0*/  IMAD.SHL.U32 R5, R5, 0x10, RZ ;  /* 0x0000001005057824 */ /* 0x002fca00078e00ff */
[----:B------:R-:W-:Y:S02]  /*f3f0*/  LOP3.LUT R5, R9, 0x70, R5, 0xf8, !PT ;  /* 0x0000007009057812 */ /* 0x000fe400078ef805 */
[----:B------:R-:W1:Y:S02]  /*f400*/  S2R R9, SR_TID.X ;  /* 0x0000000000097919 */ /* 0x000e640000002100 */
[----:B------:R-:W-:-:S05]  /*f410*/  LOP3.LUT R0, R5, R4, RZ, 0xfc, !PT ;  /* 0x0000000405007212 */ /* 0x000fca00078efcff */
[----:B0-----:R-:W-:-:S04]  /*f420*/  @P0 IMAD.HI.U32 R6, R0, R6, RZ ;  /* 0x0000000600060227 */ /* 0x001fc800078e00ff */
[----:B------:R-:W-:Y:S01]  /*f430*/  IMAD.MOV.U32 R5, RZ, RZ, R0 ;  /* 0x000000ffff057224 */ /* 0x000fe200078e0000 */
[----:B--2---:R-:W-:-:S05]  /*f440*/  @P0 SHF.R.U32.HI R5, RZ, R7, R6 ;  /* 0x00000007ff050219 */ /* 0x004fca0000011606 */
[----:B------:R-:W-:Y:S02]  /*f450*/  IMAD.MOV R6, RZ, RZ, -R5 ;  /* 0x000000ffff067224 */ /* 0x000fe400078e0a05 */
[----:B------:R-:W-:-:S04]  /*f460*/  IMAD.WIDE.U32 R2, R5, UR4, R2 ;  /* 0x0000000405027c25 */ /* 0x000fc8000f8e0002 */
[----:B------:R-:W-:Y:S01]  /*f470*/  IMAD R0, R8, R6, R0 ;  /* 0x0000000608007224 */ /* 0x000fe200078e0200 */
[----:B------:R-:W-:-:S05]  /*f480*/  SHF.R.S32.HI R6, RZ, 0x1f, R5 ;  /* 0x0000001fff067819 */ /* 0x000fca0000011405 */
[----:B------:R-:W-:Y:S02]  /*f490*/  IMAD R6, R6, UR4, RZ ;  /* 0x0000000406067c24 */ /* 0x000fe4000f8e02ff */
[----:B-1----:R-:W-:Y:S02]  /*f4a0*/  IMAD.SHL.U32 R9, R9, 0x8, RZ ;  /* 0x0000000809097824 */ /* 0x002fe400078e00ff */
[----:B------:R-:W-:Y:S01]  /*f4b0*/  IMAD R6, R5, UR5, R6 ;  /* 0x0000000505067c24 */ /* 0x000fe2000f8e0206 */
[----:B------:R-:W-:Y:S01]  /*f4c0*/  SHF.R.S32.HI R5, RZ, 0x1f, R0 ;  /* 0x0000001fff057819 */ /* 0x000fe20000011400 */
[----:B------:R-:W-:Y:S01]  /*f4d0*/  ULDC.64 UR4, c[0x0][0x2c8] ;  /* 0x0000b20000047ab9 */ /* 0x000fe20000000a00 */
[----:B------:R-:W-:Y:S01]  /*f4e0*/  LOP3.LUT R9, R9, 0x38, RZ, 0xc0, !PT ;  /* 0x0000003809097812 */ /* 0x000fe200078ec0ff */
[----:B------:R-:W-:Y:S02]  /*f4f0*/  IMAD.IADD R3, R3, 0x1, R6 ;  /* 0x0000000103037824 */ /* 0x000fe400078e0206 */
[----:B------:R-:W-:Y:S01]  /*f500*/  IMAD R5, R5, UR4, RZ ;  /* 0x0000000405057c24 */ /* 0x000fe2000f8e02ff */
[----:B------:R-:W-:Y:S01]  /*f510*/  LOP3.LUT R9, R9, 0x40, RZ, 0xfc, !PT ;  /* 0x0000004009097812 */ /* 0x000fe200078efcff */
[----:B------:R-:W-:Y:S01]  /*f520*/  IMAD.WIDE.U32 R2, R0, UR4, R2 ;  /* 0x0000000400027c25 */ /* 0x000fe2000f8e0002 */
[----:B------:R-:W-:-:S02]  /*f530*/  ULDC UR4, c[0x0][0x2b8] ;  /* 0x0000ae0000047ab9 */ /* 0x000fc40000000800 */
[----:B------:R-:W-:Y:S01]  /*f540*/  ISETP.GE.AND P1, PT, R9, UR4, PT ;  /* 0x0000000409007c0c */ /* 0x000fe2000bf26270 */
[----:B------:R-:W-:Y:S01]  /*f550*/  IMAD R5, R0, UR5, R5 ;  /* 0x0000000500057c24 */ /* 0x000fe2000f8e0205 */
[----:B------:R0:W5:Y:S01]  /*f560*/  LDL R9, [R1+0x14] ;  /* 0x0000140001097983 */ /* 0x0001620000100800 */
[----:B------:R-:W-:Y:S02]  /*f570*/  LEA R0, P2, R2, UR6, 0x1 ;  /* 0x0000000602007c11 */ /* 0x000fe4000f8408ff */
[----:B------:R-:W-:Y:S01]  /*f580*/  IMAD.IADD R5, R3, 0x1, R5 ;  /* 0x0000000103057824 */ /* 0x000fe200078e0205 */
[----:B------:R-:W-:Y:S01]  /*f590*/  ISETP.GE.AND P0, PT, R10, UR4, PT ;  /* 0x000000040a007c0c */ /* 0x000fe2000bf06270 */
[----:B------:R-:W-:-:S03]  /*f5a0*/  UMOV UR4, 0xffffffff ;  /* 0xffffffff00047882 */ /* 0x000fc60000000000 */
[----:B------:R-:W-:Y:S01]  /*f5b0*/  LEA.HI.X R2, R2, UR7, R5, 0x1, P2 ;  /* 0x0000000702027c11 */ /* 0x000fe200090f0c05 */
[----:B0-----:R-:W-:Y:S08]  /*f5c0*/  BRA.DIV UR4, `(.L_x_49) ;  /* 0x0000002e04e47947 */ /* 0x001ff0000b800000 */
[----:B------:R-:W0:Y:S01]  /*f5d0*/  S2R R6, SR_TID.X ;  /* 0x0000000000067919 */ /* 0x000e220000002100 */
[----:B------:R-:W-:Y:S01]  /*f5e0*/  ULDC UR4, c[0x0][0x288] ;  /* 0x0000a20000047ab9 */ /* 0x000fe20000000800 */
[----:B------:R-:W-:Y:S01]  /*f5f0*/  ULDC.64 UR6, c[0x0][0x208] ;  /* 0x0000820000067ab9 */ /* 0x000fe20000000a00 */
[----:B------:R-:W-:Y:S01]  /*f600*/  IMAD R3, R8, UR4, RZ ;  /* 0x0000000408037c24 */ /* 0x000fe2000f8e02ff */
[----:B------:R-:W1:Y:S04]  /*f610*/  SHFL.IDX PT, R7, R0, RZ, 0x181f ;  /* 0x00181fff00077589 */ /* 0x000e6800000e0000 */
[----:B------:R-:W-:Y:S01]  /*f620*/  SHFL.IDX PT, R8, R2, 0x1, 0x181f ;  /* 0x00381f0002087f89 */ /* 0x000fe200000e0000 */
[----:B0-----:R-:W-:-:S04]  /*f630*/  LOP3.LUT R6, R6, 0x7f, RZ, 0xc0, !PT ;  /* 0x0000007f06067812 */ /* 0x001fc800078ec0ff */
[----:B------:R-:W-:-:S05]  /*f640*/  SHF.R.U32.HI R6, RZ, 0x3, R6 ;  /* 0x00000003ff067819 */ /* 0x000fca0000011606 */
[----:B------:R-:W-:Y:S02]  /*f650*/  IMAD.IADD R4, R6, 0x1, R4 ;  /* 0x0000000106047824 */ /* 0x000fe400078e0204 */
[----:B------:R-:W0:Y:S02]  /*f660*/  SHFL.IDX PT, R6, R2, RZ, 0x181f ;  /* 0x00181fff02067589 */ /* 0x000e2400000e0000 */
[C---:B------:R-:W-:Y:S01]  /*f670*/  VIADD R5, R4.reuse, 0x10 ;  /* 0x0000001004057836 */ /* 0x040fe20000000000 */
[----:B------:R-:W-:-:S04]  /*f680*/  ISETP.GE.AND P4, PT, R4, R3, PT ;  /* 0x000000030400720c */ /* 0x000fc80003f86270 */
[----:B------:R-:W-:Y:S02]  /*f690*/  ISETP.GE.AND P2, PT, R5, R3, PT ;  /* 0x000000030500720c */ /* 0x000fe40003f46270 */
[----:B------:R-:W2:Y:S07]  /*f6a0*/  SHFL.IDX PT, R5, R0, 0x1, 0x181f ;  /* 0x00381f0000057f89 */ /* 0x000eae00000e0000 */
[----:B-1----:R-:W-:-:S05]  /*f6b0*/  @!P4 LEA R7, P3, R10, R7, 0x1 ;  /* 0x000000070a07c211 */ /* 0x002fca00078608ff */
[----:B0-----:R-:W-:-:S05]  /*f6c0*/  @!P4 IMAD.X R6, RZ, RZ, R6, P3 ;  /* 0x000000ffff06c224 */ /* 0x001fca00018e0606 */
[----:B------:R-:W-:-:S04]  /*f6d0*/  @!P4 LOP3.LUT R7, R7, R6, RZ, 0x3c, !PT ;  /* 0x000000060707c212 */ /* 0x000fc800078e3cff */
[C---:B------:R-:W-:Y:S02]  /*f6e0*/  @!P4 LOP3.LUT R6, R7.reuse, R6, RZ, 0x3c, !PT ;  /* 0x000000060706c212 */ /* 0x040fe400078e3cff */
[----:B--2---:R-:W-:Y:S02]  /*f6f0*/  @!P2 LEA R5, P3, R10, R5, 0x1 ;  /* 0x000000050a05a211 */ /* 0x004fe400078608ff */
[----:B------:R-:W-:-:S05]  /*f700*/  @!P4 LOP3.LUT R7, R7, R6, RZ, 0x3c, !PT ;  /* 0x000000060707c212 */ /* 0x000fca00078e3cff */
[----:B-----5:R-:W-:Y:S04]  /*f710*/  @!P4 LDGSTS.E.BYPASS.LTC128B.128 [R9+0x16400], desc[UR6][R6.64], !P0 ;  /* 0x164000000609cfae */ /* 0x020fe8000c101d46 */
[----:B------:R0:W-:Y:S02]  /*f720*/  @!P4 LDGSTS.E.BYPASS.LTC128B.128 [R9+0x1a400], desc[UR6][R6.64+0x80], !P1 ;  /* 0x1a4000800609cfae */ /* 0x0001e4000c901d46 */
[----:B0-----:R-:W-:-:S05]  /*f730*/  @!P2 IMAD.X R6, RZ, RZ, R8, P3 ;  /* 0x000000ffff06a224 */ /* 0x001fca00018e0608 */
[----:B------:R-:W-:Y:S01]  /*f740*/  @!P2 MOV R7, R6 ;  /* 0x000000060007a202 */ /* 0x000fe20000000f00 */
[----:B------:R-:W-:Y:S02]  /*f750*/  @!P2 IMAD.MOV.U32 R6, RZ, RZ, R5 ;  /* 0x000000ffff06a224 */ /* 0x000fe400078e0005 */
[----:B------:R-:W-:-:S03]  /*f760*/  VIADD R5, R4, 0x20 ;  /* 0x0000002004057836 */ /* 0x000fc60000000000 */
[----:B------:R-:W-:Y:S04]  /*f770*/  @!P2 LDGSTS.E.BYPASS.LTC128B.128 [R9+0x16c00], desc[UR6][R6.64], !P0 ;  /* 0x16c000000609afae */ /* 0x000fe8000c101d46 */
[----:B------:R0:W-:Y:S01]  /*f780*/  @!P2 LDGSTS.E.BYPASS.LTC128B.128 [R9+0x1ac00], desc[UR6][R6.64+0x80], !P1 ;  /* 0x1ac000800609afae */ /* 0x0001e2000c901d46 */
[----:B------:R-:W-:-:S03]  /*f790*/  ISETP.GE.AND P2, PT, R5, R3, PT ;  /* 0x000000030500720c */ /* 0x000fc60003f46270 */
[----:B------:R-:W-:Y:S04]  /*f7a0*/  SHFL.IDX PT, R5, R2, 0x2, 0x181f ;  /* 0x00581f0002057f89 */ /* 0x000fe800000e0000 */
[----:B0-----:R-:W0:Y:S06]  /*f7b0*/  SHFL.IDX PT, R6, R0, 0x2, 0x181f ;  /* 0x00581f0000067f89 */ /* 0x001e2c00000e0000 */
[----:B0-----:R-:W-:-:S05]  /*f7c0*/  @!P2 LEA R6, P3, R10, R6, 0x1 ;  /* 0x000000060a06a211 */ /* 0x001fca00078608ff */
[----:B------:R-:W-:-:S04]  /*f7d0*/  @!P2 IMAD.X R5, RZ, RZ, R5, P3 ;  /* 0x000000ffff05a224 */ /* 0x000fc800018e0605 */
[----:B------:R-:W-:Y:S02]  /*f7e0*/  @!P2 IMAD.MOV.U32 R7, RZ, RZ, R5 ;  /* 0x000000ffff07a224 */ /* 0x000fe400078e0005 */
[----:B------:R-:W-:-:S03]  /*f7f0*/  VIADD R5, R4, 0x30 ;  /* 0x0000003004057836 */ /* 0x000fc60000000000 */
[----:B------:R-:W-:Y:S04]  /*f800*/  @!P2 LDGSTS.E.BYPASS.LTC128B.128 [R9+0x17400], desc[UR6][R6.64], !P0 ;  /* 0x174000000609afae */ /* 0x000fe8000c101d46 */
[----:B------:R0:W-:Y:S01]  /*f810*/  @!P2 LDGSTS.E.BYPASS.LTC128B.128 [R9+0x1b400], desc[UR6][R6.64+0x80], !P1 ;  /* 0x1b4000800609afae */ /* 0x0001e2000c901d46 */
[----:B------:R-:W-:-:S03]  /*f820*/  ISETP.GE.AND P2, PT, R5, R3, PT ;  /* 0x000000030500720c */ /* 0x000fc60003f46270 */
[----:B------:R-:W-:Y:S04]  /*f830*/  SHFL.IDX PT, R5, R2, 0x3, 0x181f ;  /* 0x00781f0002057f89 */ /* 0x000fe800000e0000 */
[----:B0-----:R-:W0:Y:S06]  /*f840*/  SHFL.IDX PT, R6, R0, 0x3, 0x181f ;  /* 0x00781f0000067f89 */ /* 0x001e2c00000e0000 */
[----:B0-----:R-:W-:-:S04]  /*f850*/  @!P2 LEA R6, P3, R10, R6, 0x1 ;  /* 0x000000060a06a211 */ /* 0x001fc800078608ff */
[----:B------:R-:W-:-:S05]  /*f860*/  @!P2 IADD3.X R5, RZ, R5, RZ, P3, !PT ;  /* 0x00000005ff05a210 */ /* 0x000fca0001ffe4ff */
        /* <DEDUP_REMOVED lines=24> */
[----:B0-----:R-:W0:Y:S04]  /*f9f0*/  SHFL.IDX PT, R6, R0, 0x6, 0x181f ;  /* 0x00d81f0000067f89 */ /* 0x001e2800000e0000 */
[----:B------:R-:W1:Y:S02]  /*fa00*/  SHFL.IDX PT, R0, R0, 0x7, 0x181f ;  /* 0x00f81f0000007f89 */ /* 0x000e6400000e0000 */
[----:B0-----:R-:W-:-:S05]  /*fa10*/  @!P2 LEA R6, P3, R10, R6, 0x1 ;  /* 0x000000060a06a211 */ /* 0x001fca00078608ff */
[----:B------:R-:W-:-:S04]  /*fa20*/  @!P2 IMAD.X R5, RZ, RZ, R5, P3 ;  /* 0x000000ffff05a224 */ /* 0x000fc800018e0605 */
[----:B------:R-:W-:Y:S02]  /*fa30*/  @!P2 IMAD.MOV.U32 R7, RZ, RZ, R5 ;  /* 0x000000ffff07a224 */ /* 0x000fe400078e0005 */
[----:B------:R0:W2:Y:S04]  /*fa40*/  SHFL.IDX PT, R5, R2, 0x7, 0x181f ;  /* 0x00f81f0002057f89 */ /* 0x0000a800000e0000 */
[----:B------:R0:W-:Y:S04]  /*fa50*/  @!P2 LDGSTS.E.BYPASS.LTC128B.128 [R9+0x19400], desc[UR6][R6.64], !P0 ;  /* 0x194000000609afae */ /* 0x0001e8000c101d46 */
[----:B-1----:R0:W-:Y:S02]  /*fa60*/  @!P2 LDGSTS.E.BYPASS.LTC128B.128 [R9+0x1d400], desc[UR6][R6.64+0x80], !P1 ;  /* 0x1d4000800609afae */ /* 0x0021e4000c901d46 */
.L_x_148:
[----:B------:R-:W-:Y:S01]  /*fa70*/  VIADD R4, R4, 0x70 ;  /* 0x0000007004047836 */ /* 0x000fe20000000000 */
[----:B------:R-:W-:Y:S04]  /*fa80*/  BSSY B0, `(.L_x_50) ;  /* 0x000000b000007945 */ /* 0x000fe80003800000 */
[----:B------:R-:W-:-:S13]  /*fa90*/  ISETP.GE.AND P2, PT, R4, R3, PT ;  /* 0x000000030400720c */ /* 0x000fda0003f46270 */
[----:B------:R-:W-:Y:S05]  /*faa0*/  @P2 BRA `(.L_x_51) ;  /* 0x0000000000202947 */ /* 0x000fea0003800000 */
[----:B0-----:R-:W-:Y:S01]  /*fab0*/  LEA R2, P2, R10, R0, 0x1 ;  /* 0x000000000a027211 */ /* 0x001fe200078408ff */
[----:B------:R-:W-:-:S03]  /*fac0*/  ULDC.64 UR4, c[0x0][0x208] ;  /* 0x0000820000047ab9 */ /* 0x000fc60000000a00 */
[----:B--2---:R-:W-:-:S05]  /*fad0*/  IADD3.X R3, RZ, R5, RZ, P2, !PT ;  /* 0x00000005ff037210 */ /* 0x004fca00017fe4ff */
[----:B------:R-:W-:Y:S01]  /*fae0*/  @!PT LDS RZ, [RZ] ;  /* 0x00000000fffff984 */ /* 0x000fe20000000800 */
[----:B------:R-:W-:Y:S01]  /*faf0*/  @!PT LDS RZ, [RZ] ;  /* 0x00000000fffff984 */ /* 0x000fe20000000800 */
[----:B------:R-:W-:Y:S01]  /*fb00*/  @!PT LDS RZ, [RZ] ;  /* 0x00000000fffff984 */ /* 0x000fe20000000800 */
[----:B------:R1:W-:Y:S04]  /*fb10*/  LDGSTS.E.BYPASS.LTC128B.128 [R9+0x19c00], desc[UR4][R2.64], !P0 ;  /* 0x19c0000002097fae */ /* 0x0003e8000c101d44 */
[----:B------:R1:W-:Y:S02]  /*fb20*/  LDGSTS.E.BYPASS.LTC128B.128 [R9+0x1dc00], desc[UR4][R2.64+0x80], !P1 ;  /* 0x1dc0008002097fae */ /* 0x0003e4000c901d44 */
.L_x_51:
[----:B------:R-:W-:Y:S05]  /*fb30*/  BSYNC B0 ;  /* 0x0000000000007941 */ /* 0x000fea0003800000 */
.L_x_50:
[----:B01----:R-:W3:Y:S01]  /*fb40*/  LDL R2, [R1+0x30] ;  /* 0x0000300001027983 */ /* 0x003ee20000100800 */
[----:B------:R-:W-:Y:S01]  /*fb50*/  NOP ;  /* 0x0000000000007918 */ /* 0x000fe20000000000 */
[----:B------:R-:W-:Y:S02]  /*fb60*/  SYNCS.ARRIVE.TRANS64.RED.A0T1 RZ, [UR36+0x34800], RZ ;  /* 0x034800ffffff79a7 */ /* 0x000fe40008200424 */
[----:B------:R-:W-:Y:S01]  /*fb70*/  ARRIVES.LDGSTSBAR.64.TRANSCNT [UR36+0x34800] ;  /* 0x03480000ff0079b0 */ /* 0x000fe20008000aa4 */
[----:B---3--:R-:W-:-:S04]  /*fb80*/  LOP3.LUT R0, R2, 0x1, RZ, 0xc, !PT ;  /* 0x0000000102007812 */ /* 0x008fc800078e0cff */
[----:B------:R-:W-:Y:S01]  /*fb90*/  SHF.L.U32 R0, R0, 0x1f, RZ ;  /* 0x0000001f00007819 */ /* 0x000fe200000006ff */
[----:B------:R-:W-:Y:S01]  /*fba0*/  NOP ;  /* 0x0000000000007918 */ /* 0x000fe20000000000 */
[----:B------:R-:W3:Y:S01]  /*fbb0*/  LDL.LU R2, [R1+0x2c] ;  /* 0x00002c0001027983 */ /* 0x000ee20000300800 */
[----:B------:R-:W-:Y:S01]  /*fbc0*/  SYNCS.ARRIVE.TRANS64.A1T0 RZ, [UR36+0x34800], RZ ;  /* 0x034800ffffff79a7 */ /* 0x000fe20008100024 */
[----:B------:R-:W-:Y:S01]  /*fbd0*/  BSSY B0, `(.L_x_52) ;  /* 0x0000005000007945 */ /* 0x000fe20003800000 */
[----:B------:R-:W-:Y:S01]  /*fbe0*/  IMAD.U32 R11, RZ, RZ, UR36 ;  /* 0x00000024ff0b7e24 */ /* 0x000fe2000f8e00ff */
[----:B------:R-:W0:Y:S01]  /*fbf0*/  SYNCS.PHASECHK.TRANS64.TRYWAIT P0, [UR36+0x34820], R0 ;  /* 0x03482000ff0075a7 */ /* 0x000e220008000164 */
[----:B---3--:R-:W-:Y:S01]  /*fc00*/  ISETP.GE.AND P1, PT, R2, 0xb1, PT ;  /* 0x000000b10200780c */ /* 0x008fe20003f26270 */
[----:B0-----:R-:W-:-:S12]  /*fc10*/  @!P0 BRA `(.L_x_53) ;  /* 0x0000003400108947 */ /* 0x001fd80003800000 */
.L_x_149:
[----:B------:R-:W-:Y:S05]  /*fc20*/  BSYNC B0 ;  /* 0x0000000000007941 */ /* 0x000fea0003800000 */
.L_x_52:
[----:B------:R-:W-:Y:S01]  /*fc30*/  VIADD R10, R11, 0x34800 ;  /* 0x000348000b0a7836 */ /* 0x000fe20000000000 */
[----:B------:R-:W-:Y:S06]  /*fc40*/  @!P1 BRA `(.L_x_54) ;  /* 0x0000001c00549947 */ /* 0x000fec0003800000 */
[----:B------:R-:W3:Y:S01]  /*fc50*/  LDL R2, [R1+0x24] ;  /* 0x0000240001027983 */ /* 0x000ee20000100800 */
[----:B0-----:R-:W-:Y:S02]  /*fc60*/  IMAD.MOV.U32 R0, RZ, RZ, 0x1 ;  /* 0x00000001ff007424 */ /* 0x001fe400078e00ff */
[----:B---3--:R-:W-:-:S05]  /*fc70*/  IMAD.MOV R9, RZ, RZ, -R2 ;  /* 0x000000ffff097224 */ /* 0x008fca00078e0a02 */
[----:B------:R-:W-:-:S05]  /*fc80*/  VIADDMNMX R9, R9, R0, 0xffffffff, !PT ;  /* 0xffffffff09097446 */ /* 0x000fca0007800100 */
[----:B------:R-:W-:-:S05]  /*fc90*/  IMAD.IADD R0, R2, 0x1, R9 ;  /* 0x0000000102007824 */ /* 0x000fca00078e0209 */
[----:B------:R-:W-:-:S04]  /*fca0*/  LOP3.LUT R0, R0, 0x1, RZ, 0xc0, !PT ;  /* 0x0000000100007812 */ /* 0x000fc800078ec0ff */
[----:B------:R-:W-:Y:S02]  /*fcb0*/  ISETP.NE.U32.AND P0, PT, R0, 0x1, PT ;  /* 0x000000010000780c */ /* 0x000fe40003f05070 */
[----:B------:R-:W-:-:S11]  /*fcc0*/  IADD3 R0, R2, -0x2, RZ ;  /* 0xfffffffe02007810 */ /* 0x000fd60007ffe0ff */
[----:B------:R-:W-:Y:S05]  /*fcd0*/  @P0 BRA `(.L_x_55) ;  /* 0x0000000800680947 */ /* 0x000fea0003800000 */
[----:B------:R-:W3:Y:S04]  /*fce0*/  LDL R3, [R1+0xc] ;  /* 0x00000c0001037983 */ /* 0x000ee80000100800 */
[----:B------:R-:W4:Y:S01]  /*fcf0*/  LDL R2, [R1] ;  /* 0x0000000001027983 */ /* 0x000f220000100800 */
[----:B------:R-:W-:Y:S01]  /*fd00*/  VIADD R4, R18, 0x1 ;  /* 0x0000000112047836 */ /* 0x000fe20000000000 */
[----:B------:R-:W-:Y:S04]  /*fd10*/  BSSY B0, `(.L_x_56) ;  /* 0x0000092000007945 */ /* 0x000fe80003800000 */
[----:B------:R-:W-:-:S04]  /*fd20*/  ISETP.NE.AND P0, PT, R4, 0x2, PT ;  /* 0x000000020400780c */ /* 0x000fc80003f05270 */
[----:B------:R-:W-:Y:S02]  /*fd30*/  SEL R8, RZ, 0x1, P0 ;  /* 0x00000001ff087807 */ /* 0x000fe40000000000 */
[----:B------:R-:W-:Y:S02]  /*fd40*/  SEL R4, R4, RZ, P0 ;  /* 0x000000ff04047207 */ /* 0x000fe40000000000 */
[----:B---3--:R-:W-:Y:S02]  /*fd50*/  ISETP.NE.AND P2, PT, R3, RZ, PT ;  /* 0x000000ff0300720c */ /* 0x008fe40003f45270 */
[----:B----4-:R-:W-:-:S11]  /*fd60*/  LOP3.LUT R8, R2, R8, RZ, 0x3c, !PT ;  /* 0x0000000802087212 */ /* 0x010fd600078e3cff */
[----:B------:R-:W-:Y:S05]  /*fd70*/  @!P2 BRA `(.L_x_57) ;  /* 0x00000008002ca947 */ /* 0x000fea0003800000 */
[----:B------:R-:W3:Y:S01]  /*fd80*/  LDL R2, [R1+0x10] ;  /* 0x0000100001027983 */ /* 0x000ee20000100800 */
[----:B------:R-:W-:Y:S01]  /*fd90*/  IMAD.MOV.U32 R6, RZ, RZ, R17 ;  /* 0x000000ffff067224 */ /* 0x000fe200078e0011 */
[----:B---3--:R-:W-:-:S13]  /*fda0*/  ISETP.NE.AND P2, PT, R2, RZ, PT ;  /* 0x000000ff0200720c */ /* 0x008fda0003f45270 */
[----:B------:R-:W-:Y:S05]  /*fdb0*/  @!P2 BRA `(.L_x_58) ;  /* 0x000000000050a947 */ /* 0x000fea0003800000 */
[----:B------:R-:W3:Y:S01]  /*fdc0*/  LDL R7, [R1+0x8] ;  /* 0x0000080001077983 */ /* 0x000ee20000100800 */
[----:B------:R-:W0:Y:S01]  /*fdd0*/  LDC R6, c[0x0][0x43c] ;  /* 0x00010f00ff067b82 */ /* 0x000e220000000800 */
[----:B------:R-:W-:Y:S01]  /*fde0*/  ULDC.64 UR4, c[0x0][0x428] ;  /* 0x00010a0000047ab9 */ /* 0x000fe20000000a00 */
[----:B------:R-:W-:Y:S01]  /*fdf0*/  ULDC.64 UR6, c[0x0][0x208] ;  /* 0x0000820000067ab9 */ /* 0x000fe20000000a00 */
[----:B0-----:R-:W-:-:S13]  /*fe00*/  ISETP.NE.AND P0, PT, R6, 0x1, PT ;  /* 0x000000010600780c */ /* 0x001fda0003f05270 */
[----:B------:R-:W2:Y:S02]  /*fe10*/  @P0 LDC.64 R2, c[0x0][0x440] ;  /* 0x00011000ff020b82 */ /* 0x000ea40000000a00 */
[----:B--2---:R-:W-:-:S04]  /*fe20*/  @P0 IMAD.HI.U32 R5, R0, R2, RZ ;  /* 0x0000000200050227 */ /* 0x004fc800078e00ff */
[----:B------:R-:W-:Y:S01]  /*fe30*/  IMAD.MOV.U32 R2, RZ, RZ, R0 ;  /* 0x000000ffff027224 */ /* 0x000fe200078e0000 */
[----:B------:R-:W-:-:S05]  /*fe40*/  @P0 SHF.R.U32.HI R2, RZ, R3, R5 ;  /* 0x00000003ff020219 */ /* 0x000fca0000011605 */
[----:B------:R-:W-:-:S04]  /*fe50*/  IMAD.MOV R3, RZ, RZ, -R2 ;  /* 0x000000ffff037224 */ /* 0x000fc800078e0a02 */
[----:B------:R-:W-:Y:S01]  /*fe60*/  IMAD R0, R6, R3, R0 ;  /* 0x0000000306007224 */ /* 0x000fe200078e0200 */
[----:B------:R-:W-:-:S03]  /*fe70*/  SHF.R.S32.HI R3, RZ, 0x1f, R2 ;  /* 0x0000001fff037819 */ /* 0x000fc60000011402 */
[----:B------:R-:W-:-:S04]  /*fe80*/  IMAD.WIDE.U32 R2, R19, UR4, R2 ;  /* 0x0000000413027c25 */ /* 0x000fc8000f8e0002 */
[----:B---3--:R-:W-:-:S04]  /*fe90*/  IMAD R5, R7, UR4, RZ ;  /* 0x0000000407057c24 */ /* 0x008fc8000f8e02ff */
[----:B------:R-:W-:Y:S01]  /*fea0*/  IMAD R5, R19, UR5, R5 ;  /* 0x0000000513057c24 */ /* 0x000fe2000f8e0205 */
[----:B------:R-:W-:Y:S02]  /*feb0*/  ULDC.64 UR4, c[0x0][0x418] ;  /* 0x0001060000047ab9 */ /* 0x000fe40000000a00 */
[----:B------:R-:W-:Y:S01]  /*fec0*/  LEA R6, P0, R2, UR4, 0x2 ;  /* 0x0000000402067c11 */ /* 0x000fe2000f8010ff */
[----:B------:R-:W-:-:S05]  /*fed0*/  IMAD.IADD R3, R5, 0x1, R3 ;  /* 0x0000000105037824 */ /* 0x000fca00078e0203 */
[----:B------:R-:W-:-:S05]  /*fee0*/  LEA.HI.X R7, R2, UR5, R3, 0x2, P0 ;  /* 0x0000000502077c11 */ /* 0x000fca00080f1403 */
[----:B------:R0:W5:Y:S02]  /*fef0*/  LDG.E R6, desc[UR6][R6.64] ;  /* 0x0000000606067981 */ /* 0x000164000c1e1900 */
.L_x_58:
[----:B------:R-:W-:Y:S01]  /*ff00*/  LEA R3, R4, UR36, 0x3 ;  /* 0x0000002404037c11 */ /* 0x000fe2000f8e18ff */
[----:B------:R-:W-:Y:S01]  /*ff10*/  BSSY B1, `(.L_x_59) ;  /* 0x0000004000017945 */ /* 0x000fe20003800000 */
[----:B------:R-:W-:-:S04]  /*ff20*/  SHF.L.U32 R2, R8, 0x1f, RZ ;  /* 0x0000001f08027819 */ /* 0x000fc800000006ff */
[----:B------:R-:W1:Y:S02]  /*ff30*/  SYNCS.PHASECHK.TRANS64.TRYWAIT P0, [R3+URZ+0x34840], R2 ;  /* 0x03484002030075a7 */ /* 0x000e64000800017f */
[----:B-1----:R-:W-:Y:S05]  /*ff40*/  @!P0 BRA `(.L_x_60) ;  /* 0x0000003000588947 */ /* 0x002fea0003800000 */
.L_x_150:
[----:B------:R-:W-:Y:S05]  /*ff50*/  BSYNC B1 ;  /* 0x0000000000017941 */ /* 0x000fea0003800000 */
.L_x_59:
[----:B--2---:R-:W2:Y:S01]  /*ff60*/  S2R R5, SR_TID.X ;  /* 0x0000000000057919 */ /* 0x004ea20000002100 */
[----:B------:R-:W-:Y:S01]  /*ff70*/  BSSY B1, `(.L_x_61) ;  /* 0x000000b000017945 */ /* 0x000fe20003800000 */
[----:B--2---:R-:W-:-:S04]  /*ff80*/  LOP3.LUT R5, R5, 0x7f, RZ, 0xc0, !PT ;  /* 0x0000007f05057812 */ /* 0x004fc800078ec0ff */
[----:B------:R-:W-:-:S13]  /*ff90*/  ISETP.NE.AND P1, PT, R5, RZ, PT ;  /* 0x000000ff0500720c */ /* 0x000fda0003f25270 */
[----:B------:R-:W-:Y:S05]  /*ffa0*/  @P1 BRA `(.L_x_62) ;  /* 0x00000000001c1947 */ /* 0x000fea0003800000 */
[----:B------:R-:W2:Y:S01]  /*ffb0*/  S2R R5, SR_TID.X ;  /* 0x0000000000057919 */ /* 0x000ea20000002100 */
[----:B-1----:R-:W-:-:S04]  /*ffc0*/  MOV R2, 0xb000 ;  /* 0x0000b00000027802 */ /* 0x002fc80000000f00 */
[----:B------:R3:W-:Y:S01]  /*ffd0*/  SYNCS.ARRIVE.TRANS64 RZ, [R3+URZ+0x34830], R2 ;  /* 0x0348300203ff79a7 */ /* 0x0007e2000800003f */
[----:B--2---:R-:W-:-:S04]  /*ffe0*/  LOP3.LUT R5, R5, 0x1f, RZ, 0xc0, !PT ;  /* 0x0000001f05057812 */ /* 0x004fc800078ec0ff */
[----:B------:R-:W-:-:S13]  /*fff0*/  ISETP.NE.AND P0, PT, R5, RZ, PT ;  /* 0x000000ff0500720c */ /* 0x000fda0003f05270 */
[----:B---3--:R-:W-:Y:S05]  /*10000*/  @!P0 BRA `(.L_x_62) ;  /* 0x0000000000048947 */ /* 0x008fea0003800000 */
[----:B------:R-:W-:Y:S01]  /*10010*/  BPT.TRAP 0x1 ;  /* 0x000000040000795c */ /* 0x000fe20000300000 */
.L_x_62:
[----:B------:R-:W-:Y:S05]  /*10020*/  BSYNC B1 ;  /* 0x0000000000017941 */ /* 0x000fea0003800000 */
.L_x_61:
[----:B------:R-:W-:Y:S01]  /*10030*/  IMAD.MOV.U32 R14, RZ, RZ, RZ ;  /* 0x000000ffff0e7224 */ /* 0x000fe200078e00ff */
[----:B------:R-:W-:Y:S01]  /*10040*/  UIADD3 UR4, UP0, UR38, 0x370, URZ ;  /* 0x0000037026047890 */ /* 0x000fe2000ff1e03f */
[----:B-1----:R-:W-:Y:S01]  /*10050*/  IMAD R2, R4, 0xb000, R11 ;  /* 0x0000b00004027824 */ /* 0x002fe200078e020b */
[----:B------:R-:W-:Y:S01]  /*10060*/  PLOP3.LUT P0, PT, PT, PT, PT, 0x80, 0x0 ;  /* 0x000000000000781c */ /* 0x000fe20003f0f070 */
[----:B------:R-:W-:Y:S01]  /*10070*/  VIADD R3, R3, 0x34830 ;  /* 0x0003483003037836 */ /* 0x000fe20000000000 */
[----:B------:R-:W-:Y:S01]  /*10080*/  R2UR UR10, R14 ;  /* 0x000000000e0a72ca */ /* 0x000fe200000e0000 */
[----:B------:R-:W-:Y:S01]  /*10090*/  IMAD R5, R0, 0xb0, RZ ;  /* 0x000000b000057824 */ /* 0x000fe200078e02ff */
[----:B------:R-:W-:Y:S01]  /*100a0*/  UIADD3.X UR5, URZ, UR39, URZ, UP0, !UPT ;  /* 0x000000273f057290 */ /* 0x000fe200087fe43f */
[----:B0-----:R-:W-:Y:S01]  /*100b0*/  VIADD R7, R2, 0x1e400 ;  /* 0x0001e40002077836 */ /* 0x001fe20000000000 */
[----:B------:R-:W-:Y:S01]  /*100c0*/  UMOV UR6, 0x0 ;  /* 0x0000000000067882 */ /* 0x000fe20000000000 */
[----:B------:R-:W-:-:S10]  /*100d0*/  UMOV UR7, 0x14f00000 ;  /* 0x14f0000000077882 */ /* 0x000fd40000000000 */
.L_x_63:
[----:B------:R-:W-:-:S13]  /*100e0*/  @P0 ELECT P2, URZ, PT ;  /* 0x00000000003f082f */ /* 0x000fda0003840000 */
[----:B-----5:R-:W-:Y:S02]  /*100f0*/  @P2 R2UR UR13, R6 ;  /* 0x00000000060d22ca */ /* 0x020fe400000e0000 */
[----:B------:R-:W-:Y:S02]  /*10100*/  @P2 R2UR UR12, R16 ;  /* 0x00000000100c22ca */ /* 0x000fe400000e0000 */
[----:B------:R-:W-:Y:S02]  /*10110*/  @P2 R2UR UR11, R5 ;  /* 0x00000000050b22ca */ /* 0x000fe400000e0000 */
[----:B------:R-:W-:Y:S02]  /*10120*/  @P2 R2UR UR9, R3 ;  /* 0x00000000030922ca */ /* 0x000fe400000e0000 */
[----:B------:R-:W-:Y:S02]  /*10130*/  @P2 R2UR UR8, R7 ;  /* 0x00000000070822ca */ /* 0x000fe400000e0000 */
[----:B------:R-:W-:-:S02]  /*10140*/  @P2 PLOP3.LUT P0, PT, P2, PT, PT, 0x8, 0x0 ;  /* 0x000000000000281c */ /* 0x000fc4000170e170 */
[----:B------:R-:W-:-:S09]  /*10150*/  PLOP3.LUT P2, PT, PT, PT, PT, 0x8, 0x0 ;  /* 0x000000000000781c */ /* 0x000fd20003f4e170 */
[----:B------:R0:W-:Y:S02]  /*10160*/  UTMALDG.4D [UR8], [UR4], desc[UR6] ;  /* 0x00000608040075b4 */ /* 0x0001e40008019000 */
[----:B0-----:R-:W-:Y:S05]  /*10170*/  @P0 BRA.U.ANY `(.L_x_63) ;  /* 0xfffffffd00d80947 */ /* 0x001fea000393ffff */
[----:B------:R-:W-:Y:S01]  /*10180*/  IMAD.MOV.U32 R15, RZ, RZ, 0x40 ;  /* 0x00000040ff0f7424 */ /* 0x000fe200078e00ff */
[----:B------:R-:W-:Y:S01]  /*10190*/  PLOP3.LUT P0, PT, PT, PT, PT, 0x80, 0x0 ;  /* 0x000000000000781c */ /* 0x000fe20003f0f070 */
[----:B------:R-:W-:Y:S01]  /*101a0*/  VIADD R2, R2, 0x23c00 ;  /* 0x00023c0002027836 */ /* 0x000fe20000000000 */
[----:B------:R-:W-:Y:S01]  /*101b0*/  UMOV UR6, 0x0 ;  /* 0x0000000000067882 */ /* 0x000fe20000000000 */
[----:B------:R-:W-:Y:S01]  /*101c0*/  UMOV UR7, 0x14f00000 ;  /* 0x14f0000000077882 */ /* 0x000fe20000000000 */
[----:B------:R-:W-:-:S15]  /*101d0*/  R2UR UR10, R15 ;  /* 0x000000000f0a72ca */ /* 0x000fde00000e0000 */
.L_x_64:
[----:B------:R-:W-:-:S13]  /*101e0*/  @P0 ELECT P2, URZ, PT ;  /* 0x00000000003f082f */ /* 0x000fda0003840000 */
[----:B------:R-:W-:Y:S02]  /*101f0*/  @P2 R2UR UR13, R6 ;  /* 0x00000000060d22ca */ /* 0x000fe400000e0000 */
        /* <DEDUP_REMOVED lines=8> */
[----:B------:R-:W2:Y:S01]  /*10280*/  LDL.LU R7, [R1] ;  /* 0x0000000001077983 */ /* 0x000ea20000300800 */
[----:B------:R-:W-:Y:S01]  /*10290*/  LEA R3, R18, R10, 0x3 ;  /* 0x0000000a12037211 */ /* 0x000fe200078e18ff */
[----:B------:R-:W-:Y:S01]  /*102a0*/  BSSY B1, `(.L_x_65) ;  /* 0x0000004000017945 */ /* 0x000fe20003800000 */
[----:B--2---:R-:W-:-:S04]  /*102b0*/  SHF.L.U32 R2, R7, 0x1f, RZ ;  /* 0x0000001f07027819 */ /* 0x004fc800000006ff */
[----:B------:R-:W0:Y:S02]  /*102c0*/  SYNCS.PHASECHK.TRANS64.TRYWAIT P0, [R3+URZ+0x60], R2 ;  /* 0x00006002030075a7 */ /* 0x000e24000800017f */
[----:B0-----:R-:W-:Y:S05]  /*102d0*/  @!P0 BRA `(.L_x_66) ;  /* 0x0000002c00888947 */ /* 0x001fea0003800000 */
.L_x_151:
[----:B------:R-:W-:Y:S05]  /*102e0*/  BSYNC B1 ;  /* 0x0000000000017941 */ /* 0x000fea0003800000 */
.L_x_65:
[----:B------:R-:W-:Y:S01]  /*102f0*/  BSSY B1, `(.L_x_67) ;  /* 0x000000c000017945 */ /* 0x000fe20003800000 */
[----:B------:R-:W-:Y:S02]  /*10300*/  IMAD.MOV.U32 R12, RZ, RZ, 0x0 ;  /* 0x00000000ff0c7424 */ /* 0x000fe400078e00ff */
[----:B------:R-:W-:Y:S01]  /*10310*/  IMAD.MOV.U32 R13, RZ, RZ, 0x14f00000 ;  /* 0x14f00000ff0d7424 */ /* 0x000fe200078e00ff */
[----:B------:R-:W-:Y:S06]  /*10320*/  @P1 BRA `(.L_x_68) ;  /* 0x0000000000201947 */ /* 0x000fec0003800000 */
[----:B------:R-:W1:Y:S01]  /*10330*/  S2R R5, SR_TID.X ;  /* 0x0000000000057919 */ /* 0x000e620000002100 */
[----:B0-----:R-:W-:Y:S01]  /*10340*/  LEA R2, R18, UR36, 0x3 ;  /* 0x0000002412027c11 */ /* 0x001fe2000f8e18ff */
[----:B------:R-:W-:-:S04]  /*10350*/  IMAD.MOV.U32 R3, RZ, RZ, 0xb000 ;  /* 0x0000b000ff037424 */ /* 0x000fc800078e00ff */
[----:B------:R2:W-:Y:S01]  /*10360*/  SYNCS.ARRIVE.TRANS64 RZ, [R2+URZ+0x34850], R3 ;  /* 0x0348500302ff79a7 */ /* 0x0005e2000800003f */
[----:B-1----:R-:W-:-:S04]  /*10370*/  LOP3.LUT R5, R5, 0x1f, RZ, 0xc0, !PT ;  /* 0x0000001f05057812 */ /* 0x002fc800078ec0ff */
[----:B------:R-:W-:-:S13]  /*10380*/  ISETP.NE.AND P0, PT, R5, RZ, PT ;  /* 0x000000ff0500720c */ /* 0x000fda0003f05270 */
[----:B--2---:R-:W-:Y:S05]  /*10390*/  @!P0 BRA `(.L_x_68) ;  /* 0x0000000000048947 */ /* 0x004fea0003800000 */
[----:B------:R-:W-:Y:S01]  /*103a0*/  BPT.TRAP 0x1 ;  /* 0x000000040000795c */ /* 0x000fe20000300000 */
.L_x_68:
[----:B------:R-:W-:Y:S05]  /*103b0*/  BSYNC B1 ;  /* 0x0000000000017941 */ /* 0x000fea0003800000 */
.L_x_67:
[----:B------:R-:W2:Y:S01]  /*103c0*/  LDL.LU R5, [R1+0x4] ;  /* 0x0000040001057983 */ /* 0x000ea20000300800 */
[----:B------:R-:W-:Y:S01]  /*103d0*/  R2UR UR10, R14 ;  /* 0x000000000e0a72ca */ /* 0x000fe200000e0000 */
[----:B0-----:R-:W-:Y:S01]  /*103e0*/  IMAD R3, R18, 0xb000, R11 ;  /* 0x0000b00012037824 */ /* 0x001fe200078e020b */
[----:B------:R-:W-:Y:S01]  /*103f0*/  R2UR UR6, R12 ;  /* 0x000000000c0672ca */ /* 0x000fe200000e0000 */
[----:B------:R-:W-:Y:S01]  /*10400*/  UIADD3 UR4, UP0, UR38, 0x470, URZ ;  /* 0x0000047026047890 */ /* 0x000fe2000ff1e03f */
[----:B------:R-:W-:Y:S01]  /*10410*/  R2UR UR7, R13 ;  /* 0x000000000d0772ca */ /* 0x000fe200000e0000 */
[----:B------:R-:W-:Y:S01]  /*10420*/  VIADD R7, R3, 0x400 ;  /* 0x0000040003077836 */ /* 0x000fe20000000000 */
[----:B------:R-:W-:Y:S01]  /*10430*/  LEA R2, R18, UR36, 0x3 ;  /* 0x0000002412027c11 */ /* 0x000fe2000f8e18ff */
[----:B------:R-:W-:Y:S01]  /*10440*/  UIADD3.X UR5, URZ, UR39, URZ, UP0, !UPT ;  /* 0x000000273f057290 */ /* 0x000fe200087fe43f */
[----:B------:R-:W-:-:S03]  /*10450*/  PLOP3.LUT P0, PT, PT, PT, PT, 0x80, 0x0 ;  /* 0x000000000000781c */ /* 0x000fc60003f0f070 */
[----:B------:R-:W-:Y:S02]  /*10460*/  VIADD R2, R2, 0x34850 ;  /* 0x0003485002027836 */ /* 0x000fe40000000000 */
[----:B--2---:R-:W-:-:S08]  /*10470*/  IMAD R5, R5, 0xb0, RZ ;  /* 0x000000b005057824 */ /* 0x004fd000078e02ff */
.L_x_69:
        /* <DEDUP_REMOVED lines=10> */
[----:B------:R-:W-:Y:S02]  /*10520*/  R2UR UR10, R15 ;  /* 0x000000000f0a72ca */ /* 0x000fe400000e0000 */
[----:B------:R-:W-:Y:S02]  /*10530*/  R2UR UR6, R12 ;  /* 0x000000000c0672ca */ /* 0x000fe400000e0000 */
[----:B------:R-:W-:Y:S02]  /*10540*/  R2UR UR7, R13 ;  /* 0x000000000d0772ca */ /* 0x000fe400000e0000 */
[----:B------:R-:W-:Y:S02]  /*10550*/  PLOP3.LUT P0, PT, PT, PT, PT, 0x80, 0x0 ;  /* 0x000000000000781c */ /* 0x000fe40003f0f070 */
[----:B------:R-:W-:-:S11]  /*10560*/  IADD3 R3, R3, 0x5c00, RZ ;  /* 0x00005c0003037810 */ /* 0x000fd60007ffe0ff */
.L_x_70:
        /* <DEDUP_REMOVED lines=10> */
[----:B------:R0:W-:Y:S01]  /*10610*/  STL [R1+0x4], R0 ;  /* 0x0000040001007387 */ /* 0x0001e20000100800 */
[----:B------:R-:W-:-:S07]  /*10620*/  IMAD.MOV.U32 R17, RZ, RZ, R6 ;  /* 0x000000ffff117224 */ /* 0x000fce00078e0006 */
.L_x_57:
[----:B------:R-:W-:Y:S05]  /*10630*/  BSYNC B0 ;  /* 0x0000000000007941 */ /* 0x000fea0003800000 */
.L_x_56:
[----:B0-----:R-:W3:Y:S01]  /*10640*/  LDL.LU R0, [R1+0x24] ;  /* 0x0000240001007983 */ /* 0x001ee20000300800 */
[----:B------:R-:W-:-:S03]  /*10650*/  IMAD.MOV.U32 R18, RZ, RZ, R4 ;  /* 0x000000ffff127224 */ /* 0x000fc600078e0004 */
[----:B------:R0:W-:Y:S02]  /*10660*/  STL [R1], R8 ;  /* 0x0000000801007387 */ /* 0x0001e40000100800 */
[----:B0--3--:R-:W-:-:S07]  /*10670*/  VIADD R0, R0, 0xfffffffd ;  /* 0xfffffffd00007836 */ /* 0x009fce0000000000 */
.L_x_55:
[----:B------:R-:W3:Y:S01]  /*10680*/  LDL.LU R2, [R1+0x1c] ;  /* 0x00001c0001027983 */ /* 0x000ee20000300800 */
[----:B------:R-:W-:Y:S01]  /*10690*/  IMAD.MOV R9, RZ, RZ, -R9 ;  /* 0x000000ffff097224 */ /* 0x000fe200078e0a09 */
[----:B------:R-:W-:Y:S04]  /*106a0*/  BSSY B0, `(.L_x_54) ;  /* 0x000012f000007945 */ /* 0x000fe80003800000 */
[----:B---3--:R-:W-:-:S13]  /*106b0*/  ISETP.NE.AND P0, PT, R2, R9, PT ;  /* 0x000000090200720c */ /* 0x008fda0003f05270 */
[----:B------:R-:W-:Y:S05]  /*106c0*/  @!P0 BRA `(.L_x_71) ;  /* 0x0000001000b08947 */ /* 0x000fea0003800000 */
[----:B------:R-:W-:-:S07]  /*106d0*/  IMAD.MOV.U32 R4, RZ, RZ, R17 ;  /* 0x000000ffff047224 */ /* 0x000fce00078e0011 */
.L_x_102:
[----:B---3--:R-:W3:Y:S04]  /*106e0*/  LDL R3, [R1+0xc] ;  /* 0x00000c0001037983 */ /* 0x008ee80000100800 */
[----:B------:R-:W4:Y:S01]  /*106f0*/  LDL R2, [R1] ;  /* 0x0000000001027983 */ /* 0x000f220000100800 */
[----:B------:R-:W-:Y:S01]  /*10700*/  IADD3 R6, R18, 0x1, RZ ;  /* 0x0000000112067810 */ /* 0x000fe20007ffe0ff */
[----:B------:R-:W-:Y:S03]  /*10710*/  BSSY B1, `(.L_x_72) ;  /* 0x0000090000017945 */ /* 0x000fe60003800000 */
[----:B------:R-:W-:-:S04]  /*10720*/  ISETP.NE.AND P0, PT, R6, 0x2, PT ;  /* 0x000000020600780c */ /* 0x000fc80003f05270 */
[----:B------:R-:W-:Y:S02]  /*10730*/  SEL R7, RZ, 0x1, P0 ;  /* 0x00000001ff077807 */ /* 0x000fe40000000000 */
[----:B------:R-:W-:Y:S02]  /*10740*/  SEL R6, R6, RZ, P0 ;  /* 0x000000ff06067207 */ /* 0x000fe40000000000 */
[----:B---3--:R-:W-:Y:S02]  /*10750*/  ISETP.NE.AND P1, PT, R3, RZ, PT ;  /* 0x000000ff0300720c */ /* 0x008fe40003f25270 */
[----:B----4-:R-:W-:-:S11]  /*10760*/  LOP3.LUT R7, R2, R7, RZ, 0x3c, !PT ;  /* 0x0000000702077212 */ /* 0x010fd600078e3cff */
[----:B01----:R-:W-:Y:S05]  /*10770*/  @!P1 BRA `(.L_x_73) ;  /* 0x0000000800249947 */ /* 0x003fea0003800000 */
[----:B------:R-:W3:Y:S01]  /*10780*/  LDL R2, [R1+0x10] ;  /* 0x0000100001027983 */ /* 0x000ee20000100800 */
[----:B------:R-:W-:Y:S01]  /*10790*/  IMAD.MOV.U32 R8, RZ, RZ, R0 ;  /* 0x000000ffff087224 */ /* 0x000fe200078e0000 */
[----:B---3--:R-:W-:-:S13]  /*107a0*/  ISETP.NE.AND P1, PT, R2, RZ, PT ;  /* 0x000000ff0200720c */ /* 0x008fda0003f25270 */
[----:B------:R-:W-:Y:S05]  /*107b0*/  @!P1 BRA `(.L_x_74) ;  /* 0x0000000000509947 */ /* 0x000fea0003800000 */
[----:B------:R-:W3:Y:S01]  /*107c0*/  LDL R9, [R1+0x8] ;  /* 0x0000080001097983 */ /* 0x000ee20000100800 */
[----:B--2---:R-:W0:Y:S01]  /*107d0*/  LDC R5, c[0x0][0x43c] ;  /* 0x00010f00ff057b82 */ /* 0x004e220000000800 */
[----:B------:R-:W-:Y:S01]  /*107e0*/  ULDC.64 UR4, c[0x0][0x428] ;  /* 0x00010a0000047ab9 */ /* 0x000fe20000000a00 */
[----:B------:R-:W-:Y:S01]  /*107f0*/  ULDC.64 UR6, c[0x0][0x208] ;  /* 0x0000820000067ab9 */ /* 0x000fe20000000a00 */
[----:B0-----:R-:W-:-:S13]  /*10800*/  ISETP.NE.AND P0, PT, R5, 0x1, PT ;  /* 0x000000010500780c */ /* 0x001fda0003f05270 */
[----:B------:R-:W0:Y:S02]  /*10810*/  @P0 LDC.64 R2, c[0x0][0x440] ;  /* 0x00011000ff020b82 */ /* 0x000e240000000a00 */
[----:B0-----:R-:W-:-:S04]  /*10820*/  @P0 IMAD.HI.U32 R4, R0, R2, RZ ;  /* 0x0000000200040227 */ /* 0x001fc800078e00ff */
[----:B------:R-:W-:Y:S01]  /*10830*/  IMAD.MOV.U32 R2, RZ, RZ, R0 ;  /* 0x000000ffff027224 */ /* 0x000fe200078e0000 */
[----:B------:R-:W-:-:S04]  /*10840*/  @P0 SHF.R.U32.HI R2, RZ, R3, R4 ;  /* 0x00000003ff020219 */ /* 0x000fc80000011604 */
[--C-:B------:R-:W-:Y:S01]  /*10850*/  SHF.R.S32.HI R3, RZ, 0x1f, R2.reuse ;  /* 0x0000001fff037819 */ /* 0x100fe20000011402 */
[--C-:B------:R-:W-:Y:S02]  /*10860*/  IMAD.MOV R8, RZ, RZ, -R2.reuse ;  /* 0x000000ffff087224 */ /* 0x100fe400078e0a02 */
[----:B------:R-:W-:-:S04]  /*10870*/  IMAD.WIDE.U32 R2, R19, UR4, R2 ;  /* 0x0000000413027c25 */ /* 0x000fc8000f8e0002 */
[----:B------:R-:W-:Y:S02]  /*10880*/  IMAD R8, R5, R8, R0 ;  /* 0x0000000805087224 */ /* 0x000fe400078e0200 */
[----:B---3--:R-:W-:-:S04]  /*10890*/  IMAD R4, R9, UR4, RZ ;  /* 0x0000000409047c24 */ /* 0x008fc8000f8e02ff */
[----:B------:R-:W-:Y:S01]  /*108a0*/  IMAD R4, R19, UR5, R4 ;  /* 0x0000000513047c24 */ /* 0x000fe2000f8e0204 */
[----:B------:R-:W-:-:S03]  /*108b0*/  ULDC.64 UR4, c[0x0][0x418] ;  /* 0x0001060000047ab9 */ /* 0x000fc60000000a00 */
[----:B------:R-:W-:Y:S01]  /*108c0*/  IMAD.IADD R3, R4, 0x1, R3 ;  /* 0x0000000104037824 */ /* 0x000fe200078e0203 */
[----:B------:R-:W-:-:S04]  /*108d0*/  LEA R4, P0, R2, UR4, 0x2 ;  /* 0x0000000402047c11 */ /* 0x000fc8000f8010ff */
[----:B------:R-:W-:-:S05]  /*108e0*/  LEA.HI.X R5, R2, UR5, R3, 0x2, P0 ;  /* 0x0000000502057c11 */ /* 0x000fca00080f1403 */
[----:B------:R0:W5:Y:S04]  /*108f0*/  LDG.E R4, desc[UR6][R4.64] ;  /* 0x0000000604047981 */ /* 0x000168000c1e1900 */
.L_x_74:
[----:B------:R-:W-:Y:S01]  /*10900*/  LEA R3, R6, UR36, 0x3 ;  /* 0x0000002406037c11 */ /* 0x000fe2000f8e18ff */
[----:B------:R-:W-:Y:S01]  /*10910*/  BSSY B2, `(.L_x_75) ;  /* 0x0000004000027945 */ /* 0x000fe20003800000 */
[----:B------:R-:W-:-:S04]  /*10920*/  SHF.L.U32 R2, R7, 0x1f, RZ ;  /* 0x0000001f07027819 */ /* 0x000fc800000006ff */
[----:B------:R-:W1:Y:S02]  /*10930*/  SYNCS.PHASECHK.TRANS64.TRYWAIT P0, [R3+URZ+0x34840], R2 ;  /* 0x03484002030075a7 */ /* 0x000e64000800017f */
[----:B-1----:R-:W-:Y:S05]  /*10940*/  @!P0 BRA `(.L_x_76) ;  /* 0x0000002800008947 */ /* 0x002fea0003800000 */
.L_x_152:
[----:B------:R-:W-:Y:S05]  /*10950*/  BSYNC B2 ;  /* 0x0000000000027941 */ /* 0x000fea0003800000 */
.L_x_75:
[----:B0-2---:R-:W0:Y:S01]  /*10960*/  S2R R5, SR_TID.X ;  /* 0x0000000000057919 */ /* 0x005e220000002100 */
[----:B------:R-:W-:Y:S01]  /*10970*/  BSSY B2, `(.L_x_77) ;  /* 0x000000b000027945 */ /* 0x000fe20003800000 */
[----:B0-----:R-:W-:-:S04]  /*10980*/  LOP3.LUT R5, R5, 0x7f, RZ, 0xc0, !PT ;  /* 0x0000007f05057812 */ /* 0x001fc800078ec0ff */
[----:B------:R-:W-:-:S13]  /*10990*/  ISETP.NE.AND P1, PT, R5, RZ, PT ;  /* 0x000000ff0500720c */ /* 0x000fda0003f25270 */
[----:B------:R-:W-:Y:S05]  /*109a0*/  @P1 BRA `(.L_x_78) ;  /* 0x00000000001c1947 */ /* 0x000fea0003800000 */
[----:B------:R-:W0:Y:S01]  /*109b0*/  S2R R5, SR_TID.X ;  /* 0x0000000000057919 */ /* 0x000e220000002100 */
[----:B-1----:R-:W-:-:S04]  /*109c0*/  IMAD.MOV.U32 R2, RZ, RZ, 0xb000 ;  /* 0x0000b000ff027424 */ /* 0x002fc800078e00ff */
[----:B------:R2:W-:Y:S01]  /*109d0*/  SYNCS.ARRIVE.TRANS64 RZ, [R3+URZ+0x34830], R2 ;  /* 0x0348300203ff79a7 */ /* 0x0005e2000800003f */
[----:B0-----:R-:W-:-:S04]  /*109e0*/  LOP3.LUT R5, R5, 0x1f, RZ, 0xc0, !PT ;  /* 0x0000001f05057812 */ /* 0x001fc800078ec0ff */
[----:B------:R-:W-:-:S13]  /*109f0*/  ISETP.NE.AND P0, PT, R5, RZ, PT ;  /* 0x000000ff0500720c */ /* 0x000fda0003f05270 */
[----:B--2---:R-:W-:Y:S05]  /*10a00*/  @!P0 BRA `(.L_x_78) ;  /* 0x0000000000048947 */ /* 0x004fea0003800000 */
[----:B------:R-:W-:Y:S01]  /*10a10*/  BPT.TRAP 0x1 ;  /* 0x000000040000795c */ /* 0x000fe20000300000 */
.L_x_78:
[----:B------:R-:W-:Y:S05]  /*10a20*/  BSYNC B2 ;  /* 0x0000000000027941 */ /* 0x000fea0003800000 */
.L_x_77:
[----:B------:R-:W-:Y:S01]  /*10a30*/  MOV R14, RZ ;  /* 0x000000ff000e7202 */ /* 0x000fe20000000f00 */
[----:B-1----:R-:W-:Y:S01]  /*10a40*/  IMAD R2, R6, 0xb000, R11 ;  /* 0x0000b00006027824 */ /* 0x002fe200078e020b */
[----:B------:R-:W-:Y:S01]  /*10a50*/  UIADD3 UR4, UP0, UR38, 0x370, URZ ;  /* 0x0000037026047890 */ /* 0x000fe2000ff1e03f */
[----:B------:R-:W-:Y:S01]  /*10a60*/  PLOP3.LUT P0, PT, PT, PT, PT, 0x80, 0x0 ;  /* 0x000000000000781c */ /* 0x000fe20003f0f070 */
[----:B------:R-:W-:Y:S01]  /*10a70*/  VIADD R3, R3, 0x34830 ;  /* 0x0003483003037836 */ /* 0x000fe20000000000 */
[----:B------:R-:W-:Y:S01]  /*10a80*/  R2UR UR10, R14 ;  /* 0x000000000e0a72ca */ /* 0x000fe200000e0000 */
[----:B------:R-:W-:Y:S01]  /*10a90*/  IMAD R5, R8, 0xb0, RZ ;  /* 0x000000b008057824 */ /* 0x000fe200078e02ff */
[----:B------:R-:W-:Y:S01]  /*10aa0*/  UIADD3.X UR5, URZ, UR39, URZ, UP0, !UPT ;  /* 0x000000273f057290 */ /* 0x000fe200087fe43f */
[----:B------:R-:W-:Y:S01]  /*10ab0*/  VIADD R9, R2, 0x1e400 ;  /* 0x0001e40002097836 */ /* 0x000fe20000000000 */
[----:B------:R-:W-:Y:S01]  /*10ac0*/  UMOV UR6, 0x0 ;  /* 0x0000000000067882 */ /* 0x000fe20000000000 */
[----:B------:R-:W-:-:S10]  /*10ad0*/  UMOV UR7, 0x14f00000 ;  /* 0x14f0000000077882 */ /* 0x000fd40000000000 */
.L_x_79:
        /* <DEDUP_REMOVED lines=16> */
.L_x_80:
        /* <DEDUP_REMOVED lines=11> */
[----:B------:R-:W-:Y:S01]  /*10c90*/  IMAD R2, R18, 0x8, R10 ;  /* 0x0000000812027824 */ /* 0x000fe200078e020a */
[----:B------:R-:W-:Y:S01]  /*10ca0*/  BSSY B2, `(.L_x_81) ;  /* 0x0000004000027945 */ /* 0x000fe20003800000 */
[----:B--2---:R-:W-:-:S04]  /*10cb0*/  SHF.L.U32 R3, R12, 0x1f, RZ ;  /* 0x0000001f0c037819 */ /* 0x004fc800000006ff */
[----:B------:R-:W0:Y:S02]  /*10cc0*/  SYNCS.PHASECHK.TRANS64.TRYWAIT P0, [R2+URZ+0x60], R3 ;  /* 0x00006003020075a7 */ /* 0x000e24000800017f */
[----:B0-----:R-:W-:Y:S05]  /*10cd0*/  @!P0 BRA `(.L_x_82) ;  /* 0x0000002400308947 */ /* 0x001fea0003800000 */
.L_x_153:
[----:B------:R-:W-:Y:S05]  /*10ce0*/  BSYNC B2 ;  /* 0x0000000000027941 */ /* 0x000fea0003800000 */
.L_x_81:
[----:B------:R-:W-:Y:S01]  /*10cf0*/  BSSY B2, `(.L_x_83) ;  /* 0x000000b000027945 */ /* 0x000fe20003800000 */
[----:B------:R-:W-:Y:S01]  /*10d00*/  MOV R12, 0x0 ;  /* 0x00000000000c7802 */ /* 0x000fe20000000f00 */
[----:B------:R-:W-:Y:S02]  /*10d10*/  IMAD.MOV.U32 R13, RZ, RZ, 0x14f00000 ;  /* 0x14f00000ff0d7424 */ /* 0x000fe400078e00ff */
[----:B------:R-:W-:Y:S05]  /*10d20*/  @P1 BRA `(.L_x_84) ;  /* 0x00000000001c1947 */ /* 0x000fea0003800000 */
[----:B------:R-:W1:Y:S01]  /*10d30*/  S2R R5, SR_TID.X ;  /* 0x0000000000057919 */ /* 0x000e620000002100 */
[----:B0-----:R-:W-:-:S04]  /*10d40*/  IMAD.MOV.U32 R3, RZ, RZ, 0xb000 ;  /* 0x0000b000ff037424 */ /* 0x001fc800078e00ff */
[----:B------:R2:W-:Y:S01]  /*10d50*/  SYNCS.ARRIVE.TRANS64 RZ, [R2+URZ+0x50], R3 ;  /* 0x0000500302ff79a7 */ /* 0x0005e2000800003f */
[----:B-1----:R-:W-:-:S04]  /*10d60*/  LOP3.LUT R5, R5, 0x1f, RZ, 0xc0, !PT ;  /* 0x0000001f05057812 */ /* 0x002fc800078ec0ff */
[----:B------:R-:W-:-:S13]  /*10d70*/  ISETP.NE.AND P0, PT, R5, RZ, PT ;  /* 0x000000ff0500720c */ /* 0x000fda0003f05270 */
[----:B--2---:R-:W-:Y:S05]  /*10d80*/  @!P0 BRA `(.L_x_84) ;  /* 0x0000000000048947 */ /* 0x004fea0003800000 */
[----:B------:R-:W-:Y:S01]  /*10d90*/  BPT.TRAP 0x1 ;  /* 0x000000040000795c */ /* 0x000fe20000300000 */
.L_x_84:
[----:B------:R-:W-:Y:S05]  /*10da0*/  BSYNC B2 ;  /* 0x0000000000027941 */ /* 0x000fea0003800000 */
.L_x_83:
[----:B0-----:R-:W2:Y:S01]  /*10db0*/  LDL.LU R3, [R1+0x4] ;  /* 0x0000040001037983 */ /* 0x001ea20000300800 */
[----:B------:R-:W-:Y:S01]  /*10dc0*/  R2UR UR10, R14 ;  /* 0x000000000e0a72ca */ /* 0x000fe200000e0000 */
[----:B------:R-:W-:Y:S01]  /*10dd0*/  IMAD R18, R18, 0xb000, R11 ;  /* 0x0000b00012127824 */ /* 0x000fe200078e020b */
[----:B------:R-:W-:Y:S01]  /*10de0*/  R2UR UR6, R12 ;  /* 0x000000000c0672ca */ /* 0x000fe200000e0000 */
[----:B------:R-:W-:Y:S01]  /*10df0*/  UIADD3 UR4, UP0, UR38, 0x470, URZ ;  /* 0x0000047026047890 */ /* 0x000fe2000ff1e03f */
[----:B------:R-:W-:Y:S01]  /*10e00*/  R2UR UR7, R13 ;  /* 0x000000000d0772ca */ /* 0x000fe200000e0000 */
[----:B------:R-:W-:Y:S01]  /*10e10*/  VIADD R2, R2, 0x50 ;  /* 0x0000005002027836 */ /* 0x000fe20000000000 */
[----:B------:R-:W-:Y:S01]  /*10e20*/  PLOP3.LUT P0, PT, PT, PT, PT, 0x80, 0x0 ;  /* 0x000000000000781c */ /* 0x000fe20003f0f070 */
[----:B------:R-:W-:Y:S01]  /*10e30*/  VIADD R5, R18, 0x400 ;  /* 0x0000040012057836 */ /* 0x000fe20000000000 */
[----:B------:R-:W-:Y:S01]  /*10e40*/  UIADD3.X UR5, URZ, UR39, URZ, UP0, !UPT ;  /* 0x000000273f057290 */ /* 0x000fe200087fe43f */
[----:B--2---:R-:W-:-:S11]  /*10e50*/  IMAD R3, R3, 0xb0, RZ ;  /* 0x000000b003037824 */ /* 0x004fd600078e02ff */
.L_x_85:
        /* <DEDUP_REMOVED lines=10> */
[----:B------:R-:W-:Y:S01]  /*10f00*/  R2UR UR10, R9 ;  /* 0x00000000090a72ca */ /* 0x000fe200000e0000 */
[----:B------:R-:W-:Y:S01]  /*10f10*/  VIADD R18, R18, 0x5c00 ;  /* 0x00005c0012127836 */ /* 0x000fe20000000000 */
[----:B------:R-:W-:Y:S02]  /*10f20*/  R2UR UR6, R12 ;  /* 0x000000000c0672ca */ /* 0x000fe400000e0000 */
[----:B------:R-:W-:Y:S02]  /*10f30*/  R2UR UR7, R13 ;  /* 0x000000000d0772ca */ /* 0x000fe400000e0000 */
[----:B------:R-:W-:-:S13]  /*10f40*/  PLOP3.LUT P0, PT, PT, PT, PT, 0x80, 0x0 ;  /* 0x000000000000781c */ /* 0x000fda0003f0f070 */
.L_x_86:
        /* <DEDUP_REMOVED lines=11> */
[----:B------:R-:W-:-:S07]  /*11000*/  MOV R17, R4 ;  /* 0x0000000400117202 */ /* 0x000fce0000000f00 */
.L_x_73:
[----:B------:R-:W-:Y:S05]  /*11010*/  BSYNC B1 ;  /* 0x0000000000017941 */ /* 0x000fea0003800000 */
.L_x_72:
[----:B------:R-:W3:Y:S01]  /*11020*/  LDL R2, [R1+0xc] ;  /* 0x00000c0001027983 */ /* 0x000ee20000100800 */
[----:B------:R-:W-:Y:S01]  /*11030*/  VIADD R18, R6, 0x1 ;  /* 0x0000000106127836 */ /* 0x000fe20000000000 */
[----:B------:R-:W-:Y:S04]  /*11040*/  BSSY B1, `(.L_x_87) ;  /* 0x0000091000017945 */ /* 0x000fe80003800000 */
[----:B------:R-:W-:-:S04]  /*11050*/  ISETP.NE.AND P0, PT, R18, 0x2, PT ;  /* 0x000000021200780c */ /* 0x000fc80003f05270 */
[----:B------:R-:W-:Y:S02]  /*11060*/  SEL R18, R18, RZ, P0 ;  /* 0x000000ff12127207 */ /* 0x000fe40000000000 */
[----:B---3--:R-:W-:Y:S02]  /*11070*/  ISETP.NE.AND P1, PT, R2, RZ, PT ;  /* 0x000000ff0200720c */ /* 0x008fe40003f25270 */
[----:B------:R-:W-:-:S04]  /*11080*/  SEL R2, RZ, 0x1, P0 ;  /* 0x00000001ff027807 */ /* 0x000fc80000000000 */
[----:B------:R-:W-:-:S05]  /*11090*/  LOP3.LUT R9, R7, R2, RZ, 0x3c, !PT ;  /* 0x0000000207097212 */ /* 0x000fca00078e3cff */
[----:B------:R1:W-:Y:S02]  /*110a0*/  STL [R1], R9 ;  /* 0x0000000901007387 */ /* 0x0003e40000100800 */
[----:B------:R-:W-:Y:S05]  /*110b0*/  @!P1 BRA `(.L_x_88) ;  /* 0x0000000800249947 */ /* 0x000fea0003800000 */
[----:B------:R-:W3:Y:S01]  /*110c0*/  LDL R3, [R1+0x10] ;  /* 0x0000100001037983 */ /* 0x000ee20000100800 */
[----:B0-----:R-:W-:Y:S01]  /*110d0*/  VIADD R8, R0, 0xffffffff ;  /* 0xffffffff00087836 */ /* 0x001fe20000000000 */
        /* <DEDUP_REMOVED lines=17> */
[----:B------:R-:W-:-:S03]  /*111f0*/  ULDC.64 UR4, c[0x0][0x418] ;  /* 0x0001060000047ab9 */ /* 0x000fc60000000a00 */
[----:B------:R-:W-:Y:S01]  /*11200*/  IMAD.IADD R3, R4, 0x1, R3 ;  /* 0x0000000104037824 */ /* 0x000fe200078e0203 */
[----:B------:R-:W-:-:S04]  /*11210*/  LEA R4, P0, R2, UR4, 0x2 ;  /* 0x0000000402047c11 */ /* 0x000fc8000f8010ff */
[----:B------:R-:W-:-:S05]  /*11220*/  LEA.HI.X R5, R2, UR5, R3, 0x2, P0 ;  /* 0x0000000502057c11 */ /* 0x000fca00080f1403 */
[----:B------:R0:W5:Y:S04]  /*11230*/  LDG.E R4, desc[UR6][R4.64] ;  /* 0x0000000604047981 */ /* 0x000168000c1e1900 */
.L_x_89:
[----:B------:R-:W-:Y:S01]  /*11240*/  LEA R2, R18, UR36, 0x3 ;  /* 0x0000002412027c11 */ /* 0x000fe2000f8e18ff */
[----:B------:R-:W-:Y:S01]  /*11250*/  BSSY B2, `(.L_x_90) ;  /* 0x0000004000027945 */ /* 0x000fe20003800000 */
[----:B------:R-:W-:-:S04]  /*11260*/  SHF.L.U32 R3, R9, 0x1f, RZ ;  /* 0x0000001f09037819 */ /* 0x000fc800000006ff */
[----:B------:R-:W3:Y:S02]  /*11270*/  SYNCS.PHASECHK.TRANS64.TRYWAIT P0, [R2+URZ+0x34840], R3 ;  /* 0x03484003020075a7 */ /* 0x000ee4000800017f */
[----:B---3--:R-:W-:Y:S05]  /*11280*/  @!P0 BRA `(.L_x_91) ;  /* 0x0000001c00d88947 */ /* 0x008fea0003800000 */
.L_x_154:
[----:B------:R-:W-:Y:S05]  /*11290*/  BSYNC B2 ;  /* 0x0000000000027941 */ /* 0x000fea0003800000 */
.L_x_90:
[----:B0-2---:R-:W0:Y:S01]  /*112a0*/  S2R R5, SR_TID.X ;  /* 0x0000000000057919 */ /* 0x005e220000002100 */
[----:B------:R-:W-:Y:S01]  /*112b0*/  BSSY B2, `(.L_x_92) ;  /* 0x000000b000027945 */ /* 0x000fe20003800000 */
[----:B0-----:R-:W-:-:S04]  /*112c0*/  LOP3.LUT R5, R5, 0x7f, RZ, 0xc0, !PT ;  /* 0x0000007f05057812 */ /* 0x001fc800078ec0ff */
[----:B------:R-:W-:-:S13]  /*112d0*/  ISETP.NE.AND P1, PT, R5, RZ, PT ;  /* 0x000000ff0500720c */ /* 0x000fda0003f25270 */
[----:B------:R-:W-:Y:S05]  /*112e0*/  @P1 BRA `(.L_x_93) ;  /* 0x00000000001c1947 */ /* 0x000fea0003800000 */
[----:B------:R-:W0:Y:S01]  /*112f0*/  S2R R5, SR_TID.X ;  /* 0x0000000000057919 */ /* 0x000e220000002100 */
[----:B---3--:R-:W-:-:S04]  /*11300*/  MOV R3, 0xb000 ;  /* 0x0000b00000037802 */ /* 0x008fc80000000f00 */
[----:B------:R2:W-:Y:S01]  /*11310*/  SYNCS.ARRIVE.TRANS64 RZ, [R2+URZ+0x34830], R3 ;  /* 0x0348300302ff79a7 */ /* 0x0005e2000800003f */
[----:B0-----:R-:W-:-:S04]  /*11320*/  LOP3.LUT R5, R5, 0x1f, RZ, 0xc0, !PT ;  /* 0x0000001f05057812 */ /* 0x001fc800078ec0ff */
[----:B------:R-:W-:-:S13]  /*11330*/  ISETP.NE.AND P0, PT, R5, RZ, PT ;  /* 0x000000ff0500720c */ /* 0x000fda0003f05270 */
[----:B--2---:R-:W-:Y:S05]  /*11340*/  @!P0 BRA `(.L_x_93) ;  /* 0x0000000000048947 */ /* 0x004fea0003800000 */
[----:B------:R-:W-:Y:S01]  /*11350*/  BPT.TRAP 0x1 ;  /* 0x000000040000795c */ /* 0x000fe20000300000 */
.L_x_93:
[----:B------:R-:W-:Y:S05]  /*11360*/  BSYNC B2 ;  /* 0x0000000000027941 */ /* 0x000fea0003800000 */
.L_x_92:
[----:B------:R-:W-:Y:S01]  /*11370*/  IMAD.MOV.U32 R14, RZ, RZ, RZ ;  /* 0x000000ffff0e7224 */ /* 0x000fe200078e00ff */
[----:B------:R-:W-:Y:S01]  /*11380*/  UIADD3 UR4, UP0, UR38, 0x370, URZ ;  /* 0x0000037026047890 */ /* 0x000fe2000ff1e03f */
[C---:B---3--:R-:W-:Y:S01]  /*11390*/  IMAD R3, R18.reuse, 0x8, R10 ;  /* 0x0000000812037824 */ /* 0x048fe200078e020a */
[----:B------:R-:W-:Y:S01]  /*113a0*/  PLOP3.LUT P0, PT, PT, PT, PT, 0x80, 0x0 ;  /* 0x000000000000781c */ /* 0x000fe20003f0f070 */
[----:B------:R-:W-:Y:S01]  /*113b0*/  IMAD R2, R18, 0xb000, R11 ;  /* 0x0000b00012027824 */ /* 0x000fe200078e020b */
[----:B------:R-:W-:Y:S01]  /*113c0*/  R2UR UR10, R14 ;  /* 0x000000000e0a72ca */ /* 0x000fe200000e0000 */
[----:B------:R-:W-:Y:S01]  /*113d0*/  VIADD R3, R3, 0x30 ;  /* 0x0000003003037836 */ /* 0x000fe20000000000 */
[----:B------:R-:W-:Y:S01]  /*113e0*/  UIADD3.X UR5, URZ, UR39, URZ, UP0, !UPT ;  /* 0x000000273f057290 */ /* 0x000fe200087fe43f */
[----:B------:R-:W-:Y:S01]  /*113f0*/  IMAD R5, R8, 0xb0, RZ ;  /* 0x000000b008057824 */ /* 0x000fe200078e02ff */
[----:B------:R-:W-:Y:S01]  /*11400*/  UMOV UR6, 0x0 ;  /* 0x0000000000067882 */ /* 0x000fe20000000000 */
[----:B-1----:R-:W-:Y:S01]  /*11410*/  VIADD R9, R2, 0x1e400 ;  /* 0x0001e40002097836 */ /* 0x002fe20000000000 */
[----:B------:R-:W-:-:S09]  /*11420*/  UMOV UR7, 0x14f00000 ;  /* 0x14f0000000077882 */ /* 0x000fd20000000000 */
.L_x_94:
        /* <DEDUP_REMOVED lines=12> */
[----:B------:R-:W-:Y:S01]  /*114f0*/  UMOV UR6, 0x0 ;  /* 0x0000000000067882 */ /* 0x000fe20000000000 */
[----:B------:R-:W-:Y:S01]  /*11500*/  IADD3 R2, R2, 0x23c00, RZ ;  /* 0x00023c0002027810 */ /* 0x000fe20007ffe0ff */
[----:B------:R-:W-:Y:S01]  /*11510*/  UMOV UR7, 0x14f00000 ;  /* 0x14f0000000077882 */ /* 0x000fe20000000000 */
[----:B------:R-:W-:-:S15]  /*11520*/  R2UR UR10, R9 ;  /* 0x00000000090a72ca */ /* 0x000fde00000e0000 */
.L_x_95:
        /* <DEDUP_REMOVED lines=10> */
[----:B------:R-:W-:Y:S01]  /*115d0*/  SHF.L.U32 R7, R7, 0x1f, RZ ;  /* 0x0000001f07077819 */ /* 0x000fe200000006ff */
[----:B------:R-:W-:Y:S01]  /*115e0*/  IMAD R2, R6, 0x8, R10 ;  /* 0x0000000806027824 */ /* 0x000fe200078e020a */
[----:B------:R-:W-:Y:S03]  /*115f0*/  BSSY B2, `(.L_x_96) ;  /* 0x0000003000027945 */ /* 0x000fe60003800000 */
[----:B------:R-:W0:Y:S02]  /*11600*/  SYNCS.PHASECHK.TRANS64.TRYWAIT P0, [R2+URZ+0x60], R7 ;  /* 0x00006007020075a7 */ /* 0x000e24000800017f */
[----:B0-----:R-:W-:Y:S05]  /*11610*/  @!P0 BRA `(.L_x_97) ;  /* 0x0000001c00088947 */ /* 0x001fea0003800000 */
.L_x_155:
[----:B------:R-:W-:Y:S05]  /*11620*/  BSYNC B2 ;  /* 0x0000000000027941 */ /* 0x000fea0003800000 */
.L_x_96:
[----:B------:R-:W-:Y:S01]  /*11630*/  BSSY B2, `(.L_x_98) ;  /* 0x000000b000027945 */ /* 0x000fe20003800000 */
[----:B------:R-:W-:Y:S02]  /*11640*/  IMAD.MOV.U32 R12, RZ, RZ, 0x0 ;  /* 0x00000000ff0c7424 */ /* 0x000fe400078e00ff */
[----:B------:R-:W-:Y:S01]  /*11650*/  IMAD.MOV.U32 R13, RZ, RZ, 0x14f00000 ;  /* 0x14f00000ff0d7424 */ /* 0x000fe200078e00ff */
[----:B------:R-:W-:Y:S06]  /*11660*/  @P1 BRA `(.L_x_99) ;  /* 0x00000000001c1947 */ /* 0x000fec0003800000 */
[----:B------:R-:W1:Y:S01]  /*11670*/  S2R R5, SR_TID.X ;  /* 0x0000000000057919 */ /* 0x000e620000002100 */
[----:B------:R-:W-:-:S04]  /*11680*/  IMAD.MOV.U32 R3, RZ, RZ, 0xb000 ;  /* 0x0000b000ff037424 */ /* 0x000fc800078e00ff */
[----:B------:R2:W-:Y:S01]  /*11690*/  SYNCS.ARRIVE.TRANS64 RZ, [R2+URZ+0x50], R3 ;  /* 0x0000500302ff79a7 */ /* 0x0005e2000800003f */
[----:B-1----:R-:W-:-:S04]  /*116a0*/  LOP3.LUT R5, R5, 0x1f, RZ, 0xc0, !PT ;  /* 0x0000001f05057812 */ /* 0x002fc800078ec0ff */
[----:B------:R-:W-:-:S13]  /*116b0*/  ISETP.NE.AND P0, PT, R5, RZ, PT ;  /* 0x000000ff0500720c */ /* 0x000fda0003f05270 */
[----:B--2---:R-:W-:Y:S05]  /*116c0*/  @!P0 BRA `(.L_x_99) ;  /* 0x0000000000048947 */ /* 0x004fea0003800000 */
[----:B------:R-:W-:Y:S01]  /*116d0*/  BPT.TRAP 0x1 ;  /* 0x000000040000795c */ /* 0x000fe20000300000 */
.L_x_99:
[----:B------:R-:W-:Y:S05]  /*116e0*/  BSYNC B2 ;  /* 0x0000000000027941 */ /* 0x000fea0003800000 */
.L_x_98:
[----:B------:R-:W2:Y:S01]  /*116f0*/  LDL.LU R3, [R1+0x4] ;  /* 0x0000040001037983 */ /* 0x000ea20000300800 */
[----:B------:R-:W-:Y:S01]  /*11700*/  R2UR UR10, R14 ;  /* 0x000000000e0a72ca */ /* 0x000fe200000e0000 */
[----:B------:R-:W-:Y:S01]  /*11710*/  IMAD R6, R6, 0xb000, R11 ;  /* 0x0000b00006067824 */ /* 0x000fe200078e020b */
[----:B------:R-:W-:Y:S01]  /*11720*/  R2UR UR6, R12 ;  /* 0x000000000c0672ca */ /* 0x000fe200000e0000 */
[----:B------:R-:W-:Y:S01]  /*11730*/  UIADD3 UR4, UP0, UR38, 0x470, URZ ;  /* 0x0000047026047890 */ /* 0x000fe2000ff1e03f */
[----:B------:R-:W-:Y:S01]  /*11740*/  R2UR UR7, R13 ;  /* 0x000000000d0772ca */ /* 0x000fe200000e0000 */
[----:B0-----:R-:W-:Y:S01]  /*11750*/  VIADD R2, R2, 0x50 ;  /* 0x0000005002027836 */ /* 0x001fe20000000000 */
[----:B------:R-:W-:Y:S01]  /*11760*/  PLOP3.LUT P0, PT, PT, PT, PT, 0x80, 0x0 ;  /* 0x000000000000781c */ /* 0x000fe20003f0f070 */
[----:B------:R-:W-:Y:S01]  /*11770*/  UIADD3.X UR5, URZ, UR39, URZ, UP0, !UPT ;  /* 0x000000273f057290 */ /* 0x000fe200087fe43f */
[----:B------:R-:W-:Y:S01]  /*11780*/  IADD3 R5, R6, 0x400, RZ ;  /* 0x0000040006057810 */ /* 0x000fe20007ffe0ff */
[----:B--2---:R-:W-:-:S10]  /*11790*/  IMAD R3, R3, 0xb0, RZ ;  /* 0x000000b003037824 */ /* 0x004fd400078e02ff */
.L_x_100:
        /* <DEDUP_REMOVED lines=15> */
.L_x_101:
        /* <DEDUP_REMOVED lines=12> */
.L_x_88:
[----:B------:R-:W-:Y:S05]  /*11950*/  BSYNC B1 ;  /* 0x0000000000017941 */ /* 0x000fea0003800000 */
.L_x_87:
[C---:B------:R-:W-:Y:S01]  /*11960*/  ISETP.GT.AND P0, PT, R0.reuse, 0x1, PT ;  /* 0x000000010000780c */ /* 0x040fe20003f04270 */
[----:B------:R-:W-:-:S12]  /*11970*/  VIADD R0, R0, 0xfffffffe ;  /* 0xfffffffe00007836 */ /* 0x000fd80000000000 */
[----:B------:R-:W-:Y:S05]  /*11980*/  @P0 BRA `(.L_x_102) ;  /* 0xffffffec00540947 */ /* 0x000fea000383ffff */
.L_x_71:
[----:B------:R-:W-:Y:S05]  /*11990*/  BSYNC B0 ;  /* 0x0000000000007941 */ /* 0x000fea0003800000 */
.L_x_54:
[----:B0-----:R-:W4:Y:S01]  /*119a0*/  LDL.LU R0, [R1+0xc] ;  /* 0x00000c0001007983 */ /* 0x001f220000300800 */
[----:B------:R-:W-:Y:S01]  /*119b0*/  BSSY B0, `(.L_x_103) ;  /* 0x000003b000007945 */ /* 0x000fe20003800000 */
[----:B----4-:R-:W-:-:S13]  /*119c0*/  ISETP.NE.AND P0, PT, R0, RZ, PT ;  /* 0x000000ff0000720c */ /* 0x010fda0003f05270 */
[----:B------:R-:W-:Y:S05]  /*119d0*/  @!P0 BRA `(.L_x_104) ;  /* 0x0000000000e08947 */ /* 0x000fea0003800000 */
[----:B------:R-:W4:Y:S01]  /*119e0*/  LDL R0, [R1] ;  /* 0x0000000001007983 */ /* 0x000f220000100800 */
[----:B------:R-:W-:Y:S01]  /*119f0*/  LEA R3, R18, UR36, 0x3 ;  /* 0x0000002412037c11 */ /* 0x000fe2000f8e18ff */
[----:B------:R-:W-:Y:S01]  /*11a00*/  BSSY B1, `(.L_x_105) ;  /* 0x0000007000017945 */ /* 0x000fe20003800000 */
[----:B------:R-:W0:Y:S02]  /*11a10*/  S2R R2, SR_TID.X ;  /* 0x0000000000027919 */ /* 0x000e240000002100 */
[----:B0-----:R-:W-:-:S04]  /*11a20*/  LOP3.LUT R2, R2, 0x7f, RZ, 0xc0, !PT ;  /* 0x0000007f02027812 */ /* 0x001fc800078ec0ff */
[----:B------:R-:W-:Y:S02]  /*11a30*/  ISETP.NE.AND P1, PT, R2, RZ, PT ;  /* 0x000000ff0200720c */ /* 0x000fe40003f25270 */
[----:B----4-:R-:W-:-:S04]  /*11a40*/  SHF.L.U32 R0, R0, 0x1f, RZ ;  /* 0x0000001f00007819 */ /* 0x010fc800000006ff */
[----:B------:R-:W0:Y:S02]  /*11a50*/  SYNCS.PHASECHK.TRANS64.TRYWAIT P0, [R3+URZ+0x34860], R0 ;  /* 0x03486000030075a7 */ /* 0x000e24000800017f */
[----:B0-----:R-:W-:Y:S05]  /*11a60*/  @!P0 BRA `(.L_x_106) ;  /* 0x0000001800088947 */ /* 0x001fea0003800000 */
.L_x_156:
[----:B------:R-:W-:Y:S05]  /*11a70*/  BSYNC B1 ;  /* 0x0000000000017941 */ /* 0x000fea0003800000 */
.L_x_105:
[----:B------:R-:W-:Y:S04]  /*11a80*/  BSSY B1, `(.L_x_107) ;  /* 0x0000009000017945 */ /* 0x000fe80003800000 */
[----:B------:R-:W-:Y:S05]  /*11a90*/  @P1 BRA `(.L_x_108) ;  /* 0x00000000001c1947 */ /* 0x000fea0003800000 */
[----:B------:R-:W4:Y:S01]  /*11aa0*/  S2R R2, SR_TID.X ;  /* 0x0000000000027919 */ /* 0x000f220000002100 */
[----:B0-----:R-:W-:-:S04]  /*11ab0*/  IMAD.MOV.U32 R0, RZ, RZ, 0xb000 ;  /* 0x0000b000ff007424 */ /* 0x001fc800078e00ff */
[----:B------:R0:W-:Y:S01]  /*11ac0*/  SYNCS.ARRIVE.TRANS64 RZ, [R3+URZ+0x34850], R0 ;  /* 0x0348500003ff79a7 */ /* 0x0001e2000800003f */
[----:B----4-:R-:W-:-:S04]  /*11ad0*/  LOP3.LUT R2, R2, 0x1f, RZ, 0xc0, !PT ;  /* 0x0000001f02027812 */ /* 0x010fc800078ec0ff */
[----:B------:R-:W-:-:S13]  /*11ae0*/  ISETP.NE.AND P0, PT, R2, RZ, PT ;  /* 0x000000ff0200720c */ /* 0x000fda0003f05270 */
[----:B0-----:R-:W-:Y:S05]  /*11af0*/  @!P0 BRA `(.L_x_108) ;  /* 0x0000000000048947 */ /* 0x001fea0003800000 */
[----:B------:R-:W-:Y:S01]  /*11b00*/  BPT.TRAP 0x1 ;  /* 0x000000040000795c */ /* 0x000fe20000300000 */
.L_x_108:
[----:B------:R-:W-:Y:S05]  /*11b10*/  BSYNC B1 ;  /* 0x0000000000017941 */ /* 0x000fea0003800000 */
.L_x_107:
[----:B------:R-:W4:Y:S01]  /*11b20*/  LDL R2, [R1+0x4] ;  /* 0x0000040001027983 */ /* 0x000f220000100800 */
[----:B------:R-:W-:Y:S01]  /*11b30*/  IMAD R11, R18, 0xb000, R11 ;  /* 0x0000b000120b7824 */ /* 0x000fe200078e020b */
[----:B------:R-:W-:Y:S01]  /*11b40*/  UIADD3 UR4, UP0, UR38, 0x470, URZ ;  /* 0x0000047026047890 */ /* 0x000fe2000ff1e03f */
[----:B0-----:R-:W-:Y:S01]  /*11b50*/  VIADD R0, R3, 0x34850 ;  /* 0x0003485003007836 */ /* 0x001fe20000000000 */
[----:B------:R-:W-:Y:S01]  /*11b60*/  PLOP3.LUT P0, PT, PT, PT, PT, 0x80, 0x0 ;  /* 0x000000000000781c */ /* 0x000fe20003f0f070 */
[----:B------:R-:W-:Y:S01]  /*11b70*/  UMOV UR6, 0x0 ;  /* 0x0000000000067882 */ /* 0x000fe20000000000 */
[----:B------:R-:W-:Y:S01]  /*11b80*/  UIADD3.X UR5, URZ, UR39, URZ, UP0, !UPT ;  /* 0x000000273f057290 */ /* 0x000fe200087fe43f */
[----:B------:R-:W-:Y:S01]  /*11b90*/  UMOV UR7, 0x14f00000 ;  /* 0x14f0000000077882 */ /* 0x000fe20000000000 */
[----:B------:R-:W-:Y:S01]  /*11ba0*/  UMOV UR10, URZ ;  /* 0x0000003f000a7c82 */ /* 0x000fe20008000000 */
[----:B----4-:R-:W-:Y:S01]  /*11bb0*/  IMAD R3, R2, 0xb0, RZ ;  /* 0x000000b002037824 */ /* 0x010fe200078e02ff */
[----:B------:R-:W-:-:S08]  /*11bc0*/  IADD3 R2, R11, 0x400, RZ ;  /* 0x000004000b027810 */ /* 0x000fd00007ffe0ff */
.L_x_109:
        /* <DEDUP_REMOVED lines=10> */
[----:B------:R-:W-:Y:S01]  /*11c70*/  PLOP3.LUT P0, PT, PT, PT, PT, 0x80, 0x0 ;  /* 0x000000000000781c */ /* 0x000fe20003f0f070 */
[----:B------:R-:W-:Y:S01]  /*11c80*/  VIADD R11, R11, 0x5c00 ;  /* 0x00005c000b0b7836 */ /* 0x000fe20000000000 */
[----:B------:R-:W-:Y:S01]  /*11c90*/  UMOV UR6, 0x0 ;  /* 0x0000000000067882 */ /* 0x000fe20000000000 */
[----:B------:R-:W-:Y:S01]  /*11ca0*/  UMOV UR7, 0x14f00000 ;  /* 0x14f0000000077882 */ /* 0x000fe20000000000 */
[----:B------:R-:W-:-:S09]  /*11cb0*/  UMOV UR10, 0x40 ;  /* 0x00000040000a7882 */ /* 0x000fd20000000000 */
.L_x_110:
        /* <DEDUP_REMOVED lines=10> */
.L_x_104:
[----:B------:R-:W-:Y:S05]  /*11d60*/  BSYNC B0 ;  /* 0x0000000000007941 */ /* 0x000fea0003800000 */
.L_x_103:
[----:B--2---:R-:W2:Y:S01]  /*11d70*/  LDL.LU R5, [R1+0x28] ;  /* 0x0000280001057983 */ /* 0x004ea20000300800 */
[----:B------:R-:W-:Y:S01]  /*11d80*/  VIADD R18, R18, 0x1 ;  /* 0x0000000112127836 */ /* 0x000fe20000000000 */
[----:B------:R-:W-:Y:S02]  /*11d90*/  ULDC UR4, c[0x0][0xc34] ;  /* 0x00030d0000047ab9 */ /* 0x000fe40000000800 */
[----:B------:R-:W4:Y:S04]  /*11da0*/  LDL.LU R4, [R1] ;  /* 0x0000000001047983 */ /* 0x000f280000300800 */
[----:B------:R-:W5:Y:S01]  /*11db0*/  LDL.LU R2, [R1+0x30] ;  /* 0x0000300001027983 */ /* 0x000f620000300800 */
[----:B------:R-:W-:-:S04]  /*11dc0*/  ISETP.NE.AND P0, PT, R18, 0x2, PT ;  /* 0x000000021200780c */ /* 0x000fc80003f05270 */
[----:B------:R-:W-:Y:S02]  /*11dd0*/  SEL R0, RZ, 0x1, P0 ;  /* 0x00000001ff007807 */ /* 0x000fe40000000000 */
[----:B------:R-:W-:Y:S01]  /*11de0*/  SEL R18, R18, RZ, P0 ;  /* 0x000000ff12127207 */ /* 0x000fe20000000000 */
[----:B--2---:R-:W-:Y:S01]  /*11df0*/  VIADD R5, R5, UR37 ;  /* 0x0000002505057c36 */ /* 0x004fe20008000000 */
[----:B----4-:R-:W-:-:S04]  /*11e00*/  LOP3.LUT R4, R4, R0, RZ, 0x3c, !PT ;  /* 0x0000000004047212 */ /* 0x010fc800078e3cff */
[----:B------:R0:W-:Y:S01]  /*11e10*/  STL [R1+0x28], R5 ;  /* 0x0000280501007387 */ /* 0x0001e20000100800 */
[----:B------:R-:W-:Y:S01]  /*11e20*/  ISETP.GE.AND P1, PT, R5, UR4, PT ;  /* 0x0000000405007c0c */ /* 0x000fe2000bf26270 */
[----:B-----5:R-:W-:-:S05]  /*11e30*/  VIADD R2, R2, 0x1 ;  /* 0x0000000102027836 */ /* 0x020fca0000000000 */
[----:B------:R0:W-:Y:S04]  /*11e40*/  STL [R1+0x30], R2 ;  /* 0x0000300201007387 */ /* 0x0001e80000100800 */
[----:B------:R0:W-:Y:S03]  /*11e50*/  STL [R1], R4 ;  /* 0x0000000401007387 */ /* 0x0001e60000100800 */
[----:B------:R-:W-:Y:S05]  /*11e60*/  @!P1 BRA `(.L_x_111) ;  /* 0xffffffc400a49947 */ /* 0x000fea000383ffff */
[----:B0-----:R-:W-:-:S07]  /*11e70*/  LOP3.LUT R2, R2, 0x1, RZ, 0xc, !PT ;  /* 0x0000000102027812 */ /* 0x001fce00078e0cff */
.L_x_38:
[----:B0-----:R-:W0:Y:S01]  /*11e80*/  S2R R3, SR_CgaCtaId ;  /* 0x0000000000037919 */ /* 0x001e220000008800 */
[----:B------:R-:W-:Y:S01]  /*11e90*/  MOV R0, 0x400 ;  /* 0x0000040000007802 */ /* 0x000fe20000000f00 */
[----:B------:R-:W-:Y:S03]  /*11ea0*/  BSSY B0, `(.L_x_112) ;  /* 0x0000005000007945 */ /* 0x000fe60003800000 */
[----:B0-----:R-:W-:Y:S02]  /*11eb0*/  LEA R0, R3, R0, 0x18 ;  /* 0x0000000003007211 */ /* 0x001fe400078ec0ff */
[----:B------:R-:W-:-:S04]  /*11ec0*/  SHF.L.U32 R3, R2, 0x1f, RZ ;  /* 0x0000001f02037819 */ /* 0x000fc800000006ff */
[----:B------:R-:W0:Y:S02]  /*11ed0*/  SYNCS.PHASECHK.TRANS64.TRYWAIT P0, [R0+URZ+0x34820], R3 ;  /* 0x03482003000075a7 */ /* 0x000e24000800017f */
[----:B0-----:R-:W-:Y:S05]  /*11ee0*/  @!P0 BRA `(.L_x_113) ;  /* 0x0000001000fc8947 */ /* 0x001fea0003800000 */
.L_x_157:
[----:B------:R-:W-:Y:S05]  /*11ef0*/  BSYNC B0 ;  /* 0x0000000000007941 */ /* 0x000fea0003800000 */
.L_x_112:
[----:B------:R-:W-:-:S03]  /*11f00*/  UMOV UR4, 0xffffffff ;  /* 0xffffffff00047882 */ /* 0x000fc60000000000 */
[----:B------:R-:W-:Y:S05]  /*11f10*/  BRA.DIV UR4, `(.L_x_114) ;  /* 0x0000001604047947 */ /* 0x000fea000b800000 */
[----:B------:R-:W2:Y:S02]  /*11f20*/  S2R R2, SR_TID.X ;  /* 0x0000000000027919 */ /* 0x000ea40000002100 */
[----:B--2---:R-:W-:-:S04]  /*11f30*/  SHF.R.U32.HI R2, RZ, 0x5, R2 ;  /* 0x00000005ff027819 */ /* 0x004fc80000011602 */
[----:B------:R-:W-:-:S05]  /*11f40*/  LOP3.LUT R2, R2, 0x3, RZ, 0xc0, !PT ;  /* 0x0000000302027812 */ /* 0x000fca00078ec0ff */
[----:B------:R2:W4:Y:S02]  /*11f50*/  SHFL.IDX PT, R14, R2, RZ, 0x1f ;  /* 0x00001fff020e7589 */ /* 0x00052400000e0000 */
.L_x_160:
[----:B----4-:R-:W-:Y:S01]  /*11f60*/  ISETP.NE.AND P0, PT, R14, RZ, PT ;  /* 0x000000ff0e00720c */ /* 0x010fe20003f05270 */
[----:B------:R-:W-:-:S12]  /*11f70*/  BSSY B0, `(.L_x_115) ;  /* 0x0000025000007945 */ /* 0x000fd80003800000 */
[----:B------:R-:W-:Y:S05]  /*11f80*/  @P0 BRA `(.L_x_116) ;  /* 0x00000000008c0947 */ /* 0x000fea0003800000 */
[----:B------:R-:W-:-:S03]  /*11f90*/  UMOV UR4, 0xffffffff ;  /* 0xffffffff00047882 */ /* 0x000fc60000000000 */
[----:B------:R-:W-:Y:S05]  /*11fa0*/  BRA.DIV UR4, `(.L_x_117) ;  /* 0x0000001604147947 */ /* 0x000fea000b800000 */
[----:B------:R-:W-:-:S13]  /*11fb0*/  ELECT P6, URZ, PT ;  /* 0x00000000003f782f */ /* 0x000fda00038c0000 */
.L_x_163:
[----:B------:R-:W-:Y:S05]  /*11fc0*/  @!P6 BRA `(.L_x_116) ;  /* 0x00000000007ce947 */ /* 0x000fea0003800000 */
[----:B--2---:R-:W2:Y:S02]  /*11fd0*/  LDL.LU R2, [R1+0x34] ;  /* 0x0000340001027983 */ /* 0x004ea40000300800 */
[----:B--2---:R-:W-:-:S04]  /*11fe0*/  LOP3.LUT R2, R2, 0x2, RZ, 0xfc, !PT ;  /* 0x0000000202027812 */ /* 0x004fc800078efcff */
[----:B------:R-:W-:-:S13]  /*11ff0*/  ISETP.NE.AND P2, PT, R2, 0x3, PT ;  /* 0x000000030200780c */ /* 0x000fda0003f45270 */
[----:B------:R-:W-:Y:S05]  /*12000*/  @!P2 BRA `(.L_x_118) ;  /* 0x000000000004a947 */ /* 0x000fea0003800000 */
[----:B------:R-:W-:Y:S01]  /*12010*/  BPT.TRAP 0x1 ;  /* 0x000000040000795c */ /* 0x000fe20000300000 */
.L_x_118:
[----:B------:R-:W2:Y:S01]  /*12020*/  LDL.LU R7, [R1] ;  /* 0x0000000001077983 */ /* 0x000ea20000300800 */
[----:B0-----:R-:W-:Y:S02]  /*12030*/  VIADD R3, R0, 0x34840 ;  /* 0x0003484000037836 */ /* 0x001fe40000000000 */
[----:B------:R-:W-:-:S03]  /*12040*/  VIADD R2, R18, 0x1 ;  /* 0x0000000112027836 */ /* 0x000fc60000000000 */
[----:B------:R-:W-:Y:S02]  /*12050*/  LEA R6, R18, R3, 0x3 ;  /* 0x0000000312067211 */ /* 0x000fe400078e18ff */
[----:B------:R-:W-:-:S04]  /*12060*/  ISETP.NE.AND P1, PT, R2, 0x2, PT ;  /* 0x000000020200780c */ /* 0x000fc80003f25270 */
[----:B------:R-:W-:Y:S02]  /*12070*/  SEL R4, RZ, 0x1, P1 ;  /* 0x00000001ff047807 */ /* 0x000fe40000800000 */
[C---:B--2---:R-:W-:Y:S02]  /*12080*/  SHF.L.U32 R5, R7.reuse, 0x1f, RZ ;  /* 0x0000001f07057819 */ /* 0x044fe400000006ff */
[----:B------:R-:W-:Y:S02]  /*12090*/  LOP3.LUT R7, R7, R4, RZ, 0x3c, !PT ;  /* 0x0000000407077212 */ /* 0x000fe400078e3cff */
[----:B------:R-:W0:Y:S01]  /*120a0*/  SYNCS.PHASECHK.TRANS64.TRYWAIT P0, [R6+URZ], R5 ;  /* 0x00000005060075a7 */ /* 0x000e22000800017f */
[----:B------:R-:W-:Y:S02]  /*120b0*/  SEL R4, R2, RZ, P1 ;  /* 0x000000ff02047207 */ /* 0x000fe40000800000 */
[----:B------:R-:W-:-:S03]  /*120c0*/  SHF.L.U32 R2, R7, 0x1f, RZ ;  /* 0x0000001f07027819 */ /* 0x000fc600000006ff */
[----:B------:R-:W-:Y:S01]  /*120d0*/  IMAD R3, R4, 0x8, R3 ;  /* 0x0000000804037824 */ /* 0x000fe200078e0203 */
[----:B0-----:R-:W-:Y:S06]  /*120e0*/  @!P0 BRA `(.L_x_119) ;  /* 0x0000001000e48947 */ /* 0x001fec0003800000 */
.L_x_164:
[----:B------:R-:W2:Y:S02]  /*120f0*/  SYNCS.PHASECHK.TRANS64.TRYWAIT P0, [R3+URZ], R2 ;  /* 0x00000002030075a7 */ /* 0x000ea4000800017f */
[----:B--2---:R-:W-:Y:S05]  /*12100*/  @!P0 BRA `(.L_x_120) ;  /* 0x0000001000f08947 */ /* 0x004fea0003800000 */
.L_x_165:
[----:B------:R-:W-:Y:S05]  /*12110*/  @!P2 BRA `(.L_x_121) ;  /* 0x000000000004a947 */ /* 0x000fea0003800000 */
[----:B------:R-:W-:Y:S01]  /*12120*/  BPT.TRAP 0x1 ;  /* 0x000000040000795c */ /* 0x000fe20000300000 */
.L_x_121:
[----:B--2---:R-:W-:-:S04]  /*12130*/  VIADD R3, R0, 0x34860 ;  /* 0x0003486000037836 */ /* 0x004fc80000000000 */
[----:B------:R-:W-:-:S04]  /*12140*/  IMAD R18, R18, 0x8, R3 ;  /* 0x0000000812127824 */ /* 0x000fc800078e0203 */
[----:B------:R-:W2:Y:S02]  /*12150*/  SYNCS.PHASECHK.TRANS64.TRYWAIT P0, [R18+URZ], R5 ;  /* 0x00000005120075a7 */ /* 0x000ea4000800017f */
[----:B--2---:R-:W-:Y:S05]  /*12160*/  @!P0 BRA `(.L_x_122) ;  /* 0x0000001000ec8947 */ /* 0x004fea0003800000 */
.L_x_166:
[----:B------:R-:W-:-:S07]  /*12170*/  IMAD R3, R4, 0x8, R3 ;  /* 0x0000000804037824 */ /* 0x000fce00078e0203 */
.L_x_123:
[----:B----4-:R4:W0:Y:S02]  /*12180*/  SYNCS.PHASECHK.TRANS64.TRYWAIT P0, [R3+URZ], R2 ;  /* 0x00000002030075a7 */ /* 0x010824000800017f */
[----:B0-----:R-:W-:Y:S05]  /*12190*/  @!P0 NANOSLEEP.SYNCS 0x989680 ;  /* 0x009896800000895d */ /* 0x001fea0003900000 */
[----:B------:R-:W0:Y:S02]  /*121a0*/  @!P0 SYNCS.PHASECHK.TRANS64 P0, [R3+URZ], R2 ;  /* 0x00000002030085a7 */ /* 0x000e24000800007f */
[----:B0-----:R-:W-:Y:S05]  /*121b0*/  @!P0 BRA `(.L_x_123) ;  /* 0xfffffffc00f08947 */ /* 0x001fea000383ffff */
.L_x_116:
[----:B------:R-:W-:Y:S05]  /*121c0*/  BSYNC B0 ;  /* 0x0000000000007941 */ /* 0x000fea0003800000 */
.L_x_115:
[----:B------:R-:W-:Y:S05]  /*121d0*/  EXIT ;  /* 0x000000000000794d */ /* 0x000fea0003800000 */
.L_x_10:
[----:B------:R-:W-:-:S13]  /*121e0*/  R2UR UR4, R2 ;  /* 0x00000000020472ca */ /* 0x000fda00000e0000 */
[----:B0-----:R-:W-:-:S04]  /*121f0*/  MOV R3, UR4 ;  /* 0x0000000400037c02 */ /* 0x001fc80008000f00 */
[----:B------:R0:W1:Y:S03]  /*12200*/  SYNCS.PHASECHK.TRANS64.TRYWAIT P1, [R3+URZ+0x34800], R0 ;  /* 0x03480000030075a7 */ /* 0x000066000802017f */
[----:B-1----:R-:W-:Y:S05]  /*12210*/  @!P1 NANOSLEEP.SYNCS 0x989680 ;  /* 0x009896800000995d */ /* 0x002fea0003900000 */
[----:B------:R-:W1:Y:S02]  /*12220*/  @!P1 SYNCS.PHASECHK.TRANS64 P1, [R3+URZ+0x34800], R0 ;  /* 0x03480000030095a7 */ /* 0x000e64000802007f */
[----:B-1----:R-:W-:Y:S05]  /*12230*/  @!P1 BRA `(.L_x_10) ;  /* 0xfffffffc00e89947 */ /* 0x002fea000383ffff */
[----:B------:R-:W-:Y:S05]  /*12240*/  BRA `(.L_x_124) ;  /* 0xfffffeec00e47947 */ /* 0x000fea000383ffff */
.L_x_14:
[----:B-1----:R1:W2:Y:S02]  /*12250*/  SYNCS.PHASECHK.TRANS64.TRYWAIT P2, [R3+URZ+0x34830], R0 ;  /* 0x03483000030075a7 */ /* 0x0022a4000804017f */
[----:B--2---:R-:W-:Y:S05]  /*12260*/  @!P2 NANOSLEEP.SYNCS 0x989680 ;  /* 0x009896800000a95d */ /* 0x004fea0003900000 */
[----:B------:R-:W2:Y:S02]  /*12270*/  @!P2 SYNCS.PHASECHK.TRANS64 P2, [R3+URZ+0x34830], R0 ;  /* 0x034830000300a5a7 */ /* 0x000ea4000804007f */
[----:B--2---:R-:W-:Y:S05]  /*12280*/  @!P2 BRA `(.L_x_14) ;  /* 0xfffffffc00f0a947 */ /* 0x004fea000383ffff */
[----:B------:R-:W-:Y:S05]  /*12290*/  BRA `(.L_x_13) ;  /* 0xfffffef000187947 */ /* 0x000fea000383ffff */
.L_x_19:
[----:B-1----:R-:W-:-:S04]  /*122a0*/  IMAD.U32 R21, RZ, RZ, UR6 ;  /* 0x00000006ff157e24 */ /* 0x002fc8000f8e00ff */
[----:B------:R1:W2:Y:S03]  /*122b0*/  SYNCS.PHASECHK.TRANS64.TRYWAIT P2, [R21+URZ+0x34830], R14 ;  /* 0x0348300e150075a7 */ /* 0x0002a6000804017f */
[----:B--2---:R-:W-:Y:S05]  /*122c0*/  @!P2 NANOSLEEP.SYNCS 0x989680 ;  /* 0x009896800000a95d */ /* 0x004fea0003900000 */
[----:B------:R-:W2:Y:S02]  /*122d0*/  @!P2 SYNCS.PHASECHK.TRANS64 P2, [R21+URZ+0x34830], R14 ;  /* 0x0348300e1500a5a7 */ /* 0x000ea4000804007f */
[----:B--2---:R-:W-:Y:S05]  /*122e0*/  @!P2 BRA `(.L_x_19) ;  /* 0xfffffffc00eca947 */ /* 0x004fea000383ffff */
[----:B------:R-:W-:Y:S05]  /*122f0*/  BRA `(.L_x_16) ;  /* 0xffffff4800d87947 */ /* 0x000fea000383ffff */
.L_x_23:
[----:B-1----:R-:W-:-:S04]  /*12300*/  IMAD.U32 R15, RZ, RZ, UR6 ;  /* 0x00000006ff0f7e24 */ /* 0x002fc8000f8e00ff */
[----:B------:R1:W2:Y:S03]  /*12310*/  SYNCS.PHASECHK.TRANS64.TRYWAIT P2, [R15+URZ+0x34850], R14 ;  /* 0x0348500e0f0075a7 */ /* 0x0002a6000804017f */
[----:B--2---:R-:W-:Y:S05]  /*12320*/  @!P2 NANOSLEEP.SYNCS 0x989680 ;  /* 0x009896800000a95d */ /* 0x004fea0003900000 */
[----:B------:R-:W2:Y:S02]  /*12330*/  @!P2 SYNCS.PHASECHK.TRANS64 P2, [R15+URZ+0x34850], R14 ;  /* 0x0348500e0f00a5a7 */ /* 0x000ea4000804007f */
[----:B--2---:R-:W-:Y:S05]  /*12340*/  @!P2 BRA `(.L_x_23) ;  /* 0xfffffffc00eca947 */ /* 0x004fea000383ffff */
[----:B------:R-:W-:Y:S05]  /*12350*/  BRA `(.L_x_20) ;  /* 0xffffff7000887947 */ /* 0x000fea000383ffff */
.L_x_28:
[----:B-1----:R-:W-:-:S04]  /*12360*/  IMAD.U32 R5, RZ, RZ, UR8 ;  /* 0x00000008ff057e24 */ /* 0x002fc8000f8e00ff */
[----:B------:R1:W2:Y:S03]  /*12370*/  SYNCS.PHASECHK.TRANS64.TRYWAIT P0, [R5+URZ+0x34850], R0 ;  /* 0x03485000050075a7 */ /* 0x0002a6000800017f */
[----:B--2---:R-:W-:Y:S05]  /*12380*/  @!P0 NANOSLEEP.SYNCS 0x989680 ;  /* 0x009896800000895d */ /* 0x004fea0003900000 */
[----:B------:R-:W2:Y:S02]  /*12390*/  @!P0 SYNCS.PHASECHK.TRANS64 P0, [R5+URZ+0x34850], R0 ;  /* 0x03485000050085a7 */ /* 0x000ea4000800007f */
[----:B--2---:R-:W-:Y:S05]  /*123a0*/  @!P0 BRA `(.L_x_28) ;  /* 0xfffffffc00ec8947 */ /* 0x004fea000383ffff */
[----:B------:R-:W-:Y:S05]  /*123b0*/  BRA `(.L_x_27) ;  /* 0xffffffa0002c7947 */ /* 0x000fea000383ffff */
.L_x_42:
[----:B0-----:R-:W0:Y:S01]  /*123c0*/  S2R R0, SR_TID.X ;  /* 0x0000000000007919 */ /* 0x001e220000002100 */
[----:B------:R-:W-:Y:S01]  /*123d0*/  BSSY B0, `(.L_x_125) ;  /* 0x000000a000007945 */ /* 0x000fe20003800000 */
[----:B------:R-:W-:Y:S01]  /*123e0*/  IMAD.MOV.U32 R12, RZ, RZ, RZ ;  /* 0x000000ffff0c7224 */ /* 0x000fe200078e00ff */
[----:B------:R-:W-:Y:S01]  /*123f0*/  MOV R11, 0x1f ;  /* 0x0000001f000b7802 */ /* 0x000fe20000000f00 */
[----:B------:R-:W-:Y:S01]  /*12400*/  IMAD.MOV.U32 R15, RZ, RZ, -0x1 ;  /* 0xffffffffff0f7424 */ /* 0x000fe200078e00ff */
[----:B0-----:R-:W-:-:S04]  /*12410*/  SHF.R.U32.HI R0, RZ, 0x5, R0 ;  /* 0x00000005ff007819 */ /* 0x001fc80000011600 */
[----:B------:R-:W-:-:S05]  /*12420*/  LOP3.LUT R0, R0, 0x3, RZ, 0xc0, !PT ;  /* 0x0000000300007812 */ /* 0x000fca00078ec0ff */
[----:B------:R-:W-:-:S07]  /*12430*/  IMAD.MOV.U32 R13, RZ, RZ, R0 ;  /* 0x000000ffff0d7224 */ /* 0x000fce00078e0000 */
[----:B-1----:R-:W-:Y:S05]  /*12440*/  WARPSYNC.COLLECTIVE R15, `(.L_x_126) ;  /* 0x000000000f087348 */ /* 0x002fea0003c00000 */
[----:B------:R0:W2:Y:S02]  /*12450*/  SHFL.IDX P6, R14, R13, R12, R11 ;  /* 0x0000000c0d0e7389 */ /* 0x0000a400000c000b */
[----:B012---:R-:W-:Y:S01]  /*12460*/  ENDCOLLECTIVE ;  /* 0x000000000000791b */ /* 0x007fe20003800000 */
.L_x_126:
[----:B------:R-:W-:Y:S05]  /*12470*/  BSYNC B0 ;  /* 0x0000000000007941 */ /* 0x000fea0003800000 */
.L_x_125:
[----:B------:R-:W-:Y:S05]  /*12480*/  BRA `(.L_x_127) ;  /* 0xffffffc400d87947 */ /* 0x000fea000383ffff */
.L_x_44:
[----:B------:R-:W-:Y:S01]  /*12490*/  BSSY B0, `(.L_x_128) ;  /* 0x0000006000007945 */ /* 0x000fe20003800000 */
[----:B------:R-:W-:-:S07]  /*124a0*/  IMAD.MOV.U32 R15, RZ, RZ, -0x1 ;  /* 0xffffffffff0f7424 */ /* 0x000fce00078e00ff */
[----:B01----:R-:W-:Y:S05]  /*124b0*/  WARPSYNC.COLLECTIVE R15, `(.L_x_129) ;  /* 0x000000000f0c7348 */ /* 0x003fea0003c00000 */
[----:B------:R-:W-:Y:S02]  /*124c0*/  ELECT P6, UR62, PT ;  /* 0x00000000003e782f */ /* 0x000fe400038c0000 */
[----:B------:R-:W-:Y:S01]  /*124d0*/  MOV R14, UR62 ;  /* 0x0000003e000e7c02 */ /* 0x000fe20008000f00 */
[----:B01----:R-:W-:Y:S10]  /*124e0*/  ENDCOLLECTIVE ;  /* 0x000000000000791b */ /* 0x003ff40003800000 */
.L_x_129:
[----:B------:R-:W-:Y:S05]  /*124f0*/  BSYNC B0 ;  /* 0x0000000000007941 */ /* 0x000fea0003800000 */
.L_x_128:
[----:B------:R-:W-:Y:S05]  /*12500*/  BRA `(.L_x_130) ;  /* 0xffffffc400d87947 */ /* 0x000fea000383ffff */
.L_x_46:
[----:B0-----:R0:W3:Y:S02]  /*12510*/  SYNCS.PHASECHK.TRANS64.TRYWAIT P0, [R0+URZ+0x34840], R2 ;  /* 0x03484002000075a7 */ /* 0x0010e4000800017f */
[----:B---3--:R-:W-:Y:S05]  /*12520*/  @!P0 NANOSLEEP.SYNCS 0x989680 ;  /* 0x009896800000895d */ /* 0x008fea0003900000 */
[----:B------:R-:W3:Y:S02]  /*12530*/  @!P0 SYNCS.PHASECHK.TRANS64 P0, [R0+URZ+0x34840], R2 ;  /* 0x03484002000085a7 */ /* 0x000ee4000800007f */
[----:B---3--:R-:W-:Y:S05]  /*12540*/  @!P0 BRA `(.L_x_46) ;  /* 0xfffffffc00f08947 */ /* 0x008fea000383ffff */
[----:B------:R-:W-:Y:S05]  /*12550*/  BRA `(.L_x_131) ;  /* 0xffffffc800387947 */ /* 0x000fea000383ffff */
.L_x_49:
[----:B------:R-:W-:Y:S01]  /*12560*/  IMAD.MOV.U32 R13, RZ, RZ, R2 ;  /* 0x000000ffff0d7224 */ /* 0x000fe200078e0002 */
[----:B------:R-:W-:Y:S01]  /*12570*/  MOV R15, 0xffffffff ;  /* 0xffffffff000f7802 */ /* 0x000fe20000000f00 */
[----:B------:R-:W-:Y:S01]  /*12580*/  IMAD.MOV.U32 R12, RZ, RZ, RZ ;  /* 0x000000ffff0c7224 */ /* 0x000fe200078e00ff */
[----:B------:R-:W0:Y:S01]  /*12590*/  S2R R7, SR_TID.X ;  /* 0x0000000000077919 */ /* 0x000e220000002100 */
[----:B------:R-:W-:-:S07]  /*125a0*/  IMAD.MOV.U32 R11, RZ, RZ, 0x181f ;  /* 0x0000181fff0b7424 */ /* 0x000fce00078e00ff */
[----:B0----5:R-:W-:Y:S05]  /*125b0*/  WARPSYNC.COLLECTIVE R15, `(.L_x_132) ;  /* 0x000000000f087348 */ /* 0x021fea0003c00000 */
[----:B------:R1:W2:Y:S02]  /*125c0*/  SHFL.IDX P6, R14, R13, R12, R11 ;  /* 0x0000000c0d0e7389 */ /* 0x0002a400000c000b */
[----:B012--5:R-:W-:Y:S01]  /*125d0*/  ENDCOLLECTIVE ;  /* 0x000000000000791b */ /* 0x027fe20003800000 */
.L_x_132:
[----:B------:R-:W-:Y:S02]  /*125e0*/  IMAD.MOV.U32 R13, RZ, RZ, R0 ;  /* 0x000000ffff0d7224 */ /* 0x000fe400078e0000 */
[----:B------:R-:W-:-:S07]  /*125f0*/  IMAD.MOV.U32 R6, RZ, RZ, R14 ;  /* 0x000000ffff067224 */ /* 0x000fce00078e000e */
[----:B------:R-:W-:Y:S05]  /*12600*/  WARPSYNC.COLLECTIVE R15, `(.L_x_133) ;  /* 0x000000000f087348 */ /* 0x000fea0003c00000 */
[----:B------:R0:W1:Y:S02]  /*12610*/  SHFL.IDX P6, R14, R13, R12, R11 ;  /* 0x0000000c0d0e7389 */ /* 0x00006400000c000b */
[----:B01----:R-:W-:Y:S01]  /*12620*/  ENDCOLLECTIVE ;  /* 0x000000000000791b */ /* 0x003fe20003800000 */
.L_x_133:
[----:B------:R-:W-:Y:S01]  /*12630*/  LOP3.LUT R7, R7, 0x7f, RZ, 0xc0, !PT ;  /* 0x0000007f07077812 */ /* 0x000fe200078ec0ff */
[----:B------:R-:W-:Y:S01]  /*12640*/  ULDC UR4, c[0x0][0x288] ;  /* 0x0000a20000047ab9 */ /* 0x000fe20000000800 */
[----:B------:R-:W-:Y:S01]  /*12650*/  ULDC.64 UR6, c[0x0][0x208] ;  /* 0x0000820000067ab9 */ /* 0x000fe20000000a00 */
[----:B------:R-:W-:Y:S01]  /*12660*/  IMAD R3, R8, UR4, RZ ;  /* 0x0000000408037c24 */ /* 0x000fe2000f8e02ff */
[----:B------:R-:W-:-:S05]  /*12670*/  SHF.R.U32.HI R5, RZ, 0x3, R7 ;  /* 0x00000003ff057819 */ /* 0x000fca0000011607 */
[----:B------:R-:W-:Y:S02]  /*12680*/  IMAD.IADD R4, R5, 0x1, R4 ;  /* 0x0000000105047824 */ /* 0x000fe400078e0204 */
[----:B------:R-:W-:-:S03]  /*12690*/  IMAD.MOV.U32 R13, RZ, RZ, R2 ;  /* 0x000000ffff0d7224 */ /* 0x000fc600078e0002 */
[C---:B------:R-:W-:Y:S01]  /*126a0*/  ISETP.GE.AND P2, PT, R4.reuse, R3, PT ;  /* 0x000000030400720c */ /* 0x040fe20003f46270 */
[----:B------:R-:W-:Y:S01]  /*126b0*/  IMAD.MOV.U32 R12, RZ, RZ, 0x1 ;  /* 0x00000001ff0c7424 */ /* 0x000fe200078e00ff */
[----:B------:R-:W-:Y:S01]  /*126c0*/  IADD3 R5, R4, 0x10, RZ ;  /* 0x0000001004057810 */ /* 0x000fe20007ffe0ff */
[----:B------:R-:W-:-:S10]  /*126d0*/  IMAD.MOV.U32 R7, RZ, RZ, R14 ;  /* 0x000000ffff077224 */ /* 0x000fd400078e000e */
[----:B------:R-:W-:-:S05]  /*126e0*/  @!P2 LEA R7, P3, R10, R7, 0x1 ;  /* 0x000000070a07a211 */ /* 0x000fca00078608ff */
[----:B------:R-:W-:-:S05]  /*126f0*/  @!P2 IMAD.X R6, RZ, RZ, R6, P3 ;  /* 0x000000ffff06a224 */ /* 0x000fca00018e0606 */
[----:B------:R-:W-:-:S04]  /*12700*/  @!P2 LOP3.LUT R7, R7, R6, RZ, 0x3c, !PT ;  /* 0x000000060707a212 */ /* 0x000fc800078e3cff */
[----:B------:R-:W-:-:S04]  /*12710*/  @!P2 LOP3.LUT R6, R7, R6, RZ, 0x3c, !PT ;  /* 0x000000060706a212 */ /* 0x000fc800078e3cff */
[----:B------:R-:W-:-:S05]  /*12720*/  @!P2 LOP3.LUT R7, R7, R6, RZ, 0x3c, !PT ;  /* 0x000000060707a212 */ /* 0x000fca00078e3cff */
[----:B------:R-:W-:Y:S01]  /*12730*/  @!PT LDS RZ, [RZ] ;  /* 0x00000000fffff984 */ /* 0x000fe20000000800 */
[----:B------:R-:W-:Y:S01]  /*12740*/  @!PT LDS RZ, [RZ] ;  /* 0x00000000fffff984 */ /* 0x000fe20000000800 */
[----:B------:R-:W-:Y:S01]  /*12750*/  @!PT LDS RZ, [RZ] ;  /* 0x00000000fffff984 */ /* 0x000fe20000000800 */
[----:B------:R0:W-:Y:S04]  /*12760*/  @!P2 LDGSTS.E.BYPASS.LTC128B.128 [R9+0x16400], desc[UR6][R6.64], !P0 ;  /* 0x164000000609afae */ /* 0x0001e8000c101d46 */
[----:B------:R0:W-:Y:S01]  /*12770*/  @!P2 LDGSTS.E.BYPASS.LTC128B.128 [R9+0x1a400], desc[UR6][R6.64+0x80], !P1 ;  /* 0x1a4000800609afae */ /* 0x0001e2000c901d46 */
[----:B------:R-:W-:-:S13]  /*12780*/  ISETP.GE.AND P2, PT, R5, R3, PT ;  /* 0x000000030500720c */ /* 0x000fda0003f46270 */
[----:B0-----:R-:W-:Y:S05]  /*12790*/  WARPSYNC.COLLECTIVE R15, `(.L_x_134) ;  /* 0x000000000f087348 */ /* 0x001fea0003c00000 */
[----:B------:R1:W2:Y:S02]  /*127a0*/  SHFL.IDX P6, R14, R13, R12, R11 ;  /* 0x0000000c0d0e7389 */ /* 0x0002a400000c000b */
[----:B012---:R-:W-:Y:S01]  /*127b0*/  ENDCOLLECTIVE ;  /* 0x000000000000791b */ /* 0x007fe20003800000 */
.L_x_134:
[----:B------:R-:W-:Y:S02]  /*127c0*/  IMAD.MOV.U32 R13, RZ, RZ, R0 ;  /* 0x000000ffff0d7224 */ /* 0x000fe400078e0000 */
[----:B------:R-:W-:-:S07]  /*127d0*/  IMAD.MOV.U32 R8, RZ, RZ, R14 ;  /* 0x000000ffff087224 */ /* 0x000fce00078e000e */
[----:B------:R-:W-:Y:S05]  /*127e0*/  WARPSYNC.COLLECTIVE R15, `(.L_x_135) ;  /* 0x000000000f087348 */ /* 0x000fea0003c00000 */
[----:B------:R0:W1:Y:S02]  /*127f0*/  SHFL.IDX P6, R14, R13, R12, R11 ;  /* 0x0000000c0d0e7389 */ /* 0x00006400000c000b */
[----:B01----:R-:W-:Y:S01]  /*12800*/  ENDCOLLECTIVE ;  /* 0x000000000000791b */ /* 0x003fe20003800000 */
.L_x_135:
[----:B------:R-:W-:Y:S01]  /*12810*/  ULDC.64 UR4, c[0x0][0x208] ;  /* 0x0000820000047ab9 */ /* 0x000fe20000000a00 */
[----:B------:R-:W-:Y:S02]  /*12820*/  IMAD.MOV.U32 R13, RZ, RZ, R2 ;  /* 0x000000ffff0d7224 */ /* 0x000fe400078e0002 */
[----:B------:R-:W-:Y:S02]  /*12830*/  IMAD.MOV.U32 R12, RZ, RZ, 0x2 ;  /* 0x00000002ff0c7424 */ /* 0x000fe400078e00ff */
[----:B------:R-:W-:-:S05]  /*12840*/  IMAD.MOV.U32 R5, RZ, RZ, R14 ;  /* 0x000000ffff057224 */ /* 0x000fca00078e000e */
[----:B------:R-:W-:-:S04]  /*12850*/  @!P2 LEA R5, P3, R10, R5, 0x1 ;  /* 0x000000050a05a211 */ /* 0x000fc800078608ff */
[----:B------:R-:W-:Y:S01]  /*12860*/  @!P2 IADD3.X R6, RZ, R8, RZ, P3, !PT ;  /* 0x00000008ff06a210 */ /* 0x000fe20001ffe4ff */
[----:B------:R-:W-:-:S04]  /*12870*/  VIADD R8, R4, 0x60 ;  /* 0x0000006004087836 */ /* 0x000fc80000000000 */
[----:B------:R-:W-:Y:S02]  /*12880*/  @!P2 IMAD.MOV.U32 R7, RZ, RZ, R6 ;  /* 0x000000ffff07a224 */ /* 0x000fe400078e0006 */
[----:B------:R-:W-:Y:S02]  /*12890*/  @!P2 IMAD.MOV.U32 R6, RZ, RZ, R5 ;  /* 0x000000ffff06a224 */ /* 0x000fe400078e0005 */
[----:B------:R-:W-:-:S03]  /*128a0*/  VIADD R5, R4, 0x20 ;  /* 0x0000002004057836 */ /* 0x000fc60000000000 */
        /* <DEDUP_REMOVED lines=9> */
.L_x_136:
[----:B------:R-:W-:Y:S01]  /*12940*/  IMAD.MOV.U32 R13, RZ, RZ, R0 ;  /* 0x000000ffff0d7224 */ /* 0x000fe200078e0000 */
[----:B------:R-:W-:-:S07]  /*12950*/  MOV R5, R14 ;  /* 0x0000000e00057202 */ /* 0x000fce0000000f00 */
[----:B------:R-:W-:Y:S05]  /*12960*/  WARPSYNC.COLLECTIVE R15, `(.L_x_137) ;  /* 0x000000000f087348 */ /* 0x000fea0003c00000 */
[----:B------:R0:W1:Y:S02]  /*12970*/  SHFL.IDX P6, R14, R13, R12, R11 ;  /* 0x0000000c0d0e7389 */ /* 0x00006400000c000b */
[----:B01----:R-:W-:Y:S01]  /*12980*/  ENDCOLLECTIVE ;  /* 0x000000000000791b */ /* 0x003fe20003800000 */
.L_x_137:
[----:B------:R-:W-:Y:S01]  /*12990*/  ULDC.64 UR4, c[0x0][0x208] ;  /* 0x0000820000047ab9 */ /* 0x000fe20000000a00 */
[----:B------:R-:W-:Y:S01]  /*129a0*/  MOV R13, R2 ;  /* 0x00000002000d7202 */ /* 0x000fe20000000f00 */
[----:B------:R-:W-:Y:S02]  /*129b0*/  IMAD.MOV.U32 R12, RZ, RZ, 0x3 ;  /* 0x00000003ff0c7424 */ /* 0x000fe400078e00ff */
[----:B------:R-:W-:-:S05]  /*129c0*/  IMAD.MOV.U32 R6, RZ, RZ, R14 ;  /* 0x000000ffff067224 */ /* 0x000fca00078e000e */
[----:B------:R-:W-:-:S05]  /*129d0*/  @!P2 LEA R6, P3, R10, R6, 0x1 ;  /* 0x000000060a06a211 */ /* 0x000fca00078608ff */
[----:B------:R-:W-:-:S04]  /*129e0*/  @!P2 IMAD.X R5, RZ, RZ, R5, P3 ;  /* 0x000000ffff05a224 */ /* 0x000fc800018e0605 */
        /* <DEDUP_REMOVED lines=11> */
.L_x_138:
[----:B------:R-:W-:Y:S02]  /*12aa0*/  IMAD.MOV.U32 R13, RZ, RZ, R0 ;  /* 0x000000ffff0d7224 */ /* 0x000fe400078e0000 */
[----:B------:R-:W-:-:S07]  /*12ab0*/  IMAD.MOV.U32 R5, RZ, RZ, R14 ;  /* 0x000000ffff057224 */ /* 0x000fce00078e000e */
[----:B------:R-:W-:Y:S05]  /*12ac0*/  WARPSYNC.COLLECTIVE R15, `(.L_x_139) ;  /* 0x000000000f087348 */ /* 0x000fea0003c00000 */
[----:B------:R0:W1:Y:S02]  /*12ad0*/  SHFL.IDX P6, R14, R13, R12, R11 ;  /* 0x0000000c0d0e7389 */ /* 0x00006400000c000b */
[----:B01----:R-:W-:Y:S01]  /*12ae0*/  ENDCOLLECTIVE ;  /* 0x000000000000791b */ /* 0x003fe20003800000 */
.L_x_139:
[----:B------:R-:W-:Y:S01]  /*12af0*/  ULDC.64 UR4, c[0x0][0x208] ;  /* 0x0000820000047ab9 */ /* 0x000fe20000000a00 */
[----:B------:R-:W-:Y:S02]  /*12b00*/  IMAD.MOV.U32 R13, RZ, RZ, R2 ;  /* 0x000000ffff0d7224 */ /* 0x000fe400078e0002 */
[----:B------:R-:W-:Y:S02]  /*12b10*/  IMAD.MOV.U32 R12, RZ, RZ, 0x4 ;  /* 0x00000004ff0c7424 */ /* 0x000fe400078e00ff */
[----:B------:R-:W-:-:S05]  /*12b20*/  IMAD.MOV.U32 R6, RZ, RZ, R14 ;  /* 0x000000ffff067224 */ /* 0x000fca00078e000e */
[----:B------:R-:W-:-:S05]  /*12b30*/  @!P2 LEA R6, P3, R10, R6, 0x1 ;  /* 0x000000060a06a211 */ /* 0x000fca00078608ff */
[----:B------:R-:W-:-:S05]  /*12b40*/  @!P2 IMAD.X R5, RZ, RZ, R5, P3 ;  /* 0x000000ffff05a224 */ /* 0x000fca00018e0605 */
[----:B------:R-:W-:Y:S01]  /*12b50*/  @!P2 MOV R7, R5 ;  /* 0x000000050007a202 */ /* 0x000fe20000000f00 */
[----:B------:R-:W-:-:S04]  /*12b60*/  VIADD R5, R4, 0x40 ;  /* 0x0000004004057836 */ /* 0x000fc80000000000 */
        /* <DEDUP_REMOVED lines=9> */
.L_x_140:
[----:B------:R-:W-:Y:S02]  /*12c00*/  IMAD.MOV.U32 R13, RZ, RZ, R0 ;  /* 0x000000ffff0d7224 */ /* 0x000fe400078e0000 */
[----:B------:R-:W-:-:S07]  /*12c10*/  IMAD.MOV.U32 R5, RZ, RZ, R14 ;  /* 0x000000ffff057224 */ /* 0x000fce00078e000e */
[----:B------:R-:W-:Y:S05]  /*12c20*/  WARPSYNC.COLLECTIVE R15, `(.L_x_141) ;  /* 0x000000000f087348 */ /* 0x000fea0003c00000 */
[----:B------:R0:W1:Y:S02]  /*12c30*/  SHFL.IDX P6, R14, R13, R12, R11 ;  /* 0x0000000c0d0e7389 */ /* 0x00006400000c000b */
[----:B01----:R-:W-:Y:S01]  /*12c40*/  ENDCOLLECTIVE ;  /* 0x000000000000791b */ /* 0x003fe20003800000 */
.L_x_141:
[----:B------:R-:W-:Y:S01]  /*12c50*/  ULDC.64 UR4, c[0x0][0x208] ;  /* 0x0000820000047ab9 */ /* 0x000fe20000000a00 */
[----:B------:R-:W-:Y:S02]  /*12c60*/  IMAD.MOV.U32 R13, RZ, RZ, R2 ;  /* 0x000000ffff0d7224 */ /* 0x000fe400078e0002 */
[----:B------:R-:W-:Y:S01]  /*12c70*/  IMAD.MOV.U32 R12, RZ, RZ, 0x5 ;  /* 0x00000005ff0c7424 */ /* 0x000fe200078e00ff */
[----:B------:R-:W-:-:S04]  /*12c80*/  MOV R6, R14 ;  /* 0x0000000e00067202 */ /* 0x000fc80000000f00 */
        /* <DEDUP_REMOVED lines=13> */
.L_x_142:
[----:B------:R-:W-:Y:S01]  /*12d60*/  IMAD.MOV.U32 R13, RZ, RZ, R0 ;  /* 0x000000ffff0d7224 */ /* 0x000fe200078e0000 */
[----:B------:R-:W-:-:S07]  /*12d70*/  MOV R5, R14 ;  /* 0x0000000e00057202 */ /* 0x000fce0000000f00 */
[----:B------:R-:W-:Y:S05]  /*12d80*/  WARPSYNC.COLLECTIVE R15, `(.L_x_143) ;  /* 0x000000000f087348 */ /* 0x000fea0003c00000 */
[----:B------:R0:W1:Y:S02]  /*12d90*/  SHFL.IDX P6, R14, R13, R12, R11 ;  /* 0x0000000c0d0e7389 */ /* 0x00006400000c000b */
[----:B01----:R-:W-:Y:S01]  /*12da0*/  ENDCOLLECTIVE ;  /* 0x000000000000791b */ /* 0x003fe20003800000 */
.L_x_143:
[----:B------:R-:W-:Y:S01]  /*12db0*/  ULDC.64 UR4, c[0x0][0x208] ;  /* 0x0000820000047ab9 */ /* 0x000fe20000000a00 */
[----:B------:R-:W-:Y:S01]  /*12dc0*/  IMAD.MOV.U32 R13, RZ, RZ, R2 ;  /* 0x000000ffff0d7224 */ /* 0x000fe200078e0002 */
[----:B------:R-:W-:Y:S01]  /*12dd0*/  MOV R12, 0x6 ;  /* 0x00000006000c7802 */ /* 0x000fe20000000f00 */
[----:B------:R-:W-:-:S05]  /*12de0*/  IMAD.MOV.U32 R6, RZ, RZ, R14 ;  /* 0x000000ffff067224 */ /* 0x000fca00078e000e */
[----:B------:R-:W-:-:S05]  /*12df0*/  @!P2 LEA R6, P3, R10, R6, 0x1 ;  /* 0x000000060a06a211 */ /* 0x000fca00078608ff */
[----:B------:R-:W-:-:S04]  /*12e00*/  @!P2 IMAD.X R5, RZ, RZ, R5, P3 ;  /* 0x000000ffff05a224 */ /* 0x000fc800018e0605 */
[----:B------:R-:W-:-:S05]  /*12e10*/  @!P2 IMAD.MOV.U32 R7, RZ, RZ, R5 ;  /* 0x000000ffff07a224 */ /* 0x000fca00078e0005 */
        /* <DEDUP_REMOVED lines=9> */
.L_x_144:
[----:B------:R-:W-:Y:S02]  /*12eb0*/  IMAD.MOV.U32 R13, RZ, RZ, R0 ;  /* 0x000000ffff0d7224 */ /* 0x000fe400078e0000 */
[----:B------:R-:W-:-:S07]  /*12ec0*/  IMAD.MOV.U32 R5, RZ, RZ, R14 ;  /* 0x000000ffff057224 */ /* 0x000fce00078e000e */
[----:B------:R-:W-:Y:S05]  /*12ed0*/  WARPSYNC.COLLECTIVE R15, `(.L_x_145) ;  /* 0x000000000f087348 */ /* 0x000fea0003c00000 */
[----:B------:R0:W1:Y:S02]  /*12ee0*/  SHFL.IDX P6, R14, R13, R12, R11 ;  /* 0x0000000c0d0e7389 */ /* 0x00006400000c000b */
[----:B01----:R-:W-:Y:S01]  /*12ef0*/  ENDCOLLECTIVE ;  /* 0x000000000000791b */ /* 0x003fe20003800000 */
.L_x_145:
[----:B------:R-:W-:Y:S01]  /*12f00*/  ULDC.64 UR4, c[0x0][0x208] ;  /* 0x0000820000047ab9 */ /* 0x000fe20000000a00 */
[----:B------:R-:W-:Y:S02]  /*12f10*/  IMAD.MOV.U32 R13, RZ, RZ, R2 ;  /* 0x000000ffff0d7224 */ /* 0x000fe400078e0002 */
[----:B------:R-:W-:Y:S02]  /*12f20*/  IMAD.MOV.U32 R12, RZ, RZ, 0x7 ;  /* 0x00000007ff0c7424 */ /* 0x000fe400078e00ff */
[----:B------:R-:W-:-:S05]  /*12f30*/  IMAD.MOV.U32 R6, RZ, RZ, R14 ;  /* 0x000000ffff067224 */ /* 0x000fca00078e000e */
[----:B------:R-:W-:-:S05]  /*12f40*/  @!P2 LEA R6, P3, R10, R6, 0x1 ;  /* 0x000000060a06a211 */ /* 0x000fca00078608ff */
[----:B------:R-:W-:-:S05]  /*12f50*/  @!P2 IMAD.X R5, RZ, RZ, R5, P3 ;  /* 0x000000ffff05a224 */ /* 0x000fca00018e0605 */
[----:B------:R-:W-:-:S05]  /*12f60*/  @!P2 MOV R7, R5 ;  /* 0x000000050007a202 */ /* 0x000fca0000000f00 */
[----:B------:R-:W-:Y:S01]  /*12f70*/  @!PT LDS RZ, [RZ] ;  /* 0x00000000fffff984 */ /* 0x000fe20000000800 */
[----:B------:R-:W-:Y:S01]  /*12f80*/  @!PT LDS RZ, [RZ] ;  /* 0x00000000fffff984 */ /* 0x000fe20000000800 */
[----:B------:R-:W-:Y:S01]  /*12f90*/  @!PT LDS RZ, [RZ] ;  /* 0x00000000fffff984 */ /* 0x000fe20000000800 */
[----:B------:R0:W-:Y:S04]  /*12fa0*/  @!P2 LDGSTS.E.BYPASS.LTC128B.128 [R9+0x19400], desc[UR4][R6.64], !P0 ;  /* 0x194000000609afae */ /* 0x0001e8000c101d44 */
[----:B------:R0:W-:Y:S02]  /*12fb0*/  @!P2 LDGSTS.E.BYPASS.LTC128B.128 [R9+0x1d400], desc[UR4][R6.64+0x80], !P1 ;  /* 0x1d4000800609afae */ /* 0x0001e4000c901d44 */
[----:B0-----:R-:W-:Y:S05]  /*12fc0*/  WARPSYNC.COLLECTIVE R15, `(.L_x_146) ;  /* 0x000000000f087348 */ /* 0x001fea0003c00000 */
[----:B------:R1:W2:Y:S02]  /*12fd0*/  SHFL.IDX P6, R14, R13, R12, R11 ;  /* 0x0000000c0d0e7389 */ /* 0x0002a400000c000b */
[----:B012---:R-:W-:Y:S01]  /*12fe0*/  ENDCOLLECTIVE ;  /* 0x000000000000791b */ /* 0x007fe20003800000 */
.L_x_146:
[----:B------:R-:W-:Y:S02]  /*12ff0*/  IMAD.MOV.U32 R13, RZ, RZ, R0 ;  /* 0x000000ffff0d7224 */ /* 0x000fe400078e0000 */
[----:B------:R-:W-:-:S07]  /*13000*/  IMAD.MOV.U32 R5, RZ, RZ, R14 ;  /* 0x000000ffff057224 */ /* 0x000fce00078e000e */
[----:B------:R-:W-:Y:S05]  /*13010*/  WARPSYNC.COLLECTIVE R15, `(.L_x_147) ;  /* 0x000000000f087348 */ /* 0x000fea0003c00000 */
[----:B------:R0:W1:Y:S02]  /*13020*/  SHFL.IDX P6, R14, R13, R12, R11 ;  /* 0x0000000c0d0e7389 */ /* 0x00006400000c000b */
[----:B01----:R-:W-:Y:S01]  /*13030*/  ENDCOLLECTIVE ;  /* 0x000000000000791b */ /* 0x003fe20003800000 */
.L_x_147:
[----:B------:R-:W-:Y:S01]  /*13040*/  IMAD.MOV.U32 R0, RZ, RZ, R14 ;  /* 0x000000ffff007224 */ /* 0x000fe200078e000e */
[----:B------:R-:W-:Y:S06]  /*13050*/  BRA `(.L_x_148) ;  /* 0xffffffc800847947 */ /* 0x000fec000383ffff */
.L_x_53:
[----:B0-----:R0:W1:Y:S02]  /*13060*/  SYNCS.PHASECHK.TRANS64.TRYWAIT P0, [R11+URZ+0x34820], R0 ;  /* 0x034820000b0075a7 */ /* 0x001064000800017f */
[----:B-1----:R-:W-:Y:S05]  /*13070*/  @!P0 NANOSLEEP.SYNCS 0x989680 ;  /* 0x009896800000895d */ /* 0x002fea0003900000 */
[----:B------:R-:W1:Y:S02]  /*13080*/  @!P0 SYNCS.PHASECHK.TRANS64 P0, [R11+URZ+0x34820], R0 ;  /* 0x034820000b0085a7 */ /* 0x000e64000800007f */
[----:B-1----:R-:W-:Y:S05]  /*13090*/  @!P0 BRA `(.L_x_53) ;  /* 0xfffffffc00f08947 */ /* 0x002fea000383ffff */
[----:B------:R-:W-:Y:S05]  /*130a0*/  BRA `(.L_x_149) ;  /* 0xffffffc800dc7947 */ /* 0x000fea000383ffff */
.L_x_60:
[----:B-1----:R1:W3:Y:S02]  /*130b0*/  SYNCS.PHASECHK.TRANS64.TRYWAIT P0, [R3+URZ+0x34840], R2 ;  /* 0x03484002030075a7 */ /* 0x0022e4000800017f */
[----:B---3--:R-:W-:Y:S05]  /*130c0*/  @!P0 NANOSLEEP.SYNCS 0x989680 ;  /* 0x009896800000895d */ /* 0x008fea0003900000 */
[----:B------:R-:W3:Y:S02]  /*130d0*/  @!P0 SYNCS.PHASECHK.TRANS64 P0, [R3+URZ+0x34840], R2 ;  /* 0x03484002030085a7 */ /* 0x000ee4000800007f */
[----:B---3--:R-:W-:Y:S05]  /*130e0*/  @!P0 BRA `(.L_x_60) ;  /* 0xfffffffc00f08947 */ /* 0x008fea000383ffff */
[----:B------:R-:W-:Y:S05]  /*130f0*/  BRA `(.L_x_150) ;  /* 0xffffffcc00947947 */ /* 0x000fea000383ffff */
.L_x_66:
[----:B0-----:R0:W1:Y:S02]  /*13100*/  SYNCS.PHASECHK.TRANS64.TRYWAIT P0, [R3+URZ+0x60], R2 ;  /* 0x00006002030075a7 */ /* 0x001064000800017f */
[----:B-1----:R-:W-:Y:S05]  /*13110*/  @!P0 NANOSLEEP.SYNCS 0x989680 ;  /* 0x009896800000895d */ /* 0x002fea0003900000 */
[----:B------:R-:W1:Y:S02]  /*13120*/  @!P0 SYNCS.PHASECHK.TRANS64 P0, [R3+URZ+0x60], R2 ;  /* 0x00006002030085a7 */ /* 0x000e64000800007f */
[----:B-1----:R-:W-:Y:S05]  /*13130*/  @!P0 BRA `(.L_x_66) ;  /* 0xfffffffc00f08947 */ /* 0x002fea000383ffff */
[----:B------:R-:W-:Y:S05]  /*13140*/  BRA `(.L_x_151) ;  /* 0xffffffd000647947 */ /* 0x000fea000383ffff */
.L_x_76:
[----:B-1----:R1:W3:Y:S02]  /*13150*/  SYNCS.PHASECHK.TRANS64.TRYWAIT P0, [R3+URZ+0x34840], R2 ;  /* 0x03484002030075a7 */ /* 0x0022e4000800017f */
[----:B---3--:R-:W-:Y:S05]  /*13160*/  @!P0 NANOSLEEP.SYNCS 0x989680 ;  /* 0x009896800000895d */ /* 0x008fea0003900000 */
[----:B------:R-:W3:Y:S02]  /*13170*/  @!P0 SYNCS.PHASECHK.TRANS64 P0, [R3+URZ+0x34840], R2 ;  /* 0x03484002030085a7 */ /* 0x000ee4000800007f */
[----:B---3--:R-:W-:Y:S05]  /*13180*/  @!P0 BRA `(.L_x_76) ;  /* 0xfffffffc00f08947 */ /* 0x008fea000383ffff */
[----:B------:R-:W-:Y:S05]  /*13190*/  BRA `(.L_x_152) ;  /* 0xffffffd400ec7947 */ /* 0x000fea000383ffff */
.L_x_82:
[----:B0-----:R0:W1:Y:S02]  /*131a0*/  SYNCS.PHASECHK.TRANS64.TRYWAIT P0, [R2+URZ+0x60], R3 ;  /* 0x00006003020075a7 */ /* 0x001064000800017f */
[----:B-1----:R-:W-:Y:S05]  /*131b0*/  @!P0 NANOSLEEP.SYNCS 0x989680 ;  /* 0x009896800000895d */ /* 0x002fea0003900000 */
[----:B------:R-:W1:Y:S02]  /*131c0*/  @!P0 SYNCS.PHASECHK.TRANS64 P0, [R2+URZ+0x60], R3 ;  /* 0x00006003020085a7 */ /* 0x000e64000800007f */
[----:B-1----:R-:W-:Y:S05]  /*131d0*/  @!P0 BRA `(.L_x_82) ;  /* 0xfffffffc00f08947 */ /* 0x002fea000383ffff */
[----:B------:R-:W-:Y:S05]  /*131e0*/  BRA `(.L_x_153) ;  /* 0xffffffd800bc7947 */ /* 0x000fea000383ffff */
.L_x_91:
[----:B---3--:R3:W4:Y:S02]  /*131f0*/  SYNCS.PHASECHK.TRANS64.TRYWAIT P0, [R2+URZ+0x34840], R3 ;  /* 0x03484003020075a7 */ /* 0x008724000800017f */
[----:B----4-:R-:W-:Y:S05]  /*13200*/  @!P0 NANOSLEEP.SYNCS 0x989680 ;  /* 0x009896800000895d */ /* 0x010fea0003900000 */
[----:B------:R-:W4:Y:S02]  /*13210*/  @!P0 SYNCS.PHASECHK.TRANS64 P0, [R2+URZ+0x34840], R3 ;  /* 0x03484003020085a7 */ /* 0x000f24000800007f */
[----:B----4-:R-:W-:Y:S05]  /*13220*/  @!P0 BRA `(.L_x_91) ;  /* 0xfffffffc00f08947 */ /* 0x010fea000383ffff */
[----:B------:R-:W-:Y:S05]  /*13230*/  BRA `(.L_x_154) ;  /* 0xffffffe000147947 */ /* 0x000fea000383ffff */
.L_x_97:
[----:B0-----:R0:W1:Y:S02]  /*13240*/  SYNCS.PHASECHK.TRANS64.TRYWAIT P0, [R2+URZ+0x60], R7 ;  /* 0x00006007020075a7 */ /* 0x001064000800017f */
[----:B-1----:R-:W-:Y:S05]  /*13250*/  @!P0 NANOSLEEP.SYNCS 0x989680 ;  /* 0x009896800000895d */ /* 0x002fea0003900000 */
[----:B------:R-:W1:Y:S02]  /*13260*/  @!P0 SYNCS.PHASECHK.TRANS64 P0, [R2+URZ+0x60], R7 ;  /* 0x00006007020085a7 */ /* 0x000e64000800007f */
[----:B-1----:R-:W-:Y:S05]  /*13270*/  @!P0 BRA `(.L_x_97) ;  /* 0xfffffffc00f08947 */ /* 0x002fea000383ffff */
[----:B------:R-:W-:Y:S05]  /*13280*/  BRA `(.L_x_155) ;  /* 0xffffffe000e47947 */ /* 0x000fea000383ffff */
.L_x_106:
[----:B0-----:R0:W4:Y:S02]  /*13290*/  SYNCS.PHASECHK.TRANS64.TRYWAIT P0, [R3+URZ+0x34860], R0 ;  /* 0x03486000030075a7 */ /* 0x001124000800017f */
[----:B----4-:R-:W-:Y:S05]  /*132a0*/  @!P0 NANOSLEEP.SYNCS 0x989680 ;  /* 0x009896800000895d */ /* 0x010fea0003900000 */
[----:B------:R-:W4:Y:S02]  /*132b0*/  @!P0 SYNCS.PHASECHK.TRANS64 P0, [R3+URZ+0x34860], R0 ;  /* 0x03486000030085a7 */ /* 0x000f24000800007f */
[----:B----4-:R-:W-:Y:S05]  /*132c0*/  @!P0 BRA `(.L_x_106) ;  /* 0xfffffffc00f08947 */ /* 0x010fea000383ffff */
[----:B------:R-:W-:Y:S05]  /*132d0*/  BRA `(.L_x_156) ;  /* 0xffffffe400e47947 */ /* 0x000fea000383ffff */
.L_x_113:
[----:B0-----:R0:W2:Y:S02]  /*132e0*/  SYNCS.PHASECHK.TRANS64.TRYWAIT P0, [R0+URZ+0x34820], R3 ;  /* 0x03482003000075a7 */ /* 0x0010a4000800017f */
[----:B--2---:R-:W-:Y:S05]  /*132f0*/  @!P0 NANOSLEEP.SYNCS 0x989680 ;  /* 0x009896800000895d */ /* 0x004fea0003900000 */
[----:B------:R-:W2:Y:S02]  /*13300*/  @!P0 SYNCS.PHASECHK.TRANS64 P0, [R0+URZ+0x34820], R3 ;  /* 0x03482003000085a7 */ /* 0x000ea4000800007f */
[----:B--2---:R-:W-:Y:S05]  /*13310*/  @!P0 BRA `(.L_x_113) ;  /* 0xfffffffc00f08947 */ /* 0x004fea000383ffff */
[----:B------:R-:W-:Y:S05]  /*13320*/  BRA `(.L_x_157) ;  /* 0xffffffe800f07947 */ /* 0x000fea000383ffff */
.L_x_114:
[----:B------:R-:W2:Y:S01]  /*13330*/  S2R R2, SR_TID.X ;  /* 0x0000000000027919 */ /* 0x000ea20000002100 */
[----:B------:R-:W-:Y:S01]  /*13340*/  BSSY B0, `(.L_x_158) ;  /* 0x000000a000007945 */ /* 0x000fe20003800000 */
[----:B------:R-:W-:Y:S02]  /*13350*/  IMAD.MOV.U32 R12, RZ, RZ, RZ ;  /* 0x000000ffff0c7224 */ /* 0x000fe400078e00ff */
[----:B------:R-:W-:Y:S02]  /*13360*/  IMAD.MOV.U32 R11, RZ, RZ, 0x1f ;  /* 0x0000001fff0b7424 */ /* 0x000fe400078e00ff */
[----:B------:R-:W-:Y:S01]  /*13370*/  IMAD.MOV.U32 R15, RZ, RZ, -0x1 ;  /* 0xffffffffff0f7424 */ /* 0x000fe200078e00ff */
[----:B--2---:R-:W-:-:S04]  /*13380*/  SHF.R.U32.HI R2, RZ, 0x5, R2 ;  /* 0x00000005ff027819 */ /* 0x004fc80000011602 */
[----:B------:R-:W-:-:S04]  /*13390*/  LOP3.LUT R2, R2, 0x3, RZ, 0xc0, !PT ;  /* 0x0000000302027812 */ /* 0x000fc800078ec0ff */
[----:B------:R-:W-:-:S07]  /*133a0*/  MOV R13, R2 ;  /* 0x00000002000d7202 */ /* 0x000fce0000000f00 */
[----:B01-3--:R-:W-:Y:S05]  /*133b0*/  WARPSYNC.COLLECTIVE R15, `(.L_x_159) ;  /* 0x000000000f087348 */ /* 0x00bfea0003c00000 */
[----:B------:R2:W4:Y:S02]  /*133c0*/  SHFL.IDX P6, R14, R13, R12, R11 ;  /* 0x0000000c0d0e7389 */ /* 0x00052400000c000b */
[----:B01234-:R-:W-:Y:S01]  /*133d0*/  ENDCOLLECTIVE ;  /* 0x000000000000791b */ /* 0x01ffe20003800000 */
.L_x_159:
[----:B------:R-:W-:Y:S05]  /*133e0*/  BSYNC B0 ;  /* 0x0000000000007941 */ /* 0x000fea0003800000 */
.L_x_158:
[----:B------:R-:W-:Y:S05]  /*133f0*/  BRA `(.L_x_160) ;  /* 0xffffffe800d87947 */ /* 0x000fea000383ffff */
.L_x_117:
[----:B------:R-:W-:Y:S01]  /*13400*/  BSSY B1, `(.L_x_161) ;  /* 0x0000006000017945 */ /* 0x000fe20003800000 */
[----:B------:R-:W-:-:S07]  /*13410*/  IMAD.MOV.U32 R15, RZ, RZ, -0x1 ;  /* 0xffffffffff0f7424 */ /* 0x000fce00078e00ff */
[----:B0123--:R-:W-:Y:S05]  /*13420*/  WARPSYNC.COLLECTIVE R15, `(.L_x_162) ;  /* 0x000000000f0c7348 */ /* 0x00ffea0003c00000 */
[----:B------:R-:W-:Y:S02]  /*13430*/  ELECT P6, UR62, PT ;  /* 0x00000000003e782f */ /* 0x000fe400038c0000 */
[----:B------:R-:W-:Y:S01]  /*13440*/  MOV R14, UR62 ;  /* 0x0000003e000e7c02 */ /* 0x000fe20008000f00 */
[----:B0123--:R-:W-:Y:S10]  /*13450*/  ENDCOLLECTIVE ;  /* 0x000000000000791b */ /* 0x00fff40003800000 */
.L_x_162:
[----:B------:R-:W-:Y:S05]  /*13460*/  BSYNC B1 ;  /* 0x0000000000017941 */ /* 0x000fea0003800000 */
.L_x_161:
[----:B------:R-:W-:Y:S05]  /*13470*/  BRA `(.L_x_163) ;  /* 0xffffffe800d07947 */ /* 0x000fea000383ffff */
.L_x_119:
[----:B0-----:R0:W2:Y:S02]  /*13480*/  SYNCS.PHASECHK.TRANS64.TRYWAIT P0, [R6+URZ], R5 ;  /* 0x00000005060075a7 */ /* 0x0010a4000800017f */
[----:B--2---:R-:W-:Y:S05]  /*13490*/  @!P0 NANOSLEEP.SYNCS 0x989680 ;  /* 0x009896800000895d */ /* 0x004fea0003900000 */
[----:B------:R-:W2:Y:S02]  /*134a0*/  @!P0 SYNCS.PHASECHK.TRANS64 P0, [R6+URZ], R5 ;  /* 0x00000005060085a7 */ /* 0x000ea4000800007f */
[----:B--2---:R-:W-:Y:S05]  /*134b0*/  @!P0 BRA `(.L_x_119) ;  /* 0xfffffffc00f08947 */ /* 0x004fea000383ffff */
[----:B------:R-:W-:Y:S05]  /*134c0*/  BRA `(.L_x_164) ;  /* 0xffffffec00087947 */ /* 0x000fea000383ffff */
.L_x_120:
[----:B--2---:R2:W4:Y:S02]  /*134d0*/  SYNCS.PHASECHK.TRANS64.TRYWAIT P0, [R3+URZ], R2 ;  /* 0x00000002030075a7 */ /* 0x004524000800017f */
[----:B----4-:R-:W-:Y:S05]  /*134e0*/  @!P0 NANOSLEEP.SYNCS 0x989680 ;  /* 0x009896800000895d */ /* 0x010fea0003900000 */
[----:B------:R-:W4:Y:S02]  /*134f0*/  @!P0 SYNCS.PHASECHK.TRANS64 P0, [R3+URZ], R2 ;  /* 0x00000002030085a7 */ /* 0x000f24000800007f */
[----:B----4-:R-:W-:Y:S05]  /*13500*/  @!P0 BRA `(.L_x_120) ;  /* 0xfffffffc00f08947 */ /* 0x010fea000383ffff */
[----:B------:R-:W-:Y:S05]  /*13510*/  BRA `(.L_x_165) ;  /* 0xffffffe800fc7947 */ /* 0x000fea000383ffff */
.L_x_122:
[----:B--2---:R2:W4:Y:S02]  /*13520*/  SYNCS.PHASECHK.TRANS64.TRYWAIT P0, [R18+URZ], R5 ;  /* 0x00000005120075a7 */ /* 0x004524000800017f */
[----:B----4-:R-:W-:Y:S05]  /*13530*/  @!P0 NANOSLEEP.SYNCS 0x989680 ;  /* 0x009896800000895d */ /* 0x010fea0003900000 */
[----:B------:R-:W4:Y:S02]  /*13540*/  @!P0 SYNCS.PHASECHK.TRANS64 P0, [R18+URZ], R5 ;  /* 0x00000005120085a7 */ /* 0x000f24000800007f */
[----:B----4-:R-:W-:Y:S05]  /*13550*/  @!P0 BRA `(.L_x_122) ;  /* 0xfffffffc00f08947 */ /* 0x010fea000383ffff */
[----:B------:R-:W-:Y:S05]  /*13560*/  BRA `(.L_x_166) ;  /* 0xffffffec00007947 */ /* 0x000fea000383ffff */
.L_x_167:
[----:B------:R-:W-:-:S00]  /*13570*/  BRA `(.L_x_167) ;  /* 0xfffffffc00fc7947 */ /* 0x000fc0000383ffff */
[----:B------:R-:W-:-:S00]  /*13580*/  NOP ;  /* 0x0000000000007918 */ /* 0x000fc00000000000 */
[----:B------:R-:W-:-:S00]  /*13590*/  NOP ;  /* 0x0000000000007918 */ /* 0x000fc00000000000 */
[----:B------:R-:W-:-:S00]  /*135a0*/  NOP ;  /* 0x0000000000007918 */ /* 0x000fc00000000000 */
[----:B------:R-:W-:-:S00]  /*135b0*/  NOP ;  /* 0x0000000000007918 */ /* 0x000fc00000000000 */
[----:B------:R-:W-:-:S00]  /*135c0*/  NOP ;  /* 0x0000000000007918 */ /* 0x000fc00000000000 */
[----:B------:R-:W-:-:S00]  /*135d0*/  NOP ;  /* 0x0000000000007918 */ /* 0x000fc00000000000 */
[----:B------:R-:W-:-:S00]  /*135e0*/  NOP ;  /* 0x0000000000007918 */ /* 0x000fc00000000000 */
[----:B------:R-:W-:-:S00]  /*135f0*/  NOP ;  /* 0x0000000000007918 */ /* 0x000fc00000000000 */
.L_x_3217:


//--------------------- .text._ZN7cutlass13device_kernelIN5flash11enable_sm90INS1_16FlashAttnFwdSm90INS1_25CollectiveMainloopFwdSm90ILi2EN4cute5tupleIJNS5_1CILi2EEENS7_ILi1EEES9_EEENS6_IJNS7_ILi128EEENS7_ILi176EEESB_EEELi128ENS_6half_tEfNS_4arch4Sm90ELb0ELb0ELb1ELb0ELb0ELb0ELb0ELb1ELb1ELb1ELb0ELb0EEENS1_21CollectiveEpilogueFwdINS6_IJSB_SB_SC_EEESA_SE_SG_Li256ELb0ELb1ELb0ELb0EEENS1_29StaticPersistentTileSchedulerILb0EEEEEEEEEvNT_6ParamsE --------------------------
	.section	.text._ZN7cutlass13device_kernelIN5flash11enable_sm90INS1_16FlashAttnFwdSm90INS1_25CollectiveMainloopFwdSm90ILi2EN4cute5tupleIJNS5_1CILi2EEENS7_ILi1EEES9_EEENS6_IJNS7_ILi128EEENS7_ILi176EEESB_EEELi128ENS_6half_tEfNS_4arch4Sm90ELb0ELb0ELb1ELb0ELb0ELb0ELb0ELb1ELb1ELb1ELb0ELb0EEENS1_21CollectiveEpilogueFwdINS6_IJSB_SB_SC_EEESA_SE_SG_Li256ELb0ELb1ELb0ELb0EEENS1_29StaticPersistentTileSchedulerILb0EEEEEEEEEvNT_6ParamsE,"ax",@progbits
	.align	128
.text._ZN7cutlass13device_kernelIN5flash11enable_sm90INS1_16FlashAttnFwdSm90INS1_25CollectiveMainloopFwdSm90ILi2EN4cute5tupleIJNS5_1CILi2EEENS7_ILi1EEES9_EEENS6_IJNS7_ILi128EEENS7_ILi176EEESB_EEELi128ENS_6half_tEfNS_4arch4Sm90ELb0ELb0ELb1ELb0ELb0ELb0ELb0ELb1ELb1ELb1ELb0ELb0EEENS1_21CollectiveEpilogueFwdINS6_IJSB_SB_SC_EEESA_SE_SG_Li256ELb0ELb1ELb0ELb0EEENS1_29StaticPersistentTileSchedulerILb0EEEEEEEEEvNT_6ParamsE:
        .type           _ZN7cutlass13device_kernelIN5flash11enable_sm90INS1_16FlashAttnFwdSm90INS1_25CollectiveMainloopFwdSm90ILi2EN4cute5tupleIJNS5_1CILi2EEENS7_ILi1EEES9_EEENS6_IJNS7_ILi128EEENS7_ILi176EEESB_EEELi128ENS_6half_tEfNS_4arch4Sm90ELb0ELb0ELb1ELb0ELb0ELb0ELb0ELb1ELb1ELb1ELb0ELb0EEENS1_21CollectiveEpilogueFwdINS6_IJSB_SB_SC_EEESA_SE_SG_Li256ELb0ELb1ELb0ELb0EEENS1_29StaticPersistentTileSchedulerILb0EEEEEEEEEvNT_6ParamsE,@function
        .size           _ZN7cutlass13device_kernelIN5flash11enable_sm90INS1_16FlashAttnFwdSm90INS1_25CollectiveMainloopFwdSm90ILi2EN4cute5tupleIJNS5_1CILi2EEENS7_ILi1EEES9_EEENS6_IJNS7_ILi128EEENS7_ILi176EEESB_EEELi128ENS_6half_tEfNS_4arch4Sm90ELb0ELb0ELb1ELb0ELb0ELb0ELb0ELb1ELb1ELb1ELb0ELb0EEENS1_21CollectiveEpilogueFwdINS6_IJSB_SB_SC_EEESA_SE_SG_Li256ELb0ELb1ELb0ELb0EEENS1_29StaticPersistentTileSchedulerILb0EEEEEEEEEvNT_6ParamsE,(.L_x_3218 - _ZN7cutlass13device_kernelIN5flash11enable_sm90INS1_16FlashAttnFwdSm90INS1_25CollectiveMainloopFwdSm90ILi2EN4cute5tupleIJNS5_1CILi2EEENS7_ILi1EEES9_EEENS6_IJNS7_ILi128EEENS7_ILi176EEESB_EEELi128ENS_6half_tEfNS_4arch4Sm90ELb0ELb0ELb1ELb0ELb0ELb0ELb0ELb1ELb1ELb1ELb0ELb0EEENS1_21CollectiveEpilogueFwdINS6_IJSB_SB_SC_EEESA_SE_SG_Li256ELb0ELb1ELb0ELb0EEENS1_29StaticPersistentTileSchedulerILb0EEEEEEEEEvNT_6ParamsE)
        .other          _ZN7cutlass13device_kernelIN5flash11enable_sm90INS1_16FlashAttnFwdSm90INS1_25CollectiveMainloopFwdSm90ILi2EN4cute5tupleIJNS5_1CILi2EEENS7_ILi1EEES9_EEENS6_IJNS7_ILi128EEENS7_ILi176EEESB_EEELi128ENS_6half_tEfNS_4arch4Sm90ELb0ELb0ELb1ELb0ELb0ELb0ELb0ELb1ELb1ELb1ELb0ELb0EEENS1_21CollectiveEpilogueFwdINS6_IJSB_SB_SC_EEESA_SE_SG_Li256ELb0ELb1ELb0ELb0EEENS1_29StaticPersistentTileSchedulerILb0EEEEEEEEEvNT_6ParamsE,@"STO_CUDA_ENTRY STV_DEFAULT"
_ZN7cutlass13device_kernelIN5flash11enable_sm90INS1_16FlashAttnFwdSm90INS1_25CollectiveMainloopFwdSm90ILi2EN4cute5tupleIJNS5_1CILi2EEENS7_ILi1EEES9_EEENS6_IJNS7_ILi128EEENS7_ILi176EEESB_EEELi128ENS_6half_tEfNS_4arch4Sm90ELb0ELb0ELb1ELb0ELb0ELb0ELb0ELb1ELb1ELb1ELb0ELb0EEENS1_21CollectiveEpilogueFwdINS6_IJSB_SB_SC_EEESA_SE_SG_Li256ELb0ELb1ELb0ELb0EEENS1_29StaticPersistentTileSchedulerILb0EEEEEEEEEvNT_6ParamsE:
        /* <DEDUP_REMOVED lines=17> */
.L_x_169:
[----:B------:R-:W-:Y:S05]  /*0110*/  BSYNC B0 ;  /* 0x0000000000007941 */ /* 0x000fea0003800000 */
.L_x_168:
        /* <DEDUP_REMOVED lines=11> */
[----:B------:R2:W3:Y:S01]  /*01d0*/  SHFL.IDX PT, R13, R4, RZ, 0x1f ;  /* 0x00001fff040d7589 */ /* 0x0004e200000e0000 */
[----:B0-----:R-:W-:Y:S01]  /*01e0*/  ISETP.NE.AND P1, PT, R3, RZ, PT ;  /* 0x000000ff0300720c */ /* 0x001fe20003f25270 */
[----:B-1----:R-:W-:Y:S02]  /*01f0*/  @UP0 ULEA UR8, UR8, UR6, 0x18 ;  /* 0x0000000608080291 */ /* 0x002fe4000f8ec03f */
[----:B------:R-:W-:-:S04]  /*0200*/  @UP0 UIADD3 UR6, -UR7, 0x100000, URZ ;  /* 0x0010000007060890 */ /* 0x000fc8000fffe13f */
[----:B------:R-:W-:Y:S02]  /*0210*/  @UP0 USHF.L.U32 UR7, UR6, 0xb, URZ ;  /* 0x0000000b06070899 */ /* 0x000fe4000800063f */
[----:B------:R-:W-:Y:S01]  /*0220*/  @UP0 USHF.L.U32 UR6, UR6, 0x1, URZ ;  /* 0x0000000106060899 */ /* 0x000fe2000800063f */
[----:B------:R-:W-:Y:S01]  /*0230*/  VOTEU.ANY UP0, P0 ;  /* 0x00000000003f7886 */ /* 0x000fe20000000100 */
[----:B------:R-:W0:Y:S04]  /*0240*/  FENCE.VIEW.ASYNC.S ;  /* 0x00000000000073c6 */ /* 0x000e280000000000 */
[----:B0-----:R2:W0:Y:S06]  /*0250*/  @UP0 SYNCS.EXCH.64 URZ, [UR8+0x34800], UR4 ;  /* 0x03480004083f05b2 */ /* 0x00142c0008000100 */
[----:B------:R2:W1:Y:S02]  /*0260*/  @UP1 SYNCS.EXCH.64 URZ, [UR8+0x34820], UR6 ;  /* 0x03482006083f15b2 */ /* 0x0004640008000100 */
[----:B--23--:R-:W-:Y:S05]  /*0270*/  @P1 BRA `(.L_x_170) ;  /* 0x0000000000481947 */ /* 0x00cfea0003800000 */
[----:B------:R-:W2:Y:S01]  /*0280*/  S2UR UR5, SR_CgaCtaId ;  /* 0x00000000000579c3 */ /* 0x000ea20000008800 */
[----:B------:R-:W-:Y:S01]  /*0290*/  UMOV UR4, 0x400 ;  /* 0x0000040000047882 */ /* 0x000fe20000000000 */
[----:B------:R-:W-:Y:S01]  /*02a0*/  UMOV UR6, 0x1 ;  /* 0x0000000100067882 */ /* 0x000fe20000000000 */
[----:B------:R-:W-:Y:S01]  /*02b0*/  UMOV UR7, 0x4 ;  /* 0x0000000400077882 */ /* 0x000fe20000000000 */
[----:B------:R-:W-:Y:S01]  /*02c0*/  ELECT P0, URZ, PT ;  /* 0x00000000003f782f */ /* 0x000fe20003800000 */
[----:B--2---:R-:W-:Y:S02]  /*02d0*/  ULEA UR8, UR5, UR4, 0x18 ;  /* 0x0000000405087291 */ /* 0x004fe4000f8ec03f */
[----:B------:R-:W-:-:S04]  /*02e0*/  UIADD3 UR4, -UR6, 0x100000, URZ ;  /* 0x0010000006047890 */ /* 0x000fc8000fffe13f */
[----:B------:R-:W-:Y:S02]  /*02f0*/  USHF.L.U32 UR5, UR4, 0xb, URZ ;  /* 0x0000000b04057899 */ /* 0x000fe4000800063f */
[----:B------:R-:W-:Y:S02]  /*0300*/  USHF.L.U32 UR4, UR4, 0x1, URZ ;  /* 0x0000000104047899 */ /* 0x000fe4000800063f */
[----:B------:R-:W-:-:S04]  /*0310*/  UIADD3 UR6, -UR7, 0x100000, URZ ;  /* 0x0010000007067890 */ /* 0x000fc8000fffe13f */
[----:B------:R-:W-:Y:S02]  /*0320*/  USHF.L.U32 UR7, UR6, 0xb, URZ ;  /* 0x0000000b06077899 */ /* 0x000fe4000800063f */
[----:B------:R-:W-:Y:S01]  /*0330*/  USHF.L.U32 UR6, UR6, 0x1, URZ ;  /* 0x0000000106067899 */ /* 0x000fe2000800063f */
[----:B------:R-:W2:Y:S03]  /*0340*/  FENCE.VIEW.ASYNC.S ;  /* 0x00000000000073c6 */ /* 0x000ea60000000000 */
[----:B--2---:R2:W3:Y:S08]  /*0350*/  SYNCS.EXCH.64 URZ, [UR8+0x34830], UR4 ;  /* 0x03483004083f75b2 */ /* 0x0044f00008000100 */
[----:B------:R2:W4:Y:S01]  /*0360*/  SYNCS.EXCH.64 URZ, [UR8+0x34840], UR6 ;  /* 0x03484006083f75b2 */ /* 0x0005220008000100 */
[----:B------:R2:W0:Y:S01]  /*0370*/  SYNCS.EXCH.64 URZ, [UR8+0x34838], UR4 ;  /* 0x03483804083f75b2 */ /* 0x0004220008000100 */
[----:B------:R2:W0:Y:S01]  /*0380*/  SYNCS.EXCH.64 URZ, [UR8+0x34848], UR6 ;  /* 0x03484806083f75b2 */ /* 0x0004220008000100 */
[----:B------:R-:W-:Y:S01]  /*0390*/  NOP ;  /* 0x0000000000007918 */ /* 0x000fe20000000000 */
.L_x_170:
[----:B--2---:R-:W2:Y:S01]  /*03a0*/  S2UR UR4, SR_CTAID.Y ;  /* 0x00000000000479c3 */ /* 0x004ea20000002600 */
[----:B------:R-:W5:Y:S01]  /*03b0*/  SHFL.IDX PT, R8, R2, RZ, 0x1f ;  /* 0x00001fff02087589 */ /* 0x000f6200000e0000 */
[----:B------:R-:W-:Y:S01]  /*03c0*/  ULDC UR5, c[0x0][0x154] ;  /* 0x0000550000057ab9 */ /* 0x000fe20000000800 */
[----:B------:R-:W-:Y:S01]  /*03d0*/  SHF.R.S32.HI R5, RZ, 0x1f, R0 ;  /* 0x0000001fff057819 */ /* 0x000fe20000011400 */
[----:B------:R-:W-:-:S03]  /*03e0*/  NOP ;  /* 0x0000000000007918 */ /* 0x000fc60000000000 */
[----:B------:R-:W-:Y:S01]  /*03f0*/  LEA.HI R5, R5, R0, RZ, 0x7 ;  /* 0x0000000005057211 */ /* 0x000fe200078f38ff */
[----:B------:R-:W3:Y:S08]  /*0400*/  S2UR UR6, SR_CTAID.X ;  /* 0x00000000000679c3 */ /* 0x000ef00000002500 */
[----:B------:R-:W1:Y:S01]  /*0410*/  LDC R7, c[0x0][0x148] ;  /* 0x00005200ff077b82 */ /* 0x000e620000000800 */
[----:B--2---:R-:W-:-:S02]  /*0420*/  I2FP.F32.U32 R4, UR4 ;  /* 0x0000000400047c45 */ /* 0x004fc40008201000 */
[----:B-----5:R-:W-:-:S03]  /*0430*/  ISETP.NE.AND P0, PT, R8, RZ, PT ;  /* 0x000000ff0800720c */ /* 0x020fc60003f05270 */
[----:B------:R-:W-:Y:S01]  /*0440*/  FMUL R6, R4, UR5 ;  /* 0x0000000504067c20 */ /* 0x000fe20008400000 */
[----:B---3--:R-:W-:-:S05]  /*0450*/  I2FP.F32.U32 R4, UR6 ;  /* 0x0000000600047c45 */ /* 0x008fca0008201000 */
[----:B------:R-:W2:Y:S02]  /*0460*/  F2I.U32.TRUNC.NTZ R6, R6 ;  /* 0x0000000600067305 */ /* 0x000ea4000020f000 */
[----:B--2---:R-:W-:-:S04]  /*0470*/  IMAD.MOV R12, RZ, RZ, -R6 ;  /* 0x000000ffff0c7224 */ /* 0x004fc800078e0a06 */
[----:B-1----:R-:W-:Y:S01]  /*0480*/  IMAD R12, R7, R12, UR4 ;  /* 0x00000004070c7e24 */ /* 0x002fe2000f8e020c */
[----:B------:R-:W-:Y:S02]  /*0490*/  ULDC UR4, c[0x0][0x150] ;  /* 0x0000540000047ab9 */ /* 0x000fe40000000800 */
[----:B------:R-:W-:Y:S01]  /*04a0*/  FMUL R10, R4, UR4 ;  /* 0x00000004040a7c20 */ /* 0x000fe20008400000 */
[----:B------:R-:W-:Y:S06]  /*04b0*/  @P0 BRA `(.L_x_171) ;  /* 0x0000000000480947 */ /* 0x000fec0003800000 */
[----:B------:R-:W1:Y:S01]  /*04c0*/  S2UR UR5, SR_CgaCtaId ;  /* 0x00000000000579c3 */ /* 0x000e620000008800 */
[----:B------:R-:W-:Y:S01]  /*04d0*/  UMOV UR4, 0x400 ;  /* 0x0000040000047882 */ /* 0x000fe20000000000 */
[----:B------:R-:W-:Y:S01]  /*04e0*/  UMOV UR6, 0x1 ;  /* 0x0000000100067882 */ /* 0x000fe20000000000 */
[----:B------:R-:W-:Y:S01]  /*04f0*/  UMOV UR7, 0x4 ;  /* 0x0000000400077882 */ /* 0x000fe20000000000 */
[----:B------:R-:W-:Y:S01]  /*0500*/  ELECT P0, URZ, PT ;  /* 0x00000000003f782f */ /* 0x000fe20003800000 */
[----:B-1----:R-:W-:Y:S02]  /*0510*/  ULEA UR8, UR5, UR4, 0x18 ;  /* 0x0000000405087291 */ /* 0x002fe4000f8ec03f */
[----:B------:R-:W-:-:S04]  /*0520*/  UIADD3 UR4, -UR6, 0x100000, URZ ;  /* 0x0010000006047890 */ /* 0x000fc8000fffe13f */
[----:B------:R-:W-:Y:S02]  /*0530*/  USHF.L.U32 UR5, UR4, 0xb, URZ ;  /* 0x0000000b04057899 */ /* 0x000fe4000800063f */
[----:B------:R-:W-:Y:S02]  /*0540*/  USHF.L.U32 UR4, UR4, 0x1, URZ ;  /* 0x0000000104047899 */ /* 0x000fe4000800063f */
[----:B------:R-:W-:-:S04]  /*0550*/  UIADD3 UR6, -UR7, 0x100000, URZ ;  /* 0x0010000007067890 */ /* 0x000fc8000fffe13f */
[----:B------:R-:W-:Y:S02]  /*0560*/  USHF.L.U32 UR7, UR6, 0xb, URZ ;  /* 0x0000000b06077899 */ /* 0x000fe4000800063f */
[----:B------:R-:W-:Y:S01]  /*0570*/  USHF.L.U32 UR6, UR6, 0x1, URZ ;  /* 0x0000000106067899 */ /* 0x000fe2000800063f */
[----:B------:R-:W1:Y:S03]  /*0580*/  FENCE.VIEW.ASYNC.S ;  /* 0x00000000000073c6 */ /* 0x000e660000000000 */
[----:B-1----:R1:W2:Y:S08]  /*0590*/  SYNCS.EXCH.64 URZ, [UR8+0x34850], UR4 ;  /* 0x03485004083f75b2 */ /* 0x0022b00008000100 */
[----:B------:R1:W3:Y:S01]  /*05a0*/  SYNCS.EXCH.64 URZ, [UR8+0x34860], UR6 ;  /* 0x03486006083f75b2 */ /* 0x0002e20008000100 */
[----:B------:R1:W0:Y:S01]  /*05b0*/  SYNCS.EXCH.64 URZ, [UR8+0x34858], UR4 ;  /* 0x03485804083f75b2 */ /* 0x0002220008000100 */
[----:B------:R1:W0:Y:S01]  /*05c0*/  SYNCS.EXCH.64 URZ, [UR8+0x34868], UR6 ;  /* 0x03486806083f75b2 */ /* 0x0002220008000100 */
[----:B------:R-:W-:Y:S01]  /*05d0*/  NOP ;  /* 0x0000000000007918 */ /* 0x000fe20000000000 */
.L_x_171:
[----:B------:R-:W5:Y:S01]  /*05e0*/  SHFL.IDX PT, R9, R2, RZ, 0x1f ;  /* 0x00001fff02097589 */ /* 0x000f6200000e0000 */
[----:B------:R-:W-:Y:S01]  /*05f0*/  LOP3.LUT R5, R5, 0xffffff80, RZ, 0xc0, !PT ;  /* 0xffffff8005057812 */ /* 0x000fe200078ec0ff */
[----:B------:R-:W0:Y:S01]  /*0600*/  LDC R11, c[0x0][0x144] ;  /* 0x00005100ff0b7b82 */ /* 0x000e220000000800 */
[----:B------:R-:W0:Y:S01]  /*0610*/  F2I.U32.TRUNC.NTZ R10, R10 ;  /* 0x0000000a000a7305 */ /* 0x000e22000020f000 */
[----:B------:R-:W-:Y:S02]  /*0620*/  NOP ;  /* 0x0000000000007918 */ /* 0x000fe40000000000 */
[----:B------:R-:W-:-:S05]  /*0630*/  IMAD.IADD R5, R0, 0x1, -R5 ;  /* 0x0000000100057824 */ /* 0x000fca00078e0a05 */
[----:B------:R-:W-:-:S04]  /*0640*/  SHF.R.S32.HI R4, RZ, 0x1f, R5 ;  /* 0x0000001fff047819 */ /* 0x000fc80000011405 */
[----:B------:R-:W-:-:S04]  /*0650*/  LEA.HI R4, R4, R5, RZ, 0x3 ;  /* 0x0000000504047211 */ /* 0x000fc800078f18ff */
[--C-:B------:R-:W-:Y:S02]  /*0660*/  SHF.R.S32.HI R6, RZ, 0x3, R4.reuse ;  /* 0x00000003ff067819 */ /* 0x100fe40000011404 */
[----:B------:R-:W-:Y:S02]  /*0670*/  SHF.R.S32.HI R7, RZ, 0x1f, R4 ;  /* 0x0000001fff077819 */ /* 0x000fe40000011404 */
[----:B------:R-:W-:Y:S02]  /*0680*/  SHF.R.S32.HI R4, RZ, 0x1f, R3 ;  /* 0x0000001fff047819 */ /* 0x000fe40000011403 */
[----:B-----5:R-:W-:Y:S02]  /*0690*/  ISETP.NE.AND P0, PT, R9, RZ, PT ;  /* 0x000000ff0900720c */ /* 0x020fe40003f05270 */
[----:B------:R-:W-:Y:S02]  /*06a0*/  LEA.HI R7, R7, R6, RZ, 0x2 ;  /* 0x0000000607077211 */ /* 0x000fe400078f10ff */
[----:B------:R-:W-:-:S02]  /*06b0*/  LEA.HI R4, R4, R3, RZ, 0x2 ;  /* 0x0000000304047211 */ /* 0x000fc400078f10ff */
[----:B------:R-:W-:Y:S02]  /*06c0*/  LOP3.LUT R7, R7, 0xfffffffc, RZ, 0xc0, !PT ;  /* 0xfffffffc07077812 */ /* 0x000fe400078ec0ff */
[----:B------:R-:W-:-:S05]  /*06d0*/  SHF.R.S32.HI R9, RZ, 0x1f, R8 ;  /* 0x0000001fff097819 */ /* 0x000fca0000011408 */
[----:B------:R-:W-:Y:S05]  /*06e0*/  @P0 BRA `(.L_x_172) ;  /* 0x0000000000480947 */ /* 0x000fea0003800000 */
[----:B-1----:R-:W1:Y:S01]  /*06f0*/  S2UR UR5, SR_CgaCtaId ;  /* 0x00000000000579c3 */ /* 0x002e620000008800 */
[----:B------:R-:W-:Y:S01]  /*0700*/  UMOV UR4, 0x400 ;  /* 0x0000040000047882 */ /* 0x000fe20000000000 */
[----:B------:R-:W-:Y:S01]  /*0710*/  UMOV UR6, 0x1 ;  /* 0x0000000100067882 */ /* 0x000fe20000000000 */
[----:B------:R-:W-:Y:S01]  /*0720*/  UMOV UR9, 0x2 ;  /* 0x0000000200097882 */ /* 0x000fe20000000000 */
[----:B------:R-:W-:-:S04]  /*0730*/  UIADD3 UR6, -UR6, 0x100000, URZ ;  /* 0x0010000006067890 */ /* 0x000fc8000fffe13f */
[----:B------:R-:W-:Y:S02]  /*0740*/  USHF.L.U32 UR7, UR6, 0xb, URZ ;  /* 0x0000000b06077899 */ /* 0x000fe4000800063f */
[----:B------:R-:W-:Y:S01]  /*0750*/  USHF.L.U32 UR6, UR6, 0x1, URZ ;  /* 0x0000000106067899 */ /* 0x000fe2000800063f */
[----:B------:R-:W-:Y:S01]  /*0760*/  ELECT P0, URZ, PT ;  /* 0x00000000003f782f */ /* 0x000fe20003800000 */
[----:B-1----:R-:W-:Y:S02]  /*0770*/  ULEA UR8, UR5, UR4, 0x18 ;  /* 0x0000000405087291 */ /* 0x002fe4000f8ec03f */
[----:B------:R-:W-:-:S04]  /*0780*/  UIADD3 UR4, -UR9, 0x100000, URZ ;  /* 0x0010000009047890 */ /* 0x000fc8000fffe13f */
[----:B------:R-:W-:Y:S02]  /*0790*/  USHF.L.U32 UR5, UR4, 0xb, URZ ;  /* 0x0000000b04057899 */ /* 0x000fe4000800063f */
[----:B------:R-:W-:Y:S01]  /*07a0*/  USHF.L.U32 UR4, UR4, 0x1, URZ ;  /* 0x0000000104047899 */ /* 0x000fe2000800063f */
[----:B------:R-:W1:Y:S03]  /*07b0*/  FENCE.VIEW.ASYNC.S ;  /* 0x00000000000073c6 */ /* 0x000e660000000000 */
[----:B-1----:R1:W0:Y:S08]  /*07c0*/  SYNCS.EXCH.64 URZ, [UR8+0x34870], UR6 ;  /* 0x03487006083f75b2 */ /* 0x0022300008000100 */
[----:B------:R1:W0:Y:S01]  /*07d0*/  SYNCS.EXCH.64 URZ, [UR8+0x34880], UR4 ;  /* 0x03488004083f75b2 */ /* 0x0002220008000100 */
[----:B------:R1:W0:Y:S01]  /*07e0*/  SYNCS.EXCH.64 URZ, [UR8+0x34878], UR6 ;  /* 0x03487806083f75b2 */ /* 0x0002220008000100 */
[----:B------:R1:W0:Y:S01]  /*07f0*/  SYNCS.EXCH.64 URZ, [UR8+0x34888], UR4 ;  /* 0x03488804083f75b2 */ /* 0x0002220008000100 */
[----:B------:R-:W-:Y:S01]  /*0800*/  NOP ;  /* 0x0000000000007918 */ /* 0x000fe20000000000 */
.L_x_172:
[----:B------:R-:W5:Y:S01]  /*0810*/  SHFL.IDX PT, R14, R2, RZ, 0x1f ;  /* 0x00001fff020e7589 */ /* 0x000f6200000e0000 */
[----:B-1----:R-:W1:Y:S01]  /*0820*/  S2UR UR4, SR_CTAID.X ;  /* 0x00000000000479c3 */ /* 0x002e620000002500 */
[----:B------:R-:W-:Y:S01]  /*0830*/  LOP3.LUT R4, R4, 0x3ffffffc, RZ, 0xc0, !PT ;  /* 0x3ffffffc04047812 */ /* 0x000fe200078ec0ff */
[----:B------:R-:W-:Y:S01]  /*0840*/  IMAD.IADD R7, R6, 0x1, -R7 ;  /* 0x0000000106077824 */ /* 0x000fe200078e0a07 */
[----:B------:R-:W-:Y:S01]  /*0850*/  LEA.HI R9, R9, R8, RZ, 0x2 ;  /* 0x0000000809097211 */ /* 0x000fe200078f10ff */
[----:B0-----:R-:W-:Y:S01]  /*0860*/  IMAD.MOV R10, RZ, RZ, -R10 ;  /* 0x000000ffff0a7224 */ /* 0x001fe200078e0a0a */
[----:B------:R-:W-:Y:S01]  /*0870*/  NOP ;  /* 0x0000000000007918 */ /* 0x000fe20000000000 */
[----:B------:R-:W-:Y:S01]  /*0880*/  IMAD.IADD R4, R3, 0x1, -R4 ;  /* 0x0000000103047824 */ /* 0x000fe200078e0a04 */
[----:B------:R-:W-:-:S03]  /*0890*/  LOP3.LUT R9, R9, 0x3ffffffc, RZ, 0xc0, !PT ;  /* 0x3ffffffc09097812 */ /* 0x000fc600078ec0ff */
[----:B------:R-:W-:Y:S02]  /*08a0*/  IMAD R4, R4, 0x4, R7 ;  /* 0x0000000404047824 */ /* 0x000fe400078e0207 */
[----:B------:R-:W-:Y:S02]  /*08b0*/  IMAD.IADD R8, R8, 0x1, -R9 ;  /* 0x0000000108087824 */ /* 0x000fe400078e0a09 */
[----:B------:R-:W0:Y:S01]  /*08c0*/  LDC R9, c[0x0][0x140] ;  /* 0x00005000ff097b82 */ /* 0x000e220000000800 */
[----:B------:R-:W-:Y:S01]  /*08d0*/  LEA.HI R3, R4, R4, RZ, 0x1 ;  /* 0x0000000404037211 */ /* 0x000fe200078f08ff */
[----:B------:R-:W-:-:S03]  /*08e0*/  IMAD R8, R8, 0x4, R7 ;  /* 0x0000000408087824 */ /* 0x000fc600078e0207 */
[----:B------:R-:W-:Y:S02]  /*08f0*/  LOP3.LUT R3, R3, 0xfffffffe, RZ, 0xc0, !PT ;  /* 0xfffffffe03037812 */ /* 0x000fe400078ec0ff */
[----:B------:R-:W-:Y:S02]  /*0900*/  LEA.HI R6, R8, R8, RZ, 0x1 ;  /* 0x0000000808067211 */ /* 0x000fe400078f08ff */
[----:B-----5:R-:W-:Y:S01]  /*0910*/  ISETP.NE.AND P0, PT, R14, RZ, PT ;  /* 0x000000ff0e00720c */ /* 0x020fe20003f05270 */
[----:B-1----:R-:W-:Y:S02]  /*0920*/  IMAD R11, R11, R10, UR4 ;  /* 0x000000040b0b7e24 */ /* 0x002fe4000f8e020a */
[----:B------:R-:W-:-:S05]  /*0930*/  IMAD.IADD R3, R4, 0x1, -R3 ;  /* 0x0000000104037824 */ /* 0x000fca00078e0a03 */
[----:B------:R-:W-:Y:S02]  /*0940*/  ISETP.NE.AND P4, PT, R3, R11, PT ;  /* 0x0000000b0300720c */ /* 0x000fe40003f85270 */
[----:B------:R-:W-:-:S05]  /*0950*/  LOP3.LUT R3, R6, 0xfffffffe, RZ, 0xc0, !PT ;  /* 0xfffffffe06037812 */ /* 0x000fca00078ec0ff */
[----:B------:R-:W-:Y:S01]  /*0960*/  IMAD.IADD R6, R8, 0x1, -R3 ;  /* 0x0000000108067824 */ /* 0x000fe200078e0a03 */
        /* <DEDUP_REMOVED lines=19> */
.L_x_173:
[----:B------:R-:W5:Y:S01]  /*0aa0*/  SHFL.IDX PT, R7, R2, RZ, 0x1f ;  /* 0x00001fff02077589 */ /* 0x000f6200000e0000 */
[----:B------:R-:W-:Y:S01]  /*0ab0*/  IMAD.SHL.U32 R3, R4, 0x4, RZ ;  /* 0x0000000404037824 */ /* 0x000fe200078e00ff */
[----:B------:R-:W-:Y:S01]  /*0ac0*/  ISETP.NE.AND P3, PT, R6, R11, PT ;  /* 0x0000000b0600720c */ /* 0x000fe20003f65270 */
[----:B------:R-:W-:Y:S01]  /*0ad0*/  IMAD.SHL.U32 R23, R8, 0x4, RZ ;  /* 0x0000000408177824 */ /* 0x000fe200078e00ff */
[----:B------:R-:W-:Y:S01]  /*0ae0*/  LOP3.LUT P0, RZ, R5, 0x7, RZ, 0xc0, !PT ;  /* 0x0000000705ff7812 */ /* 0x000fe2000780c0ff */
[----:B------:R-:W-:Y:S01]  /*0af0*/  IMAD.MOV.U32 R22, RZ, RZ, 0x1 ;  /* 0x00000001ff167424 */ /* 0x000fe200078e00ff */
[----:B------:R-:W-:Y:S01]  /*0b00*/  LOP3.LUT R10, R4, 0xc, R3, 0x78, !PT ;  /* 0x0000000c040a7812 */ /* 0x000fe200078e7803 */
[----:B------:R-:W-:Y:S01]  /*0b10*/  IMAD.MOV.U32 R19, RZ, RZ, 0x1 ;  /* 0x00000001ff137424 */ /* 0x000fe200078e00ff */
[----:B------:R-:W-:Y:S01]  /*0b20*/  LOP3.LUT R23, R8, 0xc, R23, 0x78, !PT ;  /* 0x0000000c08177812 */ /* 0x000fe200078e7817 */
[----:B------:R-:W-:Y:S01]  /*0b30*/  NOP ;  /* 0x0000000000007918 */ /* 0x000fe20000000000 */
[C---:B------:R-:W-:Y:S01]  /*0b40*/  @P4 LEA.HI R3, R10.reuse, R10, RZ, 0x1 ;  /* 0x0000000a0a034211 */ /* 0x040fe200078f08ff */
[----:B------:R0:W-:Y:S01]  /*0b50*/  STL [R1], R10 ;  /* 0x0000000a01007387 */ /* 0x0001e20000100800 */
[----:B------:R-:W-:-:S02]  /*0b60*/  ISETP.LT.U32.AND P6, PT, R10, 0x2, !P0 ;  /* 0x000000020a00780c */ /* 0x000fc400047c1070 */
[----:B------:R-:W-:Y:S02]  /*0b70*/  @P4 SHF.R.S32.HI R3, RZ, 0x1, R3 ;  /* 0x00000001ff034819 */ /* 0x000fe40000011403 */
[----:B------:R-:W-:Y:S02]  /*0b80*/  @P3 LEA.HI R4, R23, R23, RZ, 0x1 ;  /* 0x0000001717043211 */ /* 0x000fe400078f08ff */
[----:B------:R-:W-:Y:S02]  /*0b90*/  @P4 ISETP.NE.AND P5, PT, R3, R12, PT ;  /* 0x0000000c0300420c */ /* 0x000fe40003fa5270 */
[----:B------:R-:W-:Y:S02]  /*0ba0*/  @P3 SHF.R.S32.HI R4, RZ, 0x1, R4 ;  /* 0x00000001ff043819 */ /* 0x000fe40000011404 */
[----:B------:R-:W-:Y:S02]  /*0bb0*/  @P4 SEL R22, RZ, 0x1, P5 ;  /* 0x00000001ff164807 */ /* 0x000fe40002800000 */
[----:B-----5:R-:W-:-:S02]  /*0bc0*/  ISETP.NE.AND P5, PT, R7, RZ, PT ;  /* 0x000000ff0700720c */ /* 0x020fc40003fa5270 */
[----:B------:R-:W-:Y:S02]  /*0bd0*/  @P3 ISETP.NE.AND P4, PT, R4, R12, PT ;  /* 0x0000000c0400320c */ /* 0x000fe40003f85270 */
[----:B------:R-:W-:Y:S02]  /*0be0*/  SEL R3, RZ, 0x1, !P6 ;  /* 0x00000001ff037807 */ /* 0x000fe40007000000 */
[----:B------:R-:W-:Y:S02]  /*0bf0*/  ISETP.LT.U32.AND P0, PT, R23, 0x2, !P0 ;  /* 0x000000021700780c */ /* 0x000fe40004701070 */
[----:B0-----:R-:W-:Y:S02]  /*0c00*/  ISETP.EQ.U32.AND P1, PT, R9, 0x1, PT ;  /* 0x000000010900780c */ /* 0x001fe40003f22070 */
[----:B------:R-:W-:Y:S02]  /*0c10*/  ISETP.NE.AND P2, PT, R13, RZ, PT ;  /* 0x000000ff0d00720c */ /* 0x000fe40003f45270 */
[----:B------:R-:W-:-:S02]  /*0c20*/  LOP3.LUT R22, R22, R3, RZ, 0xc0, !PT ;  /* 0x0000000316167212 */ /* 0x000fc400078ec0ff */
[----:B------:R-:W-:Y:S02]  /*0c30*/  SEL R4, RZ, 0x1, !P0 ;  /* 0x00000001ff047807 */ /* 0x000fe40004000000 */
[----:B------:R-:W-:Y:S01]  /*0c40*/  @P3 SEL R19, RZ, 0x1, P4 ;  /* 0x00000001ff133807 */ /* 0x000fe20002000000 */
[----:B------:R-:W-:Y:S06]  /*0c50*/  @P5 BRA `(.L_x_174) ;  /* 0x0000000000485947 */ /* 0x000fec0003800000 */
[----:B-1----:R-:W0:Y:S01]  /*0c60*/  S2UR UR5, SR_CgaCtaId ;  /* 0x00000000000579c3 */ /* 0x002e220000008800 */
        /* <DEDUP_REMOVED lines=12> */
[----:B0-----:R0:W1:Y:S08]  /*0d30*/  SYNCS.EXCH.64 URZ, [UR8+0x348b0], UR4 ;  /* 0x0348b004083f75b2 */ /* 0x0010700008000100 */
[----:B------:R0:W0:Y:S01]  /*0d40*/  SYNCS.EXCH.64 URZ, [UR8+0x348c0], UR6 ;  /* 0x0348c006083f75b2 */ /* 0x0000220008000100 */
[----:B------:R0:W0:Y:S01]  /*0d50*/  SYNCS.EXCH.64 URZ, [UR8+0x348b8], UR4 ;  /* 0x0348b804083f75b2 */ /* 0x0000220008000100 */
[----:B------:R0:W0:Y:S01]  /*0d60*/  SYNCS.EXCH.64 URZ, [UR8+0x348c8], UR6 ;  /* 0x0348c806083f75b2 */ /* 0x0000220008000100 */
[----:B------:R-:W-:Y:S01]  /*0d70*/  NOP ;  /* 0x0000000000007918 */ /* 0x000fe20000000000 */
.L_x_174:
[----:B------:R-:W-:Y:S01]  /*0d80*/  LOP3.LUT R19, R19, R4, RZ, 0xc0, !PT ;  /* 0x0000000413137212 */ /* 0x000fe200078ec0ff */
[----:B------:R-:W-:Y:S01]  /*0d90*/  NOP ;  /* 0x0000000000007918 */ /* 0x000fe20000000000 */
[----:B------:R-:W-:Y:S05]  /*0da0*/  @!P1 BRA `(.L_x_175) ;  /* 0x0000000000089947 */ /* 0x000fea0003800000 */
[----:B01234-:R-:W-:Y:S01]  /*0db0*/  UCGABAR_ARV ;  /* 0x00000000000079c7 */ /* 0x01ffe20008000000 */
[----:B------:R-:W-:Y:S05]  /*0dc0*/  BRA `(.L_x_176) ;  /* 0x0000000000047947 */ /* 0x000fea0003800000 */
.L_x_175:
[----:B01234-:R-:W-:Y:S01]  /*0dd0*/  NOP ;  /* 0x0000000000007918 */ /* 0x01ffe20000000000 */
.L_x_176:
[----:B------:R-:W-:Y:S05]  /*0de0*/  @!P1 BRA `(.L_x_177) ;  /* 0x00000000000c9947 */ /* 0x000fea0003800000 */
[----:B------:R-:W-:Y:S01]  /*0df0*/  UCGABAR_WAIT ;  /* 0x0000000000007dc7 */ /* 0x000fe20008000000 */
[----:B------:R-:W-:Y:S01]  /*0e00*/  CCTL.IVALL ;  /* 0x00000000ff00798f */ /* 0x000fe20002000000 */
[----:B------:R-:W-:Y:S05]  /*0e10*/  BRA `(.L_x_178) ;  /* 0x0000000000047947 */ /* 0x000fea0003800000 */
.L_x_177:
[----:B------:R-:W-:Y:S06]  /*0e20*/  BAR.SYNC.DEFER_BLOCKING 0x0 ;  /* 0x0000000000007b1d */ /* 0x000fec0000010000 */
.L_x_178:
[----:B------:R-:W-:-:S05]  /*0e30*/  IMAD.MOV.U32 R3, RZ, RZ, 0x1 ;  /* 0x00000001ff037424 */ /* 0x000fca00078e00ff */
[----:B------:R-:W-:-:S05]  /*0e40*/  SEL R3, R3, 0x2, !P2 ;  /* 0x0000000203037807 */ /* 0x000fca0005000000 */
[----:B------:R0:W-:Y:S01]  /*0e50*/  STL [R1+0x2c], R3 ;  /* 0x00002c0301007387 */ /* 0x0001e20000100800 */
[----:B------:R-:W-:Y:S05]  /*0e60*/  @!P2 BRA `(.L_x_179) ;  /* 0x000000d400f4a947 */ /* 0x000fea0003800000 */
.L_x_180:
[----:B------:R-:W-:-:S08]  /*0e70*/  NOP ;  /* 0x0000000000007918 */ /* 0x000fd00000000000 */
[----:B------:R-:W1:Y:S02]  /*0e80*/  USETMAXREG.TRY_ALLOC.CTAPOOL UP0, 0xf0 ;  /* 0x000000f0000079c8 */ /* 0x000e640008000600 */
[----:B-1----:R-:W-:-:S13]  /*0e90*/  PLOP3.LUT P0, PT, PT, PT, UP0, 0x80, 0x0 ;  /* 0x000000000000781c */ /* 0x002fda0003f0f008 */
[----:B------:R-:W-:Y:S05]  /*0ea0*/  @!P0 BRA `(.L_x_180) ;  /* 0xfffffffc00f08947 */ /* 0x000fea000383ffff */
[----:B------:R-:W-:Y:S01]  /*0eb0*/  LOP3.LUT R2, R0, 0xffffff80, RZ, 0xc0, !PT ;  /* 0xffffff8000027812 */ /* 0x000fe200078ec0ff */
[----:B------:R-:W1:Y:S08]  /*0ec0*/  S2UR UR4, SR_CTAID.X ;  /* 0x00000000000479c3 */ /* 0x000e700000002500 */
[----:B------:R-:W-:Y:S06]  /*0ed0*/  BAR.ARV 0x8, 0x180 ;  /* 0x0206000000007b1d */ /* 0x000fec0000002000 */
[----:B------:R-:W-:-:S02]  /*0ee0*/  ISETP.NE.AND P0, PT, R2, 0x80, PT ;  /* 0x000000800200780c */ /* 0x000fc40003f05270 */
[----:B------:R-:W1:Y:S11]  /*0ef0*/  LDC R2, c[0x0][0xc34] ;  /* 0x00030d00ff027b82 */ /* 0x000e760000000800 */
[----:B------:R-:W-:Y:S06]  /*0f00*/  @!P0 BAR.ARV 0x9, 0x100 ;  /* 0x0244000000008b1d */ /* 0x000fec0000002000 */
[----:B-1----:R-:W-:-:S13]  /*0f10*/  ISETP.LE.AND P0, PT, R2, UR4, PT ;  /* 0x0000000402007c0c */ /* 0x002fda000bf03270 */
[----:B------:R-:W-:Y:S05]  /*0f20*/  @P0 EXIT ;  /* 0x000000000000094d */ /* 0x000fea0003800000 */
[----:B------:R-:W2:Y:S01]  /*0f30*/  LDL.LU R10, [R1+0x2c] ;  /* 0x00002c00010a7983 */ /* 0x000ea20000300800 */
[----:B------:R-:W-:Y:S01]  /*0f40*/  VIADD R0, R0, 0xffffff80 ;  /* 0xffffff8000007836 */ /* 0x000fe20000000000 */
[----:B------:R-:W-:Y:S01]  /*0f50*/  UMOV UR60, URZ ;  /* 0x0000003f003c7c82 */ /* 0x000fe20008000000 */
[----:B------:R-:W-:Y:S02]  /*0f60*/  IMAD.MOV.U32 R234, RZ, RZ, -0x2 ;  /* 0xfffffffeffea7424 */ /* 0x000fe400078e00ff */
[----:B------:R-:W-:Y:S01]  /*0f70*/  IMAD.U32 R223, RZ, RZ, UR4 ;  /* 0x00000004ffdf7e24 */ /* 0x000fe2000f8e00ff */
[----:B0-----:R-:W-:Y:S01]  /*0f80*/  SHF.R.S32.HI R3, RZ, 0x1f, R0 ;  /* 0x0000001fff037819 */ /* 0x001fe20000011400 */
        /* <DEDUP_REMOVED lines=15> */
[----:B------:R-:W-:Y:S01]  /*1080*/  LEA.HI R2, R7, R226, RZ, 0x2 ;  /* 0x000000e207027211 */ /* 0x000fe200078f10ff */
[----:B------:R-:W-:Y:S01]  /*1090*/  IMAD R9, R9, 0x40, R6 ;  /* 0x0000004009097824 */ /* 0x000fe200078e0206 */
[----:B------:R-:W-:Y:S02]  /*10a0*/  LEA.HI R225, R3, R0, RZ, 0x3 ;  /* 0x0000000003e17211 */ /* 0x000fe400078f18ff */
[--C-:B------:R-:W-:Y:S02]  /*10b0*/  SHF.R.S32.HI R6, RZ, 0x2, R2.reuse ;  /* 0x00000002ff067819 */ /* 0x100fe40000011402 */
[----:B------:R-:W-:Y:S02]  /*10c0*/  SHF.R.S32.HI R13, RZ, 0x1f, R2 ;  /* 0x0000001fff0d7819 */ /* 0x000fe40000011402 */
[----:B------:R-:W-:Y:S02]  /*10d0*/  LEA.HI R4, R4, R11, RZ, 0x1 ;  /* 0x0000000b04047211 */ /* 0x000fe400078f08ff */
[----:B------:R-:W-:-:S02]  /*10e0*/  LOP3.LUT R3, R8, 0xfffffffc, RZ, 0xc0, !PT ;  /* 0xfffffffc08037812 */ /* 0x000fc400078ec0ff */
[----:B------:R-:W-:Y:S02]  /*10f0*/  LEA.HI R13, R13, R6, RZ, 0x3 ;  /* 0x000000060d0d7211 */ /* 0x000fe400078f18ff */
[----:B------:R-:W-:Y:S01]  /*1100*/  SHF.R.S32.HI R230, RZ, 0x7, R5 ;  /* 0x00000007ffe67819 */ /* 0x000fe20000011405 */
[----:B------:R-:W-:Y:S01]  /*1110*/  IMAD.IADD R8, R0, 0x1, -R3 ;  /* 0x0000000100087824 */ /* 0x000fe200078e0a03 */
[----:B------:R-:W-:Y:S02]  /*1120*/  LOP3.LUT R4, R4, 0x1ffffffe, RZ, 0xc0, !PT ;  /* 0x1ffffffe04047812 */ /* 0x000fe400078ec0ff */
[----:B------:R-:W-:Y:S02]  /*1130*/  LOP3.LUT R15, R225, 0xfffffff8, RZ, 0xc0, !PT ;  /* 0xfffffff8e10f7812 */ /* 0x000fe400078ec0ff */
[----:B------:R-:W-:Y:S01]  /*1140*/  LOP3.LUT R13, R13, 0xfffffff8, RZ, 0xc0, !PT ;  /* 0xfffffff80d0d7812 */ /* 0x000fe200078ec0ff */
[----:B------:R-:W-:Y:S01]  /*1150*/  IMAD.IADD R4, R11, 0x1, -R4 ;  /* 0x000000010b047824 */ /* 0x000fe200078e0a04 */
[----:B------:R-:W-:Y:S01]  /*1160*/  LEA.HI R7, R7, R226, RZ, 0x5 ;  /* 0x000000e207077211 */ /* 0x000fe200078f28ff */
[----:B------:R-:W-:Y:S01]  /*1170*/  IMAD.IADD R222, R0, 0x1, -R15 ;  /* 0x0000000100de7824 */ /* 0x000fe200078e0a0f */
[----:B------:R-:W-:Y:S01]  /*1180*/  LEA.HI R5, R5, R230, RZ, 0x1 ;  /* 0x000000e605057211 */ /* 0x000fe200078f08ff */
[----:B------:R-:W-:Y:S01]  /*1190*/  IMAD.IADD R6, R6, 0x1, -R13 ;  /* 0x0000000106067824 */ /* 0x000fe200078e0a0d */
[----:B------:R-:W-:Y:S01]  /*11a0*/  LEA.HI R0, R8, R8, RZ, 0x1 ;  /* 0x0000000808007211 */ /* 0x000fe200078f08ff */
[----:B------:R-:W-:Y:S01]  /*11b0*/  IMAD R233, R4, 0x8, R9 ;  /* 0x0000000804e97824 */ /* 0x000fe200078e0209 */
[----:B------:R-:W-:Y:S01]  /*11c0*/  SHF.R.S32.HI R7, RZ, 0x5, R7 ;  /* 0x00000005ff077819 */ /* 0x000fe20000011407 */
[----:B------:R-:W-:Y:S01]  /*11d0*/  IMAD.SHL.U32 R220, R222, 0x8, RZ ;  /* 0x00000008dedc7824 */ /* 0x000fe200078e00ff */
[----:B------:R-:W-:-:S02]  /*11e0*/  LOP3.LUT R5, R5, 0x3fffffe, RZ, 0xc0, !PT ;  /* 0x03fffffe05057812 */ /* 0x000fc400078ec0ff */
[----:B------:R-:W-:Y:S01]  /*11f0*/  LOP3.LUT R3, R2, 0x7ffffffc, RZ, 0xc0, !PT ;  /* 0x7ffffffc02037812 */ /* 0x000fe200078ec0ff */
[----:B------:R-:W-:Y:S01]  /*1200*/  IMAD R6, R7, 0x10, R6 ;  /* 0x0000001007067824 */ /* 0x000fe200078e0206 */
[----:B------:R-:W-:Y:S01]  /*1210*/  LOP3.LUT R9, R0, 0x1ffffffe, RZ, 0xc0, !PT ;  /* 0x1ffffffe00097812 */ /* 0x000fe200078ec0ff */
[----:B------:R-:W-:Y:S01]  /*1220*/  IMAD.IADD R5, R230, 0x1, -R5 ;  /* 0x00000001e6057824 */ /* 0x000fe200078e0a05 */
[----:B------:R-:W-:Y:S01]  /*1230*/  IADD3 R221, R220, 0x40, RZ ;  /* 0x00000040dcdd7810 */ /* 0x000fe20007ffe0ff */
[----:B------:R-:W-:Y:S01]  /*1240*/  IMAD.IADD R3, R226, 0x1, -R3 ;  /* 0x00000001e2037824 */ /* 0x000fe200078e0a03 */
[----:B------:R-:W-:Y:S01]  /*1250*/  SHF.R.S32.HI R225, RZ, 0x3, R225 ;  /* 0x00000003ffe17819 */ /* 0x000fe200000114e1 */
[----:B------:R-:W-:Y:S01]  /*1260*/  IMAD.IADD R232, R8, 0x1, -R9 ;  /* 0x0000000108e87824 */ /* 0x000fe200078e0a09 */
[----:B------:R-:W-:Y:S01]  /*1270*/  SHF.R.S32.HI R235, RZ, 0x1f, R221 ;  /* 0x0000001fffeb7819 */ /* 0x000fe200000114dd */
[----:B------:R-:W-:Y:S02]  /*1280*/  IMAD R231, R5, 0x40, R6 ;  /* 0x0000004005e77824 */ /* 0x000fe400078e0206 */
[----:B------:R-:W-:-:S02]  /*1290*/  IMAD R234, R3, R234, 0xb0 ;  /* 0x000000b003ea7424 */ /* 0x000fc400078e02ea */
[----:B------:R-:W-:Y:S01]  /*12a0*/  IMAD R232, R232, 0x8, R231 ;  /* 0x00000008e8e87824 */ /* 0x000fe200078e02e7 */
[----:B--2---:R-:W-:-:S07]  /*12b0*/  LOP3.LUT R17, R10, 0x1, RZ, 0xfc, !PT ;  /* 0x000000010a117812 */ /* 0x004fce00078efcff */
.L_x_213:
[----:B0-----:R-:W0:Y:S01]  /*12c0*/  SHFL.IDX PT, R0, R230, RZ, 0x1f ;  /* 0x00001fffe6007589 */ /* 0x001e2200000e0000 */
[----:B-1----:R-:W1:Y:S01]  /*12d0*/  S2UR UR5, SR_CgaCtaId ;  /* 0x00000000000579c3 */ /* 0x002e620000008800 */
[----:B------:R-:W-:Y:S01]  /*12e0*/  ULDC UR4, c[0x0][0xc38] ;  /* 0x00030e0000047ab9 */ /* 0x000fe20000000800 */
[----:B------:R-:W-:Y:S01]  /*12f0*/  ULDC.64 UR6, c[0x0][0x418] ;  /* 0x0001060000067ab9 */ /* 0x000fe20000000a00 */
[----:B------:R-:W-:Y:S01]  /*1300*/  R2UR UR12, R223 ;  /* 0x00000000df0c72ca */ /* 0x000fe200000e0000 */
[----:B------:R-:W-:Y:S02]  /*1310*/  UISETP.NE.AND UP1, UPT, UR4, 0x1, UPT ;  /* 0x000000010400788c */ /* 0x000fe4000bf25270 */
[----:B------:R-:W-:Y:S02]  /*1320*/  UISETP.NE.U32.AND UP0, UPT, UR6, URZ, UPT ;  /* 0x0000003f0600728c */ /* 0x000fe4000bf05070 */
[----:B--2---:R-:W2:Y:S01]  /*1330*/  LDC R113, c[0x0][0x2f0] ;  /* 0x0000bc00ff717b82 */ /* 0x004ea20000000800 */
        /* <DEDUP_REMOVED lines=13> */
[----:B---3--:R-:W-:Y:S01]  /*1410*/  IMAD.U32 R2, RZ, RZ, UR8 ;  /* 0x00000008ff027e24 */ /* 0x008fe2000f8e00ff */
        /* <DEDUP_REMOVED lines=10> */
[----:B------:R-:W-:Y:S02]  /*14c0*/  UIADD3 UR7, UR14, -UR7, URZ ;  /* 0x800000070e077290 */ /* 0x000fe4000fffe03f */
[----:B----4-:R-:W-:Y:S01]  /*14d0*/  IMAD.U32 R18, RZ, RZ, UR14 ;  /* 0x0000000eff127e24 */ /* 0x010fe2000f8e00ff */
[----:B------:R-:W-:Y:S01]  /*14e0*/  UMOV UR6, UR13 ;  /* 0x0000000d00067c82 */ /* 0x000fe20008000000 */
[----:B------:R-:W-:Y:S01]  /*14f0*/  @UP2 USHF.R.U32.HI UR6, URZ, UR9, UR5 ;  /* 0x000000093f062299 */ /* 0x000fe20008011605 */
[----:B------:R-:W-:Y:S01]  /*1500*/  SHF.R.U32.HI R3, RZ, 0x1f, R0 ;  /* 0x0000001fff037819 */ /* 0x000fe20000011600 */
[----:B------:R-:W-:Y:S01]  /*1510*/  ULEA UR7, UR7, UR10, 0xd ;  /* 0x0000000a07077291 */ /* 0x000fe2000f8e683f */
[----:B------:R-:W-:Y:S01]  /*1520*/  IMAD.U32 R229, RZ, RZ, UR13 ;  /* 0x0000000dffe57e24 */ /* 0x000fe2000f8e00ff */
[----:B------:R-:W-:Y:S01]  /*1530*/  UMOV UR4, UR12 ;  /* 0x0000000c00047c82 */ /* 0x000fe20008000000 */
[----:B------:R-:W-:Y:S01]  /*1540*/  LEA.HI.SX32 R112, R0, R3, 0x1b ;  /* 0x0000000300707211 */ /* 0x000fe200078fdaff */
[----:B------:R-:W-:Y:S01]  /*1550*/  USHF.R.U32.HI UR7, URZ, 0x4, UR7 ;  /* 0x000000043f077899 */ /* 0x000fe20008011607 */
[----:B------:R-:W-:-:S02]  /*1560*/  IMAD.U32 R228, RZ, RZ, UR6 ;  /* 0x00000006ffe47e24 */ /* 0x000fc4000f8e00ff */
[----:B------:R-:W-:Y:S01]  /*1570*/  IMAD.U32 R227, RZ, RZ, UR4 ;  /* 0x00000004ffe37e24 */ /* 0x000fe2000f8e00ff */
[----:B------:R-:W-:Y:S01]  /*1580*/  ULOP3.LUT UR45, UR7, 0x3fff, URZ, 0xc0, !UPT ;  /* 0x00003fff072d7892 */ /* 0x000fe2000f8ec03f */
[----:B------:R-:W-:Y:S11]  /*1590*/  @!P0 BRA `(.L_x_181) ;  /* 0x0000000000408947 */ /* 0x000ff60003800000 */
[----:B------:R-:W-:Y:S01]  /*15a0*/  MOV R0, 0x0 ;  /* 0x0000000000007802 */ /* 0x000fe20000000f00 */
[----:B------:R-:W-:Y:S01]  /*15b0*/  ULDC.64 UR4, c[0x4][0xa0] ;  /* 0x0100280000047ab9 */ /* 0x000fe20000000a00 */
[----:B------:R-:W-:Y:S01]  /*15c0*/  ULDC.64 UR6, c[0x4][0x40] ;  /* 0x0100100000067ab9 */ /* 0x000fe20000000a00 */
[----:B------:R-:W-:Y:S01]  /*15d0*/  IMAD.U32 R4, RZ, RZ, UR4 ;  /* 0x00000004ff047e24 */ /* 0x000fe2000f8e00ff */
[----:B------:R0:W1:Y:S01]  /*15e0*/  LDC.64 R14, c[0x4][R0] ;  /* 0x01000000000e7b82 */ /* 0x0000620000000a00 */
[----:B------:R-:W-:Y:S01]  /*15f0*/  IMAD.U32 R5, RZ, RZ, UR5 ;  /* 0x00000005ff057e24 */ /* 0x000fe2000f8e00ff */
[----:B------:R-:W-:Y:S01]  /*1600*/  ULDC.64 UR4, c[0x4][0xa8] ;  /* 0x01002a0000047ab9 */ /* 0x000fe20000000a00 */
[----:B------:R-:W-:Y:S02]  /*1610*/  IMAD.U32 R10, RZ, RZ, UR6 ;  /* 0x00000006ff0a7e24 */ /* 0x000fe4000f8e00ff */
        /* <DEDUP_REMOVED lines=8> */
.L_x_181:
[----:B------:R-:W-:Y:S02]  /*16a0*/  R2UR UR4, R2 ;  /* 0x00000000020472ca */ /* 0x000fe400000e0000 */
[----:B------:R-:W-:Y:S02]  /*16b0*/  LOP3.LUT R0, R224, 0x1, RZ, 0xc0, !PT ;  /* 0x00000001e0007812 */ /* 0x000fe400078ec0ff */
[----:B------:R-:W-:Y:S02]  /*16c0*/  ISETP.NE.AND P0, PT, R17, 0x3, PT ;  /* 0x000000031100780c */ /* 0x000fe40003f05270 */
[----:B------:R-:W-:-:S07]  /*16d0*/  SHF.L.U32 R0, R0, 0x1f, RZ ;  /* 0x0000001f00007819 */ /* 0x000fce00000006ff */
[----:B------:R-:W0:Y:S02]  /*16e0*/  SYNCS.PHASECHK.TRANS64.TRYWAIT P1, [UR4+0x34800], R0 ;  /* 0x03480000ff0075a7 */ /* 0x000e240008020144 */
[----:B0-----:R-:W-:Y:S05]  /*16f0*/  @!P1 BRA `(.L_x_182) ;  /* 0x0000011400009947 */ /* 0x001fea0003800000 */
.L_x_308:
[----:B------:R-:W-:Y:S05]  /*1700*/  @!P0 BRA `(.L_x_183) ;  /* 0x0000000000048947 */ /* 0x000fea0003800000 */
[----:B------:R-:W-:Y:S01]  /*1710*/  BPT.TRAP 0x1 ;  /* 0x000000040000795c */ /* 0x000fe20000300000 */
.L_x_183:
        /* <DEDUP_REMOVED lines=9> */
.L_x_184:
[----:B-1----:R-:W-:Y:S05]  /*17b0*/  @P1 BRA `(.L_x_185) ;  /* 0x0000000000081947 */ /* 0x002fea0003800000 */
[----:B------:R-:W1:Y:S02]  /*17c0*/  SYNCS.PHASECHK.TRANS64.TRYWAIT P1, [R3+URZ+0x34830], R0 ;  /* 0x03483000030075a7 */ /* 0x000e64000802017f */
[----:B-1----:R-:W-:Y:S05]  /*17d0*/  @!P1 BRA `(.L_x_186) ;  /* 0x0000011000e49947 */ /* 0x002fea0003800000 */
.L_x_185:
[----:B------:R-:W-:Y:S05]  /*17e0*/  WARPSYNC.ALL ;  /* 0x0000000000007948 */ /* 0x000fea0003800000 */
[----:B------:R-:W-:Y:S01]  /*17f0*/  R2UR UR4, R2 ;  /* 0x00000000020472ca */ /* 0x000fe200000e0000 */
[----:B------:R-:W-:Y:S01]  /*1800*/  ULOP3.LUT UR45, UR45, 0x10000, URZ, 0xfc, !UPT ;  /* 0x000100002d2d7892 */ /* 0x000fe2000f8efc3f */
[----:B------:R-:W-:Y:S01]  /*1810*/  WARPGROUP.ARRIVE ;  /* 0x00000000000079c5 */ /* 0x000fe20000000000 */
[----:B------:R-:W-:Y:S01]  /*1820*/  UMOV UR37, 0x40000040 ;  /* 0x4000004000257882 */ /* 0x000fe20000000000 */
[----:B------:R-:W-:Y:S01]  /*1830*/  UMOV UR39, 0x40000040 ;  /* 0x4000004000277882 */ /* 0x000fe20000000000 */
[----:B------:R-:W-:Y:S01]  /*1840*/  UMOV UR5, UR37 ;  /* 0x0000002500057c82 */ /* 0x000fe20008000000 */
[----:B------:R-:W-:Y:S01]  /*1850*/  UMOV UR9, UR37 ;  /* 0x0000002500097c82 */ /* 0x000fe20008000000 */
[----:B------:R-:W-:Y:S01]  /*1860*/  UMOV UR11, 0x40000040 ;  /* 0x40000040000b7882 */ /* 0x000fe20000000000 */
[----:B------:R-:W-:Y:S01]  /*1870*/  UMOV UR36, UR45 ;  /* 0x0000002d00247c82 */ /* 0x000fe20008000000 */
[----:B------:R-:W-:Y:S01]  /*1880*/  UMOV UR13, UR37 ;  /* 0x00000025000d7c82 */ /* 0x000fe20008000000 */
[----:B------:R-:W-:Y:S01]  /*1890*/  UMOV UR8, UR36 ;  /* 0x0000002400087c82 */ /* 0x000fe20008000000 */
[----:B------:R-:W-:Y:S01]  /*18a0*/  UMOV UR12, UR36 ;  /* 0x00000024000c7c82 */ /* 0x000fe20008000000 */
[----:B------:R-:W-:Y:S01]  /*18b0*/  UMOV UR15, 0x40000040 ;  /* 0x40000040000f7882 */ /* 0x000fe20000000000 */
[----:B------:R-:W-:Y:S01]  /*18c0*/  UIADD3 UR4, UR4, 0x1e400, URZ ;  /* 0x0001e40004047890 */ /* 0x000fe2000fffe03f */
[----:B------:R-:W-:Y:S01]  /*18d0*/  IMAD.U32 R8, RZ, RZ, UR36 ;  /* 0x00000024ff087e24 */ /* 0x000fe2000f8e00ff */
[----:B------:R-:W-:Y:S01]  /*18e0*/  UMOV UR16, UR36 ;  /* 0x0000002400107c82 */ /* 0x000fe20008000000 */
[----:B------:R-:W-:Y:S01]  /*18f0*/  UMOV UR17, UR37 ;  /* 0x0000002500117c82 */ /* 0x000fe20008000000 */
[----:B------:R-:W-:Y:S01]  /*1900*/  USHF.R.U32.HI UR4, URZ, 0x4, UR4 ;  /* 0x000000043f047899 */ /* 0x000fe20008011604 */
[----:B------:R-:W-:Y:S01]  /*1910*/  IMAD.U32 R9, RZ, RZ, UR37 ;  /* 0x00000025ff097e24 */ /* 0x000fe2000f8e00ff */
[----:B------:R-:W-:Y:S01]  /*1920*/  UMOV UR19, 0x40000040 ;  /* 0x4000004000137882 */ /* 0x000fe20000000000 */
[----:B------:R-:W-:Y:S01]  /*1930*/  UMOV UR20, UR36 ;  /* 0x0000002400147c82 */ /* 0x000fe20008000000 */
[----:B------:R-:W-:Y:S01]  /*1940*/  ULOP3.LUT UR6, UR4, 0x3fff, URZ, 0xc0, !UPT ;  /* 0x00003fff04067892 */ /* 0x000fe2000f8ec03f */
[----:B------:R-:W-:-:S02]  /*1950*/  UMOV UR21, UR37 ;  /* 0x0000002500157c82 */ /* 0x000fc40008000000 */
[----:B------:R-:W-:Y:S01]  /*1960*/  UMOV UR4, UR36 ;  /* 0x0000002400047c82 */ /* 0x000fe20008000000 */
[----:B------:R-:W-:Y:S01]  /*1970*/  ULOP3.LUT UR7, UR6, 0x10000, URZ, 0xfc, !UPT ;  /* 0x0001000006077892 */ /* 0x000fe2000f8efc3f */
[----:B------:R-:W-:Y:S01]  /*1980*/  UMOV UR23, 0x40000040 ;  /* 0x4000004000177882 */ /* 0x000fe20000000000 */
[----:B------:R-:W-:Y:S02]  /*1990*/  UMOV UR24, UR36 ;  /* 0x0000002400187c82 */ /* 0x000fe40008000000 */
[----:B------:R-:W-:Y:S02]  /*19a0*/  UIMAD UR44, UR60, 0xb00, UR7 ;  /* 0x00000b003c2c78a4 */ /* 0x000fe4000f8e0207 */
[----:B01----:R-:W-:Y:S01]  /*19b0*/  IMAD.U32 R0, RZ, RZ, UR7 ;  /* 0x00000007ff007e24 */ /* 0x003fe2000f8e00ff */
[----:B------:R-:W-:Y:S01]  /*19c0*/  UMOV UR7, 0x40000040 ;  /* 0x4000004000077882 */ /* 0x000fe20000000000 */
[----:B------:R-:W-:Y:S02]  /*19d0*/  UIADD3 UR6, UR44, 0x80, URZ ;  /* 0x000000802c067890 */ /* 0x000fe4000fffe03f */
[----:B------:R-:W-:-:S02]  /*19e0*/  UIADD3 UR10, UR44, 0x100, URZ ;  /* 0x000001002c0a7890 */ /* 0x000fc4000fffe03f */
[----:B------:R-:W-:Y:S01]  /*19f0*/  UMOV UR38, UR44 ;  /* 0x0000002c00267c82 */ /* 0x000fe20008000000 */
[----:B------:R-:W-:Y:S01]  /*1a00*/  UIADD3 UR14, UR44, 0x180, URZ ;  /* 0x000001802c0e7890 */ /* 0x000fe2000fffe03f */
[----:B------:R-:W-:Y:S01]  /*1a10*/  HGMMA.64x16x16.F32 R104, gdesc[UR36], RZ, !UPT, gsb0 ;  /* 0x00200000246879f0 */ /* 0x000fe2000c0008ff */
[----:B------:R-:W-:Y:S02]  /*1a20*/  UIADD3 UR18, UR44, 0x200, URZ ;  /* 0x000002002c127890 */ /* 0x000fe4000fffe03f */
[----:B------:R-:W-:Y:S02]  /*1a30*/  UIADD3 UR22, UR44, 0x280, URZ ;  /* 0x000002802c167890 */ /* 0x000fe4000fffe03f */
[----:B------:R-:W-:Y:S01]  /*1a40*/  UIADD3 UR26, UR44, 0x300, URZ ;  /* 0x000003002c1a7890 */ /* 0x000fe2000fffe03f */
[----:B------:R-:W-:Y:S01]  /*1a50*/  UMOV UR25, UR37 ;  /* 0x0000002500197c82 */ /* 0x000fe20008000000 */
[----:B------:R-:W-:Y:S01]  /*1a60*/  UMOV UR27, 0x40000040 ;  /* 0x40000040001b7882 */ /* 0x000fe20000000000 */
[----:B------:R-:W-:Y:S01]  /*1a70*/  UIADD3 UR30, UR44, 0x380, URZ ;  /* 0x000003802c1e7890 */ /* 0x000fe2000fffe03f */
[----:B------:R-:W-:Y:S01]  /*1a80*/  UMOV UR28, UR36 ;  /* 0x00000024001c7c82 */ /* 0x000fe20008000000 */
[----:B------:R-:W-:Y:S01]  /*1a90*/  UMOV UR29, UR37 ;  /* 0x00000025001d7c82 */ /* 0x000fe20008000000 */
[----:B------:R-:W-:Y:S01]  /*1aa0*/  UMOV UR31, 0x40000040 ;  /* 0x40000040001f7882 */ /* 0x000fe20000000000 */
[----:B------:R-:W-:Y:S01]  /*1ab0*/  UIADD3 UR34, UR44, 0x400, URZ ;  /* 0x000004002c227890 */ /* 0x000fe2000fffe03f */
[----:B------:R-:W-:Y:S01]  /*1ac0*/  UMOV UR32, UR36 ;  /* 0x0000002400207c82 */ /* 0x000fe20008000000 */
[----:B------:R-:W-:Y:S01]  /*1ad0*/  UMOV UR33, UR37 ;  /* 0x0000002500217c82 */ /* 0x000fe20008000000 */
[----:B------:R-:W-:Y:S01]  /*1ae0*/  UMOV UR35, 0x40000040 ;  /* 0x4000004000237882 */ /* 0x000fe20000000000 */
[----:B------:R-:W-:Y:S01]  /*1af0*/  UMOV UR39, 0x40000040 ;  /* 0x4000004000277882 */ /* 0x000fe20000000000 */
[----:B------:R-:W-:Y:S01]  /*1b00*/  UIADD3 UR42, UR44, 0x602, URZ ;  /* 0x000006022c2a7890 */ /* 0x000fe2000fffe03f */
[----:B------:R-:W-:Y:S01]  /*1b10*/  UMOV UR43, 0x40000040 ;  /* 0x40000040002b7882 */ /* 0x000fe20000000000 */
[----:B------:R-:W-:Y:S01]  /*1b20*/  UIADD3 UR50, UR44, 0x604, URZ ;  /* 0x000006042c327890 */ /* 0x000fe2000fffe03f */
[----:B------:R-:W-:Y:S01]  /*1b30*/  UMOV UR51, 0x40000040 ;  /* 0x4000004000337882 */ /* 0x000fe20000000000 */
[----:B------:R-:W-:Y:S01]  /*1b40*/  UIADD3 UR54, UR44, 0x606, URZ ;  /* 0x000006062c367890 */ /* 0x000fe2000fffe03f */
[----:B------:R-:W-:Y:S01]  /*1b50*/  UMOV UR55, 0x40000040 ;  /* 0x4000004000377882 */ /* 0x000fe20000000000 */
        /* <DEDUP_REMOVED lines=50> */
[----:B------:R-:W-:Y:S02]  /*1e80*/  UMOV UR37, 0x40000040 ;  /* 0x4000004000257882 */ /* 0x000fe40000000000 */
[----:B------:R-:W-:Y:S01]  /*1e90*/  UMOV UR9, UR37 ;  /* 0x0000002500097c82 */ /* 0x000fe20008000000 */
[----:B------:R-:W-:Y:S01]  /*1ea0*/  UMOV UR13, UR37 ;  /* 0x00000025000d7c82 */ /* 0x000fe20008000000 */
[----:B------:R-:W-:Y:S01]  /*1eb0*/  UMOV UR17, UR37 ;  /* 0x0000002500117c82 */ /* 0x000fe20008000000 */
[----:B------:R-:W-:Y:S01]  /*1ec0*/  UMOV UR21, UR37 ;  /* 0x0000002500157c82 */ /* 0x000fe20008000000 */
[----:B------:R-:W-:Y:S01]  /*1ed0*/  UMOV UR25, UR37 ;  /* 0x0000002500197c82 */ /* 0x000fe20008000000 */
[----:B------:R-:W-:Y:S01]  /*1ee0*/  UMOV UR29, UR37 ;  /* 0x00000025001d7c82 */ /* 0x000fe20008000000 */
[----:B------:R-:W-:Y:S01]  /*1ef0*/  UMOV UR33, UR37 ;  /* 0x0000002500217c82 */ /* 0x000fe20008000000 */
[----:B------:R-:W-:Y:S01]  /*1f00*/  IMAD.U32 R7, RZ, RZ, UR37 ;  /* 0x00000025ff077e24 */ /* 0x000fe2000f8e00ff */
[----:B------:R-:W-:-:S02]  /*1f10*/  WARPGROUP.DEPBAR.LE gsb0, 0x0 ;  /* 0x00008000000079c5 */ /* 0x000fc40000010000 */
[----:B------:R-:W-:-:S06]  /*1f20*/  WARPGROUP.ARRIVE ;  /* 0x00000000000079c5 */ /* 0x000fcc0000000000 */
[----:B------:R-:W-:Y:S01]  /*1f30*/  HGMMA.64x16x16.F32 R24, gdesc[UR4], RZ, !UPT, gsb0 ;  /* 0x00200000041879f0 */ /* 0x000fe2000c0008ff */
[----:B------:R-:W-:Y:S02]  /*1f40*/  UIADD3 UR4, UR45, 0x2, URZ ;  /* 0x000000022d047890 */ /* 0x000fe4000fffe03f */
[----:B------:R-:W-:Y:S01]  /*1f50*/  UIADD3 UR6, UR44, 0x2, URZ ;  /* 0x000000022c067890 */ /* 0x000fe2000fffe03f */
[----:B------:R-:W-:Y:S01]  /*1f60*/  UMOV UR5, UR37 ;  /* 0x0000002500057c82 */ /* 0x000fe20008000000 */
[----:B------:R-:W-:-:S03]  /*1f70*/  UMOV UR7, 0x40000040 ;  /* 0x4000004000077882 */ /* 0x000fc60000000000 */
[----:B------:R-:W-:Y:S02]  /*1f80*/  UMOV UR36, UR4 ;  /* 0x0000000400247c82 */ /* 0x000fe40008000000 */
        /* <DEDUP_REMOVED lines=15> */
[----:B------:R-:W-:Y:S01]  /*2080*/  HGMMA.64x16x16.F32 R104, gdesc[UR36], R104, gsb0 ;  /* 0x00200000246879f0 */ /* 0x000fe20008000868 */
[----:B------:R-:W-:Y:S02]  /*2090*/  UMOV UR39, 0x40000040 ;  /* 0x4000004000277882 */ /* 0x000fe40000000000 */
[----:B------:R-:W-:Y:S02]  /*20a0*/  WARPGROUP.DEPBAR.LE gsb0, 0x0 ;  /* 0x00008000000079c5 */ /* 0x000fe40000010000 */
[----:B------:R-:W-:-:S06]  /*20b0*/  WARPGROUP.ARRIVE ;  /* 0x00000000000079c5 */ /* 0x000fcc0000000000 */
[----:B------:R-:W-:Y:S01]  /*20c0*/  HGMMA.64x16x16.F32 R96, gdesc[UR4], R96, gsb0 ;  /* 0x00200000046079f0 */ /* 0x000fe20008000860 */
[----:B------:R-:W-:Y:S02]  /*20d0*/  UIADD3 UR4, UR44, 0x202, URZ ;  /* 0x000002022c047890 */ /* 0x000fe4000fffe03f */
[----:B------:R-:W-:Y:S01]  /*20e0*/  UIADD3 UR6, UR44, 0x482, URZ ;  /* 0x000004822c067890 */ /* 0x000fe2000fffe03f */
[----:B------:R-:W-:Y:S01]  /*20f0*/  UMOV UR5, UR37 ;  /* 0x0000002500057c82 */ /* 0x000fe20008000000 */
[----:B------:R-:W-:-:S03]  /*2100*/  UMOV UR7, 0x40000040 ;  /* 0x4000004000077882 */ /* 0x000fc60000000000 */
[----:B------:R-:W-:Y:S01]  /*2110*/  UMOV UR18, UR4 ;  /* 0x0000000400127c82 */ /* 0x000fe20008000000 */
[----:B------:R-:W-:Y:S01]  /*2120*/  UMOV UR4, UR36 ;  /* 0x0000002400047c82 */ /* 0x000fe20008000000 */
        /* <DEDUP_REMOVED lines=136> */
[----:B------:R-:W-:Y:S01]  /*29b0*/  UMOV UR7, 0x40000040 ;  /* 0x4000004000077882 */ /* 0x000fe20000000000 */
        /* <DEDUP_REMOVED lines=14> */
[----:B------:R-:W-:-:S02]  /*2aa0*/  WARPGROUP.DEPBAR.LE gsb0, 0x0 ;  /* 0x00008000000079c5 */ /* 0x000fc40000010000 */
[----:B------:R-:W-:-:S06]  /*2ab0*/  WARPGROUP.ARRIVE ;  /* 0x00000000000079c5 */ /* 0x000fcc0000000000 */
[----:B------:R-:W-:Y:S01]  /*2ac0*/  HGMMA.64x16x16.F32 R104, gdesc[UR4], R104, gsb0 ;  /* 0x00200000046879f0 */ /* 0x000fe20008000868 */
[----:B------:R-:W-:Y:S01]  /*2ad0*/  UMOV UR6, UR10 ;  /* 0x0000000a00067c82 */ /* 0x000fe20008000000 */
[----:B------:R-:W-:Y:S01]  /*2ae0*/  UMOV UR7, 0x40000040 ;  /* 0x4000004000077882 */ /* 0x000fe20000000000 */
[----:B------:R-:W-:Y:S01]  /*2af0*/  UMOV UR10, UR14 ;  /* 0x0000000e000a7c82 */ /* 0x000fe20008000000 */
[----:B------:R-:W-:Y:S01]  /*2b00*/  UMOV UR14, UR18 ;  /* 0x00000012000e7c82 */ /* 0x000fe20008000000 */
[----:B------:R-:W-:Y:S02]  /*2b10*/  WARPGROUP.DEPBAR.LE gsb0, 0x0 ;  /* 0x00008000000079c5 */ /* 0x000fe40000010000 */
[----:B------:R-:W-:-:S06]  /*2b20*/  WARPGROUP.ARRIVE ;  /* 0x00000000000079c5 */ /* 0x000fcc0000000000 */
[----:B------:R-:W-:Y:S01]  /*2b30*/  HGMMA.64x16x16.F32 R96, gdesc[UR4], R96, gsb0 ;  /* 0x00200000046079f0 */ /* 0x000fe20008000860 */
[----:B------:R-:W-:Y:S01]  /*2b40*/  UIADD3 UR6, UR44, 0x206, URZ ;  /* 0x000002062c067890 */ /* 0x000fe2000fffe03f */
[----:B------:R-:W-:-:S06]  /*2b50*/  UMOV UR7, 0x40000040 ;  /* 0x4000004000077882 */ /* 0x000fcc0000000000 */
[----:B------:R-:W-:Y:S01]  /*2b60*/  UMOV UR18, UR6 ;  /* 0x0000000600127c82 */ /* 0x000fe20008000000 */
[----:B------:R-:W-:Y:S01]  /*2b70*/  UIADD3 UR6, UR44, 0x486, URZ ;  /* 0x000004862c067890 */ /* 0x000fe2000fffe03f */
[----:B------:R-:W-:Y:S02]  /*2b80*/  WARPGROUP.DEPBAR.LE gsb0, 0x0 ;  /* 0x00008000000079c5 */ /* 0x000fe40000010000 */
[----:B------:R-:W-:-:S06]  /*2b90*/  WARPGROUP.ARRIVE ;  /* 0x00000000000079c5 */ /* 0x000fcc0000000000 */
[----:B------:R-:W-:Y:S01]  /*2ba0*/  HGMMA.64x16x16.F32 R88, gdesc[UR8], R88, gsb0 ;  /* 0x00200000085879f0 */ /* 0x000fe20008000858 */
[----:B------:R-:W-:Y:S02]  /*2bb0*/  UIADD3 UR8, UR44, 0x506, URZ ;  /* 0x000005062c087890 */ /* 0x000fe4000fffe03f */
[----:B------:R-:W-:Y:S01]  /*2bc0*/  UIADD3 UR10, UR44, 0x580, URZ ;  /* 0x000005802c0a7890 */ /* 0x000fe2000fffe03f */
[----:B------:R-:W-:Y:S01]  /*2bd0*/  UMOV UR9, 0x40000040 ;  /* 0x4000004000097882 */ /* 0x000fe20000000000 */
[----:B------:R-:W-:Y:S01]  /*2be0*/  UMOV UR11, 0x40000040 ;  /* 0x40000040000b7882 */ /* 0x000fe20000000000 */
[----:B------:R-:W-:Y:S01]  /*2bf0*/  UMOV UR37, UR9 ;  /* 0x0000000900257c82 */ /* 0x000fe20008000000 */
[----:B------:R-:W-:Y:S02]  /*2c00*/  WARPGROUP.DEPBAR.LE gsb0, 0x0 ;  /* 0x00008000000079c5 */ /* 0x000fe40000010000 */
[----:B------:R-:W-:-:S06]  /*2c10*/  WARPGROUP.ARRIVE ;  /* 0x00000000000079c5 */ /* 0x000fcc0000000000 */
[----:B------:R-:W-:Y:S01]  /*2c20*/  HGMMA.64x16x16.F32 R80, gdesc[UR12], R80, gsb0 ;  /* 0x002000000c5079f0 */ /* 0x000fe20008000850 */
[----:B------:R-:W-:Y:S01]  /*2c30*/  UIADD3 UR14, UR44, 0x680, URZ ;  /* 0x000006802c0e7890 */ /* 0x000fe2000fffe03f */
[----:B------:R-:W-:Y:S01]  /*2c40*/  UMOV UR13, UR9 ;  /* 0x00000009000d7c82 */ /* 0x000fe20008000000 */
[----:B------:R-:W-:Y:S01]  /*2c50*/  UMOV UR15, 0x40000040 ;  /* 0x40000040000f7882 */ /* 0x000fe20000000000 */
        /* <DEDUP_REMOVED lines=33> */
[----:B------:R-:W-:Y:S01]  /*2e70*/  UMOV UR6, UR8 ;  /* 0x0000000800067c82 */ /* 0x000fe20008000000 */
[----:B------:R-:W-:Y:S01]  /*2e80*/  UMOV UR7, 0x40000040 ;  /* 0x4000004000077882 */ /* 0x000fe20000000000 */
[----:B------:R-:W-:-:S07]  /*2e90*/  UIADD3 UR8, UR45, 0x400, URZ ;  /* 0x000004002d087890 */ /* 0x000fce000fffe03f */
[----:B------:R-:W-:Y:S01]  /*2ea0*/  UMOV UR12, UR8 ;  /* 0x00000008000c7c82 */ /* 0x000fe20008000000 */
[----:B------:R-:W-:Y:S01]  /*2eb0*/  UMOV UR16, UR8 ;  /* 0x0000000800107c82 */ /* 0x000fe20008000000 */
[----:B------:R-:W-:Y:S01]  /*2ec0*/  UMOV UR20, UR8 ;  /* 0x0000000800147c82 */ /* 0x000fe20008000000 */
[----:B------:R-:W-:Y:S01]  /*2ed0*/  UMOV UR24, UR8 ;  /* 0x0000000800187c82 */ /* 0x000fe20008000000 */
[----:B------:R-:W-:Y:S01]  /*2ee0*/  UMOV UR28, UR8 ;  /* 0x00000008001c7c82 */ /* 0x000fe20008000000 */
[----:B------:R-:W-:Y:S01]  /*2ef0*/  UMOV UR32, UR8 ;  /* 0x0000000800207c82 */ /* 0x000fe20008000000 */
[----:B------:R-:W-:Y:S01]  /*2f00*/  UMOV UR36, UR8 ;  /* 0x0000000800247c82 */ /* 0x000fe20008000000 */
[----:B------:R-:W-:Y:S02]  /*2f10*/  WARPGROUP.DEPBAR.LE gsb0, 0x0 ;  /* 0x00008000000079c5 */ /* 0x000fe40000010000 */
[----:B------:R-:W-:-:S06]  /*2f20*/  WARPGROUP.ARRIVE ;  /* 0x00000000000079c5 */ /* 0x000fcc0000000000 */
[----:B------:R-:W-:Y:S01]  /*2f30*/  HGMMA.64x16x16.F32 R24, gdesc[UR4], R24, gsb0 ;  /* 0x00200000041879f0 */ /* 0x000fe20008000818 */
[----:B------:R-:W-:Y:S02]  /*2f40*/  UIADD3 UR6, UR44, 0x600, URZ ;  /* 0x000006002c067890 */ /* 0x000fe4000fffe03f */
        /* <DEDUP_REMOVED lines=253> */
[----:B------:R-:W-:Y:S05]  /*3f20*/  @!P0 BRA `(.L_x_187) ;  /* 0x0000000000048947 */ /* 0x000fea0003800000 */
[----:B------:R-:W-:Y:S01]  /*3f30*/  BPT.TRAP 0x1 ;  /* 0x000000040000795c */ /* 0x000fe20000300000 */
.L_x_187:
[----:B------:R-:W-:Y:S01]  /*3f40*/  ULDC UR6, c[0x0][0x9d8] ;  /* 0x0002760000067ab9 */ /* 0x000fe20000000800 */
[----:B------:R-:W2:Y:S01]  /*3f50*/  LDL R135, [R1] ;  /* 0x0000000001877983 */ /* 0x000ea20000100800 */
[----:B------:R-:W-:Y:S01]  /*3f60*/  FMUL.FTZ R12, R104, UR6 ;  /* 0x00000006680c7c20 */ /* 0x000fe20008410000 */
[----:B------:R-:W-:Y:S01]  /*3f70*/  FMUL.FTZ R13, R105, UR6 ;  /* 0x00000006690d7c20 */ /* 0x000fe20008410000 */
[----:B------:R-:W-:Y:S01]  /*3f80*/  FMUL.FTZ R20, R108, UR6 ;  /* 0x000000066c147c20 */ /* 0x000fe20008410000 */
[----:B------:R-:W-:Y:S01]  /*3f90*/  FMUL.FTZ R104, R109, UR6 ;  /* 0x000000066d687c20 */ /* 0x000fe20008410000 */
[----:B------:R-:W-:Y:S01]  /*3fa0*/  FMUL.FTZ R125, R33, UR6 ;  /* 0x00000006217d7c20 */ /* 0x000fe20008410000 */
[----:B------:R-:W-:Y:S01]  /*3fb0*/  FMUL.FTZ R33, R35, UR6 ;  /* 0x0000000623217c20 */ /* 0x000fe20008410000 */
[----:B------:R-:W0:Y:S01]  /*3fc0*/  MUFU.TANH R12, R12 ;  /* 0x0000000c000c7308 */ /* 0x000e220000002400 */
[----:B------:R-:W-:Y:S02]  /*3fd0*/  IMAD.IADD R35, R234, 0x1, R113 ;  /* 0x00000001ea237824 */ /* 0x000fe400078e0271 */
[----:B------:R-:W-:Y:S01]  /*3fe0*/  FMUL.FTZ R105, R96, UR6 ;  /* 0x0000000660697c20 */ /* 0x000fe20008410000 */
[----:B------:R-:W-:Y:S01]  /*3ff0*/  FMUL.FTZ R10, R106, UR6 ;  /* 0x000000066a0a7c20 */ /* 0x000fe20008410000 */
[----:B------:R-:W-:Y:S01]  /*4000*/  FMUL.FTZ R106, R97, UR6 ;  /* 0x00000006616a7c20 */ /* 0x000fe20008410000 */
[----:B------:R-:W-:-:S02]  /*4010*/  IMAD R35, R112, -0xb0, R35 ;  /* 0xffffff5070237824 */ /* 0x000fc400078e0223 */
[----:B------:R-:W-:Y:S01]  /*4020*/  FMUL.FTZ R11, R107, UR6 ;  /* 0x000000066b0b7c20 */ /* 0x000fe20008410000 */
[----:B------:R-:W-:Y:S01]  /*4030*/  FMUL.FTZ R100, R100, UR6 ;  /* 0x0000000664647c20 */ /* 0x000fe20008410000 */
[----:B------:R-:W1:Y:S01]  /*4040*/  MUFU.TANH R13, R13 ;  /* 0x0000000d000d7308 */ /* 0x000e620000002400 */
[----:B------:R-:W-:Y:S01]  /*4050*/  FMUL.FTZ R131, R25, UR6 ;  /* 0x0000000619837c20 */ /* 0x000fe20008410000 */
[C---:B------:R-:W-:Y:S01]  /*4060*/  ISETP.GT.AND P2, PT, R35.reuse, RZ, PT ;  /* 0x000000ff2300720c */ /* 0x040fe20003f44270 */
[----:B------:R-:W-:Y:S01]  /*4070*/  FMUL.FTZ R15, R110, UR6 ;  /* 0x000000066e0f7c20 */ /* 0x000fe20008410000 */
[----:B------:R-:W-:Y:S01]  /*4080*/  ISETP.GT.AND P1, PT, R35, 0x1, PT ;  /* 0x000000012300780c */ /* 0x000fe20003f24270 */
[----:B------:R-:W-:Y:S01]  /*4090*/  FMUL.FTZ R21, R99, UR6 ;  /* 0x0000000663157c20 */ /* 0x000fe20008410000 */
[----:B------:R-:W-:Y:S01]  /*40a0*/  ISETP.GT.AND P6, PT, R35, 0x8, PT ;  /* 0x000000082300780c */ /* 0x000fe20003fc4270 */
[----:B------:R-:W-:Y:S01]  /*40b0*/  FMUL.FTZ R99, R101, UR6 ;  /* 0x0000000665637c20 */ /* 0x000fe20008410000 */
[----:B------:R-:W3:Y:S01]  /*40c0*/  MUFU.TANH R20, R20 ;  /* 0x0000001400147308 */ /* 0x000ee20000002400 */
[----:B0-----:R-:W-:Y:S01]  /*40d0*/  FSEL R25, R12, -INF , P2 ;  /* 0xff8000000c197808 */ /* 0x001fe20001000000 */
[----:B------:R-:W-:Y:S01]  /*40e0*/  FMUL.FTZ R14, R111, UR6 ;  /* 0x000000066f0e7c20 */ /* 0x000fe20008410000 */
[----:B------:R-:W-:Y:S01]  /*40f0*/  FMUL.FTZ R97, R102, UR6 ;  /* 0x0000000666617c20 */ /* 0x000fe20008410000 */
[C---:B------:R-:W-:Y:S01]  /*4100*/  ISETP.GT.AND P5, PT, R35.reuse, 0x9, PT ;  /* 0x000000092300780c */ /* 0x040fe20003fa4270 */
[----:B------:R-:W-:Y:S01]  /*4110*/  FMUL.FTZ R102, R88, UR6 ;  /* 0x0000000658667c20 */ /* 0x000fe20008410000 */
[----:B------:R-:W-:Y:S01]  /*4120*/  FMUL.FTZ R96, R98, UR6 ;  /* 0x0000000662607c20 */ /* 0x000fe20008410000 */
[----:B------:R-:W-:Y:S01]  /*4130*/  ISETP.GT.AND P4, PT, R35, 0x10, PT ;  /* 0x000000102300780c */ /* 0x000fe20003f84270 */
[----:B------:R-:W0:Y:S01]  /*4140*/  MUFU.TANH R104, R104 ;  /* 0x0000006800687308 */ /* 0x000e220000002400 */
[----:B-1----:R-:W-:Y:S01]  /*4150*/  FSEL R114, R13, -INF , P1 ;  /* 0xff8000000d727808 */ /* 0x002fe20000800000 */
[----:B------:R-:W-:Y:S01]  /*4160*/  FMUL.FTZ R101, R89, UR6 ;  /* 0x0000000659657c20 */ /* 0x000fe20008410000 */
[----:B------:R-:W-:Y:S01]  /*4170*/  FMUL.FTZ R98, R103, UR6 ;  /* 0x0000000667627c20 */ /* 0x000fe20008410000 */
[----:B------:R-:W-:Y:S01]  /*4180*/  ISETP.GT.AND P3, PT, R35, 0x11, PT ;  /* 0x000000112300780c */ /* 0x000fe20003f64270 */
[----:B------:R-:W-:Y:S01]  /*4190*/  FMUL.FTZ R103, R92, UR6 ;  /* 0x000000065c677c20 */ /* 0x000fe20008410000 */
[----:B------:R-:W-:Y:S01]  /*41a0*/  FMNMX.FTZ R133, R25, R114, !PT ;  /* 0x0000007219857209 */ /* 0x000fe20007810000 */
[----:B------:R-:W-:Y:S01]  /*41b0*/  FMUL.FTZ R92, R93, UR6 ;  /* 0x000000065d5c7c20 */ /* 0x000fe20008410000 */
[----:B------:R-:W1:Y:S01]  /*41c0*/  MUFU.TANH R105, R105 ;  /* 0x0000006900697308 */ /* 0x000e620000002400 */
[----:B---3--:R-:W-:Y:S01]  /*41d0*/  FSEL R116, R20, -INF , P6 ;  /* 0xff80000014747808 */ /* 0x008fe20003000000 */
[----:B------:R-:W-:Y:S01]  /*41e0*/  FMUL.FTZ R88, R90, UR6 ;  /* 0x000000065a587c20 */ /* 0x000fe20008410000 */
[----:B------:R-:W-:Y:S01]  /*41f0*/  FMUL.FTZ R90, R94, UR6 ;  /* 0x000000065e5a7c20 */ /* 0x000fe20008410000 */
[----:B------:R-:W-:Y:S01]  /*4200*/  FMUL.FTZ R94, R80, UR6 ;  /* 0x00000006505e7c20 */ /* 0x000fe20008410000 */
[----:B------:R-:W-:Y:S01]  /*4210*/  FMNMX.FTZ R133, R116, R133, !PT ;  /* 0x0000008574857209 */ /* 0x000fe20007810000 */
[----:B------:R-:W-:Y:S01]  /*4220*/  FMUL.FTZ R93, R81, UR6 ;  /* 0x00000006515d7c20 */ /* 0x000fe20008410000 */
[----:B------:R-:W-:Y:S01]  /*4230*/  FMUL.FTZ R89, R91, UR6 ;  /* 0x000000065b597c20 */ /* 0x000fe20008410000 */
[----:B------:R-:W3:Y:S01]  /*4240*/  MUFU.TANH R10, R10 ;  /* 0x0000000a000a7308 */ /* 0x000ee20000002400 */
[----:B0-----:R-:W-:Y:S01]  /*4250*/  FSEL R104, R104, -INF , P5 ;  /* 0xff80000068687808 */ /* 0x001fe20002800000 */
[----:B------:R-:W-:Y:S01]  /*4260*/  FMUL.FTZ R91, R95, UR6 ;  /* 0x000000065f5b7c20 */ /* 0x000fe20008410000 */
[----:B------:R-:W-:Y:S01]  /*4270*/  FMUL.FTZ R95, R84, UR6 ;  /* 0x00000006545f7c20 */ /* 0x000fe20008410000 */
[----:B------:R-:W-:Y:S01]  /*4280*/  FMUL.FTZ R84, R85, UR6 ;  /* 0x0000000655547c20 */ /* 0x000fe20008410000 */
[----:B------:R-:W-:Y:S01]  /*4290*/  FMNMX.FTZ R133, R104, R133, !PT ;  /* 0x0000008568857209 */ /* 0x000fe20007810000 */
[----:B------:R-:W-:Y:S01]  /*42a0*/  FMUL.FTZ R129, R24, UR6 ;  /* 0x0000000618817c20 */ /* 0x000fe20008410000 */
[----:B------:R-:W-:Y:S01]  /*42b0*/  FMUL.FTZ R28, R28, UR6 ;  /* 0x000000061c1c7c20 */ /* 0x000fe20008410000 */
[----:B------:R-:W0:Y:S01]  /*42c0*/  MUFU.TANH R106, R106 ;  /* 0x0000006a006a7308 */ /* 0x000e220000002400 */
[----:B-1----:R-:W-:Y:S01]  /*42d0*/  FSEL R118, R105, -INF , P4 ;  /* 0xff80000069767808 */ /* 0x002fe20002000000 */
[----:B------:R-:W-:Y:S01]  /*42e0*/  FMUL.FTZ R80, R82, UR6 ;  /* 0x0000000652507c20 */ /* 0x000fe20008410000 */
[----:B------:R-:W-:Y:S01]  /*42f0*/  FMUL.FTZ R82, R86, UR6 ;  /* 0x0000000656527c20 */ /* 0x000fe20008410000 */
[----:B------:R-:W-:Y:S01]  /*4300*/  FMUL.FTZ R86, R72, UR6 ;  /* 0x0000000648567c20 */ /* 0x000fe20008410000 */
[----:B------:R-:W-:Y:S01]  /*4310*/  FMNMX.FTZ R133, R118, R133, !PT ;  /* 0x0000008576857209 */ /* 0x000fe20007810000 */
[----:B------:R-:W-:Y:S01]  /*4320*/  FMUL.FTZ R85, R73, UR6 ;  /* 0x0000000649557c20 */ /* 0x000fe20008410000 */
[----:B------:R-:W-:Y:S01]  /*4330*/  FMUL.FTZ R123, R32, UR6 ;  /* 0x00000006207b7c20 */ /* 0x000fe20008410000 */
[----:B------:R-:W1:Y:S01]  /*4340*/  MUFU.TANH R11, R11 ;  /* 0x0000000b000b7308 */ /* 0x000e620000002400 */
[----:B---3--:R-:W-:Y:S01]  /*4350*/  FSEL R10, R10, -INF , P2 ;  /* 0xff8000000a0a7808 */ /* 0x008fe20001000000 */
[----:B------:R-:W-:Y:S01]  /*4360*/  FMUL.FTZ R81, R83, UR6 ;  /* 0x0000000653517c20 */ /* 0x000fe20008410000 */
[----:B------:R-:W-:Y:S01]  /*4370*/  ISETP.GT.AND P2, PT, R35, 0x18, PT ;  /* 0x000000182300780c */ /* 0x000fe20003f44270 */
[----:B------:R-:W-:Y:S01]  /*4380*/  FMUL.FTZ R83, R87, UR6 ;  /* 0x0000000657537c20 */ /* 0x000fe20008410000 */
[----:B------:R-:W-:Y:S01]  /*4390*/  FMUL.FTZ R122, R45, UR6 ;  /* 0x000000062d7a7c20 */ /* 0x000fe20008410000 */
        /* <DEDUP_REMOVED lines=13> */
[----:B------:R-:W-:Y:S01]  /*4470*/  ISETP.GT.AND P1, PT, R35, 0x19, PT ;  /* 0x000000192300780c */ /* 0x000fe20003f24270 */
[----:B------:R-:W-:Y:S01]  /*4480*/  FMUL.FTZ R119, R40, UR6 ;  /* 0x0000000628777c20 */ /* 0x000fe20008410000 */
[----:B------:R-:W-:Y:S01]  /*4490*/  FMUL.FTZ R73, R75, UR6 ;  /* 0x000000064b497c20 */ /* 0x000fe20008410000 */
[----:B------:R-:W-:Y:S01]  /*44a0*/  FMUL.FTZ R75, R79, UR6 ;  /* 0x000000064f4b7c20 */ /* 0x000fe20008410000 */
        /* <DEDUP_REMOVED lines=12> */
[----:B------:R-:W-:Y:S01]  /*4570*/  ISETP.GT.AND P6, PT, R35, 0x20, PT ;  /* 0x000000202300780c */ /* 0x000fe20003fc4270 */
[----:B------:R-:W-:Y:S01]  /*4580*/  FMUL.FTZ R121, R44, UR6 ;  /* 0x000000062c797c20 */ /* 0x000fe20008410000 */
[----:B------:R-:W-:Y:S01]  /*4590*/  FMUL.FTZ R57, R59, UR6 ;  /* 0x000000063b397c20 */ /* 0x000fe20008410000 */
        /* <DEDUP_REMOVED lines=38> */
[----:B------:R-:W-:Y:S01]  /*4800*/  ULDC UR7, c[0x0][0x988] ;  /* 0x0002620000077ab9 */ /* 0x000fe20000000800 */
[----:B------:R-:W-:Y:S01]  /*4810*/  FMNMX.FTZ R133, R150, R133, !PT ;  /* 0x0000008596857209 */ /* 0x000fe20007810000 */
[----:B------:R-:W-:Y:S01]  /*4820*/  FMUL.FTZ R26, R26, UR6 ;  /* 0x000000061a1a7c20 */ /* 0x000fe20008410000 */
[----:B------:R-:W-:Y:S01]  /*4830*/  P2R R117, PR, RZ, 0x1 ;  /* 0x00000001ff757803 */ /* 0x000fe20000000000 */
[----:B------:R-:W-:Y:S01]  /*4840*/  MUFU.TANH R97, R97 ;  /* 0x0000006100617308 */ /* 0x000fe20000002400 */
[----:B0-----:R-:W-:Y:S01]  /*4850*/  FSEL R24, R21, -INF , P3 ;  /* 0xff80000015187808 */ /* 0x001fe20001800000 */
[----:B------:R-:W-:Y:S01]  /*4860*/  FMUL.FTZ R27, R27, UR6 ;  /* 0x000000061b1b7c20 */ /* 0x000fe20008410000 */
[----:B------:R-:W-:Y:S01]  /*4870*/  ISETP.GT.AND P3, PT, R35, 0x29, PT ;  /* 0x000000292300780c */ /* 0x000fe20003f64270 */
[----:B------:R-:W-:-:S04]  /*4880*/  FMUL.FTZ R30, R30, UR6 ;  /* 0x000000061e1e7c20 */ /* 0x000fc80008410000 */
[----:B------:R-:W0:Y:S01]  /*4890*/  MUFU.TANH R92, R92 ;  /* 0x0000005c005c7308 */ /* 0x000e220000002400 */
[----:B-1----:R-:W-:-:S04]  /*48a0*/  FSEL R148, R103, -INF , P4 ;  /* 0xff80000067947808 */ /* 0x002fc80002000000 */
[----:B------:R-:W-:-:S03]  /*48b0*/  FMNMX.FTZ R133, R148, R133, !PT ;  /* 0x0000008594857209 */ /* 0x000fc60007810000 */
[----:B------:R-:W1:Y:S08]  /*48c0*/  MUFU.TANH R98, R98 ;  /* 0x0000006200627308 */ /* 0x000e700000002400 */
[----:B------:R-:W-:Y:S01]  /*48d0*/  MUFU.TANH R94, R94 ;  /* 0x0000005e005e7308 */ /* 0x000fe20000002400 */
[----:B0-----:R-:W-:-:S04]  /*48e0*/  FSEL R126, R92, -INF , P3 ;  /* 0xff8000005c7e7808 */ /* 0x001fc80001800000 */
[----:B------:R-:W-:-:S03]  /*48f0*/  FMNMX.FTZ R133, R126, R133, !PT ;  /* 0x000000857e857209 */ /* 0x000fc60007810000 */
[----:B------:R-:W0:Y:S01]  /*4900*/  MUFU.TANH R88, R88 ;  /* 0x0000005800587308 */ /* 0x000e220000002400 */
[----:B-1----:R-:W-:Y:S02]  /*4910*/  FSEL R32, R98, -INF , P1 ;  /* 0xff80000062207808 */ /* 0x002fe40000800000 */
[----:B------:R-:W-:-:S05]  /*4920*/  ISETP.GT.AND P1, PT, R35, 0x31, PT ;  /* 0x000000312300780c */ /* 0x000fca0003f24270 */
[----:B------:R-:W1:Y:S08]  /*4930*/  MUFU.TANH R93, R93 ;  /* 0x0000005d005d7308 */ /* 0x000e700000002400 */
[----:B------:R-:W3:Y:S01]  /*4940*/  MUFU.TANH R89, R89 ;  /* 0x0000005900597308 */ /* 0x000ee20000002400 */
[----:B0-----:R-:W-:Y:S02]  /*4950*/  FSEL R34, R88, -INF , P6 ;  /* 0xff80000058227808 */ /* 0x001fe40003000000 */
[----:B------:R-:W-:-:S05]  /*4960*/  ISETP.GT.AND P6, PT, R35, 0x38, PT ;  /* 0x000000382300780c */ /* 0x000fca0003fc4270 */
[----:B------:R-:W0:Y:S01]  /*4970*/  MUFU.TANH R95, R95 ;  /* 0x0000005f005f7308 */ /* 0x000e220000002400 */
[----:B-1----:R-:W-:-:S07]  /*4980*/  FSEL R132, R93, -INF , P1 ;  /* 0xff8000005d847808 */ /* 0x002fce0000800000 */
[----:B------:R-:W1:Y:S01]  /*4990*/  MUFU.TANH R90, R90 ;  /* 0x0000005a005a7308 */ /* 0x000e620000002400 */
[----:B---3--:R-:W-:Y:S01]  /*49a0*/  FSEL R36, R89, -INF , P5 ;  /* 0xff80000059247808 */ /* 0x008fe20002800000 */
[----:B------:R-:W-:Y:S01]  /*49b0*/  IMAD.U32 R89, RZ, RZ, UR7 ;  /* 0x00000007ff597e24 */ /* 0x000fe2000f8e00ff */
[----:B------:R-:W-:-:S05]  /*49c0*/  ISETP.GT.AND P5, PT, R35, 0x39, PT ;  /* 0x000000392300780c */ /* 0x000fca0003fa4270 */
[----:B------:R3:W-:Y:S01]  /*49d0*/  MUFU.TANH R13, R28 ;  /* 0x0000001c000d7308 */ /* 0x0007e20000002400 */
[----:B0-----:R-:W-:-:S07]  /*49e0*/  FSEL R144, R95, -INF , P6 ;  /* 0xff8000005f907808 */ /* 0x001fce0003000000 */
[----:B------:R-:W0:Y:S01]  /*49f0*/  MUFU.TANH R84, R84 ;  /* 0x0000005400547308 */ /* 0x000e220000002400 */
[----:B---3--:R-:W-:Y:S02]  /*4a00*/  FSEL R28, R97, -INF , P2 ;  /* 0xff800000611c7808 */ /* 0x008fe40001000000 */
[C---:B------:R-:W-:Y:S02]  /*4a10*/  ISETP.GT.AND P2, PT, R35.reuse, 0x30, PT ;  /* 0x000000302300780c */ /* 0x040fe40003f44270 */
[----:B-1----:R-:W-:Y:S02]  /*4a20*/  FSEL R40, R90, -INF , P4 ;  /* 0xff8000005a287808 */ /* 0x002fe40002000000 */
[----:B------:R-:W-:Y:S01]  /*4a30*/  FSEL R146, R94, -INF , P2 ;  /* 0xff8000005e927808 */ /* 0x000fe20001000000 */
[----:B------:R-:W1:Y:S01]  /*4a40*/  MUFU.TANH R91, R91 ;  /* 0x0000005b005b7308 */ /* 0x000e620000002400 */
[----:B------:R-:W-:Y:S02]  /*4a50*/  ISETP.GT.AND P4, PT, R35, 0x40, PT ;  /* 0x000000402300780c */ /* 0x000fe40003f84270 */
[----:B------:R-:W-:-:S04]  /*4a60*/  FMNMX.FTZ R133, R146, R133, !PT ;  /* 0x0000008592857209 */ /* 0x000fc80007810000 */
[----:B------:R-:W-:Y:S01]  /*4a70*/  FMNMX.FTZ R133, R132, R133, !PT ;  /* 0x0000008584857209 */ /* 0x000fe20007810000 */
[----:B------:R-:W3:Y:S01]  /*4a80*/  MUFU.TANH R86, R86 ;  /* 0x0000005600567308 */ /* 0x000ee20000002400 */
[----:B0-----:R-:W-:Y:S02]  /*4a90*/  FSEL R90, R84, -INF , P5 ;  /* 0xff800000545a7808 */ /* 0x001fe40002800000 */
[----:B------:R-:W-:-:S04]  /*4aa0*/  FMNMX.FTZ R133, R144, R133, !PT ;  /* 0x0000008590857209 */ /* 0x000fc80007810000 */
[----:B------:R-:W-:Y:S01]  /*4ab0*/  FMNMX.FTZ R133, R90, R133, !PT ;  /* 0x000000855a857209 */ /* 0x000fe20007810000 */
[----:B------:R-:W0:Y:S01]  /*4ac0*/  MUFU.TANH R80, R80 ;  /* 0x0000005000507308 */ /* 0x000e220000002400 */
[----:B-1----:R-:W-:Y:S02]  /*4ad0*/  FSEL R42, R91, -INF , P3 ;  /* 0xff8000005b2a7808 */ /* 0x002fe40001800000 */
[----:B------:R-:W-:-:S05]  /*4ae0*/  ISETP.GT.AND P3, PT, R35, 0x41, PT ;  /* 0x000000412300780c */ /* 0x000fca0003f64270 */
[----:B------:R-:W1:Y:S01]  /*4af0*/  MUFU.TANH R85, R85 ;  /* 0x0000005500557308 */ /* 0x000e620000002400 */
[----:B---3--:R-:W-:-:S04]  /*4b00*/  FSEL R142, R86, -INF , P4 ;  /* 0xff800000568e7808 */ /* 0x008fc80002000000 */
[----:B------:R-:W-:-:S03]  /*4b10*/  FMNMX.FTZ R133, R142, R133, !PT ;  /* 0x000000858e857209 */ /* 0x000fc60007810000 */
[----:B------:R-:W3:Y:S01]  /*4b20*/  MUFU.TANH R81, R81 ;  /* 0x0000005100517308 */ /* 0x000ee20000002400 */
[----:B0-----:R-:W-:Y:S02]  /*4b30*/  FSEL R44, R80, -INF , P2 ;  /* 0xff800000502c7808 */ /* 0x001fe40001000000 */
[----:B------:R-:W-:-:S05]  /*4b40*/  ISETP.GT.AND P2, PT, R35, 0x48, PT ;  /* 0x000000482300780c */ /* 0x000fca0003f44270 */
[----:B------:R-:W0:Y:S01]  /*4b50*/  MUFU.TANH R87, R87 ;  /* 0x0000005700577308 */ /* 0x000e220000002400 */
[----:B-1----:R-:W-:-:S04]  /*4b60*/  FSEL R130, R85, -INF , P3 ;  /* 0xff80000055827808 */ /* 0x002fc80001800000 */
[----:B------:R-:W-:-:S03]  /*4b70*/  FMNMX.FTZ R133, R130, R133, !PT ;  /* 0x0000008582857209 */ /* 0x000fc60007810000 */
[----:B------:R-:W1:Y:S01]  /*4b80*/  MUFU.TANH R82, R82 ;  /* 0x0000005200527308 */ /* 0x000e620000002400 */
[----:B---3--:R-:W-:Y:S02]  /*4b90*/  FSEL R46, R81, -INF , P1 ;  /* 0xff800000512e7808 */ /* 0x008fe40000800000 */
[----:B------:R-:W-:-:S05]  /*4ba0*/  ISETP.GT.AND P1, PT, R35, 0x49, PT ;  /* 0x000000492300780c */ /* 0x000fca0003f24270 */
[----:B------:R-:W3:Y:S01]  /*4bb0*/  MUFU.TANH R76, R76 ;  /* 0x0000004c004c7308 */ /* 0x000ee20000002400 */
[----:B0-----:R-:W-:-:S04]  /*4bc0*/  FSEL R140, R87, -INF , P2 ;  /* 0xff800000578c7808 */ /* 0x001fc80001000000 */
[----:B------:R-:W-:-:S03]  /*4bd0*/  FMNMX.FTZ R133, R140, R133, !PT ;  /* 0x000000858c857209 */ /* 0x000fc60007810000 */
        /* <DEDUP_REMOVED lines=28> */
[----:B-1----:R-:W-:-:S07]  /*4da0*/  FSEL R156, R70, -INF , P1 ;  /* 0xff800000469c7808 */ /* 0x002fce0000800000 */
        /* <DEDUP_REMOVED lines=10> */
[----:B---3--:R-:W-:-:S07]  /*4e50*/  FSEL R164, R115, -INF , P1 ;  /* 0xff80000073a47808 */ /* 0x008fce0000800000 */
        /* <DEDUP_REMOVED lines=8> */
[----:B------:R-:W-:Y:S02]  /*4ee0*/  ISETP.GT.AND P6, PT, R35, 0x68, PT ;  /* 0x000000682300780c */ /* 0x000fe40003fc4270 */
[----:B------:R-:W-:-:S03]  /*4ef0*/  FMNMX.FTZ R133, R156, R133, !PT ;  /* 0x000000859c857209 */ /* 0x000fc60007810000 */
[----:B------:R-:W3:Y:S01]  /*4f00*/  MUFU.TANH R65, R65 ;  /* 0x0000004100417308 */ /* 0x000ee20000002400 */
[----:B0-----:R-:W-:-:S07]  /*4f10*/  FSEL R172, R125, -INF , P1 ;  /* 0xff8000007dac7808 */ /* 0x001fce0000800000 */
[----:B------:R-:W0:Y:S01]  /*4f20*/  MUFU.TANH R107, R107 ;  /* 0x0000006b006b7308 */ /* 0x000e220000002400 */
[----:B-1----:R-:W-:Y:S02]  /*4f30*/  FSEL R98, R33, -INF , P1 ;  /* 0xff80000021627808 */ /* 0x002fe40000800000 */
[----:B------:R-:W-:-:S05]  /*4f40*/  ISETP.GT.AND P1, PT, R35, 0xa9, PT ;  /* 0x000000a92300780c */ /* 0x000fca0003f24270 */
        /* <DEDUP_REMOVED lines=8> */
[----:B------:R-:W-:-:S04]  /*4fd0*/  FMNMX.FTZ R29, R10, R11, !PT ;  /* 0x0000000b0a1d7209 */ /* 0x000fc80007810000 */
[----:B------:R-:W-:Y:S01]  /*4fe0*/  FMNMX.FTZ R29, R12, R29, !PT ;  /* 0x0000001d0c1d7209 */ /* 0x000fe20007810000 */
[----:B------:R-:W1:Y:S01]  /*4ff0*/  MUFU.TANH R66, R66 ;  /* 0x0000004200427308 */ /* 0x000e620000002400 */
[----:B---3--:R-:W-:Y:S02]  /*5000*/  FSEL R62, R67, -INF , P4 ;  /* 0xff800000433e7808 */ /* 0x008fe40002000000 */
[----:B------:R-:W-:Y:S02]  /*5010*/  ISETP.GT.AND P4, PT, R35, 0x70, PT ;  /* 0x000000702300780c */ /* 0x000fe40003f84270 */
[----:B------:R-:W-:-:S03]  /*5020*/  FMNMX.FTZ R29, R14, R29, !PT ;  /* 0x0000001d0e1d7209 */ /* 0x000fc60007810000 */
[----:B------:R-:W3:Y:S01]  /*5030*/  MUFU.TANH R109, R109 ;  /* 0x0000006d006d7308 */ /* 0x000ee20000002400 */
[----:B0-----:R-:W-:Y:S02]  /*5040*/  FSEL R160, R108, -INF , P5 ;  /* 0xff8000006ca07808 */ /* 0x001fe40002800000 */
[----:B------:R-:W-:Y:S02]  /*5050*/  FMNMX.FTZ R29, R20, R29, !PT ;  /* 0x0000001d141d7209 */ /* 0x000fe40007810000 */
        /* <DEDUP_REMOVED lines=14> */
[----:B---3--:R-:W-:-:S04]  /*5140*/  FSEL R162, R111, -INF , P2 ;  /* 0xff8000006fa27808 */ /* 0x008fc80001000000 */
[----:B------:R-:W-:-:S03]  /*5150*/  FMNMX.FTZ R133, R162, R133, !PT ;  /* 0x00000085a2857209 */ /* 0x000fc60007810000 */
[----:B------:R-:W3:Y:S01]  /*5160*/  MUFU.TANH R119, R119 ;  /* 0x0000007700777308 */ /* 0x000ee20000002400 */
[----:B0-----:R-:W-:Y:S02]  /*5170*/  FSEL R72, R61, -INF , P6 ;  /* 0xff8000003d487808 */ /* 0x001fe40003000000 */
[----:B------:R-:W-:Y:S02]  /*5180*/  ISETP.GT.AND P6, PT, R35, 0x80, PT ;  /* 0x000000802300780c */ /* 0x000fe40003fc4270 */
        /* <DEDUP_REMOVED lines=37> */
[----:B------:R0:W-:Y:S01]  /*53e0*/  MUFU.TANH R57, R31 ;  /* 0x0000001f00397308 */ /* 0x0001e20000002400 */
[----:B-1----:R-:W-:-:S04]  /*53f0*/  FSEL R170, R123, -INF , P2 ;  /* 0xff8000007baa7808 */ /* 0x002fc80001000000 */
[----:B------:R-:W-:-:S03]  /*5400*/  FMNMX.FTZ R133, R170, R133, !PT ;  /* 0x00000085aa857209 */ /* 0x000fc60007810000 */
[----:B------:R-:W1:Y:S01]  /*5410*/  MUFU.TANH R127, R127 ;  /* 0x0000007f007f7308 */ /* 0x000e620000002400 */
[----:B0-----:R-:W-:Y:S02]  /*5420*/  FMNMX.FTZ R31, R24, R29, !PT ;  /* 0x0000001d181f7209 */ /* 0x001fe40007810000 */
[----:B---3--:R-:W-:Y:S02]  /*5430*/  FSEL R96, R47, -INF , P2 ;  /* 0xff8000002f607808 */ /* 0x008fe40001000000 */
[----:B------:R-:W-:Y:S02]  /*5440*/  FMNMX.FTZ R31, R28, R31, !PT ;  /* 0x0000001f1c1f7209 */ /* 0x000fe40007810000 */
[----:B------:R-:W-:Y:S01]  /*5450*/  ISETP.GT.AND P2, PT, R35, 0xa8, PT ;  /* 0x000000a82300780c */ /* 0x000fe20003f44270 */
[----:B------:R-:W0:Y:S01]  /*5460*/  MUFU.TANH R37, R37 ;  /* 0x0000002500257308 */ /* 0x000e220000002400 */
[----:B------:R-:W-:Y:S02]  /*5470*/  FMNMX.FTZ R31, R32, R31, !PT ;  /* 0x0000001f201f7209 */ /* 0x000fe40007810000 */
[----:B------:R-:W-:-:S02]  /*5480*/  FMNMX.FTZ R133, R172, R133, !PT ;  /* 0x00000085ac857209 */ /* 0x000fc40007810000 */
[----:B------:R-:W-:Y:S02]  /*5490*/  FMNMX.FTZ R31, R34, R31, !PT ;  /* 0x0000001f221f7209 */ /* 0x000fe40007810000 */
[----:B------:R-:W-:Y:S01]  /*54a0*/  FSEL R196, R13, -INF , P2 ;  /* 0xff8000000dc47808 */ /* 0x000fe20001000000 */
[----:B------:R-:W3:Y:S01]  /*54b0*/  MUFU.TANH R129, R129 ;  /* 0x0000008100817308 */ /* 0x000ee20000002400 */
[----:B------:R-:W-:Y:S02]  /*54c0*/  FMNMX.FTZ R35, R36, R31, !PT ;  /* 0x0000001f24237209 */ /* 0x000fe40007810000 */
[----:B-1----:R-:W-:Y:S02]  /*54d0*/  FSEL R174, R127, -INF , P6 ;  /* 0xff8000007fae7808 */ /* 0x002fe40003000000 */
[----:B------:R-:W-:Y:S02]  /*54e0*/  FMNMX.FTZ R35, R40, R35, !PT ;  /* 0x0000002328237209 */ /* 0x000fe40007810000 */
[----:B------:R-:W-:Y:S01]  /*54f0*/  FMNMX.FTZ R133, R174, R133, !PT ;  /* 0x00000085ae857209 */ /* 0x000fe20007810000 */
[----:B------:R-:W1:Y:S01]  /*5500*/  MUFU.TANH R131, R131 ;  /* 0x0000008300837308 */ /* 0x000e620000002400 */
[----:B------:R-:W-:-:S02]  /*5510*/  FMNMX.FTZ R35, R42, R35, !PT ;  /* 0x000000232a237209 */ /* 0x000fc40007810000 */
[----:B0-----:R-:W-:Y:S02]  /*5520*/  FSEL R190, R37, -INF , P5 ;  /* 0xff80000025be7808 */ /* 0x001fe40002800000 */
[----:B------:R-:W-:Y:S02]  /*5530*/  FMNMX.FTZ R35, R44, R35, !PT ;  /* 0x000000232c237209 */ /* 0x000fe40007810000 */
[----:B------:R-:W-:Y:S01]  /*5540*/  FMNMX.FTZ R133, R190, R133, !PT ;  /* 0x00000085be857209 */ /* 0x000fe20007810000 */
[----:B------:R0:W-:Y:S01]  /*5550*/  MUFU.TANH R49, R39 ;  /* 0x0000002700317308 */ /* 0x0001e20000002400 */
[----:B------:R-:W-:Y:S02]  /*5560*/  FMNMX.FTZ R37, R46, R35, !PT ;  /* 0x000000232e257209 */ /* 0x000fe40007810000 */
[----:B---3--:R-:W-:Y:S02]  /*5570*/  FSEL R192, R129, -INF , P4 ;  /* 0xff80000081c07808 */ /* 0x008fe40002000000 */
[----:B------:R-:W-:-:S02]  /*5580*/  FMNMX.FTZ R37, R48, R37, !PT ;  /* 0x0000002530257209 */ /* 0x000fc40007810000 */
[----:B------:R-:W-:Y:S01]  /*5590*/  FMNMX.FTZ R133, R192, R133, !PT ;  /* 0x00000085c0857209 */ /* 0x000fe20007810000 */
[----:B------:R-:W3:Y:S01]  /*55a0*/  MUFU.TANH R47, R38 ;  /* 0x00000026002f7308 */ /* 0x000ee20000002400 */
[----:B------:R-:W-:Y:S02]  /*55b0*/  FMNMX.FTZ R37, R50, R37, !PT ;  /* 0x0000002532257209 */ /* 0x000fe40007810000 */
[----:B-1----:R-:W-:Y:S02]  /*55c0*/  FSEL R194, R131, -INF , P3 ;  /* 0xff80000083c27808 */ /* 0x002fe40001800000 */
[----:B------:R-:W-:Y:S02]  /*55d0*/  FMNMX.FTZ R37, R52, R37, !PT ;  /* 0x0000002534257209 */ /* 0x000fe40007810000 */
[----:B------:R-:W-:Y:S01]  /*55e0*/  FMNMX.FTZ R133, R194, R133, !PT ;  /* 0x00000085c2857209 */ /* 0x000fe20007810000 */
[----:B------:R-:W1:Y:S01]  /*55f0*/  MUFU.TANH R51, R26 ;  /* 0x0000001a00337308 */ /* 0x000e620000002400 */
[----:B0-----:R-:W-:-:S02]  /*5600*/  FMNMX.FTZ R39, R54, R37, !PT ;  /* 0x0000002536277209 */ /* 0x001fc40007810000 */
[----:B------:R-:W-:Y:S02]  /*5610*/  FMNMX.FTZ R133, R196, R133, !PT ;  /* 0x00000085c4857209 */ /* 0x000fe40007810000 */
[----:B------:R-:W-:Y:S02]  /*5620*/  FMNMX.FTZ R39, R56, R39, !PT ;  /* 0x0000002738277209 */ /* 0x000fe40007810000 */
[----:B------:R-:W-:Y:S01]  /*5630*/  FMNMX.FTZ R133, R198, R133, !PT ;  /* 0x00000085c6857209 */ /* 0x000fe20007810000 */
[----:B------:R-:W0:Y:S01]  /*5640*/  MUFU.TANH R53, R27 ;  /* 0x0000001b00357308 */ /* 0x000e220000002400 */
[----:B------:R-:W-:-:S03]  /*5650*/  FMNMX.FTZ R39, R58, R39, !PT ;  /* 0x000000273a277209 */ /* 0x000fc60007810000 */
[----:B------:R-:W4:Y:S01]  /*5660*/  SHFL.BFLY PT, R88, R133, 0x2, 0x1f ;  /* 0x0c401f0085587f89 */ /* 0x000f2200000e0000 */
[----:B------:R-:W-:-:S03]  /*5670*/  FMNMX.FTZ R39, R64, R39, !PT ;  /* 0x0000002740277209 */ /* 0x000fc60007810000 */
[----:B------:R-:W5:Y:S01]  /*5680*/  MUFU.TANH R55, R30 ;  /* 0x0000001e00377308 */ /* 0x000f620000002400 */
[----:B------:R-:W-:-:S04]  /*5690*/  FMNMX.FTZ R41, R60, R39, !PT ;  /* 0x000000273c297209 */ /* 0x000fc80007810000 */
[----:B------:R-:W-:-:S04]  /*56a0*/  FMNMX.FTZ R41, R62, R41, !PT ;  /* 0x000000293e297209 */ /* 0x000fc80007810000 */
[----:B------:R-:W-:-:S04]  /*56b0*/  FMNMX.FTZ R43, R66, R41, !PT ;  /* 0x00000029422b7209 */ /* 0x000fc80007810000 */
[----:B------:R-:W-:-:S04]  /*56c0*/  FMNMX.FTZ R43, R68, R43, !PT ;  /* 0x0000002b442b7209 */ /* 0x000fc80007810000 */
[----:B------:R-:W-:Y:S02]  /*56d0*/  FMNMX.FTZ R43, R70, R43, !PT ;  /* 0x0000002b462b7209 */ /* 0x000fe40007810000 */
[----:B----4-:R-:W-:Y:S02]  /*56e0*/  FMNMX.FTZ R13, R133, R88, !PT ;  /* 0x00000058850d7209 */ /* 0x010fe40007810000 */
[----:B------:R-:W-:-:S03]  /*56f0*/  FMNMX.FTZ R43, R72, R43, !PT ;  /* 0x0000002b482b7209 */ /* 0x000fc60007810000 */
[----:B------:R-:W4:Y:S01]  /*5700*/  SHFL.BFLY PT, R88, R13, 0x1, 0x1f ;  /* 0x0c201f000d587f89 */ /* 0x000f2200000e0000 */
[----:B------:R-:W-:-:S04]  /*5710*/  FMNMX.FTZ R45, R74, R43, !PT ;  /* 0x0000002b4a2d7209 */ /* 0x000fc80007810000 */
[----:B------:R-:W-:-:S04]  /*5720*/  FMNMX.FTZ R45, R78, R45, !PT ;  /* 0x0000002d4e2d7209 */ /* 0x000fc80007810000 */
[----:B------:R-:W-:-:S04]  /*5730*/  FMNMX.FTZ R45, R76, R45, !PT ;  /* 0x0000002d4c2d7209 */ /* 0x000fc80007810000 */
[----:B------:R-:W-:-:S04]  /*5740*/  FMNMX.FTZ R45, R80, R45, !PT ;  /* 0x0000002d502d7209 */ /* 0x000fc80007810000 */
[----:B------:R-:W-:-:S04]  /*5750*/  FMNMX.FTZ R45, R82, R45, !PT ;  /* 0x0000002d522d7209 */ /* 0x000fc80007810000 */
[----:B------:R-:W-:Y:S02]  /*5760*/  FMNMX.FTZ R45, R84, R45, !PT ;  /* 0x0000002d542d7209 */ /* 0x000fe40007810000 */
[----:B----4-:R-:W-:Y:S02]  /*5770*/  FMNMX.FTZ R88, R13, R88, !PT ;  /* 0x000000580d587209 */ /* 0x010fe40007810000 */
[----:B------:R-:W-:Y:S02]  /*5780*/  FMNMX.FTZ R59, R86, R45, !PT ;  /* 0x0000002d563b7209 */ /* 0x000fe40007810000 */
[C---:B------:R-:W-:Y:S01]  /*5790*/  FSETP.NEU.FTZ.AND P0, PT, R88.reuse, -INF , PT ;  /* 0xff8000005800780b */ /* 0x040fe20003f1d000 */
[----:B------:R-:W-:Y:S01]  /*57a0*/  FMUL.FTZ R33, R88, R89 ;  /* 0x0000005958217220 */ /* 0x000fe20000410000 */
[----:B------:R-:W-:-:S04]  /*57b0*/  FMNMX.FTZ R59, R92, R59, !PT ;  /* 0x0000003b5c3b7209 */ /* 0x000fc80007810000 */
[----:B------:R-:W-:Y:S02]  /*57c0*/  FMNMX.FTZ R59, R94, R59, !PT ;  /* 0x0000003b5e3b7209 */ /* 0x000fe40007810000 */
[----:B------:R-:W-:Y:S02]  /*57d0*/  FSEL R33, R33, RZ, P0 ;  /* 0x000000ff21217208 */ /* 0x000fe40000000000 */
[----:B------:R-:W-:Y:S02]  /*57e0*/  FMNMX.FTZ R59, R96, R59, !PT ;  /* 0x0000003b603b7209 */ /* 0x000fe40007810000 */
[----:B------:R-:W-:Y:S01]  /*57f0*/  ISETP.NE.AND P0, PT, R117, RZ, PT ;  /* 0x000000ff7500720c */ /* 0x000fe20003f05270 */
[-CC-:B------:R-:W-:Y:S01]  /*5800*/  FFMA.FTZ R15, R104, R89.reuse, -R33.reuse ;  /* 0x00000059680f7223 */ /* 0x180fe20000010821 */
[----:B---3--:R-:W-:Y:S01]  /*5810*/  FSEL R104, R47, -INF , P6 ;  /* 0xff8000002f687808 */ /* 0x008fe20003000000 */
        /* <DEDUP_REMOVED lines=11> */
[----:B0-----:R-:W-:Y:S01]  /*58d0*/  FSEL R108, R53, -INF , P3 ;  /* 0xff800000356c7808 */ /* 0x001fe20001800000 */
[--C-:B------:R-:W-:Y:S01]  /*58e0*/  FFMA.FTZ R176, R25, R89, -R33.reuse ;  /* 0x0000005919b07223 */ /* 0x100fe20000010821 */
[----:B------:R-:W-:Y:S01]  /*58f0*/  FMNMX.FTZ R59, R114, R59, !PT ;  /* 0x0000003b723b7209 */ /* 0x000fe20007810000 */
[----:B------:R0:W-:Y:S01]  /*5900*/  MUFU.EX2 R35, R90 ;  /* 0x0000005a00237308 */ /* 0x0001e20000000800 */
[----:B-----5:R-:W-:Y:S01]  /*5910*/  FSEL R116, R55, -INF , P2 ;  /* 0xff80000037747808 */ /* 0x020fe20001000000 */
[--C-:B------:R-:W-:Y:S01]  /*5920*/  FFMA.FTZ R180, R118, R89, -R33.reuse ;  /* 0x0000005976b47223 */ /* 0x100fe20000010821 */
[----:B------:R-:W-:Y:S01]  /*5930*/  FMNMX.FTZ R59, R108, R59, !PT ;  /* 0x0000003b6c3b7209 */ /* 0x000fe20007810000 */
[-CC-:B------:R-:W-:Y:S01]  /*5940*/  FFMA.FTZ R182, R100, R89.reuse, -R33.reuse ;  /* 0x0000005964b67223 */ /* 0x180fe20000010821 */
[----:B------:R-:W-:Y:S01]  /*5950*/  FSEL R110, R57, -INF , P1 ;  /* 0xff800000396e7808 */ /* 0x000fe20000800000 */
[--C-:B------:R-:W-:Y:S01]  /*5960*/  FFMA.FTZ R25, R124, R89, -R33.reuse ;  /* 0x000000597c197223 */ /* 0x100fe20000010821 */
[----:B------:R-:W-:Y:S01]  /*5970*/  FMNMX.FTZ R59, R116, R59, !PT ;  /* 0x0000003b743b7209 */ /* 0x000fe20007810000 */
[----:B------:R-:W-:Y:S01]  /*5980*/  MUFU.EX2 R176, R176 ;  /* 0x000000b000b07308 */ /* 0x000fe20000000800 */
[-CC-:B------:R-:W-:Y:S01]  /*5990*/  FFMA.FTZ R184, R102, R89.reuse, -R33.reuse ;  /* 0x0000005966b87223 */ /* 0x180fe20000010821 */
[--C-:B------:R-:W-:Y:S01]  /*59a0*/  FFMA.FTZ R27, R150, R89, -R33.reuse ;  /* 0x00000059961b7223 */ /* 0x100fe20000010821 */
[----:B------:R-:W-:Y:S01]  /*59b0*/  FMNMX.FTZ R59, R110, R59, !PT ;  /* 0x0000003b6e3b7209 */ /* 0x000fe20007810000 */
[-CC-:B------:R-:W-:Y:S01]  /*59c0*/  FFMA.FTZ R186, R148, R89.reuse, -R33.reuse ;  /* 0x0000005994ba7223 */ /* 0x180fe20000010821 */
[-CC-:B------:R-:W-:Y:S01]  /*59d0*/  FFMA.FTZ R126, R126, R89.reuse, -R33.reuse ;  /* 0x000000597e7e7223 */ /* 0x180fe20000010821 */
[-CC-:B------:R-:W-:Y:S01]  /*59e0*/  FFMA.FTZ R188, R146, R89.reuse, -R33.reuse ;  /* 0x0000005992bc7223 */ /* 0x180fe20000010821 */
[-CC-:B------:R-:W-:Y:S01]  /*59f0*/  FFMA.FTZ R132, R132, R89.reuse, -R33.reuse ;  /* 0x0000005984847223 */ /* 0x180fe20000010821 */
[----:B0-----:R-:W0:Y:S01]  /*5a00*/  SHFL.BFLY PT, R90, R59, 0x2, 0x1f ;  /* 0x0c401f003b5a7f89 */ /* 0x001e2200000e0000 */
[----:B------:R-:W1:Y:S01]  /*5a10*/  MUFU.EX2 R13, R13 ;  /* 0x0000000d000d7308 */ /* 0x000e620000000800 */
[-CC-:B------:R-:W-:Y:S01]  /*5a20*/  FFMA.FTZ R26, R144, R89.reuse, -R33.reuse ;  /* 0x00000059901a7223 */ /* 0x180fe20000010821 */
[-CC-:B------:R-:W-:Y:S01]  /*5a30*/  FFMA.FTZ R30, R142, R89.reuse, -R33.reuse ;  /* 0x000000598e1e7223 */ /* 0x180fe20000010821 */
[-CC-:B------:R-:W-:Y:S01]  /*5a40*/  FFMA.FTZ R130, R130, R89.reuse, -R33.reuse ;  /* 0x0000005982827223 */ /* 0x180fe20000010821 */
[-CC-:B------:R-:W-:Y:S01]  /*5a50*/  FFMA.FTZ R38, R140, R89.reuse, -R33.reuse ;  /* 0x000000598c267223 */ /* 0x180fe20000010821 */
[-CC-:B------:R-:W-:Y:S01]  /*5a60*/  FFMA.FTZ R134, R134, R89.reuse, -R33.reuse ;  /* 0x0000005986867223 */ /* 0x180fe20000010821 */
[-CC-:B------:R-:W-:Y:S01]  /*5a70*/  FFMA.FTZ R138, R138, R89.reuse, -R33.reuse ;  /* 0x000000598a8a7223 */ /* 0x180fe20000010821 */
[-CC-:B------:R-:W-:Y:S01]  /*5a80*/  FFMA.FTZ R100, R128, R89.reuse, -R33.reuse ;  /* 0x0000005980647223 */ /* 0x180fe20000010821 */
[----:B------:R-:W3:Y:S01]  /*5a90*/  MUFU.EX2 R178, R178 ;  /* 0x000000b200b27308 */ /* 0x000ee20000000800 */
[-CC-:B------:R-:W-:Y:S01]  /*5aa0*/  FFMA.FTZ R136, R136, R89.reuse, -R33.reuse ;  /* 0x0000005988887223 */ /* 0x180fe20000010821 */
[-CC-:B------:R-:W-:Y:S01]  /*5ab0*/  FFMA.FTZ R102, R152, R89.reuse, -R33.reuse ;  /* 0x0000005998667223 */ /* 0x180fe20000010821 */
[-CC-:B------:R-:W-:Y:S01]  /*5ac0*/  FFMA.FTZ R200, R154, R89.reuse, -R33.reuse ;  /* 0x000000599ac87223 */ /* 0x180fe20000010821 */
[-CC-:B------:R-:W-:Y:S01]  /*5ad0*/  FFMA.FTZ R156, R156, R89.reuse, -R33.reuse ;  /* 0x000000599c9c7223 */ /* 0x180fe20000010821 */
[-CC-:B------:R-:W-:Y:S01]  /*5ae0*/  FFMA.FTZ R202, R158, R89.reuse, -R33.reuse ;  /* 0x000000599eca7223 */ /* 0x180fe20000010821 */
[-CC-:B------:R-:W-:Y:S01]  /*5af0*/  FFMA.FTZ R47, R160, R89.reuse, -R33.reuse ;  /* 0x00000059a02f7223 */ /* 0x180fe20000010821 */
[-CC-:B------:R-:W-:Y:S01]  /*5b00*/  FFMA.FTZ R206, R162, R89.reuse, -R33.reuse ;  /* 0x00000059a2ce7223 */ /* 0x180fe20000010821 */
[----:B------:R-:W4:Y:S01]  /*5b10*/  MUFU.EX2 R15, R15 ;  /* 0x0000000f000f7308 */ /* 0x000f220000000800 */
[-CC-:B------:R-:W-:Y:S01]  /*5b20*/  FFMA.FTZ R51, R164, R89.reuse, -R33.reuse ;  /* 0x00000059a4337223 */ /* 0x180fe20000010821 */
[-CC-:B------:R-:W-:Y:S01]  /*5b30*/  FFMA.FTZ R208, R166, R89.reuse, -R33.reuse ;  /* 0x00000059a6d07223 */ /* 0x180fe20000010821 */
[-CC-:B------:R-:W-:Y:S01]  /*5b40*/  FFMA.FTZ R53, R120, R89.reuse, -R33.reuse ;  /* 0x0000005978357223 */ /* 0x180fe20000010821 */
[-CC-:B------:R-:W-:Y:S01]  /*5b50*/  FFMA.FTZ R210, R168, R89.reuse, -R33.reuse ;  /* 0x00000059a8d27223 */ /* 0x180fe20000010821 */
[-CC-:B------:R-:W-:Y:S01]  /*5b60*/  FFMA.FTZ R55, R122, R89.reuse, -R33.reuse ;  /* 0x000000597a377223 */ /* 0x180fe20000010821 */
[-CC-:B------:R-:W-:Y:S01]  /*5b70*/  FFMA.FTZ R212, R170, R89.reuse, -R33.reuse ;  /* 0x00000059aad47223 */ /* 0x180fe20000010821 */
[----:B0-----:R-:W-:Y:S01]  /*5b80*/  FMNMX.FTZ R61, R59, R90, !PT ;  /* 0x0000005a3b3d7209 */ /* 0x001fe20007810000 */
[----:B------:R-:W0:Y:S01]  /*5b90*/  MUFU.EX2 R180, R180 ;  /* 0x000000b400b47308 */ /* 0x000e220000000800 */
[-CC-:B------:R-:W-:Y:S01]  /*5ba0*/  FFMA.FTZ R57, R172, R89.reuse, -R33.reuse ;  /* 0x00000059ac397223 */ /* 0x180fe20000010821 */
[-CC-:B------:R-:W-:Y:S01]  /*5bb0*/  FFMA.FTZ R214, R174, R89.reuse, -R33.reuse ;  /* 0x00000059aed67223 */ /* 0x180fe20000010821 */
[-CC-:B------:R-:W-:Y:S01]  /*5bc0*/  FFMA.FTZ R59, R190, R89.reuse, -R33.reuse ;  /* 0x00000059be3b7223 */ /* 0x180fe20000010821 */
[----:B------:R-:W5:Y:S01]  /*5bd0*/  SHFL.BFLY PT, R90, R61, 0x1, 0x1f ;  /* 0x0c201f003d5a7f89 */ /* 0x000f6200000e0000 */
[-CC-:B------:R-:W-:Y:S01]  /*5be0*/  FFMA.FTZ R216, R192, R89.reuse, -R33.reuse ;  /* 0x00000059c0d87223 */ /* 0x180fe20000010821 */
[-CC-:B------:R-:W-:Y:S01]  /*5bf0*/  FFMA.FTZ R194, R194, R89.reuse, -R33.reuse ;  /* 0x00000059c2c27223 */ /* 0x180fe20000010821 */
[-CC-:B------:R-:W-:Y:S01]  /*5c00*/  FFMA.FTZ R218, R196, R89.reuse, -R33.reuse ;  /* 0x00000059c4da7223 */ /* 0x180fe20000010821 */
[----:B------:R-:W2:Y:S01]  /*5c10*/  MUFU.EX2 R21, R21 ;  /* 0x0000001500157308 */ /* 0x000ea20000000800 */
[----:B------:R-:W-:Y:S01]  /*5c20*/  FFMA.FTZ R33, R198, R89, -R33 ;  /* 0x00000059c6217223 */ /* 0x000fe20000010821 */
[----:B------:R-:W-:-:S06]  /*5c30*/  ISETP.GE.AND P2, PT, R113, 0xb1, PT ;  /* 0x000000b17100780c */ /* 0x000fcc0003f46270 */
[----:B------:R-:W2:Y:S08]  /*5c40*/  MUFU.EX2 R182, R182 ;  /* 0x000000b600b67308 */ /* 0x000eb00000000800 */
[----:B------:R-:W2:Y:S01]  /*5c50*/  MUFU.EX2 R25, R25 ;  /* 0x0000001900197308 */ /* 0x000ea20000000800 */
[----:B-----5:R-:W-:-:S04]  /*5c60*/  FMNMX.FTZ R90, R61, R90, !PT ;  /* 0x0000005a3d5a7209 */ /* 0x020fc80007810000 */
[C---:B------:R-:W-:Y:S01]  /*5c70*/  FSETP.NEU.FTZ.AND P1, PT, R90.reuse, -INF , PT ;  /* 0xff8000005a00780b */ /* 0x040fe20003f3d000 */
[----:B------:R-:W-:Y:S02]  /*5c80*/  FMUL.FTZ R63, R90, R89 ;  /* 0x000000595a3f7220 */ /* 0x000fe40000410000 */
[----:B------:R-:W5:Y:S03]  /*5c90*/  MUFU.EX2 R184, R184 ;  /* 0x000000b800b87308 */ /* 0x000f660000000800 */
[----:B------:R-:W-:Y:S02]  /*5ca0*/  FSEL R63, R63, RZ, P1 ;  /* 0x000000ff3f3f7208 */ /* 0x000fe40000800000 */
[----:B------:R-:W-:-:S03]  /*5cb0*/  ISETP.NE.AND P1, PT, R22, RZ, PT ;  /* 0x000000ff1600720c */ /* 0x000fc60003f25270 */
[----:B------:R-:W-:Y:S01]  /*5cc0*/  MUFU.EX2 R27, R27 ;  /* 0x0000001b001b7308 */ /* 0x000fe20000000800 */
[-CC-:B------:R-:W-:Y:S01]  /*5cd0*/  FFMA.FTZ R177, R10, R89.reuse, -R63.reuse ;  /* 0x000000590ab17223 */ /* 0x180fe2000001083f */
[-C--:B------:R-:W-:Y:S01]  /*5ce0*/  FFMA.FTZ R10, R11, R89.reuse, -R63 ;  /* 0x000000590b0a7223 */ /* 0x080fe2000001083f */
[----:B-1----:R-:W-:Y:S01]  /*5cf0*/  FADD.FTZ R11, R176, R13 ;  /* 0x0000000db00b7221 */ /* 0x002fe20000010000 */
[-CC-:B------:R-:W-:Y:S01]  /*5d00*/  FFMA.FTZ R189, R44, R89.reuse, -R63.reuse ;  /* 0x000000592cbd7223 */ /* 0x180fe2000001083f */
[-CC-:B------:R-:W-:Y:S01]  /*5d10*/  FFMA.FTZ R179, R12, R89.reuse, -R63.reuse ;  /* 0x000000590cb37223 */ /* 0x180fe2000001083f */
[-C--:B------:R-:W-:Y:S01]  /*5d20*/  FFMA.FTZ R12, R14, R89.reuse, -R63 ;  /* 0x000000590e0c7223 */ /* 0x080fe2000001083f */
[----:B---3--:R-:W-:Y:S01]  /*5d30*/  FADD.FTZ R44, R178, R11 ;  /* 0x0000000bb22c7221 */ /* 0x008fe20000010000 */
[----:B------:R-:W-:Y:S01]  /*5d40*/  MUFU.EX2 R177, R177 ;  /* 0x000000b100b17308 */ /* 0x000fe20000000800 */
[-CC-:B------:R-:W-:Y:S01]  /*5d50*/  FFMA.FTZ R181, R20, R89.reuse, -R63.reuse ;  /* 0x0000005914b57223 */ /* 0x180fe2000001083f */
[-CC-:B------:R-:W-:Y:S01]  /*5d60*/  FFMA.FTZ R20, R32, R89.reuse, -R63.reuse ;  /* 0x0000005920147223 */ /* 0x180fe2000001083f */
[----:B----4-:R-:W-:Y:S01]  /*5d70*/  FADD.FTZ R11, R15, R44 ;  /* 0x0000002c0f0b7221 */ /* 0x010fe20000010000 */
[-CC-:B------:R-:W-:Y:S01]  /*5d80*/  FFMA.FTZ R32, R46, R89.reuse, -R63.reuse ;  /* 0x000000592e207223 */ /* 0x180fe2000001083f */
[-CC-:B------:R-:W-:Y:S01]  /*5d90*/  FFMA.FTZ R14, R24, R89.reuse, -R63.reuse ;  /* 0x00000059180e7223 */ /* 0x180fe2000001083f */
[-C--:B------:R-:W-:Y:S01]  /*5da0*/  FFMA.FTZ R183, R28, R89.reuse, -R63 ;  /* 0x000000591cb77223 */ /* 0x080fe2000001083f */
[----:B0-----:R-:W-:Y:S01]  /*5db0*/  FADD.FTZ R44, R180, R11 ;  /* 0x0000000bb42c7221 */ /* 0x001fe20000010000 */
[----:B------:R-:W0:Y:S01]  /*5dc0*/  MUFU.EX2 R10, R10 ;  /* 0x0000000a000a7308 */ /* 0x000e220000000800 */
[-CC-:B------:R-:W-:Y:S01]  /*5dd0*/  FFMA.FTZ R191, R48, R89.reuse, -R63.reuse ;  /* 0x0000005930bf7223 */ /* 0x180fe2000001083f */
[-CC-:B------:R-:W-:Y:S01]  /*5de0*/  FFMA.FTZ R185, R34, R89.reuse, -R63.reuse ;  /* 0x0000005922b97223 */ /* 0x180fe2000001083f */
[----:B--2---:R-:W-:Y:S01]  /*5df0*/  FADD.FTZ R11, R21, R44 ;  /* 0x0000002c150b7221 */ /* 0x004fe20000010000 */
[-CC-:B------:R-:W-:Y:S01]  /*5e00*/  FFMA.FTZ R34, R50, R89.reuse, -R63.reuse ;  /* 0x0000005932227223 */ /* 0x180fe2000001083f */
[-CC-:B------:R-:W-:Y:S01]  /*5e10*/  FFMA.FTZ R24, R36, R89.reuse, -R63.reuse ;  /* 0x0000005924187223 */ /* 0x180fe2000001083f */
[-C--:B------:R-:W-:Y:S01]  /*5e20*/  FFMA.FTZ R187, R40, R89.reuse, -R63 ;  /* 0x0000005928bb7223 */ /* 0x080fe2000001083f */
[----:B------:R-:W-:Y:S01]  /*5e30*/  FADD.FTZ R46, R182, R11 ;  /* 0x0000000bb62e7221 */ /* 0x000fe20000010000 */
[----:B------:R-:W1:Y:S01]  /*5e40*/  MUFU.EX2 R179, R179 ;  /* 0x000000b300b37308 */ /* 0x000e620000000800 */
[-CC-:B------:R-:W-:Y:S01]  /*5e50*/  FFMA.FTZ R28, R42, R89.reuse, -R63.reuse ;  /* 0x000000592a1c7223 */ /* 0x180fe2000001083f */
[----:B------:R-:W-:Y:S01]  /*5e60*/  FFMA.FTZ R193, R52, R89, -R63 ;  /* 0x0000005934c17223 */ /* 0x000fe2000001083f */
[----:B------:R-:W-:Y:S01]  /*5e70*/  FADD.FTZ R11, R25, R46 ;  /* 0x0000002e190b7221 */ /* 0x000fe20000010000 */
[----:B------:R-:W-:-:S02]  /*5e80*/  @P1 VIADD R3, R3, 0x34840 ;  /* 0x0003484003031836 */ /* 0x000fc40000000000 */
[-CC-:B------:R-:W-:Y:S01]  /*5e90*/  FFMA.FTZ R36, R54, R89.reuse, -R63.reuse ;  /* 0x0000005936247223 */ /* 0x180fe2000001083f */
[-C--:B------:R-:W-:Y:S01]  /*5ea0*/  FFMA.FTZ R195, R56, R89.reuse, -R63 ;  /* 0x0000005938c37223 */ /* 0x080fe2000001083f */
[----:B-----5:R-:W-:Y:S01]  /*5eb0*/  FADD.FTZ R46, R184, R11 ;  /* 0x0000000bb82e7221 */ /* 0x020fe20000010000 */
[----:B------:R-:W2:Y:S01]  /*5ec0*/  MUFU.EX2 R186, R186 ;  /* 0x000000ba00ba7308 */ /* 0x000ea20000000800 */
[----:B0-----:R-:W-:Y:S01]  /*5ed0*/  FADD.FTZ R48, R177, R10 ;  /* 0x0000000ab1307221 */ /* 0x001fe20000010000 */
[----:B------:R-:W-:Y:S01]  /*5ee0*/  @P1 PRMT R3, R135, 0x654, R3 ;  /* 0x0000065487031816 */ /* 0x000fe20000000003 */
[----:B------:R-:W-:Y:S01]  /*5ef0*/  FADD.FTZ R65, R27, R46 ;  /* 0x0000002e1b417221 */ /* 0x000fe20000010000 */
[-CC-:B------:R-:W-:Y:S01]  /*5f00*/  FFMA.FTZ R40, R58, R89.reuse, -R63.reuse ;  /* 0x000000593a287223 */ /* 0x180fe2000001083f */
[-CC-:B------:R-:W-:Y:S01]  /*5f10*/  FFMA.FTZ R197, R64, R89.reuse, -R63.reuse ;  /* 0x0000005940c57223 */ /* 0x180fe2000001083f */
[----:B------:R0:W-:Y:S01]  /*5f20*/  @P1 SYNCS.ARRIVE.TRANS64.RED.A1T0 RZ, [R3+URZ], RZ ;  /* 0x000000ff03ff19a7 */ /* 0x0001e2000810043f */
[-CC-:B------:R-:W-:Y:S01]  /*5f30*/  FFMA.FTZ R42, R60, R89.reuse, -R63.reuse ;  /* 0x000000593c2a7223 */ /* 0x180fe2000001083f */
[----:B------:R-:W3:Y:S01]  /*5f40*/  MUFU.EX2 R12, R12 ;  /* 0x0000000c000c7308 */ /* 0x000ee20000000800 */
[----:B-1----:R-:W-:Y:S01]  /*5f50*/  FADD.FTZ R11, R179, R48 ;  /* 0x00000030b30b7221 */ /* 0x002fe20000010000 */
[-CC-:B------:R-:W-:Y:S01]  /*5f60*/  FFMA.FTZ R199, R62, R89.reuse, -R63.reuse ;  /* 0x000000593ec77223 */ /* 0x180fe2000001083f */
[-CC-:B------:R-:W-:Y:S01]  /*5f70*/  FFMA.FTZ R44, R66, R89.reuse, -R63.reuse ;  /* 0x00000059422c7223 */ /* 0x180fe2000001083f */
[-CC-:B------:R-:W-:Y:S01]  /*5f80*/  FFMA.FTZ R201, R68, R89.reuse, -R63.reuse ;  /* 0x0000005944c97223 */ /* 0x180fe2000001083f */
[-CC-:B------:R-:W-:Y:S01]  /*5f90*/  FFMA.FTZ R46, R70, R89.reuse, -R63.reuse ;  /* 0x00000059462e7223 */ /* 0x180fe2000001083f */
[-CC-:B------:R-:W-:Y:S01]  /*5fa0*/  FFMA.FTZ R203, R72, R89.reuse, -R63.reuse ;  /* 0x0000005948cb7223 */ /* 0x180fe2000001083f */
[-C--:B------:R-:W-:Y:S01]  /*5fb0*/  FFMA.FTZ R205, R78, R89.reuse, -R63 ;  /* 0x000000594ecd7223 */ /* 0x080fe2000001083f */
[----:B------:R-:W1:Y:S01]  /*5fc0*/  MUFU.EX2 R29, R126 ;  /* 0x0000007e001d7308 */ /* 0x000e620000000800 */
[----:B--2---:R-:W-:Y:S01]  /*5fd0*/  FADD.FTZ R50, R186, R65 ;  /* 0x00000041ba327221 */ /* 0x004fe20000010000 */
[-CC-:B------:R-:W-:Y:S01]  /*5fe0*/  FFMA.FTZ R207, R80, R89.reuse, -R63.reuse ;  /* 0x0000005950cf7223 */ /* 0x180fe2000001083f */
[-CC-:B------:R-:W-:Y:S01]  /*5ff0*/  FFMA.FTZ R82, R82, R89.reuse, -R63.reuse ;  /* 0x0000005952527223 */ /* 0x180fe2000001083f */
[-CC-:B------:R-:W-:Y:S01]  /*6000*/  FFMA.FTZ R84, R84, R89.reuse, -R63.reuse ;  /* 0x0000005954547223 */ /* 0x180fe2000001083f */
[-CC-:B------:R-:W-:Y:S01]  /*6010*/  FFMA.FTZ R86, R86, R89.reuse, -R63.reuse ;  /* 0x0000005956567223 */ /* 0x180fe2000001083f */
[-CC-:B------:R-:W-:Y:S01]  /*6020*/  FFMA.FTZ R92, R92, R89.reuse, -R63.reuse ;  /* 0x000000595c5c7223 */ /* 0x180fe2000001083f */
[-C--:B------:R-:W-:Y:S01]  /*6030*/  FFMA.FTZ R94, R94, R89.reuse, -R63 ;  /* 0x000000595e5e7223 */ /* 0x080fe2000001083f */
[----:B------:R-:W2:Y:S01]  /*6040*/  MUFU.EX2 R181, R181 ;  /* 0x000000b500b57308 */ /* 0x000ea20000000800 */
[----:B---3--:R-:W-:Y:S01]  /*6050*/  FADD.FTZ R48, R12, R11 ;  /* 0x0000000b0c307221 */ /* 0x008fe20000010000 */
[-CC-:B------:R-:W-:Y:S01]  /*6060*/  FFMA.FTZ R96, R96, R89.reuse, -R63.reuse ;  /* 0x0000005960607223 */ /* 0x180fe2000001083f */
[-CC-:B------:R-:W-:Y:S01]  /*6070*/  FFMA.FTZ R98, R98, R89.reuse, -R63.reuse ;  /* 0x0000005962627223 */ /* 0x180fe2000001083f */
[-CC-:B------:R-:W-:Y:S01]  /*6080*/  FFMA.FTZ R104, R104, R89.reuse, -R63.reuse ;  /* 0x0000005968687223 */ /* 0x180fe2000001083f */
[-CC-:B------:R-:W-:Y:S01]  /*6090*/  FFMA.FTZ R106, R106, R89.reuse, -R63.reuse ;  /* 0x000000596a6a7223 */ /* 0x180fe2000001083f */
[-CC-:B------:R-:W-:Y:S01]  /*60a0*/  FFMA.FTZ R114, R114, R89.reuse, -R63.reuse ;  /* 0x0000005972727223 */ /* 0x180fe2000001083f */
[--C-:B------:R-:W-:Y:S01]  /*60b0*/  FFMA.FTZ R108, R108, R89, -R63.reuse ;  /* 0x000000596c6c7223 */ /* 0x100fe2000001083f */
[----:B------:R-:W3:Y:S01]  /*60c0*/  MUFU.EX2 R188, R188 ;  /* 0x000000bc00bc7308 */ /* 0x000ee20000000800 */
[----:B-1----:R-:W-:Y:S01]  /*60d0*/  FADD.FTZ R65, R29, R50 ;  /* 0x000000321d417221 */ /* 0x002fe20000010000 */
[----:B------:R-:W-:Y:S01]  /*60e0*/  F2FP.F16.F32.PACK_AB R177, R10, R177 ;  /* 0x000000b10ab1723e */ /* 0x000fe200000000ff */
[----:B------:R-:W-:Y:S01]  /*60f0*/  FFMA.FTZ R116, R116, R89, -R63 ;  /* 0x0000005974747223 */ /* 0x000fe2000001083f */
[----:B------:R-:W-:-:S02]  /*6100*/  F2FP.F16.F32.PACK_AB R182, R25, R182 ;  /* 0x000000b619b6723e */ /* 0x000fc400000000ff */
[----:B------:R-:W-:Y:S02]  /*6110*/  CS2R R80, SRZ ;  /* 0x0000000000507805 */ /* 0x000fe4000001ff00 */
[----:B------:R-:W-:Y:S02]  /*6120*/  F2FP.F16.F32.PACK_AB R184, R27, R184 ;  /* 0x000000b81bb8723e */ /* 0x000fe400000000ff */
[----:B------:R-:W-:Y:S01]  /*6130*/  CS2R R78, SRZ ;  /* 0x00000000004e7805 */ /* 0x000fe2000001ff00 */
[----:B------:R-:W1:Y:S01]  /*6140*/  MUFU.EX2 R14, R14 ;  /* 0x0000000e000e7308 */ /* 0x000e620000000800 */
[----:B--2---:R-:W-:Y:S01]  /*6150*/  FADD.FTZ R11, R181, R48 ;  /* 0x00000030b50b7221 */ /* 0x004fe20000010000 */
[----:B------:R-:W-:Y:S02]  /*6160*/  F2FP.F16.F32.PACK_AB R186, R29, R186 ;  /* 0x000000ba1dba723e */ /* 0x000fe400000000ff */
[----:B------:R-:W-:Y:S02]  /*6170*/  CS2R R72, SRZ ;  /* 0x0000000000487805 */ /* 0x000fe4000001ff00 */
[----:B------:R-:W-:-:S02]  /*6180*/  F2FP.F16.F32.PACK_AB R176, R13, R176 ;  /* 0x000000b00db0723e */ /* 0x000fc400000000ff */
[----:B------:R-:W-:Y:S02]  /*6190*/  CS2R R70, SRZ ;  /* 0x0000000000467805 */ /* 0x000fe4000001ff00 */
[----:B------:R-:W-:Y:S02]  /*61a0*/  F2FP.F16.F32.PACK_AB R178, R15, R178 ;  /* 0x000000b20fb2723e */ /* 0x000fe400000000ff */
[----:B------:R-:W-:Y:S01]  /*61b0*/  CS2R R68, SRZ ;  /* 0x0000000000447805 */ /* 0x000fe2000001ff00 */
[----:B------:R-:W2:Y:S01]  /*61c0*/  MUFU.EX2 R31, R132 ;  /* 0x00000084001f7308 */ /* 0x000ea20000000800 */
[----:B---3--:R-:W-:Y:S01]  /*61d0*/  FADD.FTZ R48, R188, R65 ;  /* 0x00000041bc307221 */ /* 0x008fe20000010000 */
[----:B------:R-:W-:Y:S02]  /*61e0*/  F2FP.F16.F32.PACK_AB R180, R21, R180 ;  /* 0x000000b415b4723e */ /* 0x000fe400000000ff */
[----:B------:R-:W-:Y:S02]  /*61f0*/  CS2R R66, SRZ ;  /* 0x0000000000427805 */ /* 0x000fe4000001ff00 */
[----:B------:R-:W-:-:S02]  /*6200*/  F2FP.F16.F32.PACK_AB R179, R12, R179 ;  /* 0x000000b30cb3723e */ /* 0x000fc400000000ff */
[----:B------:R-:W3:Y:S01]  /*6210*/  MUFU.EX2 R183, R183 ;  /* 0x000000b700b77308 */ /* 0x000ee20000000800 */
[C---:B-1----:R-:W-:Y:S01]  /*6220*/  FADD.FTZ R50, R14.reuse, R11 ;  /* 0x0000000b0e327221 */ /* 0x042fe20000010000 */
[----:B------:R-:W-:-:S06]  /*6230*/  F2FP.F16.F32.PACK_AB R181, R14, R181 ;  /* 0x000000b50eb5723e */ /* 0x000fcc00000000ff */
[----:B------:R-:W1:Y:S01]  /*6240*/  MUFU.EX2 R26, R26 ;  /* 0x0000001a001a7308 */ /* 0x000e620000000800 */
[C---:B--2---:R-:W-:Y:S01]  /*6250*/  FADD.FTZ R65, R31.reuse, R48 ;  /* 0x000000301f417221 */ /* 0x044fe20000010000 */
[----:B------:R-:W-:Y:S01]  /*6260*/  FFMA.FTZ R48, R74, R89, -R63 ;  /* 0x000000594a307223 */ /* 0x000fe2000001083f */
[----:B------:R-:W-:Y:S02]  /*6270*/  F2FP.F16.F32.PACK_AB R188, R31, R188 ;  /* 0x000000bc1fbc723e */ /* 0x000fe400000000ff */
[----:B------:R-:W-:-:S03]  /*6280*/  CS2R R74, SRZ ;  /* 0x00000000004a7805 */ /* 0x000fc6000001ff00 */
[----:B------:R-:W2:Y:S01]  /*6290*/  MUFU.EX2 R20, R20 ;  /* 0x0000001400147308 */ /* 0x000ea20000000800 */
[----:B---3--:R-:W-:-:S07]  /*62a0*/  FADD.FTZ R11, R183, R50 ;  /* 0x00000032b70b7221 */ /* 0x008fce0000010000 */
[----:B------:R-:W3:Y:S01]  /*62b0*/  MUFU.EX2 R185, R185 ;  /* 0x000000b900b97308 */ /* 0x000ee20000000800 */
[----:B-1----:R-:W-:Y:S01]  /*62c0*/  FADD.FTZ R52, R26, R65 ;  /* 0x000000411a347221 */ /* 0x002fe20000010000 */
[----:B------:R-:W-:-:S03]  /*62d0*/  F2FP.F16.F32.PACK_AB R190, R35, R26 ;  /* 0x0000001a23be723e */ /* 0x000fc600000000ff */
[----:B------:R-:W-:-:S03]  /*62e0*/  FADD.FTZ R65, R35, R52 ;  /* 0x0000003423417221 */ /* 0x000fc60000010000 */
[----:B------:R-:W1:Y:S01]  /*62f0*/  MUFU.EX2 R30, R30 ;  /* 0x0000001e001e7308 */ /* 0x000e620000000800 */
[C---:B--2---:R-:W-:Y:S01]  /*6300*/  FADD.FTZ R50, R20.reuse, R11 ;  /* 0x0000000b14327221 */ /* 0x044fe20000010000 */
[----:B------:R-:W-:-:S06]  /*6310*/  F2FP.F16.F32.PACK_AB R183, R20, R183 ;  /* 0x000000b714b7723e */ /* 0x000fcc00000000ff */
[----:B------:R-:W2:Y:S01]  /*6320*/  MUFU.EX2 R24, R24 ;  /* 0x0000001800187308 */ /* 0x000ea20000000800 */
[----:B---3--:R-:W-:-:S07]  /*6330*/  FADD.FTZ R11, R185, R50 ;  /* 0x00000032b90b7221 */ /* 0x008fce0000010000 */
[----:B------:R-:W3:Y:S01]  /*6340*/  MUFU.EX2 R37, R130 ;  /* 0x0000008200257308 */ /* 0x000ee20000000800 */
[----:B-1----:R-:W-:-:S07]  /*6350*/  FADD.FTZ R50, R30, R65 ;  /* 0x000000411e327221 */ /* 0x002fce0000010000 */
[----:B------:R-:W1:Y:S01]  /*6360*/  MUFU.EX2 R187, R187 ;  /* 0x000000bb00bb7308 */ /* 0x000e620000000800 */
[C---:B--2---:R-:W-:Y:S01]  /*6370*/  FADD.FTZ R52, R24.reuse, R11 ;  /* 0x0000000b18347221 */ /* 0x044fe20000010000 */
[----:B------:R-:W-:Y:S02]  /*6380*/  F2FP.F16.F32.PACK_AB R185, R24, R185 ;  /* 0x000000b918b9723e */ /* 0x000fe400000000ff */
[----:B------:R-:W-:-:S04]  /*6390*/  CS2R R24, SRZ ;  /* 0x0000000000187805 */ /* 0x000fc8000001ff00 */
[----:B------:R-:W2:Y:S01]  /*63a0*/  MUFU.EX2 R38, R38 ;  /* 0x0000002600267308 */ /* 0x000ea20000000800 */
[C---:B---3--:R-:W-:Y:S01]  /*63b0*/  FADD.FTZ R65, R37.reuse, R50 ;  /* 0x0000003225417221 */ /* 0x048fe20000010000 */
[-CC-:B------:R-:W-:Y:S01]  /*63c0*/  FFMA.FTZ R50, R76, R89.reuse, -R63.reuse ;  /* 0x000000594c327223 */ /* 0x180fe2000001083f */
[----:B------:R-:W-:Y:S01]  /*63d0*/  F2FP.F16.F32.PACK_AB R192, R37, R30 ;  /* 0x0000001e25c0723e */ /* 0x000fe200000000ff */
[----:B------:R-:W-:Y:S01]  /*63e0*/  FFMA.FTZ R63, R110, R89, -R63 ;  /* 0x000000596e3f7223 */ /* 0x000fe2000001083f */
[----:B------:R-:W-:-:S03]  /*63f0*/  CS2R R76, SRZ ;  /* 0x00000000004c7805 */ /* 0x000fc6000001ff00 */
[----:B------:R-:W3:Y:S01]  /*6400*/  MUFU.EX2 R28, R28 ;  /* 0x0000001c001c7308 */ /* 0x000ee20000000800 */
[----:B-1----:R-:W-:-:S07]  /*6410*/  FADD.FTZ R11, R187, R52 ;  /* 0x00000034bb0b7221 */ /* 0x002fce0000010000 */
[----:B------:R-:W1:Y:S01]  /*6420*/  MUFU.EX2 R39, R134 ;  /* 0x0000008600277308 */ /* 0x000e620000000800 */
[----:B--2---:R-:W-:Y:S01]  /*6430*/  FADD.FTZ R54, R38, R65 ;  /* 0x0000004126367221 */ /* 0x004fe20000010000 */
[----:B------:R-:W-:-:S06]  /*6440*/  CS2R R64, SRZ ;  /* 0x0000000000407805 */ /* 0x000fcc000001ff00 */
[----:B------:R-:W0:Y:S01]  /*6450*/  MUFU.EX2 R189, R189 ;  /* 0x000000bd00bd7308 */ /* 0x000e220000000800 */
[C---:B---3--:R-:W-:Y:S01]  /*6460*/  FADD.FTZ R52, R28.reuse, R11 ;  /* 0x0000000b1c347221 */ /* 0x048fe20000010000 */
[----:B------:R-:W-:Y:S02]  /*6470*/  F2FP.F16.F32.PACK_AB R187, R28, R187 ;  /* 0x000000bb1cbb723e */ /* 0x000fe400000000ff */
[----:B------:R-:W-:-:S04]  /*6480*/  CS2R R28, SRZ ;  /* 0x00000000001c7805 */ /* 0x000fc8000001ff00 */
[----:B------:R-:W2:Y:S01]  /*6490*/  MUFU.EX2 R41, R138 ;  /* 0x0000008a00297308 */ /* 0x000ea20000000800 */
[----:B-1----:R-:W-:-:S07]  /*64a0*/  FADD.FTZ R54, R39, R54 ;  /* 0x0000003627367221 */ /* 0x002fce0000010000 */
[----:B------:R-:W1:Y:S01]  /*64b0*/  MUFU.EX2 R32, R32 ;  /* 0x0000002000207308 */ /* 0x000e620000000800 */
[----:B0-----:R-:W-:-:S07]  /*64c0*/  FADD.FTZ R3, R189, R52 ;  /* 0x00000034bd037221 */ /* 0x001fce0000010000 */
[----:B------:R-:W0:Y:S01]  /*64d0*/  MUFU.EX2 R100, R100 ;  /* 0x0000006400647308 */ /* 0x000e220000000800 */
[----:B--2---:R-:W-:-:S07]  /*64e0*/  FADD.FTZ R11, R41, R54 ;  /* 0x00000036290b7221 */ /* 0x004fce0000010000 */
[----:B------:R-:W2:Y:S01]  /*64f0*/  MUFU.EX2 R191, R191 ;  /* 0x000000bf00bf7308 */ /* 0x000ea20000000800 */
[C---:B-1----:R-:W-:Y:S01]  /*6500*/  FADD.FTZ R52, R32.reuse, R3 ;  /* 0x0000000320347221 */ /* 0x042fe20000010000 */
[----:B------:R-:W-:-:S06]  /*6510*/  F2FP.F16.F32.PACK_AB R189, R32, R189 ;  /* 0x000000bd20bd723e */ /* 0x000fcc00000000ff */
[----:B------:R-:W1:Y:S01]  /*6520*/  MUFU.EX2 R43, R136 ;  /* 0x00000088002b7308 */ /* 0x000e620000000800 */
[C---:B0-----:R-:W-:Y:S01]  /*6530*/  FADD.FTZ R54, R100.reuse, R11 ;  /* 0x0000000b64367221 */ /* 0x041fe20000010000 */
[----:B------:R-:W-:-:S06]  /*6540*/  F2FP.F16.F32.PACK_AB R196, R100, R41 ;  /* 0x0000002964c4723e */ /* 0x000fcc00000000ff */
[----:B------:R-:W0:Y:S01]  /*6550*/  MUFU.EX2 R34, R34 ;  /* 0x0000002200227308 */ /* 0x000e220000000800 */
[----:B--2---:R-:W-:-:S07]  /*6560*/  FADD.FTZ R3, R191, R52 ;  /* 0x00000034bf037221 */ /* 0x004fce0000010000 */
[----:B------:R-:W2:Y:S01]  /*6570*/  MUFU.EX2 R102, R102 ;  /* 0x0000006600667308 */ /* 0x000ea20000000800 */
[----:B-1----:R-:W-:-:S07]  /*6580*/  FADD.FTZ R11, R43, R54 ;  /* 0x000000362b0b7221 */ /* 0x002fce0000010000 */
[----:B------:R-:W1:Y:S01]  /*6590*/  MUFU.EX2 R193, R193 ;  /* 0x000000c100c17308 */ /* 0x000e620000000800 */
[C---:B0-----:R-:W-:Y:S01]  /*65a0*/  FADD.FTZ R52, R34.reuse, R3 ;  /* 0x0000000322347221 */ /* 0x041fe20000010000 */
[----:B------:R-:W-:Y:S02]  /*65b0*/  F2FP.F16.F32.PACK_AB R191, R34, R191 ;  /* 0x000000bf22bf723e */ /* 0x000fe400000000ff */
[----:B------:R-:W-:-:S04]  /*65c0*/  CS2R R34, SRZ ;  /* 0x0000000000227805 */ /* 0x000fc8000001ff00 */
[----:B------:R-:W0:Y:S01]  /*65d0*/  MUFU.EX2 R200, R200 ;  /* 0x000000c800c87308 */ /* 0x000e220000000800 */
[C---:B--2---:R-:W-:Y:S01]  /*65e0*/  FADD.FTZ R11, R102.reuse, R11 ;  /* 0x0000000b660b7221 */ /* 0x044fe20000010000 */
[----:B------:R-:W-:-:S06]  /*65f0*/  F2FP.F16.F32.PACK_AB R198, R102, R43 ;  /* 0x0000002b66c6723e */ /* 0x000fcc00000000ff */
[----:B------:R-:W2:Y:S01]  /*6600*/  MUFU.EX2 R36, R36 ;  /* 0x0000002400247308 */ /* 0x000ea20000000800 */
[----:B-1----:R-:W-:-:S07]  /*6610*/  FADD.FTZ R3, R193, R52 ;  /* 0x00000034c1037221 */ /* 0x002fce0000010000 */
[----:B------:R-:W1:Y:S01]  /*6620*/  MUFU.EX2 R45, R156 ;  /* 0x0000009c002d7308 */ /* 0x000e620000000800 */
[----:B0-----:R-:W-:-:S07]  /*6630*/  FADD.FTZ R54, R200, R11 ;  /* 0x0000000bc8367221 */ /* 0x001fce0000010000 */
[----:B------:R-:W0:Y:S01]  /*6640*/  MUFU.EX2 R195, R195 ;  /* 0x000000c300c37308 */ /* 0x000e220000000800 */
[C---:B--2---:R-:W-:Y:S01]  /*6650*/  FADD.FTZ R52, R36.reuse, R3 ;  /* 0x0000000324347221 */ /* 0x044fe20000010000 */
[----:B------:R-:W-:Y:S02]  /*6660*/  F2FP.F16.F32.PACK_AB R193, R36, R193 ;  /* 0x000000c124c1723e */ /* 0x000fe400000000ff */
[----:B------:R-:W-:-:S04]  /*6670*/  CS2R R36, SRZ ;  /* 0x0000000000247805 */ /* 0x000fc8000001ff00 */
[----:B------:R-:W2:Y:S01]  /*6680*/  MUFU.EX2 R202, R202 ;  /* 0x000000ca00ca7308 */ /* 0x000ea20000000800 */
[C---:B-1----:R-:W-:Y:S01]  /*6690*/  FADD.FTZ R11, R45.reuse, R54 ;  /* 0x000000362d0b7221 */ /* 0x042fe20000010000 */
[----:B------:R-:W-:-:S06]  /*66a0*/  F2FP.F16.F32.PACK_AB R200, R45, R200 ;  /* 0x000000c82dc8723e */ /* 0x000fcc00000000ff */
[----:B------:R-:W1:Y:S01]  /*66b0*/  MUFU.EX2 R40, R40 ;  /* 0x0000002800287308 */ /* 0x000e620000000800 */
[----:B0-----:R-:W-:-:S07]  /*66c0*/  FADD.FTZ R3, R195, R52 ;  /* 0x00000034c3037221 */ /* 0x001fce0000010000 */
[----:B------:R-:W0:Y:S01]  /*66d0*/  MUFU.EX2 R47, R47 ;  /* 0x0000002f002f7308 */ /* 0x000e220000000800 */
[----:B--2---:R-:W-:-:S07]  /*66e0*/  FADD.FTZ R54, R202, R11 ;  /* 0x0000000bca367221 */ /* 0x004fce0000010000 */
[----:B------:R-:W2:Y:S01]  /*66f0*/  MUFU.EX2 R197, R197 ;  /* 0x000000c500c57308 */ /* 0x000ea20000000800 */
[C---:B-1----:R-:W-:Y:S01]  /*6700*/  FADD.FTZ R52, R40.reuse, R3 ;  /* 0x0000000328347221 */ /* 0x042fe20000010000 */
[----:B------:R-:W-:Y:S02]  /*6710*/  F2FP.F16.F32.PACK_AB R195, R40, R195 ;  /* 0x000000c328c3723e */ /* 0x000fe400000000ff */
[----:B------:R-:W-:-:S04]  /*6720*/  CS2R R40, SRZ ;  /* 0x0000000000287805 */ /* 0x000fc8000001ff00 */
        /* <DEDUP_REMOVED lines=46> */
[----:B------:R-:W-:Y:S02]  /*6a10*/  F2FP.F16.F32.PACK_AB R210, R55, R210 ;  /* 0x000000d237d2723e */ /* 0x000fe400000000ff */
[----:B------:R-:W-:Y:S02]  /*6a20*/  CS2R R54, SRZ ;  /* 0x0000000000367805 */ /* 0x000fe4000001ff00 */
[----:B------:R-:W-:Y:S02]  /*6a30*/  CS2R R52, SRZ ;  /* 0x0000000000347805 */ /* 0x000fe4000001ff00 */
        /* <DEDUP_REMOVED lines=10> */
[----:B------:R-:W-:Y:S02]  /*6ae0*/  F2FP.F16.F32.PACK_AB R212, R57, R212 ;  /* 0x000000d439d4723e */ /* 0x000fe400000000ff */
[----:B------:R-:W-:-:S04]  /*6af0*/  CS2R R56, SRZ ;  /* 0x0000000000387805 */ /* 0x000fc8000001ff00 */
        /* <DEDUP_REMOVED lines=10> */
[----:B------:R-:W-:Y:S02]  /*6ba0*/  F2FP.F16.F32.PACK_AB R214, R59, R214 ;  /* 0x000000d63bd6723e */ /* 0x000fe400000000ff */
[----:B------:R-:W-:-:S04]  /*6bb0*/  CS2R R58, SRZ ;  /* 0x00000000003a7805 */ /* 0x000fc8000001ff00 */
[----:B------:R0:W3:Y:S01]  /*6bc0*/  MUFU.EX2 R209, R86 ;  /* 0x0000005600d17308 */ /* 0x0000e20000000800 */
[----:B--2---:R-:W-:-:S07]  /*6bd0*/  FADD.FTZ R26, R84, R3 ;  /* 0x00000003541a7221 */ /* 0x004fce0000010000 */
[----:B------:R2:W4:Y:S01]  /*6be0*/  MUFU.EX2 R61, R194 ;  /* 0x000000c2003d7308 */ /* 0x0005220000000800 */
[----:B-1----:R-:W-:Y:S01]  /*6bf0*/  FADD.FTZ R30, R216, R11 ;  /* 0x0000000bd81e7221 */ /* 0x002fe20000010000 */
[----:B0-----:R-:W-:-:S06]  /*6c00*/  CS2R R86, SRZ ;  /* 0x0000000000567805 */ /* 0x001fcc000001ff00 */
[----:B------:R-:W0:Y:S01]  /*6c10*/  MUFU.EX2 R92, R92 ;  /* 0x0000005c005c7308 */ /* 0x000e220000000800 */
[----:B---3--:R-:W-:Y:S01]  /*6c20*/  FADD.FTZ R3, R209, R26 ;  /* 0x0000001ad1037221 */ /* 0x008fe20000010000 */
[----:B--2---:R-:W-:Y:S02]  /*6c30*/  F2FP.F16.F32.PACK_AB R194, R39, R38 ;  /* 0x0000002627c2723e */ /* 0x004fe400000000ff */
[----:B------:R-:W-:Y:S02]  /*6c40*/  CS2R R38, SRZ ;  /* 0x0000000000267805 */ /* 0x000fe4000001ff00 */
[----:B------:R-:W-:Y:S02]  /*6c50*/  F2FP.F16.F32.PACK_AB R209, R209, R84 ;  /* 0x00000054d1d1723e */ /* 0x000fe400000000ff */
[----:B------:R-:W-:Y:S01]  /*6c60*/  CS2R R84, SRZ ;  /* 0x0000000000547805 */ /* 0x000fe2000001ff00 */
[----:B------:R-:W1:Y:S01]  /*6c70*/  MUFU.EX2 R218, R218 ;  /* 0x000000da00da7308 */ /* 0x000e620000000800 */
[C---:B----4-:R-:W-:Y:S01]  /*6c80*/  FADD.FTZ R11, R61.reuse, R30 ;  /* 0x0000001e3d0b7221 */ /* 0x050fe20000010000 */
[----:B------:R-:W-:-:S02]  /*6c90*/  F2FP.F16.F32.PACK_AB R216, R61, R216 ;  /* 0x000000d83dd8723e */ /* 0x000fc400000000ff */
[----:B------:R-:W-:-:S04]  /*6ca0*/  CS2R R60, SRZ ;  /* 0x00000000003c7805 */ /* 0x000fc8000001ff00 */
[----:B------:R-:W2:Y:S01]  /*6cb0*/  MUFU.EX2 R211, R94 ;  /* 0x0000005e00d37308 */ /* 0x000ea20000000800 */
[----:B0-----:R-:W-:-:S07]  /*6cc0*/  FADD.FTZ R26, R92, R3 ;  /* 0x000000035c1a7221 */ /* 0x001fce0000010000 */
[----:B------:R-:W0:Y:S01]  /*6cd0*/  MUFU.EX2 R96, R96 ;  /* 0x0000006000607308 */ /* 0x000e220000000800 */
[----:B-1----:R-:W-:-:S07]  /*6ce0*/  FADD.FTZ R30, R218, R11 ;  /* 0x0000000bda1e7221 */ /* 0x002fce0000010000 */
[----:B------:R-:W1:Y:S01]  /*6cf0*/  MUFU.EX2 R213, R98 ;  /* 0x0000006200d57308 */ /* 0x000e620000000800 */
[C---:B--2---:R-:W-:Y:S01]  /*6d00*/  FADD.FTZ R11, R211.reuse, R26 ;  /* 0x0000001ad30b7221 */ /* 0x044fe20000010000 */
[----:B------:R-:W-:Y:S02]  /*6d10*/  F2FP.F16.F32.PACK_AB R211, R211, R92 ;  /* 0x0000005cd3d3723e */ /* 0x000fe400000000ff */
[----:B------:R-:W-:-:S04]  /*6d20*/  CS2R R26, SRZ ;  /* 0x00000000001a7805 */ /* 0x000fc8000001ff00 */
[----:B------:R-:W2:Y:S01]  /*6d30*/  MUFU.EX2 R104, R104 ;  /* 0x0000006800687308 */ /* 0x000ea20000000800 */
[----:B0-----:R-:W-:-:S07]  /*6d40*/  FADD.FTZ R10, R96, R11 ;  /* 0x0000000b600a7221 */ /* 0x001fce0000010000 */
[----:B------:R-:W0:Y:S01]  /*6d50*/  MUFU.EX2 R215, R106 ;  /* 0x0000006a00d77308 */ /* 0x000e220000000800 */
[C---:B-1----:R-:W-:Y:S01]  /*6d60*/  FADD.FTZ R11, R213.reuse, R10 ;  /* 0x0000000ad50b7221 */ /* 0x042fe20000010000 */
[----:B------:R-:W-:-:S06]  /*6d70*/  F2FP.F16.F32.PACK_AB R213, R213, R96 ;  /* 0x00000060d5d5723e */ /* 0x000fcc00000000ff */
[----:B------:R-:W1:Y:S01]  /*6d80*/  MUFU.EX2 R114, R114 ;  /* 0x0000007200727308 */ /* 0x000e620000000800 */
[----:B--2---:R-:W-:-:S07]  /*6d90*/  FADD.FTZ R10, R104, R11 ;  /* 0x0000000b680a7221 */ /* 0x004fce0000010000 */
[----:B------:R-:W2:Y:S01]  /*6da0*/  MUFU.EX2 R217, R108 ;  /* 0x0000006c00d97308 */ /* 0x000ea20000000800 */
[C---:B0-----:R-:W-:Y:S01]  /*6db0*/  FADD.FTZ R11, R215.reuse, R10 ;  /* 0x0000000ad70b7221 */ /* 0x041fe20000010000 */
[----:B------:R-:W-:-:S06]  /*6dc0*/  F2FP.F16.F32.PACK_AB R215, R215, R104 ;  /* 0x00000068d7d7723e */ /* 0x000fcc00000000ff */
[----:B------:R-:W0:Y:S01]  /*6dd0*/  MUFU.EX2 R116, R116 ;  /* 0x0000007400747308 */ /* 0x000e220000000800 */
[----:B-1----:R-:W-:-:S07]  /*6de0*/  FADD.FTZ R10, R114, R11 ;  /* 0x0000000b720a7221 */ /* 0x002fce0000010000 */
[----:B------:R-:W1:Y:S01]  /*6df0*/  MUFU.EX2 R33, R33 ;  /* 0x0000002100217308 */ /* 0x000e620000000800 */
[C---:B--2---:R-:W-:Y:S01]  /*6e00*/  FADD.FTZ R11, R217.reuse, R10 ;  /* 0x0000000ad90b7221 */ /* 0x044fe20000010000 */
[----:B------:R-:W-:-:S06]  /*6e10*/  F2FP.F16.F32.PACK_AB R217, R217, R114 ;  /* 0x00000072d9d9723e */ /* 0x000fcc00000000ff */
[----:B------:R-:W2:Y:S01]  /*6e20*/  MUFU.EX2 R63, R63 ;  /* 0x0000003f003f7308 */ /* 0x000ea20000000800 */
[----:B0-----:R-:W-:Y:S01]  /*6e30*/  FADD.FTZ R10, R116, R11 ;  /* 0x0000000b740a7221 */ /* 0x001fe20000010000 */
[C---:B-1----:R-:W-:Y:S01]  /*6e40*/  FADD.FTZ R3, R33.reuse, R30 ;  /* 0x0000001e21037221 */ /* 0x042fe20000010000 */
[----:B------:R-:W-:Y:S02]  /*6e50*/  F2FP.F16.F32.PACK_AB R218, R33, R218 ;  /* 0x000000da21da723e */ /* 0x000fe400000000ff */
[----:B------:R-:W-:Y:S02]  /*6e60*/  CS2R R32, SRZ ;  /* 0x0000000000207805 */ /* 0x000fe4000001ff00 */
[----:B------:R-:W-:Y:S01]  /*6e70*/  CS2R R30, SRZ ;  /* 0x00000000001e7805 */ /* 0x000fe2000001ff00 */
[C---:B--2---:R-:W-:Y:S01]  /*6e80*/  FADD.FTZ R10, R63.reuse, R10 ;  /* 0x0000000a3f0a7221 */ /* 0x044fe20000010000 */
[----:B------:R-:W-:Y:S02]  /*6e90*/  F2FP.F16.F32.PACK_AB R219, R63, R116 ;  /* 0x000000743fdb723e */ /* 0x000fe400000000ff */
[----:B------:R-:W-:Y:S01]  /*6ea0*/  CS2R R62, SRZ ;  /* 0x00000000003e7805 */ /* 0x000fe2000001ff00 */
[----:B------:R-:W-:Y:S06]  /*6eb0*/  @!P2 BRA `(.L_x_188) ;  /* 0x0000005400eca947 */ /* 0x000fec0003800000 */
[----:B------:R-:W-:Y:S01]  /*6ec0*/  R2UR UR6, R16 ;  /* 0x00000000100672ca */ /* 0x000fe200000e0000 */
[----:B------:R-:W-:Y:S01]  /*6ed0*/  VIADD R12, R112, 0xfffffffe ;  /* 0xfffffffe700c7836 */ /* 0x000fe20000000000 */
[----:B------:R-:W-:Y:S01]  /*6ee0*/  MOV R13, R90 ;  /* 0x0000005a000d7202 */ /* 0x000fe20000000f00 */
[----:B------:R-:W-:Y:S01]  /*6ef0*/  IMAD.MOV.U32 R11, RZ, RZ, R88 ;  /* 0x000000ffff0b7224 */ /* 0x000fe200078e0058 */
[----:B------:R-:W-:Y:S01]  /*6f00*/  UMOV UR61, UR60 ;  /* 0x0000003c003d7c82 */ /* 0x000fe20008000000 */
[----:B------:R-:W-:Y:S01]  /*6f10*/  IMAD.MOV.U32 R87, RZ, RZ, RZ ;  /* 0x000000ffff577224 */ /* 0x000fe200078e00ff */
[----:B------:R-:W-:-:S07]  /*6f20*/  ULDC UR7, c[0x0][0x9d8] ;  /* 0x0002760000077ab9 */ /* 0x000fce0000000800 */
[----:B------:R-:W-:-:S07]  /*6f30*/  IMAD.U32 R14, RZ, RZ, UR6 ;  /* 0x00000006ff0e7e24 */ /* 0x000fce000f8e00ff */
.L_x_199:
        /* <DEDUP_REMOVED lines=12> */
.L_x_190:
        /* <DEDUP_REMOVED lines=8> */
.L_x_191:
[----:B-1----:R-:W-:Y:S05]  /*7080*/  @P1 BRA `(.L_x_189) ;  /* 0x0000000000081947 */ /* 0x002fea0003800000 */
[----:B------:R-:W1:Y:S02]  /*7090*/  SYNCS.PHASECHK.TRANS64.TRYWAIT P1, [UR6+0x34830], R15 ;  /* 0x0348300fff0075a7 */ /* 0x000e640008020146 */
[----:B-1----:R-:W-:Y:S05]  /*70a0*/  @!P1 BRA `(.L_x_192) ;  /* 0x000000b800c49947 */ /* 0x002fea0003800000 */
.L_x_189:
[----:B-1----:R-:W1:Y:S01]  /*70b0*/  S2R R20, SR_TID.X ;  /* 0x0000000000147919 */ /* 0x002e620000002100 */
        /* <DEDUP_REMOVED lines=28> */
[----:B-1----:R-:W-:Y:S01]  /*7280*/  SHF.R.U32.HI R20, RZ, 0x7, R20 ;  /* 0x00000007ff147819 */ /* 0x002fe20000011614 */
[----:B------:R-:W-:Y:S01]  /*7290*/  UMOV UR36, UR14 ;  /* 0x0000000e00247c82 */ /* 0x000fe20008000000 */
[----:B------:R-:W-:Y:S01]  /*72a0*/  UMOV UR37, UR15 ;  /* 0x0000000f00257c82 */ /* 0x000fe20008000000 */
[----:B------:R-:W-:-:S02]  /*72b0*/  UIADD3 UR42, UR6, 0x280, URZ ;  /* 0x00000280062a7890 */ /* 0x000fc4000fffe03f */
[----:B0-----:R-:W-:Y:S01]  /*72c0*/  VIADD R15, R20, 0x8 ;  /* 0x00000008140f7836 */ /* 0x001fe20000000000 */
        /* <DEDUP_REMOVED lines=581> */
.L_x_194:
        /* <DEDUP_REMOVED lines=8> */
.L_x_195:
[----:B-1----:R-:W-:Y:S05]  /*97a0*/  @P1 BRA `(.L_x_193) ;  /* 0x0000000000081947 */ /* 0x002fea0003800000 */
[----:B------:R-:W1:Y:S02]  /*97b0*/  SYNCS.PHASECHK.TRANS64.TRYWAIT P1, [UR6+0x34850], R14 ;  /* 0x0348500eff0075a7 */ /* 0x000e640008020146 */
[----:B-1----:R-:W-:Y:S05]  /*97c0*/  @!P1 BRA `(.L_x_196) ;  /* 0x0000009400149947 */ /* 0x002fea0003800000 */
.L_x_193:
[----:B------:R-:W-:Y:S01]  /*97d0*/  R2UR UR6, R2 ;  /* 0x00000000020672ca */ /* 0x000fe200000e0000 */
[----:B------:R-:W-:Y:S01]  /*97e0*/  WARPGROUP.ARRIVE ;  /* 0x00000000000079c5 */ /* 0x000fe20000000000 */
[----:B------:R-:W-:-:S05]  /*97f0*/  UMOV UR11, 0x40000040 ;  /* 0x40000040000b7882 */ /* 0x000fca0000000000 */
[----:B-1----:R-:W1:Y:S06]  /*9800*/  S2R R15, SR_TID.X ;  /* 0x00000000000f7919 */ /* 0x002e6c0000002100 */
[----:B------:R-:W-:-:S04]  /*9810*/  UIADD3 UR6, UR6, 0x400, URZ ;  /* 0x0000040006067890 */ /* 0x000fc8000fffe03f */
[----:B------:R-:W-:-:S04]  /*9820*/  USHF.R.U32.HI UR6, URZ, 0x4, UR6 ;  /* 0x000000043f067899 */ /* 0x000fc80008011606 */
[----:B------:R-:W-:-:S04]  /*9830*/  ULOP3.LUT UR6, UR6, 0x3fff, URZ, 0xc0, !UPT ;  /* 0x00003fff06067892 */ /* 0x000fc8000f8ec03f */
[----:B------:R-:W-:-:S04]  /*9840*/  ULOP3.LUT UR6, UR6, 0x5800000, URZ, 0xfc, !UPT ;  /* 0x0580000006067892 */ /* 0x000fc8000f8efc3f */
[----:B------:R-:W-:Y:S01]  /*9850*/  UIMAD UR6, UR61, 0xb00, UR6 ;  /* 0x00000b003d0678a4 */ /* 0x000fe2000f8e0206 */
[----:B-1----:R-:W-:-:S06]  /*9860*/  SHF.R.U32.HI R15, RZ, 0x7, R15 ;  /* 0x00000007ff0f7819 */ /* 0x002fcc000001160f */
[----:B------:R-:W-:Y:S02]  /*9870*/  UMOV UR10, UR6 ;  /* 0x00000006000a7c82 */ /* 0x000fe40008000000 */
[----:B------:R-:W-:Y:S01]  /*9880*/  HGMMA.64x128x16.F32 R24, R176, gdesc[UR8].tnspB, R24, gsb0 ;  /* 0x41e00008b0187df0 */ /* 0x000fe20008000818 */
[----:B------:R-:W-:Y:S01]  /*9890*/  UIADD3 UR10, UR6, 0x80, URZ ;  /* 0x00000080060a7890 */ /* 0x000fe2000fffe03f */
[----:B0-----:R-:W-:Y:S01]  /*98a0*/  IADD3 R14, -R15, 0xb, RZ ;  /* 0x0000000b0f0e7810 */ /* 0x001fe20007ffe1ff */
[----:B------:R-:W-:Y:S01]  /*98b0*/  UMOV UR11, 0x40000040 ;  /* 0x40000040000b7882 */ /* 0x000fe20000000000 */
[----:B------:R-:W-:Y:S02]  /*98c0*/  WARPGROUP.DEPBAR.LE gsb0, 0x0 ;  /* 0x00008000000079c5 */ /* 0x000fe40000010000 */
[----:B------:R-:W-:-:S06]  /*98d0*/  WARPGROUP.ARRIVE ;  /* 0x00000000000079c5 */ /* 0x000fcc0000000000 */
[----:B------:R-:W-:Y:S01]  /*98e0*/  HGMMA.64x128x16.F32 R24, R180, gdesc[UR8].tnspB, R24, gsb0 ;  /* 0x41e00008b4187df0 */ /* 0x000fe20008000818 */
[----:B------:R-:W-:Y:S01]  /*98f0*/  UIADD3 UR10, UR6, 0x100, URZ ;  /* 0x00000100060a7890 */ /* 0x000fe2000fffe03f */
[----:B------:R-:W-:Y:S01]  /*9900*/  UMOV UR11, 0x40000040 ;  /* 0x40000040000b7882 */ /* 0x000fe20000000000 */
[----:B------:R-:W-:Y:S02]  /*9910*/  WARPGROUP.DEPBAR.LE gsb0, 0x0 ;  /* 0x00008000000079c5 */ /* 0x000fe40000010000 */
[----:B------:R-:W-:-:S07]  /*9920*/  WARPGROUP.ARRIVE ;  /* 0x00000000000079c5 */ /* 0x000fce0000000000 */
        /* <DEDUP_REMOVED lines=33> */
[----:B------:R-:W-:Y:S01]  /*9b40*/  UIADD3 UR6, UR6, 0x500, URZ ;  /* 0x0000050006067890 */ /* 0x000fe2000fffe03f */
[----:B------:R-:W-:Y:S02]  /*9b50*/  WARPGROUP.DEPBAR.LE gsb0, 0x0 ;  /* 0x00008000000079c5 */ /* 0x000fe40000010000 */
[----:B------:R-:W-:-:S06]  /*9b60*/  WARPGROUP.ARRIVE ;  /* 0x00000000000079c5 */ /* 0x000fcc0000000000 */
[----:B------:R-:W-:Y:S01]  /*9b70*/  HGMMA.64x128x16.F32 R24, R212, gdesc[UR8].tnspB, R24, gsb0 ;  /* 0x41e00008d4187df0 */ /* 0x000fe20008000818 */
[----:B------:R-:W-:Y:S01]  /*9b80*/  UMOV UR10, UR6 ;  /* 0x00000006000a7c82 */ /* 0x000fe20008000000 */
[----:B------:R-:W-:Y:S01]  /*9b90*/  UMOV UR11, 0x40000040 ;  /* 0x40000040000b7882 */ /* 0x000fe20000000000 */
[----:B------:R-:W-:Y:S02]  /*9ba0*/  WARPGROUP.DEPBAR.LE gsb0, 0x0 ;  /* 0x00008000000079c5 */ /* 0x000fe40000010000 */
[----:B------:R-:W-:-:S07]  /*9bb0*/  WARPGROUP.ARRIVE ;  /* 0x00000000000079c5 */ /* 0x000fce0000000000 */
[----:B------:R-:W-:Y:S03]  /*9bc0*/  HGMMA.64x128x16.F32 R24, R216, gdesc[UR8].tnspB, R24, gsb0 ;  /* 0x41e00008d8187df0 */ /* 0x000fe60008000818 */
[----:B------:R-:W-:Y:S02]  /*9bd0*/  WARPGROUP.DEPBAR.LE gsb0, 0x0 ;  /* 0x00008000000079c5 */ /* 0x000fe40000010000 */
[----:B------:R0:W-:Y:S06]  /*9be0*/  BAR.ARV R14, 0x100 ;  /* 0x0004000e0000751d */ /* 0x0001ec0000002000 */
[----:B------:R-:W-:Y:S05]  /*9bf0*/  @!P0 BRA `(.L_x_197) ;  /* 0x0000000000048947 */ /* 0x000fea0003800000 */
[----:B------:R-:W-:Y:S01]  /*9c00*/  BPT.TRAP 0x1 ;  /* 0x000000040000795c */ /* 0x000fe20000300000 */
.L_x_197:
[----:B0-----:R-:W-:Y:S01]  /*9c10*/  FMUL.FTZ R14, R168, UR7 ;  /* 0x00000007a80e7c20 */ /* 0x001fe20008410000 */
        /* <DEDUP_REMOVED lines=9> */
[----:B------:R-:W-:Y:S01]  /*9cb0*/  FMUL.FTZ R162, R162, UR7 ;  /* 0x00000007a2a27c20 */ /* 0x000fe20008410000 */
[----:B------:R-:W-:Y:S01]  /*9cc0*/  FMUL.FTZ R161, R161, UR7 ;  /* 0x00000007a1a17c20 */ /* 0x000fe20008410000 */
[----:B------:R-:W-:Y:S01]  /*9cd0*/  FMUL.FTZ R163, R163, UR7 ;  /* 0x00000007a3a37c20 */ /* 0x000fe20008410000 */
[----:B------:R-:W-:Y:S01]  /*9ce0*/  FMUL.FTZ R164, R164, UR7 ;  /* 0x00000007a4a47c20 */ /* 0x000fe20008410000 */
[----:B------:R-:W1:Y:S01]  /*9cf0*/  MUFU.TANH R20, R20 ;  /* 0x0000001400147308 */ /* 0x000e620000002400 */
[----:B------:R-:W-:Y:S01]  /*9d00*/  FMUL.FTZ R204, R108, UR7 ;  /* 0x000000076ccc7c20 */ /* 0x000fe20008410000 */
        /* <DEDUP_REMOVED lines=84> */
[----:B------:R-:W-:-:S02]  /*a250*/  R2UR UR6, R2 ;  /* 0x00000000020672ca */ /* 0x000fc400000e0000 */
[----:B------:R-:W0:Y:S01]  /*a260*/  MUFU.TANH R164, R164 ;  /* 0x000000a400a47308 */ /* 0x000e220000002400 */
[----:B-1----:R-:W-:-:S07]  /*a270*/  FMNMX.FTZ R105, R161, R208, !PT ;  /* 0x000000d0a1697209 */ /* 0x002fce0007810000 */
[----:B------:R-:W1:Y:S01]  /*a280*/  MUFU.TANH R166, R166 ;  /* 0x000000a600a67308 */ /* 0x000e620000002400 */
[----:B--2---:R-:W-:Y:S01]  /*a290*/  FMNMX.FTZ R107, R163, R110, !PT ;  /* 0x0000006ea36b7209 */ /* 0x004fe20007810000 */
[----:B------:R-:W-:-:S06]  /*a2a0*/  FMUL.FTZ R110, R111, UR7 ;  /* 0x000000076f6e7c20 */ /* 0x000fcc0008410000 */
[----:B------:R-:W2:Y:S01]  /*a2b0*/  MUFU.TANH R165, R165 ;  /* 0x000000a500a57308 */ /* 0x000ea20000002400 */
[----:B0-----:R-:W-:-:S07]  /*a2c0*/  FMNMX.FTZ R208, R164, R105, !PT ;  /* 0x00000069a4d07209 */ /* 0x001fce0007810000 */
        /* <DEDUP_REMOVED lines=10> */
[----:B--2---:R-:W-:-:S07]  /*a370*/  FMNMX.FTZ R96, R154, R107, !PT ;  /* 0x0000006b9a607209 */ /* 0x004fce0007810000 */
[----:B------:R-:W2:Y:S01]  /*a380*/  MUFU.TANH R156, R156 ;  /* 0x0000009c009c7308 */ /* 0x000ea20000002400 */
[----:B0-----:R-:W-:Y:S01]  /*a390*/  FMNMX.FTZ R105, R153, R210, !PT ;  /* 0x000000d299697209 */ /* 0x001fe20007810000 */
[----:B------:R-:W-:-:S06]  /*a3a0*/  FMUL.FTZ R210, R97, UR7 ;  /* 0x0000000761d27c20 */ /* 0x000fcc0008410000 */
[----:B------:R-:W0:Y:S01]  /*a3b0*/  MUFU.TANH R158, R158 ;  /* 0x0000009e009e7308 */ /* 0x000e220000002400 */
[----:B-1----:R-:W-:-:S07]  /*a3c0*/  FMNMX.FTZ R107, R155, R96, !PT ;  /* 0x000000609b6b7209 */ /* 0x002fce0007810000 */
[----:B------:R-:W1:Y:S01]  /*a3d0*/  MUFU.TANH R157, R157 ;  /* 0x0000009d009d7308 */ /* 0x000e620000002400 */
[----:B--2---:R-:W-:-:S07]  /*a3e0*/  FMNMX.FTZ R96, R156, R105, !PT ;  /* 0x000000699c607209 */ /* 0x004fce0007810000 */
[----:B------:R-:W2:Y:S01]  /*a3f0*/  MUFU.TANH R159, R159 ;  /* 0x0000009f009f7308 */ /* 0x000ea20000002400 */
[----:B0-----:R-:W-:-:S07]  /*a400*/  FMNMX.FTZ R212, R158, R107, !PT ;  /* 0x0000006b9ed47209 */ /* 0x001fce0007810000 */
[----:B------:R-:W0:Y:S01]  /*a410*/  MUFU.TANH R144, R144 ;  /* 0x0000009000907308 */ /* 0x000e220000002400 */
[----:B-1----:R-:W-:Y:S01]  /*a420*/  FMNMX.FTZ R97, R157, R96, !PT ;  /* 0x000000609d617209 */ /* 0x002fe20007810000 */
[----:B------:R-:W-:-:S06]  /*a430*/  FMUL.FTZ R96, R98, UR7 ;  /* 0x0000000762607c20 */ /* 0x000fcc0008410000 */
[----:B------:R-:W1:Y:S01]  /*a440*/  MUFU.TANH R146, R146 ;  /* 0x0000009200927308 */ /* 0x000e620000002400 */
[----:B--2---:R-:W-:-:S07]  /*a450*/  FMNMX.FTZ R105, R159, R212, !PT ;  /* 0x000000d49f697209 */ /* 0x004fce0007810000 */
        /* <DEDUP_REMOVED lines=26> */
[----:B--2---:R-:W-:Y:S01]  /*a600*/  FMNMX.FTZ R99, R139, R100, !PT ;  /* 0x000000648b637209 */ /* 0x004fe20007810000 */
[----:B------:R-:W-:Y:S01]  /*a610*/  FMUL.FTZ R100, R102, UR7 ;  /* 0x0000000766647c20 */ /* 0x000fe20008410000 */
[----:B------:R-:W-:-:S05]  /*a620*/  FMUL.FTZ R102, R103, UR7 ;  /* 0x0000000767667c20 */ /* 0x000fca0008410000 */
[----:B------:R-:W2:Y:S01]  /*a630*/  MUFU.TANH R142, R142 ;  /* 0x0000008e008e7308 */ /* 0x000ea20000002400 */
[----:B0-----:R-:W-:-:S07]  /*a640*/  FMNMX.FTZ R97, R140, R97, !PT ;  /* 0x000000618c617209 */ /* 0x001fce0007810000 */
[----:B------:R-:W0:Y:S01]  /*a650*/  MUFU.TANH R174, R174 ;  /* 0x000000ae00ae7308 */ /* 0x000e220000002400 */
[----:B-1----:R-:W-:-:S07]  /*a660*/  FMNMX.FTZ R97, R172, R97, !PT ;  /* 0x00000061ac617209 */ /* 0x002fce0007810000 */
        /* <DEDUP_REMOVED lines=96> */
[----:B-1----:R-:W-:-:S05]  /*ac70*/  FMNMX.FTZ R92, R93, R88, !PT ;  /* 0x000000585d5c7209 */ /* 0x002fca0007810000 */
[----:B------:R-:W1:Y:S01]  /*ac80*/  SHFL.BFLY PT, R89, R92, 0x2, 0x1f ;  /* 0x0c401f005c597f89 */ /* 0x000e6200000e0000 */
[----:B--2---:R-:W-:-:S04]  /*ac90*/  FMNMX.FTZ R90, R94, R99, !PT ;  /* 0x000000635e5a7209 */ /* 0x004fc80007810000 */
[----:B0-----:R-:W-:-:S05]  /*aca0*/  FMNMX.FTZ R99, R95, R90, !PT ;  /* 0x0000005a5f637209 */ /* 0x001fca0007810000 */
[----:B------:R-:W0:Y:S01]  /*acb0*/  SHFL.BFLY PT, R88, R99, 0x2, 0x1f ;  /* 0x0c401f0063587f89 */ /* 0x000e2200000e0000 */
[----:B-1----:R-:W-:Y:S02]  /*acc0*/  FMNMX.FTZ R101, R92, R89, !PT ;  /* 0x000000595c657209 */ /* 0x002fe40007810000 */
[----:B------:R-:W1:Y:S01]  /*acd0*/  LDC R89, c[0x0][0x988] ;  /* 0x00026200ff597b82 */ /* 0x000e620000000800 */
[----:B0-----:R-:W-:Y:S02]  /*ace0*/  FMNMX.FTZ R103, R99, R88, !PT ;  /* 0x0000005863677209 */ /* 0x001fe40007810000 */
[----:B------:R-:W0:Y:S04]  /*acf0*/  SHFL.BFLY PT, R88, R101, 0x1, 0x1f ;  /* 0x0c201f0065587f89 */ /* 0x000e2800000e0000 */
[----:B------:R-:W2:Y:S01]  /*ad00*/  SHFL.BFLY PT, R90, R103, 0x1, 0x1f ;  /* 0x0c201f00675a7f89 */ /* 0x000ea200000e0000 */
[----:B0-----:R-:W-:-:S02]  /*ad10*/  FMNMX.FTZ R88, R101, R88, !PT ;  /* 0x0000005865587209 */ /* 0x001fc40007810000 */
[----:B--2---:R-:W-:-:S03]  /*ad20*/  FMNMX.FTZ R90, R103, R90, !PT ;  /* 0x0000005a675a7209 */ /* 0x004fc60007810000 */
[C---:B-1----:R-:W-:Y:S01]  /*ad30*/  FMUL.FTZ R177, R88.reuse, R89 ;  /* 0x0000005958b17220 */ /* 0x042fe20000410000 */
[----:B------:R-:W-:-:S03]  /*ad40*/  FADD.FTZ R11, -R88, R11 ;  /* 0x0000000b580b7221 */ /* 0x000fc60000010100 */
[-CC-:B------:R-:W-:Y:S01]  /*ad50*/  FFMA.FTZ R173, R169, R89.reuse, -R177.reuse ;  /* 0x00000059a9ad7223 */ /* 0x180fe200000108b1 */
[-CC-:B------:R-:W-:Y:S01]  /*ad60*/  FFMA.FTZ R169, R161, R89.reuse, -R177.reuse ;  /* 0x00000059a1a97223 */ /* 0x180fe200000108b1 */
[-CC-:B------:R-:W-:Y:S01]  /*ad70*/  FFMA.FTZ R161, R153, R89.reuse, -R177.reuse ;  /* 0x0000005999a17223 */ /* 0x180fe200000108b1 */
[-C--:B------:R-:W-:Y:S01]  /*ad80*/  FFMA.FTZ R153, R157, R89.reuse, -R177 ;  /* 0x000000599d997223 */ /* 0x080fe200000108b1 */
[-C--:B------:R-:W-:Y:S01]  /*ad90*/  FMUL.FTZ R105, R11, R89.reuse ;  /* 0x000000590b697220 */ /* 0x080fe20000410000 */
[----:B------:R-:W2:Y:S01]  /*ada0*/  LDL R157, [R1] ;  /* 0x00000000019d7983 */ /* 0x000ea20000100800 */
[C---:B------:R-:W-:Y:S01]  /*adb0*/  FADD.FTZ R11, -R90.reuse, R13 ;  /* 0x0000000d5a0b7221 */ /* 0x040fe20000010100 */
[-CC-:B------:R-:W-:Y:S01]  /*adc0*/  FFMA.FTZ R13, R91, R89.reuse, -R177.reuse ;  /* 0x000000595b0d7223 */ /* 0x180fe200000108b1 */
[-C--:B------:R-:W-:Y:S01]  /*add0*/  FMUL.FTZ R91, R90, R89.reuse ;  /* 0x000000595a5b7220 */ /* 0x080fe20000410000 */
[-C--:B------:R-:W-:Y:S01]  /*ade0*/  FFMA.FTZ R135, R14, R89.reuse, -R177 ;  /* 0x000000590e877223 */ /* 0x080fe200000108b1 */
[-C--:B------:R-:W-:Y:S01]  /*adf0*/  FMUL.FTZ R11, R11, R89.reuse ;  /* 0x000000590b0b7220 */ /* 0x080fe20000410000 */
[----:B------:R0:W-:Y:S01]  /*ae00*/  MUFU.EX2 R92, R105 ;  /* 0x00000069005c7308 */ /* 0x0001e20000000800 */
[-C--:B------:R-:W-:Y:S01]  /*ae10*/  FFMA.FTZ R20, R20, R89.reuse, -R91 ;  /* 0x0000005914147223 */ /* 0x080fe2000001085b */
[-CC-:B------:R-:W-:Y:S01]  /*ae20*/  FFMA.FTZ R175, R15, R89.reuse, -R177.reuse ;  /* 0x000000590faf7223 */ /* 0x180fe200000108b1 */
        /* <DEDUP_REMOVED lines=24> */
[-CC-:B0-----:R-:W-:Y:S01]  /*afb0*/  FFMA.FTZ R105, R196, R89.reuse, -R177.reuse ;  /* 0x00000059c4697223 */ /* 0x181fe200000108b1 */
        /* <DEDUP_REMOVED lines=11> */
[-C--:B------:R-:W-:Y:S01]  /*b070*/  FFMA.FTZ R128, R93, R89.reuse, -R177 ;  /* 0x000000595d807223 */ /* 0x080fe200000108b1 */
[-CC-:B------:R-:W-:Y:S01]  /*b080*/  FFMA.FTZ R177, R21, R89.reuse, -R91.reuse ;  /* 0x0000005915b17223 */ /* 0x180fe2000001085b */
[----:B------:R-:W-:Y:S01]  /*b090*/  MUFU.EX2 R11, R11 ;  /* 0x0000000b000b7308 */ /* 0x000fe20000000800 */
[-CC-:B------:R-:W-:Y:S01]  /*b0a0*/  FFMA.FTZ R179, R170, R89.reuse, -R91.reuse ;  /* 0x00000059aab37223 */ /* 0x180fe2000001085b */
[----:B------:R-:W-:-:S06]  /*b0b0*/  FFMA.FTZ R170, R171, R89, -R91 ;  /* 0x00000059abaa7223 */ /* 0x000fcc000001085b */
[----:B------:R-:W0:Y:S08]  /*b0c0*/  MUFU.EX2 R135, R135 ;  /* 0x0000008700877308 */ /* 0x000e300000000800 */
[----:B------:R-:W1:Y:S01]  /*b0d0*/  MUFU.EX2 R20, R20 ;  /* 0x0000001400147308 */ /* 0x000e620000000800 */
[----:B------:R-:W-:-:S07]  /*b0e0*/  FFMA.FTZ R181, R162, R89, -R91 ;  /* 0x00000059a2b57223 */ /* 0x000fce000001085b */
[----:B------:R-:W3:Y:S08]  /*b0f0*/  MUFU.EX2 R175, R175 ;  /* 0x000000af00af7308 */ /* 0x000ef00000000800 */
[----:B------:R-:W4:Y:S01]  /*b100*/  MUFU.EX2 R177, R177 ;  /* 0x000000b100b17308 */ /* 0x000f220000000800 */
[----:B------:R-:W-:-:S07]  /*b110*/  FFMA.FTZ R162, R163, R89, -R91 ;  /* 0x00000059a3a27223 */ /* 0x000fce000001085b */
[----:B------:R-:W5:Y:S08]  /*b120*/  MUFU.EX2 R133, R133 ;  /* 0x0000008500857308 */ /* 0x000f700000000800 */
[----:B------:R-:W5:Y:S01]  /*b130*/  MUFU.EX2 R179, R179 ;  /* 0x000000b300b37308 */ /* 0x000f620000000800 */
[----:B------:R-:W-:Y:S01]  /*b140*/  FFMA.FTZ R201, R120, R89, -R91 ;  /* 0x0000005978c97223 */ /* 0x000fe2000001085b */
[----:B0-----:R-:W-:Y:S01]  /*b150*/  FFMA.FTZ R120, R92, R3, R135 ;  /* 0x000000035c787223 */ /* 0x001fe20000010087 */
[----:B-1----:R-:W-:-:S05]  /*b160*/  FFMA.FTZ R10, R11, R10, R20 ;  /* 0x0000000a0b0a7223 */ /* 0x002fca0000010014 */
[----:B------:R-:W0:Y:S01]  /*b170*/  MUFU.EX2 R173, R173 ;  /* 0x000000ad00ad7308 */ /* 0x000e220000000800 */
[----:B------:R-:W-:-:S07]  /*b180*/  FFMA.FTZ R183, R166, R89, -R91 ;  /* 0x00000059a6b77223 */ /* 0x000fce000001085b */
[----:B------:R-:W1:Y:S01]  /*b190*/  MUFU.EX2 R170, R170 ;  /* 0x000000aa00aa7308 */ /* 0x000e620000000800 */
[-CC-:B------:R-:W-:Y:S01]  /*b1a0*/  FFMA.FTZ R199, R132, R89.reuse, -R91.reuse ;  /* 0x0000005984c77223 */ /* 0x180fe2000001085b */
[----:B------:R-:W-:Y:S01]  /*b1b0*/  FFMA.FTZ R132, R134, R89, -R91 ;  /* 0x0000005986847223 */ /* 0x000fe2000001085b */
[----:B---3--:R-:W-:-:S05]  /*b1c0*/  FADD.FTZ R134, R175, R120 ;  /* 0x00000078af867221 */ /* 0x008fca0000010000 */
[----:B------:R-:W3:Y:S01]  /*b1d0*/  MUFU.EX2 R131, R131 ;  /* 0x0000008300837308 */ /* 0x000ee20000000800 */
[----:B----4-:R-:W-:Y:S01]  /*b1e0*/  FADD.FTZ R10, R177, R10 ;  /* 0x0000000ab10a7221 */ /* 0x010fe20000010000 */
[----:B------:R-:W-:-:S06]  /*b1f0*/  FFMA.FTZ R166, R167, R89, -R91 ;  /* 0x00000059a7a67223 */ /* 0x000fcc000001085b */
[----:B------:R-:W4:Y:S01]  /*b200*/  MUFU.EX2 R181, R181 ;  /* 0x000000b500b57308 */ /* 0x000f220000000800 */
[----:B-----5:R-:W-:Y:S01]  /*b210*/  FADD.FTZ R134, R133, R134 ;  /* 0x0000008685867221 */ /* 0x020fe20000010000 */
[----:B------:R-:W-:-:S06]  /*b220*/  FADD.FTZ R3, R179, R10 ;  /* 0x0000000ab3037221 */ /* 0x000fcc0000010000 */
[----:B------:R-:W5:Y:S01]  /*b230*/  MUFU.EX2 R169, R169 ;  /* 0x000000a900a97308 */ /* 0x000f620000000800 */
[----:B------:R-:W-:-:S07]  /*b240*/  FFMA.FTZ R185, R154, R89, -R91 ;  /* 0x000000599ab97223 */ /* 0x000fce000001085b */
[----:B------:R-:W5:Y:S01]  /*b250*/  MUFU.EX2 R162, R162 ;  /* 0x000000a200a27308 */ /* 0x000f620000000800 */
[----:B0-----:R-:W-:Y:S01]  /*b260*/  FADD.FTZ R134, R173, R134 ;  /* 0x00000086ad867221 */ /* 0x001fe20000010000 */
[----:B-1----:R-:W-:-:S06]  /*b270*/  FADD.FTZ R10, R170, R3 ;  /* 0x00000003aa0a7221 */ /* 0x002fcc0000010000 */
[----:B------:R-:W0:Y:S01]  /*b280*/  MUFU.EX2 R129, R129 ;  /* 0x0000008100817308 */ /* 0x000e220000000800 */
[----:B------:R-:W-:-:S07]  /*b290*/  FFMA.FTZ R154, R155, R89, -R91 ;  /* 0x000000599b9a7223 */ /* 0x000fce000001085b */
[----:B------:R-:W1:Y:S01]  /*b2a0*/  MUFU.EX2 R183, R183 ;  /* 0x000000b700b77308 */ /* 0x000e620000000800 */
[----:B---3--:R-:W-:Y:S01]  /*b2b0*/  FADD.FTZ R134, R131, R134 ;  /* 0x0000008683867221 */ /* 0x008fe20000010000 */
[----:B----4-:R-:W-:-:S06]  /*b2c0*/  FADD.FTZ R3, R181, R10 ;  /* 0x0000000ab5037221 */ /* 0x010fcc0000010000 */
[----:B------:R-:W3:Y:S01]  /*b2d0*/  MUFU.EX2 R165, R165 ;  /* 0x000000a500a57308 */ /* 0x000ee20000000800 */
[----:B------:R-:W-:-:S07]  /*b2e0*/  FFMA.FTZ R187, R158, R89, -R91 ;  /* 0x000000599ebb7223 */ /* 0x000fce000001085b */
        /* <DEDUP_REMOVED lines=35> */
[----:B------:R-:W2:Y:S01]  /*b520*/  MUFU.EX2 R191, R191 ;  /* 0x000000bf00bf7308 */ /* 0x000ea20000000800 */
        /* <DEDUP_REMOVED lines=11> */
[----:B--2---:R-:W-:-:S06]  /*b5e0*/  FADD.FTZ R3, R191, R10 ;  /* 0x0000000abf037221 */ /* 0x004fcc0000010000 */
[----:B------:R-:W2:Y:S01]  /*b5f0*/  MUFU.EX2 R137, R137 ;  /* 0x0000008900897308 */ /* 0x000ea20000000800 */
        /* <DEDUP_REMOVED lines=9> */
[----:B------:R-:W3:Y:S08]  /*b690*/  MUFU.EX2 R172, R172 ;  /* 0x000000ac00ac7308 */ /* 0x000ef00000000800 */
[----:B------:R-:W4:Y:S01]  /*b6a0*/  MUFU.EX2 R142, R142 ;  /* 0x0000008e008e7308 */ /* 0x000f220000000800 */
[----:B--2---:R-:W-:Y:S01]  /*b6b0*/  FADD.FTZ R134, R137, R134 ;  /* 0x0000008689867221 */ /* 0x004fe20000010000 */
[----:B-----5:R-:W-:-:S06]  /*b6c0*/  FADD.FTZ R10, R138, R3 ;  /* 0x000000038a0a7221 */ /* 0x020fcc0000010000 */
[----:B------:R-:W2:Y:S08]  /*b6d0*/  MUFU.EX2 R115, R115 ;  /* 0x0000007300737308 */ /* 0x000eb00000000800 */
[----:B------:R-:W5:Y:S01]  /*b6e0*/  MUFU.EX2 R197, R197 ;  /* 0x000000c500c57308 */ /* 0x000f620000000800 */
[----:B0-----:R-:W-:Y:S01]  /*b6f0*/  FADD.FTZ R3, R117, R134 ;  /* 0x0000008675037221 */ /* 0x001fe20000010000 */
[----:B-1----:R-:W-:-:S06]  /*b700*/  FADD.FTZ R21, R195, R10 ;  /* 0x0000000ac3157221 */ /* 0x002fcc0000010000 */
[----:B------:R-:W0:Y:S01]  /*b710*/  MUFU.EX2 R168, R168 ;  /* 0x000000a800a87308 */ /* 0x000e220000000800 */
[----:B------:R-:W-:-:S07]  /*b720*/  FFMA.FTZ R209, R104, R89, -R91 ;  /* 0x0000005968d17223 */ /* 0x000fce000001085b */
[----:B------:R-:W1:Y:S01]  /*b730*/  MUFU.EX2 R130, R130 ;  /* 0x0000008200827308 */ /* 0x000e620000000800 */
[----:B------:R-:W-:Y:S01]  /*b740*/  FFMA.FTZ R104, R106, R89, -R91 ;  /* 0x000000596a687223 */ /* 0x000fe2000001085b */
[----:B---3--:R-:W-:Y:S01]  /*b750*/  FADD.FTZ R10, R172, R3 ;  /* 0x00000003ac0a7221 */ /* 0x008fe20000010000 */
[----:B----4-:R-:W-:-:S05]  /*b760*/  FADD.FTZ R106, R142, R21 ;  /* 0x000000158e6a7221 */ /* 0x010fca0000010000 */
[----:B------:R-:W3:Y:S01]  /*b770*/  MUFU.EX2 R113, R113 ;  /* 0x0000007100717308 */ /* 0x000ee20000000800 */
[----:B------:R-:W-:-:S07]  /*b780*/  FFMA.FTZ R120, R122, R89, -R91 ;  /* 0x000000597a787223 */ /* 0x000fce000001085b */
[----:B------:R-:W4:Y:S01]  /*b790*/  MUFU.EX2 R199, R199 ;  /* 0x000000c700c77308 */ /* 0x000f220000000800 */
[----:B--2---:R-:W-:Y:S01]  /*b7a0*/  FADD.FTZ R3, R115, R10 ;  /* 0x0000000a73037221 */ /* 0x004fe20000010000 */
[----:B-----5:R-:W-:-:S06]  /*b7b0*/  FADD.FTZ R21, R197, R106 ;  /* 0x0000006ac5157221 */ /* 0x020fcc0000010000 */
[----:B------:R-:W2:Y:S01]  /*b7c0*/  MUFU.EX2 R164, R164 ;  /* 0x000000a400a47308 */ /* 0x000ea20000000800 */
[----:B------:R-:W-:-:S07]  /*b7d0*/  FFMA.FTZ R203, R124, R89, -R91 ;  /* 0x000000597ccb7223 */ /* 0x000fce000001085b */
[----:B------:R-:W5:Y:S01]  /*b7e0*/  MUFU.EX2 R132, R132 ;  /* 0x0000008400847308 */ /* 0x000f620000000800 */
[----:B------:R-:W-:Y:S01]  /*b7f0*/  FFMA.FTZ R211, R108, R89, -R91 ;  /* 0x000000596cd37223 */ /* 0x000fe2000001085b */
[----:B0-----:R-:W-:Y:S01]  /*b800*/  FADD.FTZ R10, R168, R3 ;  /* 0x00000003a80a7221 */ /* 0x001fe20000010000 */
[----:B-1----:R-:W-:-:S05]  /*b810*/  FADD.FTZ R108, R130, R21 ;  /* 0x00000015826c7221 */ /* 0x002fca0000010000 */
        /* <DEDUP_REMOVED lines=31> */
[----:B------:R-:W0:Y:S08]  /*ba10*/  MUFU.EX2 R105, R105 ;  /* 0x0000006900697308 */ /* 0x000e300000000800 */
[----:B------:R-:W1:Y:S01]  /*ba20*/  MUFU.EX2 R207, R207 ;  /* 0x000000cf00cf7308 */ /* 0x000e620000000800 */
[----:B---3--:R-:W-:Y:S01]  /*ba30*/  FADD.FTZ R3, R107, R10 ;  /* 0x0000000a6b037221 */ /* 0x008fe20000010000 */
[----:B----4-:R-:W-:-:S06]  /*ba40*/  FADD.FTZ R21, R205, R98 ;  /* 0x00000062cd157221 */ /* 0x010fcc0000010000 */
[----:B------:R-:W3:Y:S08]  /*ba50*/  MUFU.EX2 R148, R148 ;  /* 0x0000009400947308 */ /* 0x000ef00000000800 */
[----:B------:R-:W4:Y:S01]  /*ba60*/  MUFU.EX2 R114, R114 ;  /* 0x0000007200727308 */ /* 0x000f220000000800 */
[----:B------:R-:W-:Y:S01]  /*ba70*/  FFMA.FTZ R215, R100, R89, -R91 ;  /* 0x0000005964d77223 */ /* 0x000fe2000001085b */
[----:B--2---:R-:W-:Y:S01]  /*ba80*/  FADD.FTZ R10, R152, R3 ;  /* 0x00000003980a7221 */ /* 0x004fe20000010000 */
[----:B-----5:R-:W-:-:S05]  /*ba90*/  FADD.FTZ R100, R112, R21 ;  /* 0x0000001570647221 */ /* 0x020fca0000010000 */
[----:B------:R-:W2:Y:S01]  /*baa0*/  MUFU.EX2 R103, R103 ;  /* 0x0000006700677308 */ /* 0x000ea20000000800 */
[----:B------:R-:W-:-:S07]  /*bab0*/  FFMA.FTZ R106, R110, R89, -R91 ;  /* 0x000000596e6a7223 */ /* 0x000fce000001085b */
[----:B------:R-:W5:Y:S01]  /*bac0*/  MUFU.EX2 R209, R209 ;  /* 0x000000d100d17308 */ /* 0x000f620000000800 */
[----:B0-----:R-:W-:Y:S01]  /*bad0*/  FADD.FTZ R3, R105, R10 ;  /* 0x0000000a69037221 */ /* 0x001fe20000010000 */
[----:B-1----:R-:W-:-:S06]  /*bae0*/  FADD.FTZ R21, R207, R100 ;  /* 0x00000064cf157221 */ /* 0x002fcc0000010000 */
[----:B------:R-:W0:Y:S08]  /*baf0*/  MUFU.EX2 R144, R144 ;  /* 0x0000009000907308 */ /* 0x000e300000000800 */
[----:B------:R-:W1:Y:S01]  /*bb00*/  MUFU.EX2 R104, R104 ;  /* 0x0000006800687308 */ /* 0x000e620000000800 */
[----:B---3--:R-:W-:Y:S01]  /*bb10*/  FADD.FTZ R10, R148, R3 ;  /* 0x00000003940a7221 */ /* 0x008fe20000010000 */
[----:B----4-:R-:W-:-:S06]  /*bb20*/  FADD.FTZ R100, R114, R21 ;  /* 0x0000001572647221 */ /* 0x010fcc0000010000 */
[----:B------:R-:W3:Y:S08]  /*bb30*/  MUFU.EX2 R101, R101 ;  /* 0x0000006500657308 */ /* 0x000ef00000000800 */
[----:B------:R-:W4:Y:S01]  /*bb40*/  MUFU.EX2 R211, R211 ;  /* 0x000000d300d37308 */ /* 0x000f220000000800 */
[----:B--2---:R-:W-:Y:S01]  /*bb50*/  FADD.FTZ R3, R103, R10 ;  /* 0x0000000a67037221 */ /* 0x004fe20000010000 */
[----:B-----5:R-:W-:-:S06]  /*bb60*/  FADD.FTZ R21, R209, R100 ;  /* 0x00000064d1157221 */ /* 0x020fcc0000010000 */
[----:B------:R-:W2:Y:S01]  /*bb70*/  MUFU.EX2 R140, R140 ;  /* 0x0000008c008c7308 */ /* 0x000ea20000000800 */
[----:B------:R-:W-:-:S07]  /*bb80*/  ISETP.NE.AND P1, PT, R22, RZ, PT ;  /* 0x000000ff1600720c */ /* 0x000fce0003f25270 */
        /* <DEDUP_REMOVED lines=8> */
[----:B------:R-:W3:Y:S01]  /*bc10*/  MUFU.EX2 R136, R136 ;  /* 0x0000008800887308 */ /* 0x000ee20000000800 */
[----:B------:R-:W-:-:S07]  /*bc20*/  FFMA.FTZ R217, R216, R89, -R91 ;  /* 0x00000059d8d97223 */ /* 0x000fce000001085b */
[----:B------:R-:W4:Y:S01]  /*bc30*/  MUFU.EX2 R96, R96 ;  /* 0x0000006000607308 */ /* 0x000f220000000800 */
[----:B------:R-:W-:Y:S02]  /*bc40*/  IMAD.U32 R93, RZ, RZ, UR60 ;  /* 0x0000003cff5d7e24 */ /* 0x000fe4000f8e00ff */
[----:B--2---:R-:W-:Y:S01]  /*bc50*/  FADD.FTZ R10, R140, R3 ;  /* 0x000000038c0a7221 */ /* 0x004fe20000010000 */
[----:B-----5:R-:W-:-:S04]  /*bc60*/  FADD.FTZ R102, R106, R21 ;  /* 0x000000156a667221 */ /* 0x020fc80000010000 */
[----:B------:R-:W2:Y:S01]  /*bc70*/  MUFU.EX2 R15, R15 ;  /* 0x0000000f000f7308 */ /* 0x000ea20000000800 */
[----:B------:R-:W-:-:S07]  /*bc80*/  FFMA.FTZ R100, R218, R89, -R91 ;  /* 0x00000059da647223 */ /* 0x000fce000001085b */
[----:B------:R-:W5:Y:S01]  /*bc90*/  MUFU.EX2 R215, R215 ;  /* 0x000000d700d77308 */ /* 0x000f620000000800 */
[----:B------:R-:W-:Y:S01]  /*bca0*/  @P1 LEA R3, R93, UR6, 0x3 ;  /* 0x000000065d031c11 */ /* 0x000fe2000f8e18ff */
        /* <DEDUP_REMOVED lines=10> */
[----:B------:R-:W-:Y:S02]  /*bd50*/  @P1 VIADD R3, R3, 0x34840 ;  /* 0x0003484003031836 */ /* 0x000fe40000000000 */
[----:B--2---:R-:W-:Y:S01]  /*bd60*/  FADD.FTZ R21, R15, R10 ;  /* 0x0000000a0f157221 */ /* 0x004fe20000010000 */
[----:B-----5:R-:W-:-:S04]  /*bd70*/  FADD.FTZ R91, R215, R102 ;  /* 0x00000066d75b7221 */ /* 0x020fc80000010000 */
[----:B------:R-:W2:Y:S08]  /*bd80*/  MUFU.EX2 R97, R97 ;  /* 0x0000006100617308 */ /* 0x000eb00000000800 */
[----:B------:R-:W5:Y:S01]  /*bd90*/  MUFU.EX2 R100, R100 ;  /* 0x0000006400647308 */ /* 0x000f620000000800 */
[----:B------:R-:W-:Y:S01]  /*bda0*/  @P1 PRMT R3, R157, 0x654, R3 ;  /* 0x000006549d031816 */ /* 0x000fe20000000003 */
[----:B0-----:R-:W-:Y:S01]  /*bdb0*/  FADD.FTZ R21, R214, R21 ;  /* 0x00000015d6157221 */ /* 0x001fe20000010000 */
[----:B-1----:R-:W-:-:S02]  /*bdc0*/  FADD.FTZ R10, R98, R91 ;  /* 0x0000005b620a7221 */ /* 0x002fc40000010000 */
[----:B------:R4:W-:Y:S03]  /*bdd0*/  @P1 SYNCS.ARRIVE.TRANS64.RED.A1T0 RZ, [R3+URZ], RZ ;  /* 0x000000ff03ff19a7 */ /* 0x0009e6000810043f */
[----:B------:R-:W0:Y:S08]  /*bde0*/  MUFU.EX2 R13, R13 ;  /* 0x0000000d000d7308 */ /* 0x000e300000000800 */
[----:B------:R-:W1:Y:S01]  /*bdf0*/  MUFU.EX2 R219, R219 ;  /* 0x000000db00db7308 */ /* 0x000e620000000800 */
[----:B---3--:R-:W-:Y:S01]  /*be00*/  FADD.FTZ R102, R14, R21 ;  /* 0x000000150e667221 */ /* 0x008fe20000010000 */
[----:B----4-:R-:W-:-:S06]  /*be10*/  FADD.FTZ R3, R217, R10 ;  /* 0x0000000ad9037221 */ /* 0x010fcc0000010000 */
[----:B------:R-:W3:Y:S08]  /*be20*/  MUFU.EX2 R128, R128 ;  /* 0x0000008000807308 */ /* 0x000ef00000000800 */
[----:B------:R-:W4:Y:S01]  /*be30*/  MUFU.EX2 R94, R94 ;  /* 0x0000005e005e7308 */ /* 0x000f220000000800 */
[----:B--2---:R-:W-:Y:S01]  /*be40*/  FADD.FTZ R102, R97, R102 ;  /* 0x0000006661667221 */ /* 0x004fe20000010000 */
[----:B-----5:R-:W-:-:S03]  /*be50*/  FADD.FTZ R10, R100, R3 ;  /* 0x00000003640a7221 */ /* 0x020fc60000010000 */
[----:B0-----:R-:W-:Y:S01]  /*be60*/  FADD.FTZ R3, R13, R102 ;  /* 0x000000660d037221 */ /* 0x001fe20000010000 */
[----:B-1----:R-:W-:-:S03]  /*be70*/  FADD.FTZ R21, R219, R10 ;  /* 0x0000000adb157221 */ /* 0x002fc60000010000 */
[----:B---3--:R-:W-:Y:S01]  /*be80*/  FADD.FTZ R3, R128, R3 ;  /* 0x0000000380037221 */ /* 0x008fe20000010000 */
[----:B----4-:R-:W-:Y:S01]  /*be90*/  FADD.FTZ R10, R94, R21 ;  /* 0x000000155e0a7221 */ /* 0x010fe20000010000 */
[----:B------:R-:W-:Y:S06]  /*bea0*/  @!P0 BRA `(.L_x_198) ;  /* 0x0000000000048947 */ /* 0x000fec0003800000 */
[----:B------:R-:W-:Y:S01]  /*beb0*/  BPT.TRAP 0x1 ;  /* 0x000000040000795c */ /* 0x000fe20000300000 */
.L_x_198:
[----:B------:R-:W-:Y:S01]  /*bec0*/  R2UR UR6, R2 ;  /* 0x00000000020672ca */ /* 0x000fe200000e0000 */
[----:B------:R-:W-:Y:S01]  /*bed0*/  IMAD.U32 R102, RZ, RZ, UR61 ;  /* 0x0000003dff667e24 */ /* 0x000fe2000f8e00ff */
[----:B------:R-:W-:Y:S01]  /*bee0*/  ISETP.NE.AND P1, PT, R19, RZ, PT ;  /* 0x000000ff1300720c */ /* 0x000fe20003f25270 */
[----:B------:R-:W-:Y:S01]  /*bef0*/  UMOV UR61, UR60 ;  /* 0x0000003c003d7c82 */ /* 0x000fe20008000000 */
[----:B------:R-:W-:Y:S01]  /*bf00*/  F2FP.F16.F32.PACK_AB R216, R97, R14 ;  /* 0x0000000e61d8723e */ /* 0x000fe200000000ff */
[----:B------:R-:W-:Y:S01]  /*bf10*/  FMUL.FTZ R26, R26, R11 ;  /* 0x0000000b1a1a7220 */ /* 0x000fe20000410000 */
[----:B------:R-:W-:Y:S01]  /*bf20*/  F2FP.F16.F32.PACK_AB R218, R128, R13 ;  /* 0x0000000d80da723e */ /* 0x000fe200000000ff */
        /* <DEDUP_REMOVED lines=8> */
[----:B------:R-:W-:Y:S01]  /*bfb0*/  @P1 LEA R102, R102, UR6, 0x3 ;  /* 0x0000000666661c11 */ /* 0x000fe2000f8e18ff */
[-C--:B------:R-:W-:Y:S01]  /*bfc0*/  FMUL.FTZ R43, R43, R11.reuse ;  /* 0x0000000b2b2b7220 */ /* 0x080fe20000410000 */
[----:B------:R-:W-:Y:S01]  /*bfd0*/  R2UR UR6, R16 ;  /* 0x00000000100672ca */ /* 0x000fe200000e0000 */
[-C--:B------:R-:W-:Y:S01]  /*bfe0*/  FMUL.FTZ R46, R46, R11.reuse ;  /* 0x0000000b2e2e7220 */ /* 0x080fe20000410000 */
[----:B------:R-:W-:Y:S01]  /*bff0*/  FMUL.FTZ R47, R47, R11 ;  /* 0x0000000b2f2f7220 */ /* 0x000fe20000410000 */
[----:B------:R-:W-:-:S02]  /*c000*/  @P1 VIADD R102, R102, 0x34860 ;  /* 0x0003486066661836 */ /* 0x000fc40000000000 */
[-C--:B------:R-:W-:Y:S01]  /*c010*/  FMUL.FTZ R50, R50, R11.reuse ;  /* 0x0000000b32327220 */ /* 0x080fe20000410000 */
[-C--:B------:R-:W-:Y:S01]  /*c020*/  FMUL.FTZ R51, R51, R11.reuse ;  /* 0x0000000b33337220 */ /* 0x080fe20000410000 */
[-C--:B------:R-:W-:Y:S01]  /*c030*/  FMUL.FTZ R54, R54, R11.reuse ;  /* 0x0000000b36367220 */ /* 0x080fe20000410000 */
[-C--:B------:R-:W-:Y:S01]  /*c040*/  FMUL.FTZ R55, R55, R11.reuse ;  /* 0x0000000b37377220 */ /* 0x080fe20000410000 */
[----:B------:R-:W-:Y:S01]  /*c050*/  @P1 PRMT R102, R23, 0x654, R102 ;  /* 0x0000065417661816 */ /* 0x000fe20000000066 */
[-C--:B------:R-:W-:Y:S01]  /*c060*/  FMUL.FTZ R58, R58, R11.reuse ;  /* 0x0000000b3a3a7220 */ /* 0x080fe20000410000 */
[-C--:B------:R-:W-:Y:S01]  /*c070*/  FMUL.FTZ R59, R59, R11.reuse ;  /* 0x0000000b3b3b7220 */ /* 0x080fe20000410000 */
[----:B------:R-:W-:Y:S01]  /*c080*/  FMUL.FTZ R62, R62, R11 ;  /* 0x0000000b3e3e7220 */ /* 0x000fe20000410000 */
[----:B------:R0:W-:Y:S01]  /*c090*/  @P1 SYNCS.ARRIVE.TRANS64.RED.A1T0 RZ, [R102+URZ], RZ ;  /* 0x000000ff66ff19a7 */ /* 0x0001e2000810043f */
[----:B------:R-:W-:Y:S01]  /*c0a0*/  ISETP.GT.AND P1, PT, R12, RZ, PT ;  /* 0x000000ff0c00720c */ /* 0x000fe20003f24270 */
[----:B------:R-:W-:-:S02]  /*c0b0*/  IMAD.U32 R14, RZ, RZ, UR6 ;  /* 0x00000006ff0e7e24 */ /* 0x000fc4000f8e00ff */
        /* <DEDUP_REMOVED lines=13> */
[----:B------:R-:W-:Y:S01]  /*c190*/  F2FP.F16.F32.PACK_AB R176, R175, R135 ;  /* 0x00000087afb0723e */ /* 0x000fe200000000ff */
[----:B------:R-:W-:Y:S01]  /*c1a0*/  FMUL.FTZ R24, R24, R92 ;  /* 0x0000005c18187220 */ /* 0x000fe20000410000 */
[----:B------:R-:W-:Y:S01]  /*c1b0*/  F2FP.F16.F32.PACK_AB R177, R177, R20 ;  /* 0x00000014b1b1723e */ /* 0x000fe200000000ff */
[-C--:B------:R-:W-:Y:S01]  /*c1c0*/  FMUL.FTZ R25, R25, R92.reuse ;  /* 0x0000005c19197220 */ /* 0x080fe20000410000 */
        /* <DEDUP_REMOVED lines=59> */
[----:B------:R-:W-:Y:S01]  /*c580*/  FMUL.FTZ R85, R85, R92 ;  /* 0x0000005c55557220 */ /* 0x000fe20000410000 */
[----:B------:R-:W-:Y:S01]  /*c590*/  F2FP.F16.F32.PACK_AB R208, R144, R103 ;  /* 0x0000006790d0723e */ /* 0x000fe200000000ff */
[----:B------:R-:W-:Y:S01]  /*c5a0*/  VIADD R12, R12, 0xffffffff ;  /* 0xffffffff0c0c7836 */ /* 0x000fe20000000000 */
        /* <DEDUP_REMOVED lines=10> */
[----:B------:R-:W-:Y:S01]  /*c650*/  F2FP.F16.F32.PACK_AB R219, R94, R219 ;  /* 0x000000db5edb723e */ /* 0x000fe200000000ff */
[----:B0-----:R-:W-:Y:S06]  /*c660*/  @P1 BRA `(.L_x_199) ;  /* 0xffffffa800341947 */ /* 0x001fec000383ffff */
.L_x_188:
[----:B------:R-:W-:Y:S06]  /*c670*/  BAR.ARV 0x8, 0x180 ;  /* 0x0206000000007b1d */ /* 0x000fec0000002000 */
[----:B------:R-:W-:Y:S05]  /*c680*/  @!P0 BRA `(.L_x_200) ;  /* 0x0000000000048947 */ /* 0x000fea0003800000 */
[----:B------:R-:W-:Y:S01]  /*c690*/  BPT.TRAP 0x1 ;  /* 0x000000040000795c */ /* 0x000fe20000300000 */
.L_x_200:
        /* <DEDUP_REMOVED lines=8> */
.L_x_201:
[----:B-1----:R-:W-:Y:S05]  /*c720*/  @P1 BRA `(.L_x_202) ;  /* 0x0000000000081947 */ /* 0x002fea0003800000 */
[----:B------:R-:W1:Y:S02]  /*c730*/  SYNCS.PHASECHK.TRANS64.TRYWAIT P1, [UR7+0x34850], R0 ;  /* 0x03485000ff0075a7 */ /* 0x000e640008020147 */
[----:B-1----:R-:W-:Y:S05]  /*c740*/  @!P1 BRA `(.L_x_203) ;  /* 0x00000064004c9947 */ /* 0x002fea0003800000 */
.L_x_202:
[----:B------:R-:W-:Y:S01]  /*c750*/  R2UR UR4, R2 ;  /* 0x00000000020472ca */ /* 0x000fe200000e0000 */
[----:B------:R-:W-:Y:S01]  /*c760*/  WARPGROUP.ARRIVE ;  /* 0x00000000000079c5 */ /* 0x000fe20000000000 */
[----:B------:R-:W-:Y:S01]  /*c770*/  UMOV UR11, 0x40000040 ;  /* 0x40000040000b7882 */ /* 0x000fe20000000000 */
[----:B01----:R-:W0:Y:S01]  /*c780*/  SHFL.BFLY PT, R0, R3, 0x2, 0x1f ;  /* 0x0c401f0003007f89 */ /* 0x003e2200000e0000 */
[----:B------:R-:W-:Y:S02]  /*c790*/  IMAD.MOV.U32 R8, RZ, RZ, RZ ;  /* 0x000000ffff087224 */ /* 0x000fe400078e00ff */
[----:B------:R-:W-:Y:S01]  /*c7a0*/  IMAD.MOV.U32 R18, RZ, RZ, -0x800000 ;  /* 0xff800000ff127424 */ /* 0x000fe200078e00ff */
[----:B------:R-:W1:Y:S06]  /*c7b0*/  SHFL.BFLY PT, R5, R10, 0x2, 0x1f ;  /* 0x0c401f000a057f89 */ /* 0x000e6c00000e0000 */
[----:B------:R-:W-:-:S04]  /*c7c0*/  UIADD3 UR4, UR4, 0x400, URZ ;  /* 0x0000040004047890 */ /* 0x000fc8000fffe03f */
[----:B------:R-:W-:-:S04]  /*c7d0*/  USHF.R.U32.HI UR4, URZ, 0x4, UR4 ;  /* 0x000000043f047899 */ /* 0x000fc80008011604 */
[----:B------:R-:W-:-:S04]  /*c7e0*/  ULOP3.LUT UR4, UR4, 0x3fff, URZ, 0xc0, !UPT ;  /* 0x00003fff04047892 */ /* 0x000fc8000f8ec03f */
[----:B------:R-:W-:Y:S01]  /*c7f0*/  ULOP3.LUT UR4, UR4, 0x5800000, URZ, 0xfc, !UPT ;  /* 0x0580000004047892 */ /* 0x000fe2000f8efc3f */
[----:B0-----:R-:W-:Y:S01]  /*c800*/  FADD.FTZ R0, R0, R3 ;  /* 0x0000000300007221 */ /* 0x001fe20000010000 */
[----:B------:R-:W-:Y:S02]  /*c810*/  IMAD.MOV.U32 R3, RZ, RZ, RZ ;  /* 0x000000ffff037224 */ /* 0x000fe400078e00ff */
[----:B------:R-:W-:Y:S01]  /*c820*/  UIMAD UR4, UR60, 0xb00, UR4 ;  /* 0x00000b003c0478a4 */ /* 0x000fe2000f8e0204 */
[----:B-1----:R-:W-:-:S03]  /*c830*/  FADD.FTZ R4, R5, R10 ;  /* 0x0000000a05047221 */ /* 0x002fc60000010000 */
[----:B------:R-:W-:Y:S01]  /*c840*/  UIADD3 UR6, UR4, 0x80, URZ ;  /* 0x0000008004067890 */ /* 0x000fe2000fffe03f */
[----:B------:R-:W0:Y:S02]  /*c850*/  SHFL.BFLY PT, R5, R0, 0x1, 0x1f ;  /* 0x0c201f0000057f89 */ /* 0x000e2400000e0000 */
[----:B------:R-:W-:Y:S02]  /*c860*/  UMOV UR10, UR4 ;  /* 0x00000004000a7c82 */ /* 0x000fe40008000000 */
[----:B------:R-:W-:Y:S01]  /*c870*/  HGMMA.64x128x16.F32 R24, R176, gdesc[UR8].tnspB, R24, gsb0 ;  /* 0x41e00008b0187df0 */ /* 0x000fe20008000818 */
[----:B------:R-:W-:Y:S01]  /*c880*/  UMOV UR11, 0x40000040 ;  /* 0x40000040000b7882 */ /* 0x000fe20000000000 */
[----:B------:R-:W-:Y:S01]  /*c890*/  UMOV UR10, UR6 ;  /* 0x00000006000a7c82 */ /* 0x000fe20008000000 */
[----:B------:R-:W-:Y:S01]  /*c8a0*/  UIADD3 UR6, UR4, 0x100, URZ ;  /* 0x0000010004067890 */ /* 0x000fe2000fffe03f */
[----:B------:R-:W1:Y:S01]  /*c8b0*/  SHFL.BFLY PT, R7, R4, 0x1, 0x1f ;  /* 0x0c201f0004077f89 */ /* 0x000e6200000e0000 */
[----:B0-----:R-:W-:Y:S01]  /*c8c0*/  FADD.FTZ R9, R0, R5 ;  /* 0x0000000500097221 */ /* 0x001fe20000010000 */
[----:B------:R-:W-:-:S04]  /*c8d0*/  IMAD.MOV.U32 R0, RZ, RZ, -0x800000 ;  /* 0xff800000ff007424 */ /* 0x000fc800078e00ff */
[----:B------:R-:W-:Y:S01]  /*c8e0*/  FSETP.NE.FTZ.AND P1, PT, R9, RZ, PT ;  /* 0x000000ff0900720b */ /* 0x000fe20003f35000 */
[----:B-1----:R-:W-:-:S05]  /*c8f0*/  FADD.FTZ R11, R4, R7 ;  /* 0x00000007040b7221 */ /* 0x002fca0000010000 */
[----:B------:R-:W-:-:S07]  /*c900*/  FSETP.NE.FTZ.AND P2, PT, R11, RZ, PT ;  /* 0x000000ff0b00720b */ /* 0x000fce0003f55000 */
[----:B------:R-:W0:Y:S01]  /*c910*/  @P1 MUFU.LG2 R6, R9 ;  /* 0x0000000900061308 */ /* 0x000e220000000c00 */
[----:B------:R-:W-:-:S07]  /*c920*/  @P1 FMUL.FTZ R5, R89, 0.69314718246459960938 ;  /* 0x3f31721859051820 */ /* 0x000fce0000410000 */
[----:B------:R-:W1:Y:S01]  /*c930*/  @P2 MUFU.LG2 R7, R11 ;  /* 0x0000000b00072308 */ /* 0x000e620000000c00 */
[----:B------:R-:W-:-:S07]  /*c940*/  @P2 FMUL.FTZ R4, R89, 0.69314718246459960938 ;  /* 0x3f31721859042820 */ /* 0x000fce0000410000 */
[----:B------:R2:W3:Y:S01]  /*c950*/  @P1 MUFU.RCP R3, R9 ;  /* 0x0000000900031308 */ /* 0x0004e20000001000 */
[----:B0-----:R-:W-:-:S04]  /*c960*/  @P1 FMUL.FTZ R6, R6, 0.69314718246459960938 ;  /* 0x3f31721806061820 */ /* 0x001fc80000410000 */
[----:B------:R-:W-:-:S03]  /*c970*/  @P1 FFMA.FTZ R18, R5, R88, R6 ;  /* 0x0000005805121223 */ /* 0x000fc60000010006 */
[----:B------:R2:W0:Y:S01]  /*c980*/  @P2 MUFU.RCP R8, R11 ;  /* 0x0000000b00082308 */ /* 0x0004220000001000 */
[----:B-1----:R-:W-:-:S04]  /*c990*/  @P2 FMUL.FTZ R7, R7, 0.69314718246459960938 ;  /* 0x3f31721807072820 */ /* 0x002fc80000410000 */
        /* <DEDUP_REMOVED lines=51> */
[----:B------:R-:W-:Y:S01]  /*ccd0*/  HGMMA.64x128x16.F32 R24, R212, gdesc[UR8].tnspB, R24, gsb0 ;  /* 0x41e00008d4187df0 */ /* 0x000fe20008000818 */
[----:B------:R-:W-:Y:S01]  /*cce0*/  UMOV UR10, UR4 ;  /* 0x00000004000a7c82 */ /* 0x000fe20008000000 */
[----:B------:R-:W-:Y:S01]  /*ccf0*/  UMOV UR11, 0x40000040 ;  /* 0x40000040000b7882 */ /* 0x000fe20000000000 */
[----:B------:R-:W-:Y:S02]  /*cd00*/  WARPGROUP.DEPBAR.LE gsb0, 0x0 ;  /* 0x00008000000079c5 */ /* 0x000fe40000010000 */
[----:B------:R-:W-:-:S07]  /*cd10*/  WARPGROUP.ARRIVE ;  /* 0x00000000000079c5 */ /* 0x000fce0000000000 */
[----:B------:R-:W-:Y:S03]  /*cd20*/  HGMMA.64x128x16.F32 R24, R216, gdesc[UR8].tnspB, R24, gsb0 ;  /* 0x41e00008d8187df0 */ /* 0x000fe60008000818 */
[----:B------:R-:W-:Y:S02]  /*cd30*/  WARPGROUP.DEPBAR.LE gsb0, 0x0 ;  /* 0x00008000000079c5 */ /* 0x000fe40000010000 */
[----:B0-23--:R-:W-:Y:S05]  /*cd40*/  @!P0 BRA `(.L_x_204) ;  /* 0x0000000000048947 */ /* 0x00dfea0003800000 */
[----:B------:R-:W-:Y:S01]  /*cd50*/  BPT.TRAP 0x1 ;  /* 0x000000040000795c */ /* 0x000fe20000300000 */
.L_x_204:
[----:B------:R-:W0:Y:S01]  /*cd60*/  S2UR UR6, SR_SWINHI ;  /* 0x00000000000679c3 */ /* 0x000e220000002f00 */
[----:B------:R-:W-:Y:S01]  /*cd70*/  R2UR UR13, R2 ;  /* 0x00000000020d72ca */ /* 0x000fe200000e0000 */
[-C--:B------:R-:W-:Y:S01]  /*cd80*/  FMUL.FTZ R90, R44, R3.reuse ;  /* 0x000000032c5a7220 */ /* 0x080fe20000410000 */
[----:B------:R-:W-:Y:S01]  /*cd90*/  ISETP.NE.AND P1, PT, R19, RZ, PT ;  /* 0x000000ff1300720c */ /* 0x000fe20003f25270 */
[----:B------:R-:W-:Y:S02]  /*cda0*/  IMAD.U32 R10, RZ, RZ, UR7 ;  /* 0x00000007ff0a7e24 */ /* 0x000fe4000f8e00ff */
[-C--:B------:R-:W-:Y:S01]  /*cdb0*/  FMUL.FTZ R99, R35, R8.reuse ;  /* 0x0000000823637220 */ /* 0x080fe20000410000 */
[----:B------:R-:W-:Y:S01]  /*cdc0*/  FMUL.FTZ R106, R34, R8 ;  /* 0x00000008226a7220 */ /* 0x000fe20000410000 */
[-C--:B------:R-:W-:Y:S01]  /*cdd0*/  FMUL.FTZ R4, R25, R3.reuse ;  /* 0x0000000319047220 */ /* 0x080fe20000410000 */
[----:B------:R-:W1:Y:S01]  /*cde0*/  LDC R44, c[0x0][0xbe8] ;  /* 0x0002fa00ff2c7b82 */ /* 0x000e620000000800 */
[-C--:B------:R-:W-:Y:S01]  /*cdf0*/  FMUL.FTZ R5, R24, R3.reuse ;  /* 0x0000000318057220 */ /* 0x080fe20000410000 */
[-C--:B------:R-:W-:Y:S01]  /*ce00*/  FMUL.FTZ R6, R29, R3.reuse ;  /* 0x000000031d067220 */ /* 0x080fe20000410000 */
[-C--:B------:R-:W-:Y:S01]  /*ce10*/  FMUL.FTZ R7, R28, R3.reuse ;  /* 0x000000031c077220 */ /* 0x080fe20000410000 */
[-C--:B------:R-:W-:Y:S01]  /*ce20*/  FMUL.FTZ R93, R33, R3.reuse ;  /* 0x00000003215d7220 */ /* 0x080fe20000410000 */
[-C--:B------:R-:W-:Y:S01]  /*ce30*/  FMUL.FTZ R94, R32, R3.reuse ;  /* 0x00000003205e7220 */ /* 0x080fe20000410000 */
[-C--:B------:R-:W-:Y:S01]  /*ce40*/  FMUL.FTZ R91, R37, R3.reuse ;  /* 0x00000003255b7220 */ /* 0x080fe20000410000 */
[----:B------:R-:W-:Y:S01]  /*ce50*/  FMUL.FTZ R92, R36, R3 ;  /* 0x00000003245c7220 */ /* 0x000fe20000410000 */
[----:B------:R-:W-:-:S02]  /*ce60*/  @P1 VIADD R10, R10, 0x34860 ;  /* 0x000348600a0a1836 */ /* 0x000fc40000000000 */
[-C--:B------:R-:W-:Y:S01]  /*ce70*/  FMUL.FTZ R88, R41, R3.reuse ;  /* 0x0000000329587220 */ /* 0x080fe20000410000 */
[-C--:B------:R-:W-:Y:S01]  /*ce80*/  FMUL.FTZ R89, R40, R3.reuse ;  /* 0x0000000328597220 */ /* 0x080fe20000410000 */
[-C--:B------:R-:W-:Y:S01]  /*ce90*/  FMUL.FTZ R45, R45, R3.reuse ;  /* 0x000000032d2d7220 */ /* 0x080fe20000410000 */
[-C--:B------:R-:W-:Y:S01]  /*cea0*/  FMUL.FTZ R49, R49, R3.reuse ;  /* 0x0000000331317220 */ /* 0x080fe20000410000 */
[-C--:B------:R-:W-:Y:S01]  /*ceb0*/  FMUL.FTZ R48, R48, R3.reuse ;  /* 0x0000000330307220 */ /* 0x080fe20000410000 */
[-C--:B------:R-:W-:Y:S01]  /*cec0*/  FMUL.FTZ R53, R53, R3.reuse ;  /* 0x0000000335357220 */ /* 0x080fe20000410000 */
[-C--:B------:R-:W-:Y:S01]  /*ced0*/  FMUL.FTZ R52, R52, R3.reuse ;  /* 0x0000000334347220 */ /* 0x080fe20000410000 */
[----:B------:R-:W-:Y:S01]  /*cee0*/  UMOV UR4, UR13 ;  /* 0x0000000d00047c82 */ /* 0x000fe20008000000 */
[----:B0-----:R-:W-:Y:S01]  /*cef0*/  UMOV UR5, UR6 ;  /* 0x0000000600057c82 */ /* 0x001fe20008000000 */
[----:B------:R-:W-:Y:S01]  /*cf00*/  FMUL.FTZ R57, R57, R3 ;  /* 0x0000000339397220 */ /* 0x000fe20000410000 */
[----:B------:R-:W-:-:S02]  /*cf10*/  IMAD.U32 R34, RZ, RZ, UR4 ;  /* 0x00000004ff227e24 */ /* 0x000fc4000f8e00ff */
[-C--:B------:R-:W-:Y:S01]  /*cf20*/  FMUL.FTZ R56, R56, R3.reuse ;  /* 0x0000000338387220 */ /* 0x080fe20000410000 */
[----:B------:R-:W-:Y:S02]  /*cf30*/  IMAD.U32 R35, RZ, RZ, UR5 ;  /* 0x00000005ff237e24 */ /* 0x000fe4000f8e00ff */
        /* <DEDUP_REMOVED lines=14> */
[----:B------:R-:W-:Y:S01]  /*d020*/  IMAD.WIDE R2, R233, 0x2, R34 ;  /* 0x00000002e9027825 */ /* 0x000fe200078e0222 */
[----:B------:R-:W-:-:S03]  /*d030*/  @P1 PRMT R10, R23, 0x654, R10 ;  /* 0x00000654170a1816 */ /* 0x000fc6000000000a */
[-C--:B------:R-:W-:Y:S01]  /*d040*/  FMUL.FTZ R27, R27, R8.reuse ;  /* 0x000000081b1b7220 */ /* 0x080fe20000410000 */
[-C--:B------:R-:W-:Y:S01]  /*d050*/  FMUL.FTZ R100, R26, R8.reuse ;  /* 0x000000081a647220 */ /* 0x080fe20000410000 */
[-C--:B------:R-:W-:Y:S01]  /*d060*/  FMUL.FTZ R31, R31, R8.reuse ;  /* 0x000000081f1f7220 */ /* 0x080fe20000410000 */
[----:B------:R0:W-:Y:S01]  /*d070*/  @P1 SYNCS.ARRIVE.TRANS64.RED.A1T0 RZ, [R10+URZ], RZ ;  /* 0x000000ff0aff19a7 */ /* 0x0001e2000810043f */
[----:B------:R-:W-:Y:S01]  /*d080*/  IADD3 R101, P1, R2, 0x4040, RZ ;  /* 0x0000404002657810 */ /* 0x000fe20007f3e0ff */
        /* <DEDUP_REMOVED lines=27> */
[----:B------:R-:W-:Y:S01]  /*d240*/  LOP3.LUT R8, R101, 0x380, RZ, 0xc0, !PT ;  /* 0x0000038065087812 */ /* 0x000fe200078ec0ff */
[----:B------:R-:W-:Y:S01]  /*d250*/  IMAD.X R41, RZ, RZ, R3, P1 ;  /* 0x000000ffff297224 */ /* 0x000fe200008e0603 */
[C---:B------:R-:W-:Y:S01]  /*d260*/  IADD3 R29, P3, R2.reuse, 0x4000, RZ ;  /* 0x00004000021d7810 */ /* 0x040fe20007f7e0ff */
[----:B------:R-:W-:Y:S01]  /*d270*/  IMAD R9, R225, 0x40, R220 ;  /* 0x00000040e1097824 */ /* 0x000fe200078e02dc */
[----:B------:R-:W-:Y:S01]  /*d280*/  IADD3 R33, P2, R2, 0x4020, RZ ;  /* 0x0000402002217810 */ /* 0x000fe20007f5e0ff */
[----:B------:R-:W-:Y:S01]  /*d290*/  ULDC UR7, c[0x0][0xc44] ;  /* 0x0003110000077ab9 */ /* 0x000fe20000000800 */
[----:B------:R-:W-:Y:S01]  /*d2a0*/  SHF.R.U64 R8, R8, 0x3, RZ ;  /* 0x0000000308087819 */ /* 0x000fe200000012ff */
[----:B------:R-:W-:Y:S01]  /*d2b0*/  IMAD.WIDE R34, R9, 0x2, R34 ;  /* 0x0000000209227825 */ /* 0x000fe200078e0222 */
[----:B0-----:R-:W-:Y:S01]  /*d2c0*/  LOP3.LUT R10, R29, 0x380, RZ, 0xc0, !PT ;  /* 0x000003801d0a7812 */ /* 0x001fe200078ec0ff */
[----:B------:R-:W-:Y:S01]  /*d2d0*/  ULDC.64 UR8, c[0x0][0xb90] ;  /* 0x0002e40000087ab9 */ /* 0x000fe20000000a00 */
[----:B------:R-:W-:Y:S01]  /*d2e0*/  LOP3.LUT R12, R33, 0x380, RZ, 0xc0, !PT ;  /* 0x00000380210c7812 */ /* 0x000fe200078ec0ff */
[--C-:B------:R-:W-:Y:S01]  /*d2f0*/  IMAD.X R37, RZ, RZ, R3.reuse, P3 ;  /* 0x000000ffff257224 */ /* 0x100fe200018e0603 */
[----:B-1----:R-:W-:Y:S01]  /*d300*/  ISETP.NE.AND P1, PT, R44, 0x1, PT ;  /* 0x000000012c00780c */ /* 0x002fe20003f25270 */
[----:B------:R-:W-:Y:S01]  /*d310*/  IMAD.X R39, RZ, RZ, R3, P2 ;  /* 0x000000ffff277224 */ /* 0x000fe200010e0603 */
[----:B------:R-:W-:-:S02]  /*d320*/  LOP3.LUT R40, R8, R101, RZ, 0x3c, !PT ;  /* 0x0000006508287212 */ /* 0x000fc400078e3cff */
[----:B------:R-:W0:Y:S01]  /*d330*/  LDC R101, c[0x0][0xc38] ;  /* 0x00030e00ff657b82 */ /* 0x000e220000000800 */
[----:B------:R-:W-:Y:S02]  /*d340*/  IADD3 R25, P4, R2, 0x60, RZ ;  /* 0x0000006002197810 */ /* 0x000fe40007f9e0ff */
[----:B------:R-:W-:Y:S02]  /*d350*/  SHF.R.U64 R10, R10, 0x3, RZ ;  /* 0x000000030a0a7819 */ /* 0x000fe400000012ff */
[----:B------:R-:W-:Y:S01]  /*d360*/  SHF.R.U64 R12, R12, 0x3, RZ ;  /* 0x000000030c0c7819 */ /* 0x000fe200000012ff */
[--C-:B------:R-:W-:Y:S01]  /*d370*/  IMAD.X R11, RZ, RZ, R3.reuse, P4 ;  /* 0x000000ffff0b7224 */ /* 0x100fe200020e0603 */
[----:B------:R-:W-:Y:S02]  /*d380*/  IADD3 R13, P6, R2, 0x20, RZ ;  /* 0x00000020020d7810 */ /* 0x000fe40007fde0ff */
[----:B------:R-:W-:Y:S01]  /*d390*/  LOP3.LUT R36, R10, R29, RZ, 0x3c, !PT ;  /* 0x0000001d0a247212 */ /* 0x000fe200078e3cff */
[----:B------:R-:W1:Y:S01]  /*d3a0*/  @P1 LDC R107, c[0x0][0xbf0] ;  /* 0x0002fc00ff6b1b82 */ /* 0x000e620000000800 */
[----:B------:R-:W-:Y:S01]  /*d3b0*/  R2UR UR14, R228 ;  /* 0x00000000e40e72ca */ /* 0x000fe200000e0000 */
[----:B------:R-:W-:Y:S01]  /*d3c0*/  IMAD.X R15, RZ, RZ, R3, P6 ;  /* 0x000000ffff0f7224 */ /* 0x000fe200030e0603 */
[----:B------:R-:W-:-:S02]  /*d3d0*/  LOP3.LUT R38, R12, R33, RZ, 0x3c, !PT ;  /* 0x000000210c267212 */ /* 0x000fc400078e3cff */
[----:B------:R-:W-:Y:S02]  /*d3e0*/  LOP3.LUT R10, R25, 0x380, RZ, 0xc0, !PT ;  /* 0x00000380190a7812 */ /* 0x000fe400078ec0ff */
[----:B------:R-:W-:Y:S02]  /*d3f0*/  R2UR UR12, R229 ;  /* 0x00000000e50c72ca */ /* 0x000fe400000e0000 */
[----:B------:R-:W-:Y:S02]  /*d400*/  IADD3 R33, P4, R34, 0x3000, RZ ;  /* 0x0000300022217810 */ /* 0x000fe40007f9e0ff */
[----:B------:R-:W-:Y:S02]  /*d410*/  LOP3.LUT R8, R13, 0x380, RZ, 0xc0, !PT ;  /* 0x000003800d087812 */ /* 0x000fe400078ec0ff */
[----:B------:R-:W-:Y:S01]  /*d420*/  F2FP.F16.F32.PACK_AB R6, R6, R7 ;  /* 0x000000070606723e */ /* 0x000fe200000000ff */
[----:B------:R-:W-:Y:S01]  /*d430*/  UIADD3 UR4, -UR14, URZ, URZ ;  /* 0x0000003f0e047290 */ /* 0x000fe2000fffe13f */
[----:B------:R-:W-:-:S02]  /*d440*/  SHF.R.U64 R10, R10, 0x3, RZ ;  /* 0x000000030a0a7819 */ /* 0x000fc400000012ff */
[----:B------:R-:W-:Y:S02]  /*d450*/  F2FP.F16.F32.PACK_AB R7, R31, R104 ;  /* 0x000000681f07723e */ /* 0x000fe400000000ff */
[----:B------:R-:W-:Y:S01]  /*d460*/  R2UR UR11, R227 ;  /* 0x00000000e30b72ca */ /* 0x000fe200000e0000 */
[----:B------:R-:W2:Y:S01]  /*d470*/  @P1 LDC R104, c[0x0][0xbec] ;  /* 0x0002fb00ff681b82 */ /* 0x000ea20000000800 */
[----:B------:R-:W-:Y:S01]  /*d480*/  LOP3.LUT R28, R33, 0x380, RZ, 0xc0, !PT ;  /* 0x00000380211c7812 */ /* 0x000fe200078ec0ff */
[----:B------:R-:W-:Y:S01]  /*d490*/  IMAD R98, RZ, RZ, -UR12 ;  /* 0x8000000cff627e24 */ /* 0x000fe2000f8e02ff */
[----:B------:R-:W-:Y:S01]  /*d4a0*/  LOP3.LUT R9, R2, 0x380, RZ, 0xc0, !PT ;  /* 0x0000038002097812 */ /* 0x000fe200078ec0ff */
[----:B------:R-:W-:Y:S01]  /*d4b0*/  UIMAD UR7, UR7, UR4, UR12 ;  /* 0x00000004070772a4 */ /* 0x000fe2000f8e020c */
[----:B------:R-:W-:Y:S02]  /*d4c0*/  SHF.R.U64 R8, R8, 0x3, RZ ;  /* 0x0000000308087819 */ /* 0x000fe400000012ff */
[----:B------:R-:W-:Y:S01]  /*d4d0*/  IADD3 R21, P5, R2, 0x40, RZ ;  /* 0x0000004002157810 */ /* 0x000fe20007fbe0ff */
[----:B------:R-:W-:Y:S01]  /*d4e0*/  USHF.R.S32.HI UR10, URZ, 0x1f, UR7 ;  /* 0x0000001f3f0a7899 */ /* 0x000fe20008011407 */
[----:B------:R-:W-:Y:S01]  /*d4f0*/  LOP3.LUT R10, R10, R25, RZ, 0x3c, !PT ;  /* 0x000000190a0a7212 */ /* 0x000fe200078e3cff */
[----:B------:R-:W-:Y:S01]  /*d500*/  UIMAD.WIDE.U32 UR4, UR7, UR8, URZ ;  /* 0x00000008070472a5 */ /* 0x000fe2000f8e003f */
[----:B------:R-:W-:Y:S01]  /*d510*/  IADD3 R25, P6, R34, 0x1000, RZ ;  /* 0x0000100022197810 */ /* 0x000fe20007fde0ff */
[----:B0-----:R-:W-:Y:S01]  /*d520*/  IMAD R98, R101, R98, UR11 ;  /* 0x0000000b65627e24 */ /* 0x001fe2000f8e0262 */
[----:B------:R-:W-:Y:S01]  /*d530*/  SHF.R.U64 R28, R28, 0x3, RZ ;  /* 0x000000031c1c7819 */ /* 0x000fe200000012ff */
[----:B------:R-:W-:Y:S01]  /*d540*/  UIMAD UR6, UR10, UR8, URZ ;  /* 0x000000080a0672a4 */ /* 0x000fe2000f8e023f */
[----:B------:R-:W-:Y:S01]  /*d550*/  IADD3 R43, P0, R2, 0x4060, RZ ;  /* 0x00004060022b7810 */ /* 0x000fe20007f1e0ff */
[----:B------:R-:W-:Y:S01]  /*d560*/  IMAD R109, R98, 0x80, R232 ;  /* 0x00000080626d7824 */ /* 0x000fe200078e02e8 */
[----:B------:R-:W-:Y:S01]  /*d570*/  SHF.R.U64 R9, R9, 0x3, RZ ;  /* 0x0000000309097819 */ /* 0x000fe200000012ff */
[----:B------:R-:W-:Y:S01]  /*d580*/  UIMAD UR6, UR7, UR9, UR6 ;  /* 0x00000009070672a4 */ /* 0x000fe2000f8e0206 */
[----:B------:R-:W-:Y:S01]  /*d590*/  LOP3.LUT R14, R8, R13, RZ, 0x3c, !PT ;  /* 0x0000000d080e7212 */ /* 0x000fe200078e3cff */
[----:B------:R-:W-:Y:S01]  /*d5a0*/  USHF.R.S32.HI UR11, URZ, 0x1f, UR14 ;  /* 0x0000001f3f0b7899 */ /* 0x000fe2000801140e */
[----:B------:R-:W-:Y:S01]  /*d5b0*/  LOP3.LUT R8, R21, 0x380, RZ, 0xc0, !PT ;  /* 0x0000038015087812 */ /* 0x000fe200078ec0ff */
[----:B------:R-:W-:Y:S01]  /*d5c0*/  UIADD3 UR6, UR5, UR6, URZ ;  /* 0x0000000605067290 */ /* 0x000fe2000fffe03f */
[----:B------:R-:W-:Y:S01]  /*d5d0*/  LOP3.LUT R28, R28, R33, RZ, 0x3c, !PT ;  /* 0x000000211c1c7212 */ /* 0x000fe200078e3cff */
[----:B------:R-:W-:Y:S01]  /*d5e0*/  IMAD.X R33, RZ, RZ, R35, P6 ;  /* 0x000000ffff217224 */ /* 0x000fe200030e0623 */
[----:B------:R-:W-:Y:S01]  /*d5f0*/  LOP3.LUT R42, R43, 0x380, RZ, 0xc0, !PT ;  /* 0x000003802b2a7812 */ /* 0x000fe200078ec0ff */
[----:B------:R-:W-:Y:S01]  /*d600*/  IMAD.U32 R13, RZ, RZ, UR5 ;  /* 0x00000005ff0d7e24 */ /* 0x000fe2000f8e00ff */
[----:B------:R-:W-:Y:S01]  /*d610*/  LOP3.LUT R2, R9, R2, RZ, 0x3c, !PT ;  /* 0x0000000209027212 */ /* 0x000fe200078e3cff */
[----:B------:R-:W-:Y:S01]  /*d620*/  IMAD.U32 R12, RZ, RZ, UR4 ;  /* 0x00000004ff0c7e24 */ /* 0x000fe2000f8e00ff */
[----:B------:R-:W-:Y:S01]  /*d630*/  IADD3 R103, P6, R34, 0x7000, RZ ;  /* 0x0000700022677810 */ /* 0x000fe20007fde0ff */
[----:B------:R-:W-:Y:S01]  /*d640*/  IMAD.U32 R13, RZ, RZ, UR6 ;  /* 0x00000006ff0d7e24 */ /* 0x000fe2000f8e00ff */
[----:B------:R-:W-:Y:S01]  /*d650*/  SHF.R.U64 R8, R8, 0x3, RZ ;  /* 0x0000000308087819 */ /* 0x000fe200000012ff */
[----:B------:R-:W-:Y:S01]  /*d660*/  ULDC.64 UR4, c[0x0][0xb88] ;  /* 0x0002e20000047ab9 */ /* 0x000fe20000000a00 */
[----:B------:R-:W-:Y:S01]  /*d670*/  F2FP.F16.F32.PACK_AB R4, R4, R5 ;  /* 0x000000050404723e */ /* 0x000fe200000000ff */
[----:B------:R-:W-:Y:S01]  /*d680*/  ULDC UR6, c[0x0][0xa88] ;  /* 0x0002a20000067ab9 */ /* 0x000fe20000000800 */
[----:B------:R-:W-:Y:S01]  /*d690*/  SHF.R.U64 R42, R42, 0x3, RZ ;  /* 0x000000032a2a7819 */ /* 0x000fe200000012ff */
[----:B------:R-:W-:Y:S01]  /*d6a0*/  ULDC.64 UR8, c[0x0][0x208] ;  /* 0x0000820000087ab9 */ /* 0x000fe20000000a00 */
[----:B------:R-:W-:-:S02]  /*d6b0*/  MOV R108, R2 ;  /* 0x00000002006c7202 */ /* 0x000fc40000000f00 */
[----:B------:R-:W-:Y:S01]  /*d6c0*/  F2FP.F16.F32.PACK_AB R5, R27, R100 ;  /* 0x000000641b05723e */ /* 0x000fe200000000ff */
[----:B------:R-:W-:Y:S01]  /*d6d0*/  BAR.SYNC.DEFER_BLOCKING 0x1, 0x100 ;  /* 0x0044000000007b1d */ /* 0x000fe20000010000 */
[----:B------:R-:W-:Y:S02]  /*d6e0*/  LOP3.LUT R2, R103, 0x380, RZ, 0xc0, !PT ;  /* 0x0000038067027812 */ /* 0x000fe400078ec0ff */
[----:B------:R-:W-:Y:S02]  /*d6f0*/  IADD3.X R9, RZ, R3, RZ, P5, !PT ;  /* 0x00000003ff097210 */ /* 0x000fe40002ffe4ff */
[----:B------:R-:W-:-:S03]  /*d700*/  LOP3.LUT R8, R8, R21, RZ, 0x3c, !PT ;  /* 0x0000001508087212 */ /* 0x000fc600078e3cff */
[----:B------:R-:W0:Y:S01]  /*d710*/  LDC.64 R100, c[0x0][0xb98] ;  /* 0x0002e600ff647b82 */ /* 0x000e220000000a00 */
[----:B------:R-:W-:Y:S02]  /*d720*/  IADD3 R21, P5, R34, 0x2000, RZ ;  /* 0x0000200022157810 */ /* 0x000fe40007fbe0ff */
[----:B------:R-:W-:Y:S01]  /*d730*/  LOP3.LUT R42, R42, R43, RZ, 0x3c, !PT ;  /* 0x0000002b2a2a7212 */ /* 0x000fe200078e3cff */
[----:B------:R-:W-:Y:S01]  /*d740*/  IMAD.X R43, RZ, RZ, R3, P0 ;  /* 0x000000ffff2b7224 */ /* 0x000fe200000e0603 */
[----:B------:R-:W-:Y:S01]  /*d750*/  SHF.R.U64 R2, R2, 0x3, RZ ;  /* 0x0000000302027819 */ /* 0x000fe200000012ff */
[----:B------:R-:W-:Y:S01]  /*d760*/  IMAD.X R31, RZ, RZ, R35, P5 ;  /* 0x000000ffff1f7224 */ /* 0x000fe200028e0623 */
[----:B------:R-:W-:Y:S02]  /*d770*/  LOP3.LUT R30, R21, 0x380, RZ, 0xc0, !PT ;  /* 0x00000380151e7812 */ /* 0x000fe400078ec0ff */
[----:B------:R-:W-:Y:S02]  /*d780*/  LOP3.LUT R2, R2, R103, RZ, 0x3c, !PT ;  /* 0x0000006702027212 */ /* 0x000fe400078e3cff */
[----:B------:R-:W-:Y:S01]  /*d790*/  MOV R103, R42 ;  /* 0x0000002a00677202 */ /* 0x000fe20000000f00 */
[----:B--2---:R-:W-:Y:S01]  /*d7a0*/  @P1 IMAD.HI.U32 R42, R109, R104, RZ ;  /* 0x000000686d2a1227 */ /* 0x004fe200078e00ff */
[----:B------:R-:W-:-:S02]  /*d7b0*/  SHF.R.U64 R30, R30, 0x3, RZ ;  /* 0x000000031e1e7819 */ /* 0x000fc400000012ff */
[----:B------:R-:W-:Y:S01]  /*d7c0*/  LOP3.LUT R32, R25, 0x380, RZ, 0xc0, !PT ;  /* 0x0000038019207812 */ /* 0x000fe200078ec0ff */
[----:B------:R-:W-:Y:S01]  /*d7d0*/  IMAD.MOV.U32 R43, RZ, RZ, R109 ;  /* 0x000000ffff2b7224 */ /* 0x000fe200078e006d */
[----:B------:R-:W-:Y:S01]  /*d7e0*/  LOP3.LUT R30, R30, R21, RZ, 0x3c, !PT ;  /* 0x000000151e1e7212 */ /* 0x000fe200078e3cff */
[----:B------:R2:W-:Y:S01]  /*d7f0*/  STSM.16.M88.4 [R108], R4 ;  /* 0x000000046c007844 */ /* 0x0005e20000000200 */
[----:B------:R-:W-:Y:S02]  /*d800*/  IADD3 R21, P0, R34, 0x6000, RZ ;  /* 0x0000600022157810 */ /* 0x000fe40007f1e0ff */
[----:B-1----:R-:W-:Y:S02]  /*d810*/  @P1 SHF.R.U32.HI R43, RZ, R107, R42 ;  /* 0x0000006bff2b1219 */ /* 0x002fe4000001162a */
[----:B------:R-:W-:Y:S01]  /*d820*/  LOP3.LUT R20, R21, 0x380, RZ, 0xc0, !PT ;  /* 0x0000038015147812 */ /* 0x000fe200078ec0ff */
[----:B0-----:R-:W-:Y:S01]  /*d830*/  IMAD.WIDE.U32 R12, R100, UR14, R12 ;  /* 0x0000000e640c7c25 */ /* 0x001fe2000f8e000c */
[----:B------:R-:W-:-:S02]  /*d840*/  MOV R107, R36 ;  /* 0x00000024006b7202 */ /* 0x000fc40000000f00 */
[----:B------:R-:W-:Y:S01]  /*d850*/  SHF.R.U64 R20, R20, 0x3, RZ ;  /* 0x0000000314147819 */ /* 0x000fe200000012ff */
[----:B------:R-:W-:Y:S01]  /*d860*/  IMAD.MOV R37, RZ, RZ, -R43 ;  /* 0x000000ffff257224 */ /* 0x000fe200078e0a2b */
[----:B------:R-:W-:Y:S01]  /*d870*/  SHF.R.U64 R32, R32, 0x3, RZ ;  /* 0x0000000320207819 */ /* 0x000fe200000012ff */
[----:B------:R-:W-:Y:S01]  /*d880*/  IMAD R36, R98, 0x80, R231 ;  /* 0x0000008062247824 */ /* 0x000fe200078e02e7 */
[----:B------:R-:W-:Y:S01]  /*d890*/  LOP3.LUT R20, R20, R21, RZ, 0x3c, !PT ;  /* 0x0000001514147212 */ /* 0x000fe200078e3cff */
[----:B------:R-:W-:Y:S01]  /*d8a0*/  IMAD.X R21, RZ, RZ, R35, P0 ;  /* 0x000000ffff157224 */ /* 0x000fe200000e0623 */
[----:B------:R-:W-:Y:S01]  /*d8b0*/  IADD3 R12, P0, R43, R12, RZ ;  /* 0x0000000c2b0c7210 */ /* 0x000fe20007f1e0ff */
[----:B--2---:R-:W-:Y:S01]  /*d8c0*/  IMAD R4, R100, UR11, RZ ;  /* 0x0000000b64047c24 */ /* 0x004fe2000f8e02ff */
[----:B------:R-:W-:Y:S01]  /*d8d0*/  MOV R108, R10 ;  /* 0x0000000a006c7202 */ /* 0x000fe20000000f00 */
[----:B------:R-:W-:Y:S01]  /*d8e0*/  IMAD R11, R44, R37, R109 ;  /* 0x000000252c0b7224 */ /* 0x000fe200078e026d */
[----:B------:R-:W-:Y:S01]  /*d8f0*/  SHF.R.S32.HI R37, RZ, 0x1f, R43 ;  /* 0x0000001fff257819 */ /* 0x000fe2000001142b */
[----:B------:R-:W-:Y:S01]  /*d900*/  IMAD R101, R101, UR14, R4 ;  /* 0x0000000e65657c24 */ /* 0x000fe2000f8e0204 */
[----:B------:R-:W-:-:S02]  /*d910*/  LOP3.LUT R32, R32, R25, RZ, 0x3c, !PT ;  /* 0x0000001920207212 */ /* 0x000fc400078e3cff */
[----:B------:R-:W-:Y:S02]  /*d920*/  SHF.R.S32.HI R10, RZ, 0x1f, R11 ;  /* 0x0000001fff0a7819 */ /* 0x000fe4000001140b */
[----:B------:R-:W-:Y:S02]  /*d930*/  IADD3.X R13, R37, R13, R101, P0, !PT ;  /* 0x0000000d250d7210 */ /* 0x000fe400007fe465 */
[----:B------:R-:W-:Y:S01]  /*d940*/  IADD3 R25, P2, R34, 0x5000, RZ ;  /* 0x0000500022197810 */ /* 0x000fe20007f5e0ff */
[----:B------:R-:W-:Y:S01]  /*d950*/  IMAD R10, R10, UR4, RZ ;  /* 0x000000040a0a7c24 */ /* 0x000fe2000f8e02ff */
[----:B------:R-:W-:Y:S01]  /*d960*/  MOV R15, R14 ;  /* 0x0000000e000f7202 */ /* 0x000fe20000000f00 */
[----:B------:R-:W-:Y:S01]  /*d970*/  IMAD.WIDE.U32 R12, R11, UR4, R12 ;  /* 0x000000040b0c7c25 */ /* 0x000fe2000f8e000c */
[----:B------:R-:W-:Y:S02]  /*d980*/  F2FP.F16.F32.PACK_AB R4, R93, R94 ;  /* 0x0000005e5d04723e */ /* 0x000fe400000000ff */
[----:B------:R-:W-:Y:S01]  /*d990*/  F2FP.F16.F32.PACK_AB R5, R99, R106 ;  /* 0x0000006a6305723e */ /* 0x000fe200000000ff */
[----:B------:R-:W-:Y:S01]  /*d9a0*/  IMAD R37, R11, UR5, R10 ;  /* 0x000000050b257c24 */ /* 0x000fe2000f8e020a */
[----:B------:R-:W-:Y:S01]  /*d9b0*/  F2FP.F16.F32.PACK_AB R6, R91, R92 ;  /* 0x0000005c5b06723e */ /* 0x000fe200000000ff */
[----:B------:R-:W-:Y:S01]  /*d9c0*/  ULDC.64 UR4, c[0x0][0xb50] ;  /* 0x0002d40000047ab9 */ /* 0x000fe20000000a00 */
[----:B------:R-:W-:-:S02]  /*d9d0*/  F2FP.F16.F32.PACK_AB R7, R97, R102 ;  /* 0x000000666107723e */ /* 0x000fc400000000ff */
[----:B------:R-:W-:Y:S02]  /*d9e0*/  IADD3 R29, P3, R34, 0x4000, RZ ;  /* 0x00004000221d7810 */ /* 0x000fe40007f7e0ff */
[----:B------:R-:W-:Y:S01]  /*d9f0*/  LOP3.LUT R24, R25, 0x380, RZ, 0xc0, !PT ;  /* 0x0000038019187812 */ /* 0x000fe200078ec0ff */
[----:B------:R0:W-:Y:S01]  /*da00*/  STSM.16.M88.4 [R15], R4 ;  /* 0x000000040f007844 */ /* 0x0001e20000000200 */
[----:B------:R-:W-:Y:S01]  /*da10*/  MOV R105, R38 ;  /* 0x0000002600697202 */ /* 0x000fe20000000f00 */
[----:B------:R-:W-:Y:S01]  /*da20*/  IMAD.X R27, RZ, RZ, R35, P3 ;  /* 0x000000ffff1b7224 */ /* 0x000fe200018e0623 */
[----:B------:R-:W-:Y:S02]  /*da30*/  SHF.R.U64 R24, R24, 0x3, RZ ;  /* 0x0000000318187819 */ /* 0x000fe400000012ff */
[----:B------:R-:W-:Y:S01]  /*da40*/  F2FP.F16.F32.PACK_AB R10, R45, R90 ;  /* 0x0000005a2d0a723e */ /* 0x000fe200000000ff */
[----:B------:R-:W-:Y:S01]  /*da50*/  IMAD R45, R44, UR6, RZ ;  /* 0x000000062c2d7c24 */ /* 0x000fe2000f8e02ff */
[----:B------:R-:W-:-:S02]  /*da60*/  LEA R38, P3, R12, UR4, 0x2 ;  /* 0x000000040c267c11 */ /* 0x000fc4000f8610ff */
[----:B------:R-:W-:Y:S02]  /*da70*/  MOV R14, R8 ;  /* 0x00000008000e7202 */ /* 0x000fe40000000f00 */
[----:B------:R-:W-:Y:S02]  /*da80*/  LOP3.LUT P0, RZ, R226, 0x3, RZ, 0xc0, !PT ;  /* 0x00000003e2ff7812 */ /* 0x000fe4000780c0ff */
[----:B------:R-:W-:Y:S02]  /*da90*/  F2FP.F16.F32.PACK_AB R8, R88, R89 ;  /* 0x000000595808723e */ /* 0x000fe400000000ff */
[----:B------:R-:W-:Y:S01]  /*daa0*/  F2FP.F16.F32.PACK_AB R9, R95, R96 ;  /* 0x000000605f09723e */ /* 0x000fe200000000ff */
[----:B0-----:R-:W-:Y:S01]  /*dab0*/  IMAD.IADD R5, R13, 0x1, R37 ;  /* 0x000000010d057824 */ /* 0x001fe200078e0225 */
[----:B------:R-:W-:Y:S01]  /*dac0*/  F2FP.F16.F32.PACK_AB R11, R47, R46 ;  /* 0x0000002e2f0b723e */ /* 0x000fe200000000ff */
[----:B------:R-:W-:Y:S01]  /*dad0*/  VIADD R4, R36, 0x8 ;  /* 0x0000000824047836 */ /* 0x000fe20000000000 */
[----:B------:R-:W-:Y:S01]  /*dae0*/  LOP3.LUT R24, R24, R25, RZ, 0x3c, !PT ;  /* 0x0000001918187212 */ /* 0x000fe200078e3cff */
[----:B------:R-:W-:Y:S01]  /*daf0*/  IMAD.X R25, RZ, RZ, R35, P2 ;  /* 0x000000ffff197224 */ /* 0x000fe200010e0623 */
[----:B------:R-:W-:Y:S01]  /*db00*/  LEA.HI.X R39, R12, UR5, R5, 0x2, P3 ;  /* 0x000000050c277c11 */ /* 0x000fe200098f1405 */
[----:B------:R0:W-:Y:S01]  /*db10*/  STSM.16.M88.4 [R14], R8 ;  /* 0x000000080e007844 */ /* 0x0001e20000000200 */
[----:B------:R-:W-:-:S02]  /*db20*/  ISETP.GE.OR P2, PT, R36, R45, P0 ;  /* 0x0000002d2400720c */ /* 0x000fc40000746670 */
[----:B------:R-:W-:Y:S01]  /*db30*/  ISETP.GE.OR P0, PT, R4, R45, P0 ;  /* 0x0000002d0400720c */ /* 0x000fe20000706670 */
[----:B------:R-:W-:Y:S01]  /*db40*/  SHFL.IDX PT, R46, R38, RZ, 0x1c1f ;  /* 0x001c1fff262e7589 */ /* 0x000fe200000e0000 */
[----:B------:R-:W-:Y:S02]  /*db50*/  F2FP.F16.F32.PACK_AB R4, R49, R48 ;  /* 0x000000303104723e */ /* 0x000fe400000000ff */
[----:B------:R-:W-:Y:S01]  /*db60*/  F2FP.F16.F32.PACK_AB R5, R51, R50 ;  /* 0x000000323305723e */ /* 0x000fe200000000ff */
[----:B------:R-:W1:Y:S01]  /*db70*/  SHFL.IDX PT, R47, R39, RZ, 0x1c1f ;  /* 0x001c1fff272f7589 */ /* 0x000e6200000e0000 */
[----:B------:R-:W-:Y:S02]  /*db80*/  F2FP.F16.F32.PACK_AB R6, R53, R52 ;  /* 0x000000343506723e */ /* 0x000fe400000000ff */
[----:B------:R-:W-:Y:S01]  /*db90*/  F2FP.F16.F32.PACK_AB R7, R55, R54 ;  /* 0x000000363707723e */ /* 0x000fe200000000ff */
[----:B------:R2:W-:Y:S01]  /*dba0*/  SHFL.IDX PT, R88, R38, 0x1, 0x1c1f ;  /* 0x003c1f0026587f89 */ /* 0x0005e200000e0000 */
[----:B------:R-:W-:-:S02]  /*dbb0*/  F2FP.F16.F32.PACK_AB R12, R57, R56 ;  /* 0x00000038390c723e */ /* 0x000fc400000000ff */
[----:B------:R-:W-:Y:S01]  /*dbc0*/  F2FP.F16.F32.PACK_AB R13, R59, R58 ;  /* 0x0000003a3b0d723e */ /* 0x000fe200000000ff */
[----:B------:R3:W4:Y:S01]  /*dbd0*/  SHFL.IDX PT, R89, R39, 0x1, 0x1c1f ;  /* 0x003c1f0027597f89 */ /* 0x00072200000e0000 */
[----:B0-----:R-:W-:Y:S02]  /*dbe0*/  F2FP.F16.F32.PACK_AB R14, R61, R60 ;  /* 0x0000003c3d0e723e */ /* 0x001fe400000000ff */
[----:B------:R-:W-:Y:S01]  /*dbf0*/  F2FP.F16.F32.PACK_AB R15, R63, R62 ;  /* 0x0000003e3f0f723e */ /* 0x000fe200000000ff */
[----:B------:R-:W-:Y:S01]  /*dc00*/  STSM.16.M88.4 [R108], R4 ;  /* 0x000000046c007844 */ /* 0x000fe20000000200 */
[----:B------:R-:W-:Y:S02]  /*dc10*/  F2FP.F16.F32.PACK_AB R8, R65, R64 ;  /* 0x000000404108723e */ /* 0x000fe400000000ff */
[----:B------:R-:W-:Y:S01]  /*dc20*/  F2FP.F16.F32.PACK_AB R9, R67, R66 ;  /* 0x000000424309723e */ /* 0x000fe200000000ff */
[----:B------:R-:W-:Y:S01]  /*dc30*/  STSM.16.M88.4 [R107], R12 ;  /* 0x0000000c6b007844 */ /* 0x000fe20000000200 */
[----:B------:R-:W-:-:S02]  /*dc40*/  F2FP.F16.F32.PACK_AB R10, R69, R68 ;  /* 0x00000044450a723e */ /* 0x000fc400000000ff */
[----:B------:R-:W-:Y:S02]  /*dc50*/  F2FP.F16.F32.PACK_AB R11, R71, R70 ;  /* 0x00000046470b723e */ /* 0x000fe400000000ff */
[----:B------:R-:W-:Y:S02]  /*dc60*/  F2FP.F16.F32.PACK_AB R80, R81, R80 ;  /* 0x000000505150723e */ /* 0x000fe400000000ff */
[----:B------:R-:W-:Y:S01]  /*dc70*/  MOV R104, R40 ;  /* 0x0000002800687202 */ /* 0x000fe20000000f00 */
[----:B------:R-:W-:Y:S01]  /*dc80*/  STSM.16.M88.4 [R105], R8 ;  /* 0x0000000869007844 */ /* 0x000fe20000000200 */
[----:B------:R-:W-:Y:S02]  /*dc90*/  F2FP.F16.F32.PACK_AB R36, R73, R72 ;  /* 0x000000484924723e */ /* 0x000fe400000000ff */
[----:B------:R-:W-:Y:S02]  /*dca0*/  F2FP.F16.F32.PACK_AB R37, R75, R74 ;  /* 0x0000004a4b25723e */ /* 0x000fe400000000ff */
[----:B--2---:R-:W-:-:S02]  /*dcb0*/  F2FP.F16.F32.PACK_AB R38, R77, R76 ;  /* 0x0000004c4d26723e */ /* 0x004fc400000000ff */
[----:B---3--:R-:W-:Y:S02]  /*dcc0*/  F2FP.F16.F32.PACK_AB R39, R79, R78 ;  /* 0x0000004e4f27723e */ /* 0x008fe400000000ff */
[----:B------:R-:W-:Y:S02]  /*dcd0*/  F2FP.F16.F32.PACK_AB R81, R83, R82 ;  /* 0x000000525351723e */ /* 0x000fe400000000ff */
[----:B------:R-:W-:Y:S01]  /*dce0*/  F2FP.F16.F32.PACK_AB R82, R85, R84 ;  /* 0x000000545552723e */ /* 0x000fe200000000ff */
[----:B------:R0:W-:Y:S01]  /*dcf0*/  STSM.16.M88.4 [R104], R36 ;  /* 0x0000002468007844 */ /* 0x0001e20000000200 */
[----:B------:R-:W-:Y:S02]  /*dd00*/  F2FP.F16.F32.PACK_AB R83, R87, R86 ;  /* 0x000000565753723e */ /* 0x000fe400000000ff */
[----:B------:R-:W-:Y:S02]  /*dd10*/  LOP3.LUT R26, R29, 0x380, RZ, 0xc0, !PT ;  /* 0x000003801d1a7812 */ /* 0x000fe400078ec0ff */
[----:B------:R-:W-:Y:S01]  /*dd20*/  LOP3.LUT R3, R34, 0x380, RZ, 0xc0, !PT ;  /* 0x0000038022037812 */ /* 0x000fe200078ec0ff */
[----:B------:R-:W-:Y:S01]  /*dd30*/  STSM.16.M88.4 [R103], R80 ;  /* 0x0000005067007844 */ /* 0x000fe20000000200 */
[----:B------:R-:W-:-:S02]  /*dd40*/  SHF.R.U64 R26, R26, 0x3, RZ ;  /* 0x000000031a1a7819 */ /* 0x000fc400000012ff */
[----:B------:R-:W-:Y:S01]  /*dd50*/  SHF.R.U64 R3, R3, 0x3, RZ ;  /* 0x0000000303037819 */ /* 0x000fe200000012ff */
[----:B------:R-:W-:Y:S01]  /*dd60*/  BAR.SYNC.DEFER_BLOCKING 0x1, 0x100 ;  /* 0x0044000000007b1d */ /* 0x000fe20000010000 */
[----:B------:R-:W-:Y:S01]  /*dd70*/  LOP3.LUT R26, R26, R29, RZ, 0x3c, !PT ;  /* 0x0000001d1a1a7212 */ /* 0x000fe200078e3cff */
[--C-:B------:R-:W-:Y:S01]  /*dd80*/  IMAD.X R29, RZ, RZ, R35.reuse, P4 ;  /* 0x000000ffff1d7224 */ /* 0x100fe200020e0623 */
[----:B------:R-:W-:Y:S01]  /*dd90*/  LOP3.LUT R34, R3, R34, RZ, 0x3c, !PT ;  /* 0x0000002203227212 */ /* 0x000fe200078e3cff */
[----:B------:R-:W-:-:S04]  /*dda0*/  IMAD.X R3, RZ, RZ, R35, P6 ;  /* 0x000000ffff037224 */ /* 0x000fc800030e0623 */
[----:B0-----:R-:W0:Y:S08]  /*ddb0*/  @P1 LDC R36, c[0x0][0xbec] ;  /* 0x0002fb00ff241b82 */ /* 0x001e300000000800 */
[----:B------:R-:W2:Y:S01]  /*ddc0*/  @P1 LDC R39, c[0x0][0xbf0] ;  /* 0x0002fc00ff271b82 */ /* 0x000ea20000000800 */
[----:B------:R-:W-:Y:S01]  /*ddd0*/  IMAD R37, R222, 0x20, R225 ;  /* 0x00000020de257824 */ /* 0x000fe200078e02e1 */
[----:B-1----:R-:W-:Y:S04]  /*dde0*/  @!P2 ST.E desc[UR8][R46.64], R18 ;  /* 0x000000122e00a985 */ /* 0x002fe8000c101908 */
[----:B----4-:R1:W-:Y:S04]  /*ddf0*/  @!P0 ST.E desc[UR8][R88.64], R0 ;  /* 0x0000000058008985 */ /* 0x0103e8000c101908 */
[----:B------:R3:W5:Y:S01]  /*de00*/  LD.E.128 R48, desc[UR8][R32.64] ;  /* 0x0000000820307980 */ /* 0x000762000c101d00 */
[----:B------:R-:W-:-:S03]  /*de10*/  IMAD R37, R98, 0x80, R37 ;  /* 0x0000008062257824 */ /* 0x000fc600078e0225 */
[----:B------:R-:W5:Y:S04]  /*de20*/  LD.E.128 R52, desc[UR8][R34.64] ;  /* 0x0000000822347980 */ /* 0x000f68000c101d00 */
[----:B------:R-:W5:Y:S01]  /*de30*/  LD.E.128 R40, desc[UR8][R30.64] ;  /* 0x000000081e287980 */ /* 0x000f62000c101d00 */
[----:B---3--:R-:W3:Y:S03]  /*de40*/  LDC.64 R32, c[0x0][0xae0] ;  /* 0x0002b800ff207b82 */ /* 0x008ee60000000a00 */
[----:B------:R-:W5:Y:S04]  /*de50*/  LD.E.128 R4, desc[UR8][R28.64] ;  /* 0x000000081c047980 */ /* 0x000f68000c101d00 */
[----:B------:R-:W5:Y:S04]  /*de60*/  LD.E.128 R60, desc[UR8][R26.64] ;  /* 0x000000081a3c7980 */ /* 0x000f68000c101d00 */
[----:B------:R-:W5:Y:S04]  /*de70*/  LD.E.128 R56, desc[UR8][R24.64] ;  /* 0x0000000818387980 */ /* 0x000f68000c101d00 */
[----:B------:R-:W5:Y:S04]  /*de80*/  LD.E.128 R12, desc[UR8][R20.64] ;  /* 0x00000008140c7980 */ /* 0x000f68000c101d00 */
[----:B------:R0:W5:Y:S01]  /*de90*/  LD.E.128 R8, desc[UR8][R2.64] ;  /* 0x0000000802087980 */ /* 0x000162000c101d00 */
[----:B------:R-:W-:-:S02]  /*dea0*/  ULDC.64 UR8, c[0x0][0xae8] ;  /* 0x0002ba0000087ab9 */ /* 0x000fc40000000a00 */
[----:B------:R-:W-:Y:S01]  /*deb0*/  UIMAD UR6, UR10, UR8, URZ ;  /* 0x000000080a0672a4 */ /* 0x000fe2000f8e023f */
[----:B-1----:R-:W-:Y:S01]  /*dec0*/  IMAD.MOV.U32 R0, RZ, RZ, R37 ;  /* 0x000000ffff007224 */ /* 0x002fe200078e0025 */
[----:B------:R-:W-:Y:S01]  /*ded0*/  UIMAD.WIDE.U32 UR4, UR7, UR8, URZ ;  /* 0x00000008070472a5 */ /* 0x000fe2000f8e003f */
[----:B------:R-:W-:Y:S01]  /*dee0*/  R2UR UR12, R223 ;  /* 0x00000000df0c72ca */ /* 0x000fe200000e0000 */
[----:B------:R-:W-:Y:S01]  /*def0*/  UIMAD UR6, UR7, UR9, UR6 ;  /* 0x00000009070672a4 */ /* 0x000fe2000f8e0206 */
[----:B------:R-:W-:Y:S01]  /*df00*/  @!PT LDS RZ, [RZ] ;  /* 0x00000000fffff984 */ /* 0x000fe20000000800 */
[----:B------:R-:W-:Y:S01]  /*df10*/  @!PT LDS RZ, [RZ] ;  /* 0x00000000fffff984 */ /* 0x000fe20000000800 */
[----:B------:R-:W-:Y:S01]  /*df20*/  @!PT LDS RZ, [RZ] ;  /* 0x00000000fffff984 */ /* 0x000fe20000000800 */
[----:B------:R-:W-:Y:S01]  /*df30*/  @!PT LDS RZ, [RZ] ;  /* 0x00000000fffff984 */ /* 0x000fe20000000800 */
[----:B------:R1:W-:Y:S06]  /*df40*/  MEMBAR.ALL.CTA ;  /* 0x0000000000007992 */ /* 0x0003ec0000008000 */
[----:B-1----:R-:W1:Y:S01]  /*df50*/  FENCE.VIEW.ASYNC.S ;  /* 0x00000000000073c6 */ /* 0x002e620000000000 */
[----:B0-----:R-:W-:Y:S01]  /*df60*/  @P1 IMAD.HI.U32 R2, R37, R36, RZ ;  /* 0x0000002425021227 */ /* 0x001fe200078e00ff */
[----:B------:R-:W-:Y:S01]  /*df70*/  ULDC.64 UR8, c[0x0][0xaf0] ;  /* 0x0002bc0000087ab9 */ /* 0x000fe20000000a00 */
[----:B------:R-:W-:-:S02]  /*df80*/  UIADD3 UR5, UR5, UR6, URZ ;  /* 0x0000000605057290 */ /* 0x000fc4000fffe03f */
[----:B------:R-:W-:Y:S01]  /*df90*/  UIMAD UR6, UR11, UR8, URZ ;  /* 0x000000080b0672a4 */ /* 0x000fe2000f8e023f */
[----:B--2---:R-:W-:Y:S01]  /*dfa0*/  @P1 SHF.R.U32.HI R0, RZ, R39, R2 ;  /* 0x00000027ff001219 */ /* 0x004fe20000011602 */
[----:B------:R-:W-:Y:S02]  /*dfb0*/  UIMAD.WIDE.U32 UR4, UR14, UR8, UR4 ;  /* 0x000000080e0472a5 */ /* 0x000fe4000f8e0004 */
[----:B------:R-:W-:Y:S01]  /*dfc0*/  UIMAD UR6, UR14, UR9, UR6 ;  /* 0x000000090e0672a4 */ /* 0x000fe2000f8e0206 */
[--C-:B------:R-:W-:Y:S01]  /*dfd0*/  SHF.R.S32.HI R3, RZ, 0x1f, R0.reuse ;  /* 0x0000001fff037819 */ /* 0x100fe20000011400 */
[----:B------:R-:W-:Y:S01]  /*dfe0*/  IMAD.MOV R21, RZ, RZ, -R0 ;  /* 0x000000ffff157224 */ /* 0x000fe200078e0a00 */
[----:B------:R-:W-:Y:S01]  /*dff0*/  ULDC.64 UR8, c[0x0][0xad8] ;  /* 0x0002b60000087ab9 */ /* 0x000fe20000000a00 */
[----:B------:R-:W-:Y:S02]  /*e000*/  UIADD3 UR5, UR5, UR6, URZ ;  /* 0x0000000605057290 */ /* 0x000fe4000fffe03f */
[-C--:B---3--:R-:W-:Y:S01]  /*e010*/  IMAD R3, R3, R32.reuse, RZ ;  /* 0x0000002003037224 */ /* 0x088fe200078e02ff */
[----:B------:R-:W-:Y:S01]  /*e020*/  R2UR UR7, R16 ;  /* 0x00000000100772ca */ /* 0x000fe200000e0000 */
[----:B------:R-:W-:Y:S01]  /*e030*/  IMAD R21, R44, R21, R37 ;  /* 0x000000152c157224 */ /* 0x000fe200078e0225 */
[----:B------:R-:W-:Y:S01]  /*e040*/  UIADD3 UR60, UR60, 0x1, URZ ;  /* 0x000000013c3c7890 */ /* 0x000fe2000fffe03f */
[C---:B------:R-:W-:Y:S01]  /*e050*/  IMAD R25, R0.reuse, R33, R3 ;  /* 0x0000002100197224 */ /* 0x040fe200078e0203 */
[----:B------:R-:W-:Y:S01]  /*e060*/  ULDC.64 UR10, c[0x0][0xa80] ;  /* 0x0002a000000a7ab9 */ /* 0x000fe20000000a00 */
[----:B------:R-:W-:Y:S01]  /*e070*/  IMAD.WIDE.U32 R2, R0, R32, UR4 ;  /* 0x0000000400027e25 */ /* 0x000fe2000f8e0020 */
[----:B------:R-:W-:Y:S01]  /*e080*/  SHF.R.S32.HI R0, RZ, 0x1f, R21 ;  /* 0x0000001fff007819 */ /* 0x000fe20000011415 */
[----:B------:R-:W-:-:S02]  /*e090*/  UIADD3 UR4, UR13, 0x34820, URZ ;  /* 0x000348200d047890 */ /* 0x000fc4000fffe03f */
[----:B------:R-:W-:Y:S02]  /*e0a0*/  IMAD.IADD R3, R3, 0x1, R25 ;  /* 0x0000000103037824 */ /* 0x000fe400078e0219 */
[----:B------:R-:W-:Y:S02]  /*e0b0*/  IMAD R0, R0, UR8, RZ ;  /* 0x0000000800007c24 */ /* 0x000fe4000f8e02ff */
[----:B------:R-:W-:Y:S01]  /*e0c0*/  IMAD R98, R98, 0x80, R225 ;  /* 0x0000008062627824 */ /* 0x000fe200078e02e1 */
[----:B------:R-:W-:Y:S01]  /*e0d0*/  ULDC UR5, c[0x0][0xc] ;  /* 0x0000030000057ab9 */ /* 0x000fe20000000800 */
[C---:B------:R-:W-:Y:S01]  /*e0e0*/  IMAD R25, R21.reuse, UR9, R0 ;  /* 0x0000000915197c24 */ /* 0x040fe2000f8e0200 */
[----:B------:R-:W-:Y:S01]  /*e0f0*/  UISETP.NE.AND UP0, UPT, UR60, 0x2, UPT ;  /* 0x000000023c00788c */ /* 0x000fe2000bf05270 */
[----:B------:R-:W-:Y:S01]  /*e100*/  IMAD.WIDE.U32 R2, R21, UR8, R2 ;  /* 0x0000000815027c25 */ /* 0x000fe2000f8e0002 */
[----:B------:R-:W-:Y:S01]  /*e110*/  UMOV UR6, 0x1 ;  /* 0x0000000100067882 */ /* 0x000fe20000000000 */
[----:B------:R-:W-:Y:S01]  /*e120*/  UIADD3 UR12, UR5, UR12, URZ ;  /* 0x0000000c050c7290 */ /* 0x000fe2000fffe03f */
[----:B------:R-:W-:Y:S01]  /*e130*/  ISETP.GE.AND P1, PT, R98, R45, PT ;  /* 0x0000002d6200720c */ /* 0x000fe20003f26270 */
[----:B------:R-:W-:Y:S01]  /*e140*/  UPRMT UR5, URZ, 0x654, UR4 ;  /* 0x000006543f057896 */ /* 0x000fe20008000004 */
[----:B------:R-:W-:Y:S01]  /*e150*/  IMAD.IADD R3, R3, 0x1, R25 ;  /* 0x0000000103037824 */ /* 0x000fe200078e0219 */
[----:B------:R-:W-:Y:S01]  /*e160*/  UPRMT UR4, UR6, 0x654, UR4 ;  /* 0x0000065406047896 */ /* 0x000fe20008000004 */
[----:B------:R-:W-:Y:S01]  /*e170*/  LEA R18, P0, R2, UR10, 0x1 ;  /* 0x0000000a02127c11 */ /* 0x000fe2000f8008ff */
[----:B------:R-:W-:Y:S01]  /*e180*/  USEL UR6, URZ, 0x1, UP0 ;  /* 0x000000013f067887 */ /* 0x000fe20008000000 */
[----:B------:R-:W-:-:S02]  /*e190*/  VIADD R0, R98, 0x20 ;  /* 0x0000002062007836 */ /* 0x000fc40000000000 */
[----:B------:R-:W-:Y:S01]  /*e1a0*/  LEA.HI.X R26, R2, UR11, R3, 0x1, P0 ;  /* 0x0000000b021a7c11 */ /* 0x000fe200080f0c03 */
[----:B------:R-:W-:Y:S01]  /*e1b0*/  ULOP3.LUT UR7, UR7, UR6, URZ, 0x3c, !UPT ;  /* 0x0000000607077292 */ /* 0x000fe2000f8e3c3f */
[----:B-1----:R-:W-:Y:S01]  /*e1c0*/  SYNCS.ARRIVE.TRANS64.RED.A1T0 RZ, [UR5], RZ ;  /* 0x000000ffffff79a7 */ /* 0x002fe20008100405 */
[-C--:B------:R-:W-:Y:S01]  /*e1d0*/  ISETP.GE.AND P3, PT, R0, R45.reuse, PT ;  /* 0x0000002d0000720c */ /* 0x080fe20003f66270 */
[----:B------:R-:W-:Y:S01]  /*e1e0*/  VIADD R0, R98, 0x40 ;  /* 0x0000004062007836 */ /* 0x000fe20000000000 */
[----:B------:R-:W-:Y:S01]  /*e1f0*/  USEL UR60, UR60, URZ, UP0 ;  /* 0x0000003f3c3c7287 */ /* 0x000fe20008000000 */
[----:B------:R-:W-:Y:S01]  /*e200*/  IMAD.U32 R223, RZ, RZ, UR12 ;  /* 0x0000000cffdf7e24 */ /* 0x000fe2000f8e00ff */
[----:B------:R0:W1:Y:S01]  /*e210*/  SHFL.IDX PT, R24, R18, RZ, 0x181f ;  /* 0x00181fff12187589 */ /* 0x00006200000e0000 */
[----:B------:R-:W-:Y:S01]  /*e220*/  IMAD.U32 R16, RZ, RZ, UR7 ;  /* 0x00000007ff107e24 */ /* 0x000fe2000f8e00ff */
[----:B------:R-:W-:Y:S01]  /*e230*/  BSSY B0, `(.L_x_205) ;  /* 0x000000e000007945 */ /* 0x000fe20003800000 */
[----:B------:R-:W-:Y:S01]  /*e240*/  SYNCS.ARRIVE.TRANS64.RED.A1T0 RZ, [UR4], RZ ;  /* 0x000000ffffff79a7 */ /* 0x000fe20008100404 */
[----:B------:R0:W2:Y:S01]  /*e250*/  SHFL.IDX PT, R25, R26, RZ, 0x181f ;  /* 0x00181fff1a197589 */ /* 0x0000a200000e0000 */
[----:B------:R-:W-:Y:S01]  /*e260*/  ISETP.GE.AND P0, PT, R0, R45, PT ;  /* 0x0000002d0000720c */ /* 0x000fe20003f06270 */
[----:B------:R-:W-:-:S12]  /*e270*/  @P1 BRA `(.L_x_206) ;  /* 0x0000000000241947 */ /* 0x000fd80003800000 */
        /* <DEDUP_REMOVED lines=9> */
.L_x_206:
[----:B------:R-:W-:Y:S05]  /*e310*/  BSYNC B0 ;  /* 0x0000000000007941 */ /* 0x000fea0003800000 */
.L_x_205:
        /* <DEDUP_REMOVED lines=13> */
.L_x_208:
[----:B------:R-:W-:Y:S05]  /*e3f0*/  BSYNC B0 ;  /* 0x0000000000007941 */ /* 0x000fea0003800000 */
.L_x_207:
        /* <DEDUP_REMOVED lines=13> */
.L_x_210:
[----:B------:R-:W-:Y:S05]  /*e4d0*/  BSYNC B0 ;  /* 0x0000000000007941 */ /* 0x000fea0003800000 */
.L_x_209:
[----:B------:R-:W-:Y:S01]  /*e4e0*/  VIADD R0, R98, 0x60 ;  /* 0x0000006062007836 */ /* 0x000fe20000000000 */
[----:B0----5:R0:W0:Y:S01]  /*e4f0*/  SHFL.IDX PT, R15, R26, 0x3, 0x181f ;  /* 0x00781f001a0f7f89 */ /* 0x02102200000e0000 */
[----:B------:R-:W-:Y:S01]  /*e500*/  BSSY B0, `(.L_x_211) ;  /* 0x000000e000007945 */ /* 0x000fe20003800000 */
[----:B------:R-:W-:Y:S02]  /*e510*/  VIADD R224, R224, 0x1 ;  /* 0x00000001e0e07836 */ /* 0x000fe40000000000 */
[----:B------:R-:W-:Y:S01]  /*e520*/  ISETP.GE.AND P0, PT, R0, R45, PT ;  /* 0x0000002d0000720c */ /* 0x000fe20003f06270 */
[----:B------:R0:W0:-:S12]  /*e530*/  SHFL.IDX PT, R14, R18, 0x3, 0x181f ;  /* 0x00781f00120e7f89 */ /* 0x00001800000e0000 */
[----:B------:R-:W-:Y:S05]  /*e540*/  @P0 BRA `(.L_x_212) ;  /* 0x0000000000240947 */ /* 0x000fea0003800000 */
[----:B------:R-:W-:Y:S01]  /*e550*/  ULDC UR4, c[0x0][0xac8] ;  /* 0x0002b20000047ab9 */ /* 0x000fe20000000800 */
[----:B------:R-:W-:Y:S01]  /*e560*/  ULDC.64 UR6, c[0x0][0x208] ;  /* 0x0000820000067ab9 */ /* 0x000fe20000000a00 */
[----:B------:R-:W-:Y:S02]  /*e570*/  ISETP.GE.AND P2, PT, R221, UR4, PT ;  /* 0x00000004dd007c0c */ /* 0x000fe4000bf46270 */
[----:B------:R-:W-:-:S11]  /*e580*/  ISETP.GE.AND P1, PT, R220, UR4, PT ;  /* 0x00000004dc007c0c */ /* 0x000fd6000bf26270 */
[C---:B0-----:R-:W-:Y:S02]  /*e590*/  @!P2 LEA R12, P0, R221.reuse, R14, 0x1 ;  /* 0x0000000edd0ca211 */ /* 0x041fe400078008ff */
[----:B---3--:R-:W-:Y:S02]  /*e5a0*/  @!P1 IMAD.WIDE R2, R220, 0x2, R14 ;  /* 0x00000002dc029825 */ /* 0x008fe400078e020e */
[----:B------:R-:W-:-:S03]  /*e5b0*/  @!P2 LEA.HI.X R13, R221, R15, R235, 0x1, P0 ;  /* 0x0000000fdd0da211 */ /* 0x000fc600000f0ceb */
[----:B------:R0:W-:Y:S04]  /*e5c0*/  @!P1 ST.E.128 desc[UR6][R2.64], R4 ;  /* 0x0000000402009985 */ /* 0x0001e8000c101d06 */
[----:B------:R0:W-:Y:S02]  /*e5d0*/  @!P2 ST.E.128 desc[UR6][R12.64], R8 ;  /* 0x000000080c00a985 */ /* 0x0001e4000c101d06 */
.L_x_212:
[----:B------:R-:W-:Y:S05]  /*e5e0*/  BSYNC B0 ;  /* 0x0000000000007941 */ /* 0x000fea0003800000 */
.L_x_211:
[----:B------:R-:W5:Y:S01]  /*e5f0*/  LDC R0, c[0x0][0xc34] ;  /* 0x00030d00ff007b82 */ /* 0x000f620000000800 */
[----:B------:R-:W-:-:S13]  /*e600*/  R2UR UR4, R223 ;  /* 0x00000000df0472ca */ /* 0x000fda00000e0000 */
[----:B-----5:R-:W-:-:S13]  /*e610*/  ISETP.LE.AND P0, PT, R0, UR4, PT ;  /* 0x0000000400007c0c */ /* 0x020fda000bf03270 */
[----:B------:R-:W-:Y:S05]  /*e620*/  @!P0 BRA `(.L_x_213) ;  /* 0xffffff2c00248947 */ /* 0x000fea000383ffff */
[----:B------:R-:W-:Y:S05]  /*e630*/  EXIT ;  /* 0x000000000000794d */ /* 0x000fea0003800000 */
.L_x_179:
[----:B------:R-:W-:-:S08]  /*e640*/  NOP ;  /* 0x0000000000007918 */ /* 0x000fd00000000000 */
[----:B0-----:R-:W0:-:S00]  /*e650*/  USETMAXREG.DEALLOC.CTAPOOL 0x18 ;  /* 0x00000018000079c8 */ /* 0x001e0000080e0500 */
[----:B------:R-:W1:Y:S01]  /*e660*/  S2UR UR4, SR_CTAID.X ;  /* 0x00000000000479c3 */ /* 0x000e620000002500 */
[----:B0-----:R-:W-:Y:S01]  /*e670*/  IMAD.MOV.U32 R2, RZ, RZ, 0x1 ;  /* 0x00000001ff027424 */ /* 0x001fe200078e00ff */
[----:B------:R-:W-:-:S06]  /*e680*/  MOV R19, RZ ;  /* 0x000000ff00137202 */ /* 0x000fcc0000000f00 */
[----:B------:R-:W1:Y:S02]  /*e690*/  LDC R3, c[0x0][0xc34] ;  /* 0x00030d00ff037b82 */ /* 0x000e640000000800 */
[----:B-1----:R-:W-:Y:S01]  /*e6a0*/  ISETP.LE.AND P0, PT, R3, UR4, PT ;  /* 0x0000000403007c0c */ /* 0x002fe2000bf03270 */
[----:B------:R-:W-:-:S05]  /*e6b0*/  IMAD.MOV.U32 R3, RZ, RZ, 0x1 ;  /* 0x00000001ff037424 */ /* 0x000fca00078e00ff */
[----:B------:R0:W-:Y:S07]  /*e6c0*/  STL [R1], R3 ;  /* 0x0000000301007387 */ /* 0x0001ee0000100800 */
[----:B------:R-:W-:Y:S05]  /*e6d0*/  @P0 BRA `(.L_x_214) ;  /* 0x0000004000300947 */ /* 0x000fea0003800000 */
[----:B------:R-:W2:Y:S01]  /*e6e0*/  LDL R5, [R1+0x2c] ;  /* 0x00002c0001057983 */ /* 0x000ea20000100800 */
[----:B------:R-:W1:Y:S01]  /*e6f0*/  S2UR UR4, SR_CgaCtaId ;  /* 0x00000000000479c3 */ /* 0x000e620000008800 */
[C---:B------:R-:W-:Y:S01]  /*e700*/  IMAD.SHL.U32 R2, R0.reuse, 0x8, RZ ;  /* 0x0000000800027824 */ /* 0x040fe200078e00ff */
[C---:B------:R-:W-:Y:S01]  /*e710*/  LOP3.LUT R6, R0.reuse, 0x7f, RZ, 0xc0, !PT ;  /* 0x0000007f00067812 */ /* 0x040fe200078ec0ff */
[----:B------:R-:W-:Y:S01]  /*e720*/  UMOV UR36, 0x400 ;  /* 0x0000040000247882 */ /* 0x000fe20000000000 */
[----:B------:R-:W-:Y:S01]  /*e730*/  LOP3.LUT P0, RZ, R0, 0x1f, RZ, 0xc0, !PT ;  /* 0x0000001f00ff7812 */ /* 0x000fe2000780c0ff */
[----:B------:R-:W-:Y:S01]  /*e740*/  IMAD.MOV.U32 R19, RZ, RZ, RZ ;  /* 0x000000ffff137224 */ /* 0x000fe200078e00ff */
[----:B0-----:R-:W-:Y:S01]  /*e750*/  LOP3.LUT R3, R2, 0x1f8, RZ, 0xc0, !PT ;  /* 0x000001f802037812 */ /* 0x001fe200078ec0ff */
[----:B------:R-:W-:Y:S01]  /*e760*/  ULDC.64 UR38, c[0x0][0x198] ;  /* 0x0000660000267ab9 */ /* 0x000fe20000000a00 */
[----:B------:R-:W0:Y:S01]  /*e770*/  S2UR UR5, SR_CTAID.X ;  /* 0x00000000000579c3 */ /* 0x000e220000002500 */
[C---:B------:R-:W-:Y:S01]  /*e780*/  ISETP.NE.AND P1, PT, R6.reuse, RZ, PT ;  /* 0x000000ff0600720c */ /* 0x040fe20003f25270 */
[----:B------:R-:W-:Y:S01]  /*e790*/  ULDC UR37, c[0x0][0xc] ;  /* 0x0000030000257ab9 */ /* 0x000fe20000000800 */
[----:B------:R-:W-:Y:S01]  /*e7a0*/  LOP3.LUT R4, R3, 0x38, R0, 0x78, !PT ;  /* 0x0000003803047812 */ /* 0x000fe200078e7800 */
[C---:B------:R-:W-:Y:S01]  /*e7b0*/  IMAD.SHL.U32 R3, R6.reuse, 0x8, RZ ;  /* 0x0000000806037824 */ /* 0x040fe200078e00ff */
[----:B------:R-:W-:Y:S01]  /*e7c0*/  ISETP.NE.OR P0, PT, R6, RZ, !P0 ;  /* 0x000000ff0600720c */ /* 0x000fe20004705670 */
[----:B------:R-:W-:Y:S01]  /*e7d0*/  IMAD.SHL.U32 R0, R0, 0x10, RZ ;  /* 0x0000001000007824 */ /* 0x000fe200078e00ff */
[----:B------:R-:W-:-:S02]  /*e7e0*/  LOP3.LUT R18, R18, 0xfffffffe, RZ, 0xc0, !PT ;  /* 0xfffffffe12127812 */ /* 0x000fc400078ec0ff */
[----:B------:R-:W-:Y:S02]  /*e7f0*/  LOP3.LUT R3, R4, 0x200, R3, 0xf8, !PT ;  /* 0x0000020004037812 */ /* 0x000fe400078ef803 */
[----:B------:R-:W-:Y:S02]  /*e800*/  SHF.R.U32.HI R4, RZ, 0x3, R6 ;  /* 0x00000003ff047819 */ /* 0x000fe40000011606 */
[----:B------:R-:W-:Y:S02]  /*e810*/  LOP3.LUT R2, R2, 0x38, RZ, 0xc0, !PT ;  /* 0x0000003802027812 */ /* 0x000fe400078ec0ff */
[----:B------:R-:W-:Y:S01]  /*e820*/  LOP3.LUT R6, R4, 0x70, R0, 0xf8, !PT ;  /* 0x0000007004067812 */ /* 0x000fe200078ef800 */
[----:B-1----:R-:W-:Y:S01]  /*e830*/  ULEA UR36, UR4, UR36, 0x18 ;  /* 0x0000002404247291 */ /* 0x002fe2000f8ec03f */
[----:B------:R-:W-:-:S04]  /*e840*/  @P1 LOP3.LUT R18, R18, 0x1, RZ, 0xfc, !PT ;  /* 0x0000000112121812 */ /* 0x000fc800078efcff */
[----:B------:R-:W-:Y:S02]  /*e850*/  LOP3.LUT R18, R18, 0xfffffffd, RZ, 0xc0, !PT ;  /* 0xfffffffd12127812 */ /* 0x000fe400078ec0ff */
[----:B------:R-:W-:Y:S01]  /*e860*/  LEA R4, R3, UR36, 0x1 ;  /* 0x0000002403047c11 */ /* 0x000fe2000f8e08ff */
[----:B0-----:R-:W-:Y:S01]  /*e870*/  IMAD.U32 R0, RZ, RZ, UR5 ;  /* 0x00000005ff007e24 */ /* 0x001fe2000f8e00ff */
[----:B------:R-:W-:-:S03]  /*e880*/  @P0 LOP3.LUT R18, R18, 0x2, RZ, 0xfc, !PT ;  /* 0x0000000212120812 */ /* 0x000fc600078efcff */
[----:B------:R-:W-:Y:S04]  /*e890*/  STL [R1+0x10], R4 ;  /* 0x0000100401007387 */ /* 0x000fe80000100800 */
[----:B------:R0:W-:Y:S02]  /*e8a0*/  STL [R1+0x28], R0 ;  /* 0x0000280001007387 */ /* 0x0001e40000100800 */
[----:B0-----:R-:W-:Y:S01]  /*e8b0*/  IMAD.MOV.U32 R0, RZ, RZ, 0x1 ;  /* 0x00000001ff007424 */ /* 0x001fe200078e00ff */
[----:B--2---:R-:W-:-:S05]  /*e8c0*/  LOP3.LUT R3, R5, 0x2, RZ, 0xfc, !PT ;  /* 0x0000000205037812 */ /* 0x004fca00078efcff */
[----:B------:R-:W-:Y:S04]  /*e8d0*/  STL [R1+0x18], R3 ;  /* 0x0000180301007387 */ /* 0x000fe80000100800 */
[----:B------:R-:W-:Y:S04]  /*e8e0*/  STL [R1+0x34], RZ ;  /* 0x000034ff01007387 */ /* 0x000fe80000100800 */
[----:B------:R0:W-:Y:S02]  /*e8f0*/  STL [R1], R0 ;  /* 0x0000000001007387 */ /* 0x0001e40000100800 */
[----:B0-----:R-:W-:-:S07]  /*e900*/  LOP3.LUT R0, R2, 0x40, RZ, 0xfc, !PT ;  /* 0x0000004002007812 */ /* 0x001fce00078efcff */
.L_x_295:
[----:B--2---:R-:W2:Y:S01]  /*e910*/  LDL R2, [R1+0x28] ;  /* 0x0000280001027983 */ /* 0x004ea20000100800 */
[----:B0-----:R-:W0:Y:S01]  /*e920*/  LDC R0, c[0x0][0xc38] ;  /* 0x00030e00ff007b82 */ /* 0x001e220000000800 */
[----:B------:R-:W-:Y:S05]  /*e930*/  YIELD ;  /* 0x0000000000007946 */ /* 0x000fea0003800000 */
[----:B------:R-:W-:Y:S02]  /*e940*/  ULDC.64 UR4, c[0x0][0x418] ;  /* 0x0001060000047ab9 */ /* 0x000fe40000000a00 */
[----:B------:R-:W1:Y:S01]  /*e950*/  LDC R16, c[0x0][0xc44] ;  /* 0x00031100ff107b82 */ /* 0x000e620000000800 */
[----:B------:R-:W-:-:S03]  /*e960*/  UISETP.NE.U32.AND UP0, UPT, UR4, URZ, UPT ;  /* 0x0000003f0400728c */ /* 0x000fc6000bf05070 */
[----:B------:R-:W-:Y:S01]  /*e970*/  ULDC UR4, c[0x0][0x424] ;  /* 0x0001090000047ab9 */ /* 0x000fe20000000800 */
[----:B------:R-:W-:-:S04]  /*e980*/  UISETP.NE.AND.EX UP0, UPT, UR5, URZ, UPT, UP0 ;  /* 0x0000003f0500728c */ /* 0x000fc8000bf05300 */
[----:B------:R-:W-:Y:S01]  /*e990*/  USEL UR4, UR4, 0x1, UP0 ;  /* 0x0000000104047887 */ /* 0x000fe20008000000 */
[----:B0-----:R-:W-:Y:S02]  /*e9a0*/  ISETP.NE.AND P0, PT, R0, 0x1, PT ;  /* 0x000000010000780c */ /* 0x001fe40003f05270 */
[----:B-1----:R-:W-:-:S11]  /*e9b0*/  ISETP.NE.AND P1, PT, R16, 0x1, PT ;  /* 0x000000011000780c */ /* 0x002fd60003f25270 */
[----:B------:R-:W2:Y:S08]  /*e9c0*/  @P0 LDC R0, c[0x0][0xc3c] ;  /* 0x00030f00ff000b82 */ /* 0x000eb00000000800 */
[----:B------:R-:W0:Y:S01]  /*e9d0*/  @P0 LDC R3, c[0x0][0xc40] ;  /* 0x00031000ff030b82 */ /* 0x000e220000000800 */
[----:B--2---:R-:W-:-:S04]  /*e9e0*/  @P0 IMAD.HI.U32 R0, R2, R0, RZ ;  /* 0x0000000002000227 */ /* 0x004fc800078e00ff */
[----:B------:R-:W-:Y:S01]  /*e9f0*/  IMAD.MOV.U32 R4, RZ, RZ, R2 ;  /* 0x000000ffff047224 */ /* 0x000fe200078e0002 */
[----:B0-----:R-:W-:Y:S02]  /*ea00*/  @P0 SHF.R.U32.HI R4, RZ, R3, R0 ;  /* 0x00000003ff040219 */ /* 0x001fe40000011600 */
[----:B------:R-:W0:Y:S03]  /*ea10*/  @P1 LDC.64 R2, c[0x0][0xc48] ;  /* 0x00031200ff021b82 */ /* 0x000e260000000a00 */
[----:B------:R-:W-:Y:S01]  /*ea20*/  IMAD.MOV.U32 R5, RZ, RZ, R4 ;  /* 0x000000ffff057224 */ /* 0x000fe200078e0004 */
[----:B------:R-:W-:Y:S04]  /*ea30*/  STL [R1+0x1c], R4 ;  /* 0x00001c0401007387 */ /* 0x000fe80000100800 */
[----:B------:R-:W1:Y:S01]  /*ea40*/  LDC R0, c[0x0][0x2f0] ;  /* 0x0000bc00ff007b82 */ /* 0x000e620000000800 */
[----:B0-----:R-:W-:-:S05]  /*ea50*/  @P1 IMAD.HI.U32 R2, R4, R2, RZ ;  /* 0x0000000204021227 */ /* 0x001fca00078e00ff */
[----:B------:R-:W-:Y:S01]  /*ea60*/  @P1 SHF.R.U32.HI R5, RZ, R3, R2 ;  /* 0x00000003ff051219 */ /* 0x000fe20000011602 */
[----:B-1----:R-:W-:Y:S01]  /*ea70*/  IMAD R0, R0, UR4, RZ ;  /* 0x0000000400007c24 */ /* 0x002fe2000f8e02ff */
[----:B------:R-:W-:-:S03]  /*ea80*/  UIADD3 UR4, UR36, 0x1e400, URZ ;  /* 0x0001e40024047890 */ /* 0x000fc6000fffe03f */
[----:B------:R-:W-:Y:S01]  /*ea90*/  STL [R1+0x14], R5 ;  /* 0x0000140501007387 */ /* 0x000fe20000100800 */
[----:B------:R-:W-:Y:S01]  /*eaa0*/  IMAD.MOV R3, RZ, RZ, -R5 ;  /* 0x000000ffff037224 */ /* 0x000fe200078e0a05 */
[----:B------:R-:W-:Y:S02]  /*eab0*/  ULOP3.LUT UP0, URZ, UR4, 0x3ff, URZ, 0xc0, !UPT ;  /* 0x000003ff043f7892 */ /* 0x000fe4000f80c03f */
[----:B------:R0:W-:Y:S01]  /*eac0*/  STL [R1+0x30], R0 ;  /* 0x0000300001007387 */ /* 0x0001e20000100800 */
[----:B------:R-:W-:-:S03]  /*ead0*/  IMAD R16, R16, R3, R4 ;  /* 0x0000000310107224 */ /* 0x000fc600078e0204 */
[----:B------:R-:W-:Y:S01]  /*eae0*/  PLOP3.LUT P0, PT, PT, PT, UP0, 0x80, 0x0 ;  /* 0x000000000000781c */ /* 0x000fe20003f0f008 */
[----:B0-----:R-:W-:-:S04]  /*eaf0*/  VIADD R0, R0, 0xaf ;  /* 0x000000af00007836 */ /* 0x001fc80000000000 */
[----:B------:R-:W-:-:S05]  /*eb00*/  IMAD.HI R0, R0, 0x2e8ba2e9, RZ ;  /* 0x2e8ba2e900007827 */ /* 0x000fca00078e02ff */
[----:B------:R-:W-:-:S04]  /*eb10*/  SHF.R.U32.HI R3, RZ, 0x1f, R0 ;  /* 0x0000001fff037819 */ /* 0x000fc80000011600 */
[----:B------:R-:W-:-:S05]  /*eb20*/  LEA.HI.SX32 R0, R0, R3, 0x1b ;  /* 0x0000000300007211 */ /* 0x000fca00078fdaff */
[----:B------:R0:W-:Y:S01]  /*eb30*/  STL [R1+0x24], R0 ;  /* 0x0000240001007387 */ /* 0x0001e20000100800 */
[----:B------:R-:W-:Y:S05]  /*eb40*/  @!P0 BRA `(.L_x_215) ;  /* 0x0000000000408947 */ /* 0x000fea0003800000 */
[----:B------:R-:W-:Y:S01]  /*eb50*/  MOV R2, 0x0 ;  /* 0x0000000000027802 */ /* 0x000fe20000000f00 */
[----:B------:R-:W-:Y:S01]  /*eb60*/  ULDC.64 UR6, c[0x4][0xa0] ;  /* 0x0100280000067ab9 */ /* 0x000fe20000000a00 */
[----:B------:R-:W-:Y:S01]  /*eb70*/  ULDC.64 UR8, c[0x4][0xa8] ;  /* 0x01002a0000087ab9 */ /* 0x000fe20000000a00 */
[----:B------:R-:W-:Y:S01]  /*eb80*/  ULDC.64 UR4, c[0x4][0x28] ;  /* 0x01000a0000047ab9 */ /* 0x000fe20000000a00 */
[----:B------:R-:W-:Y:S02]  /*eb90*/  IMAD.U32 R4, RZ, RZ, UR6 ;  /* 0x00000006ff047e24 */ /* 0x000fe4000f8e00ff */
[----:B------:R-:W1:Y:S01]  /*eba0*/  LDC.64 R2, c[0x4][R2] ;  /* 0x0100000002027b82 */ /* 0x000e620000000a00 */
[----:B------:R-:W-:Y:S02]  /*ebb0*/  IMAD.U32 R5, RZ, RZ, UR7 ;  /* 0x00000007ff057e24 */ /* 0x000fe4000f8e00ff */
[----:B------:R-:W-:Y:S02]  /*ebc0*/  IMAD.U32 R6, RZ, RZ, UR8 ;  /* 0x00000008ff067e24 */ /* 0x000fe4000f8e00ff */
[----:B------:R-:W-:-:S02]  /*ebd0*/  IMAD.U32 R7, RZ, RZ, UR9 ;  /* 0x00000009ff077e24 */ /* 0x000fc4000f8e00ff */
[----:B------:R-:W-:Y:S02]  /*ebe0*/  IMAD.U32 R10, RZ, RZ, UR4 ;  /* 0x00000004ff0a7e24 */ /* 0x000fe4000f8e00ff */
[----:B------:R-:W-:Y:S02]  /*ebf0*/  IMAD.U32 R11, RZ, RZ, UR5 ;  /* 0x00000005ff0b7e24 */ /* 0x000fe4000f8e00ff */
[----:B------:R-:W-:Y:S02]  /*ec00*/  IMAD.MOV.U32 R8, RZ, RZ, 0x70 ;  /* 0x00000070ff087424 */ /* 0x000fe400078e00ff */
[----:B------:R-:W-:Y:S02]  /*ec10*/  IMAD.MOV.U32 R12, RZ, RZ, 0x1 ;  /* 0x00000001ff0c7424 */ /* 0x000fe400078e00ff */
[----:B------:R-:W-:-:S07]  /*ec20*/  IMAD.MOV.U32 R13, RZ, RZ, RZ ;  /* 0x000000ffff0d7224 */ /* 0x000fce00078e00ff */
[----:B------:R-:W-:-:S07]  /*ec30*/  LEPC R20, `(.L_x_215) ;  /* 0x000000001014794e */ /* 0x000fce0000000000 */
[----:B01----:R-:W-:Y:S05]  /*ec40*/  CALL.ABS.NOINC R2 ;  /* 0x0000000002007343 */ /* 0x003fea0003c00000 */
.L_x_215:
        /* <DEDUP_REMOVED lines=8> */
[----:B------:R1:W2:Y:S01]  /*ecd0*/  LDC.64 R2, c[0x4][R17] ;  /* 0x0100000011027b82 */ /* 0x0002a20000000a00 */
[----:B------:R-:W-:Y:S02]  /*ece0*/  IMAD.U32 R4, RZ, RZ, UR6 ;  /* 0x00000006ff047e24 */ /* 0x000fe4000f8e00ff */
[----:B------:R-:W-:Y:S02]  /*ecf0*/  IMAD.U32 R5, RZ, RZ, UR7 ;  /* 0x00000007ff057e24 */ /* 0x000fe4000f8e00ff */
[----:B------:R-:W-:Y:S02]  /*ed00*/  IMAD.U32 R6, RZ, RZ, UR8 ;  /* 0x00000008ff067e24 */ /* 0x000fe4000f8e00ff */
[----:B------:R-:W-:-:S02]  /*ed10*/  IMAD.U32 R7, RZ, RZ, UR9 ;  /* 0x00000009ff077e24 */ /* 0x000fc4000f8e00ff */
[----:B------:R-:W-:Y:S02]  /*ed20*/  IMAD.U32 R10, RZ, RZ, UR4 ;  /* 0x00000004ff0a7e24 */ /* 0x000fe4000f8e00ff */
[----:B------:R-:W-:Y:S02]  /*ed30*/  IMAD.U32 R11, RZ, RZ, UR5 ;  /* 0x00000005ff0b7e24 */ /* 0x000fe4000f8e00ff */
[----:B------:R-:W-:Y:S02]  /*ed40*/  IMAD.MOV.U32 R8, RZ, RZ, 0x70 ;  /* 0x00000070ff087424 */ /* 0x000fe400078e00ff */
[----:B------:R-:W-:Y:S02]  /*ed50*/  IMAD.MOV.U32 R12, RZ, RZ, 0x1 ;  /* 0x00000001ff0c7424 */ /* 0x000fe400078e00ff */
[----:B-1----:R-:W-:-:S07]  /*ed60*/  IMAD.MOV.U32 R13, RZ, RZ, RZ ;  /* 0x000000ffff0d7224 */ /* 0x002fce00078e00ff */
[----:B------:R-:W-:-:S07]  /*ed70*/  LEPC R20, `(.L_x_217) ;  /* 0x000000001014794e */ /* 0x000fce0000000000 */
[----:B0-2---:R-:W-:Y:S05]  /*ed80*/  CALL.ABS.NOINC R2 ;  /* 0x0000000002007343 */ /* 0x005fea0003c00000 */
.L_x_217:
[----:B------:R0:W1:Y:S01]  /*ed90*/  LDC.64 R2, c[0x4][R17] ;  /* 0x0100000011027b82 */ /* 0x0000620000000a00 */
[----:B------:R-:W-:Y:S01]  /*eda0*/  ULDC.64 UR6, c[0x4][0xa0] ;  /* 0x0100280000067ab9 */ /* 0x000fe20000000a00 */
[----:B------:R-:W-:Y:S01]  /*edb0*/  ULDC.64 UR8, c[0x4][0xa8] ;  /* 0x01002a0000087ab9 */ /* 0x000fe20000000a00 */
[----:B------:R-:W-:Y:S01]  /*edc0*/  ULDC.64 UR4, c[0x4][0x38] ;  /* 0x01000e0000047ab9 */ /* 0x000fe20000000a00 */
[----:B------:R-:W-:Y:S01]  /*edd0*/  IMAD.U32 R4, RZ, RZ, UR6 ;  /* 0x00000006ff047e24 */ /* 0x000fe2000f8e00ff */
[----:B------:R-:W-:Y:S01]  /*ede0*/  MOV R6, UR8 ;  /* 0x0000000800067c02 */ /* 0x000fe20008000f00 */
        /* <DEDUP_REMOVED lines=9> */
.L_x_216:
[----:B------:R-:W2:Y:S01]  /*ee80*/  LDL R2, [R1+0x24] ;  /* 0x0000240001027983 */ /* 0x000ea20000100800 */
[----:B------:R-:W-:-:S03]  /*ee90*/  ULDC.64 UR4, c[0x0][0x9f8] ;  /* 0x00027e0000047ab9 */ /* 0x000fc60000000a00 */
[----:B0-----:R-:W3:Y:S01]  /*eea0*/  LDL R0, [R1+0x14] ;  /* 0x0000140001007983 */ /* 0x001ee20000100800 */
[----:B------:R-:W-:Y:S01]  /*eeb0*/  ISETP.NE.U32.AND P0, PT, RZ, UR4, PT ;  /* 0x00000004ff007c0c */ /* 0x000fe2000bf05070 */
[----:B------:R-:W-:-:S03]  /*eec0*/  ULDC.64 UR6, c[0x0][0x208] ;  /* 0x0000820000067ab9 */ /* 0x000fc60000000a00 */
[----:B------:R-:W-:Y:S01]  /*eed0*/  ISETP.NE.AND.EX P0, PT, RZ, UR5, PT, P0 ;  /* 0x00000005ff007c0c */ /* 0x000fe2000bf05300 */
[----:B--2---:R-:W-:-:S12]  /*eee0*/  IMAD.MOV.U32 R17, RZ, RZ, R2 ;  /* 0x000000ffff117224 */ /* 0x004fd800078e0002 */
[----:B------:R-:W3:Y:S02]  /*eef0*/  @P0 LDC.64 R2, c[0x0][0x9f8] ;  /* 0x00027e00ff020b82 */ /* 0x000ee40000000a00 */
[----:B---3--:R-:W-:-:S05]  /*ef00*/  @P0 IMAD.WIDE R2, R0, 0x4, R2 ;  /* 0x0000000400020825 */ /* 0x008fca00078e0202 */
[----:B------:R0:W2:Y:S01]  /*ef10*/  @P0 LDG.E R0, desc[UR6][R2.64] ;  /* 0x0000000602000981 */ /* 0x0000a2000c1e1900 */
[----:B------:R-:W-:Y:S01]  /*ef20*/  VIADD R9, R17, 0xffffffff ;  /* 0xffffffff11097836 */ /* 0x000fe20000000000 */
[----:B------:R-:W-:Y:S01]  /*ef30*/  UMOV UR4, 0xffffffff ;  /* 0xffffffff00047882 */ /* 0x000fe20000000000 */
[----:B------:R-:W-:-:S03]  /*ef40*/  LOP3.LUT R18, R18, 0xfffffffb, RZ, 0xc0, !PT ;  /* 0xfffffffb12127812 */ /* 0x000fc600078ec0ff */
[----:B------:R1:W-:Y:S01]  /*ef50*/  STL [R1+0x20], R9 ;  /* 0x0000200901007387 */ /* 0x0003e20000100800 */
[----:B0-----:R-:W0:Y:S02]  /*ef60*/  LDC.64 R2, c[0x0][0x418] ;  /* 0x00010600ff027b82 */ /* 0x001e240000000a00 */
[----:B0-----:R-:W-:-:S04]  /*ef70*/  ISETP.NE.U32.AND P0, PT, R2, RZ, PT ;  /* 0x000000ff0200720c */ /* 0x001fc80003f05070 */
[----:B------:R-:W-:-:S13]  /*ef80*/  ISETP.NE.AND.EX P1, PT, R3, RZ, PT, P0 ;  /* 0x000000ff0300720c */ /* 0x000fda0003f25300 */
[----:B------:R-:W-:Y:S02]  /*ef90*/  @P1 LOP3.LUT R18, R18, 0x4, RZ, 0xfc, !PT ;  /* 0x0000000412121812 */ /* 0x000fe400078efcff */
[----:B--2---:R-:W-:Y:S01]  /*efa0*/  SHF.R.S32.HI R8, RZ, 0x1f, R0 ;  /* 0x0000001fff087819 */ /* 0x004fe20000011400 */
[----:B------:R1:W-:Y:S01]  /*efb0*/  STL [R1+0x8], R0 ;  /* 0x0000080001007387 */ /* 0x0003e20000100800 */
[----:B------:R-:W-:-:S03]  /*efc0*/  SEL R17, R0, RZ, !P1 ;  /* 0x000000ff00117207 */ /* 0x000fc60004800000 */
[----:B------:R1:W-:Y:S01]  /*efd0*/  STL [R1+0xc], R8 ;  /* 0x00000c0801007387 */ /* 0x0003e20000100800 */
[----:B------:R-:W-:Y:S05]  /*efe0*/  BRA.DIV UR4, `(.L_x_218) ;  /* 0x0000003e043c7947 */ /* 0x000fea000b800000 */
[----:B------:R-:W0:Y:S02]  /*eff0*/  S2R R4, SR_TID.X ;  /* 0x0000000000047919 */ /* 0x000e240000002100 */
[----:B0-----:R-:W-:-:S04]  /*f000*/  SHF.R.U32.HI R4, RZ, 0x5, R4 ;  /* 0x00000005ff047819 */ /* 0x001fc80000011604 */
[----:B------:R-:W-:-:S05]  /*f010*/  LOP3.LUT R4, R4, 0x3, RZ, 0xc0, !PT ;  /* 0x0000000304047812 */ /* 0x000fca00078ec0ff */
[----:B------:R0:W2:Y:S02]  /*f020*/  SHFL.IDX PT, R14, R4, RZ, 0x1f ;  /* 0x00001fff040e7589 */ /* 0x0000a400000e0000 */
.L_x_311:
[----:B--2---:R-:W-:Y:S02]  /*f030*/  ISETP.NE.AND P0, PT, R14, RZ, PT ;  /* 0x000000ff0e00720c */ /* 0x004fe40003f05270 */
[----:B------:R-:W-:Y:S02]  /*f040*/  PLOP3.LUT P2, PT, PT, PT, PT, 0x8, 0x0 ;  /* 0x000000000000781c */ /* 0x000fe40003f4e170 */
[----:B------:R-:W-:-:S11]  /*f050*/  LOP3.LUT R18, R18, 0xfffffff7, RZ, 0xc0, !PT ;  /* 0xfffffff712127812 */ /* 0x000fd600078ec0ff */
[----:B------:R-:W-:Y:S01]  /*f060*/  @P2 LOP3.LUT R18, R18, 0x8, RZ, 0xfc, !PT ;  /* 0x0000000812122812 */ /* 0x000fe200078efcff */
[----:B------:R-:W-:Y:S06]  /*f070*/  @P0 BRA `(.L_x_219) ;  /* 0x0000000400380947 */ /* 0x000fec0003800000 */
[----:B------:R-:W-:-:S03]  /*f080*/  UMOV UR4, 0xffffffff ;  /* 0xffffffff00047882 */ /* 0x000fc60000000000 */
[----:B------:R-:W-:Y:S05]  /*f090*/  BRA.DIV UR4, `(.L_x_220) ;  /* 0x0000003e04447947 */ /* 0x000fea000b800000 */
[----:B------:R-:W-:-:S13]  /*f0a0*/  ELECT P6, URZ, PT ;  /* 0x00000000003f782f */ /* 0x000fda00038c0000 */
.L_x_314:
[----:B------:R-:W-:Y:S05]  /*f0b0*/  @!P6 BRA `(.L_x_219) ;  /* 0x000000040028e947 */ /* 0x000fea0003800000 */
[----:B------:R2:W-:Y:S01]  /*f0c0*/  STL [R1+0x4], R9 ;  /* 0x0000040901007387 */ /* 0x0005e20000100800 */
[----:B------:R-:W-:Y:S05]  /*f0d0*/  @!P1 BRA `(.L_x_221) ;  /* 0x00000000004c9947 */ /* 0x000fea0003800000 */
[----:B------:R-:W3:Y:S01]  /*f0e0*/  LDC R7, c[0x0][0x43c] ;  /* 0x00010f00ff077b82 */ /* 0x000ee20000000800 */
[----:B------:R-:W-:Y:S01]  /*f0f0*/  ULDC.64 UR4, c[0x0][0x428] ;  /* 0x00010a0000047ab9 */ /* 0x000fe20000000a00 */
[----:B------:R-:W-:Y:S01]  /*f100*/  ULDC.64 UR6, c[0x0][0x208] ;  /* 0x0000820000067ab9 */ /* 0x000fe20000000a00 */
[----:B---3--:R-:W-:-:S13]  /*f110*/  ISETP.NE.AND P0, PT, R7, 0x1, PT ;  /* 0x000000010700780c */ /* 0x008fda0003f05270 */
[----:B0-----:R-:W0:Y:S02]  /*f120*/  @P0 LDC.64 R4, c[0x0][0x440] ;  /* 0x00011000ff040b82 */ /* 0x001e240000000a00 */
[----:B0-----:R-:W-:-:S04]  /*f130*/  @P0 IMAD.HI.U32 R6, R9, R4, RZ ;  /* 0x0000000409060227 */ /* 0x001fc800078e00ff */
[----:B------:R-:W-:Y:S01]  /*f140*/  IMAD.MOV.U32 R4, RZ, RZ, R9 ;  /* 0x000000ffff047224 */ /* 0x000fe200078e0009 */
[----:B------:R-:W-:-:S05]  /*f150*/  @P0 SHF.R.U32.HI R4, RZ, R5, R6 ;  /* 0x00000005ff040219 */ /* 0x000fca0000011606 */
[----:B------:R-:W-:-:S04]  /*f160*/  IMAD.MOV R5, RZ, RZ, -R4 ;  /* 0x000000ffff057224 */ /* 0x000fc800078e0a04 */
[----:B------:R-:W-:Y:S01]  /*f170*/  IMAD R6, R7, R5, R9 ;  /* 0x0000000507067224 */ /* 0x000fe200078e0209 */
[----:B------:R-:W-:-:S04]  /*f180*/  SHF.R.S32.HI R5, RZ, 0x1f, R4 ;  /* 0x0000001fff057819 */ /* 0x000fc80000011404 */
[----:B------:R0:W-:Y:S01]  /*f190*/  STL [R1+0x4], R6 ;  /* 0x0000040601007387 */ /* 0x0001e20000100800 */
[----:B------:R-:W-:-:S03]  /*f1a0*/  IMAD.WIDE.U32 R4, R0, UR4, R4 ;  /* 0x0000000400047c25 */ /* 0x000fc6000f8e0004 */
[----:B------:R-:W-:Y:S01]  /*f1b0*/  LEA R2, P0, R4, R2, 0x2 ;  /* 0x0000000204027211 */ /* 0x000fe200078010ff */
[----:B0-----:R-:W-:-:S04]  /*f1c0*/  IMAD R6, R8, UR4, RZ ;  /* 0x0000000408067c24 */ /* 0x001fc8000f8e02ff */
[----:B-1----:R-:W-:-:S04]  /*f1d0*/  IMAD R0, R0, UR5, R6 ;  /* 0x0000000500007c24 */ /* 0x002fc8000f8e0206 */
[----:B------:R-:W-:-:S05]  /*f1e0*/  IMAD.IADD R0, R5, 0x1, R0 ;  /* 0x0000000105007824 */ /* 0x000fca00078e0200 */
[----:B------:R-:W-:-:S05]  /*f1f0*/  LEA.HI.X R3, R4, R3, R0, 0x2, P0 ;  /* 0x0000000304037211 */ /* 0x000fca00000f1400 */
[----:B------:R3:W5:Y:S02]  /*f200*/  LDG.E R0, desc[UR6][R2.64] ;  /* 0x0000000602007981 */ /* 0x000764000c1e1900 */
.L_x_221:
[----:B---3--:R-:W3:Y:S01]  /*f210*/  LDL R3, [R1] ;  /* 0x0000000001037983 */ /* 0x008ee20000100800 */
[----:B------:R-:W-:Y:S02]  /*f220*/  LEA R2, R19, UR36, 0x3 ;  /* 0x0000002413027c11 */ /* 0x000fe4000f8e18ff */
[----:B---3--:R-:W-:-:S04]  /*f230*/  SHF.L.U32 R3, R3, 0x1f, RZ ;  /* 0x0000001f03037819 */ /* 0x008fc800000006ff */
[----:B------:R-:W3:Y:S02]  /*f240*/  SYNCS.PHASECHK.TRANS64.TRYWAIT P0, [R2+URZ+0x34840], R3 ;  /* 0x03484003020075a7 */ /* 0x000ee4000800017f */
[----:B---3--:R-:W-:Y:S05]  /*f250*/  @!P0 BRA `(.L_x_222) ;  /* 0x0000003800f48947 */ /* 0x008fea0003800000 */
.L_x_315:
[----:B0-----:R-:W4:Y:S01]  /*f260*/  LDL R4, [R1+0x18] ;  /* 0x0000180001047983 */ /* 0x001f220000100800 */
[----:B------:R-:W0:Y:S02]  /*f270*/  S2R R5, SR_TID.X ;  /* 0x0000000000057919 */ /* 0x000e240000002100 */
[----:B0-----:R-:W-:-:S04]  /*f280*/  LOP3.LUT R5, R5, 0x7f, RZ, 0xc0, !PT ;  /* 0x0000007f05057812 */ /* 0x001fc800078ec0ff */
[----:B------:R-:W-:-:S13]  /*f290*/  ISETP.NE.AND P0, PT, R5, RZ, PT ;  /* 0x000000ff0500720c */ /* 0x000fda0003f05270 */
[----:B---3--:R-:W-:-:S04]  /*f2a0*/  @!P0 IMAD.MOV.U32 R3, RZ, RZ, 0xb000 ;  /* 0x0000b000ff038424 */ /* 0x008fc800078e00ff */
[----:B------:R4:W-:Y:S02]  /*f2b0*/  @!P0 SYNCS.ARRIVE.TRANS64 RZ, [R2+URZ+0x34830], R3 ;  /* 0x0348300302ff89a7 */ /* 0x0009e4000800003f */
[----:B----4-:R-:W-:-:S04]  /*f2c0*/  PRMT R3, R4, 0x9910, RZ ;  /* 0x0000991004037816 */ /* 0x010fc800000000ff */
[----:B------:R-:W-:-:S13]  /*f2d0*/  ISETP.NE.AND P0, PT, R3, 0x2, PT ;  /* 0x000000020300780c */ /* 0x000fda0003f05270 */
[----:B------:R-:W-:Y:S05]  /*f2e0*/  @P0 BRA `(.L_x_223) ;  /* 0x0000000000040947 */ /* 0x000fea0003800000 */
[----:B------:R-:W-:Y:S01]  /*f2f0*/  BPT.TRAP 0x1 ;  /* 0x000000040000795c */ /* 0x000fe20000300000 */
.L_x_223:
[----:B------:R-:W-:-:S13]  /*f300*/  LOP3.LUT P0, RZ, R18, 0x2, RZ, 0xc0, !PT ;  /* 0x0000000212ff7812 */ /* 0x000fda000780c0ff */
[----:B------:R-:W-:Y:S05]  /*f310*/  @P0 BRA `(.L_x_224) ;  /* 0x0000000000040947 */ /* 0x000fea0003800000 */
[----:B------:R-:W-:Y:S01]  /*f320*/  BPT.TRAP 0x1 ;  /* 0x000000040000795c */ /* 0x000fe20000300000 */
.L_x_224:
[----:B------:R-:W3:Y:S01]  /*f330*/  LDL R4, [R1+0x4] ;  /* 0x0000040001047983 */ /* 0x000ee20000100800 */
[----:B------:R-:W-:Y:S01]  /*f340*/  R2UR UR9, R2 ;  /* 0x00000000020972ca */ /* 0x000fe200000e0000 */
[----:B------:R-:W-:Y:S01]  /*f350*/  UIADD3 UR4, UP0, UR38, 0x370, URZ ;  /* 0x0000037026047890 */ /* 0x000fe2000ff1e03f */
[----:B------:R-:W-:Y:S01]  /*f360*/  R2UR UR12, R16 ;  /* 0x00000000100c72ca */ /* 0x000fe200000e0000 */
[----:B------:R-:W0:Y:S01]  /*f370*/  S2R R5, SR_CgaCtaId ;  /* 0x0000000000057919 */ /* 0x000e220000008800 */
[----:B-----5:R-:W-:Y:S01]  /*f380*/  R2UR UR13, R0 ;  /* 0x00000000000d72ca */ /* 0x020fe200000e0000 */
[----:B------:R-:W-:Y:S01]  /*f390*/  UMOV UR10, URZ ;  /* 0x0000003f000a7c82 */ /* 0x000fe20008000000 */
[----:B------:R-:W-:Y:S01]  /*f3a0*/  UMOV UR16, 0x30000 ;  /* 0x0003000000107882 */ /* 0x000fe20000000000 */
[----:B------:R-:W4:Y:S01]  /*f3b0*/  S2R R3, SR_CgaCtaId ;  /* 0x0000000000037919 */ /* 0x000f220000008800 */
[----:B------:R-:W-:Y:S01]  /*f3c0*/  UMOV UR15, 0x40 ;  /* 0x00000040000f7882 */ /* 0x000fe20000000000 */
[----:B------:R-:W-:Y:S01]  /*f3d0*/  PLOP3.LUT P0, PT, PT, PT, PT, 0x80, 0x0 ;  /* 0x000000000000781c */ /* 0x000fe20003f0f070 */
[----:B------:R-:W-:Y:S01]  /*f3e0*/  IMAD.MOV.U32 R17, RZ, RZ, R0 ;  /* 0x000000ffff117224 */ /* 0x000fe200078e0000 */
[----:B------:R-:W-:-:S02]  /*f3f0*/  LOP3.LUT R18, R18, 0xfffffff7, RZ, 0xc0, !PT ;  /* 0xfffffff712127812 */ /* 0x000fc400078ec0ff */
[----:B------:R-:W-:-:S09]  /*f400*/  UIADD3 UR9, UR9, 0x34830, URZ ;  /* 0x0003483009097890 */ /* 0x000fd2000fffe03f */
[----:B------:R-:W-:Y:S02]  /*f410*/  @P0 LOP3.LUT R18, R18, 0x8, RZ, 0xfc, !PT ;  /* 0x0000000812120812 */ /* 0x000fe400078efcff */
[----:B0-----:R-:W-:Y:S02]  /*f420*/  LOP3.LUT R5, R5, 0x1, RZ, 0xc0, !PT ;  /* 0x0000000105057812 */ /* 0x001fe400078ec0ff */
[----:B----4-:R-:W-:-:S03]  /*f430*/  LOP3.LUT R3, R3, 0x1, RZ, 0xc0, !PT ;  /* 0x0000000103037812 */ /* 0x010fc600078ec0ff */
[----:B------:R-:W-:-:S04]  /*f440*/  IMAD R5, R5, 0x1600, RZ ;  /* 0x0000160005057824 */ /* 0x000fc800078e02ff */
[----:B------:R-:W-:Y:S02]  /*f450*/  IMAD R2, R19, 0x5800, R5 ;  /* 0x0000580013027824 */ /* 0x000fe400078e0205 */
[----:B------:R-:W-:-:S03]  /*f460*/  IMAD R3, R3, 0x58, RZ ;  /* 0x0000005803037824 */ /* 0x000fc600078e02ff */
[----:B------:R-:W-:Y:S02]  /*f470*/  R2UR UR5, R2 ;  /* 0x00000000020572ca */ /* 0x000fe400000e0000 */
[----:B------:R-:W-:-:S11]  /*f480*/  R2UR UR7, R3 ;  /* 0x00000000030772ca */ /* 0x000fd600000e0000 */
[----:B------:R-:W-:Y:S02]  /*f490*/  ULEA UR6, UR5, UR36, 0x1 ;  /* 0x0000002405067291 */ /* 0x000fe4000f8e083f */
[----:B------:R-:W-:Y:S02]  /*f4a0*/  UIADD3.X UR5, URZ, UR39, URZ, UP0, !UPT ;  /* 0x000000273f057290 */ /* 0x000fe400087fe43f */
[----:B------:R-:W-:Y:S02]  /*f4b0*/  UIADD3 UR8, UR6, 0x1e400, URZ ;  /* 0x0001e40006087890 */ /* 0x000fe4000fffe03f */
[----:B------:R-:W-:-:S03]  /*f4c0*/  UIADD3 UR14, UR6, 0x23c00, URZ ;  /* 0x00023c00060e7890 */ /* 0x000fc6000fffe03f */
[----:B------:R-:W-:Y:S01]  /*f4d0*/  UMOV UR6, 0x0 ;  /* 0x0000000000067882 */ /* 0x000fe20000000000 */
[----:B---3--:R-:W-:-:S13]  /*f4e0*/  R2UR UR11, R4 ;  /* 0x00000000040b72ca */ /* 0x008fda00000e0000 */
[----:B------:R-:W-:-:S03]  /*f4f0*/  UIMAD UR11, UR11, 0xb0, UR7 ;  /* 0x000000b00b0b78a4 */ /* 0x000fc6000f8e0207 */
[----:B------:R-:W-:-:S06]  /*f500*/  UMOV UR7, 0x14f00000 ;  /* 0x14f0000000077882 */ /* 0x000fcc0000000000 */
[----:B------:R0:W-:Y:S02]  /*f510*/  UTMALDG.4D.MULTICAST [UR8], [UR4], UR16, desc[UR6] ;  /* 0x00000608040073b4 */ /* 0x0001e40008019810 */
[----:B0-----:R-:W-:Y:S01]  /*f520*/  UMOV UR8, UR14 ;  /* 0x0000000e00087c82 */ /* 0x001fe20008000000 */
[----:B------:R-:W-:Y:S02]  /*f530*/  UMOV UR10, UR15 ;  /* 0x0000000f000a7c82 */ /* 0x000fe40008000000 */
[----:B------:R3:W-:Y:S02]  /*f540*/  UTMALDG.4D.MULTICAST [UR8], [UR4], UR16, desc[UR6] ;  /* 0x00000608040073b4 */ /* 0x0007e40008019810 */
[----:B---3--:R-:W-:Y:S01]  /*f550*/  NOP ;  /* 0x0000000000007918 */ /* 0x008fe20000000000 */
.L_x_219:
        /* <DEDUP_REMOVED lines=10> */
[----:B0-----:R-:W-:Y:S02]  /*f600*/  IMAD.U32 R4, RZ, RZ, UR6 ;  /* 0x00000006ff047e24 */ /* 0x001fe4000f8e00ff */
[----:B------:R-:W0:Y:S01]  /*f610*/  LDC.64 R2, c[0x4][R2] ;  /* 0x0100000002027b82 */ /* 0x000e220000000a00 */
[----:B------:R-:W-:Y:S02]  /*f620*/  IMAD.U32 R5, RZ, RZ, UR7 ;  /* 0x00000007ff057e24 */ /* 0x000fe4000f8e00ff */
[----:B------:R-:W-:Y:S02]  /*f630*/  IMAD.U32 R6, RZ, RZ, UR8 ;  /* 0x00000008ff067e24 */ /* 0x000fe4000f8e00ff */
[----:B------:R-:W-:-:S02]  /*f640*/  IMAD.U32 R7, RZ, RZ, UR9 ;  /* 0x00000009ff077e24 */ /* 0x000fc4000f8e00ff */
[----:B------:R-:W-:Y:S02]  /*f650*/  IMAD.U32 R10, RZ, RZ, UR4 ;  /* 0x00000004ff0a7e24 */ /* 0x000fe4000f8e00ff */
[----:B------:R-:W-:Y:S02]  /*f660*/  IMAD.U32 R11, RZ, RZ, UR5 ;  /* 0x00000005ff0b7e24 */ /* 0x000fe4000f8e00ff */
[----:B-1----:R-:W-:Y:S02]  /*f670*/  IMAD.MOV.U32 R8, RZ, RZ, 0x70 ;  /* 0x00000070ff087424 */ /* 0x002fe400078e00ff */
[----:B------:R-:W-:Y:S02]  /*f680*/  IMAD.MOV.U32 R12, RZ, RZ, 0x1 ;  /* 0x00000001ff0c7424 */ /* 0x000fe400078e00ff */
[----:B------:R-:W-:-:S07]  /*f690*/  IMAD.MOV.U32 R13, RZ, RZ, RZ ;  /* 0x000000ffff0d7224 */ /* 0x000fce00078e00ff */
[----:B------:R-:W-:-:S07]  /*f6a0*/  LEPC R20, `(.L_x_225) ;  /* 0x000000001014794e */ /* 0x000fce0000000000 */
[----:B0-2---:R-:W-:Y:S05]  /*f6b0*/  CALL.ABS.NOINC R2 ;  /* 0x0000000002007343 */ /* 0x005fea0003c00000 */
.L_x_225:
[----:B0-----:R-:W3:Y:S01]  /*f6c0*/  LDL.LU R4, [R1+0x14] ;  /* 0x0000140001047983 */ /* 0x001ee20000300800 */
[----:B-1----:R-:W-:Y:S01]  /*f6d0*/  SHF.R.S32.HI R0, RZ, 0x1f, R16 ;  /* 0x0000001fff007819 */ /* 0x002fe20000011410 */
[----:B------:R-:W-:Y:S01]  /*f6e0*/  ULDC.64 UR4, c[0x0][0x2d8] ;  /* 0x0000b60000047ab9 */ /* 0x000fe20000000a00 */
[----:B------:R-:W0:Y:S01]  /*f6f0*/  LDC R8, c[0x0][0x448] ;  /* 0x00011200ff087b82 */ /* 0x000e220000000800 */
[----:B------:R-:W4:Y:S01]  /*f700*/  LDL.LU R7, [R1+0x1c] ;  /* 0x00001c0001077983 */ /* 0x000f220000300800 */
[----:B------:R-:W-:-:S03]  /*f710*/  ULDC.64 UR6, c[0x0][0x280] ;  /* 0x0000a00000067ab9 */ /* 0x000fc60000000a00 */
[----:B------:R-:W2:Y:S01]  /*f720*/  LDL R5, [R1+0x28] ;  /* 0x0000280001057983 */ /* 0x000ea20000100800 */
        /* <DEDUP_REMOVED lines=8> */
[----:B-1----:R-:W-:-:S05]  /*f7b0*/  IMAD.SHL.U32 R10, R10, 0x8, RZ ;  /* 0x000000080a0a7824 */ /* 0x002fca00078e00ff */
[----:B------:R-:W-:Y:S02]  /*f7c0*/  LOP3.LUT R10, R10, 0x38, RZ, 0xc0, !PT ;  /* 0x000000380a0a7812 */ /* 0x000fe400078ec0ff */
[----:B---3--:R-:W-:Y:S01]  /*f7d0*/  SHF.R.S32.HI R0, RZ, 0x1f, R4 ;  /* 0x0000001fff007819 */ /* 0x008fe20000011404 */
[----:B------:R-:W-:-:S04]  /*f7e0*/  IMAD.WIDE.U32 R2, R4, UR4, R2 ;  /* 0x0000000404027c25 */ /* 0x000fc8000f8e0002 */
[----:B------:R-:W-:Y:S01]  /*f7f0*/  IMAD R0, R0, UR4, RZ ;  /* 0x0000000400007c24 */ /* 0x000fe2000f8e02ff */
[----:B------:R-:W-:-:S03]  /*f800*/  ULDC UR4, c[0x0][0xc38] ;  /* 0x00030e0000047ab9 */ /* 0x000fc60000000800 */
[----:B------:R-:W-:Y:S02]  /*f810*/  IMAD R0, R4, UR5, R0 ;  /* 0x0000000504007c24 */ /* 0x000fe4000f8e0200 */
[----:B------:R-:W1:Y:S02]  /*f820*/  S2R R4, SR_TID.X ;  /* 0x0000000000047919 */ /* 0x000e640000002100 */
[----:B------:R-:W-:Y:S02]  /*f830*/  IMAD.IADD R3, R3, 0x1, R0 ;  /* 0x0000000103037824 */ /* 0x000fe400078e0200 */
[----:B----4-:R-:W-:Y:S02]  /*f840*/  IMAD.MOV R0, RZ, RZ, -R7 ;  /* 0x000000ffff007224 */ /* 0x010fe400078e0a07 */
[----:B------:R-:W3:Y:S02]  /*f850*/  @P0 LDC R7, c[0x0][0x450] ;  /* 0x00011400ff070b82 */ /* 0x000ee40000000800 */
[----:B--2---:R-:W-:Y:S01]  /*f860*/  IMAD R0, R0, UR4, R5 ;  /* 0x0000000400007c24 */ /* 0x004fe2000f8e0205 */
        /* <DEDUP_REMOVED lines=11> */
[----:B---3--:R-:W-:-:S05]  /*f920*/  @P0 SHF.R.U32.HI R4, RZ, R7, R6 ;  /* 0x00000007ff040219 */ /* 0x008fca0000011606 */
[----:B------:R-:W-:Y:S02]  /*f930*/  IMAD.MOV R6, RZ, RZ, -R4 ;  /* 0x000000ffff067224 */ /* 0x000fe400078e0a04 */
[----:B------:R-:W-:-:S04]  /*f940*/  IMAD.WIDE.U32 R2, R4, UR4, R2 ;  /* 0x0000000404027c25 */ /* 0x000fc8000f8e0002 */
[----:B------:R-:W-:Y:S01]  /*f950*/  IMAD R0, R8, R6, R0 ;  /* 0x0000000608007224 */ /* 0x000fe200078e0200 */
[----:B------:R-:W-:-:S05]  /*f960*/  SHF.R.S32.HI R6, RZ, 0x1f, R4 ;  /* 0x0000001fff067819 */ /* 0x000fca0000011404 */
[----:B------:R-:W-:Y:S01]  /*f970*/  IMAD R6, R6, UR4, RZ ;  /* 0x0000000406067c24 */ /* 0x000fe2000f8e02ff */
[----:B-1----:R-:W-:-:S03]  /*f980*/  SHF.L.U32 R9, R9, 0x3, RZ ;  /* 0x0000000309097819 */ /* 0x002fc600000006ff */
[----:B------:R-:W-:Y:S01]  /*f990*/  IMAD R4, R4, UR5, R6 ;  /* 0x0000000504047c24 */ /* 0x000fe2000f8e0206 */
[----:B------:R-:W-:Y:S01]  /*f9a0*/  ULDC.64 UR4, c[0x0][0x2c8] ;  /* 0x0000b20000047ab9 */ /* 0x000fe20000000a00 */
[----:B------:R-:W-:Y:S02]  /*f9b0*/  LOP3.LUT R9, R9, 0x38, RZ, 0xc0, !PT ;  /* 0x0000003809097812 */ /* 0x000fe400078ec0ff */
[----:B------:R-:W-:Y:S01]  /*f9c0*/  IMAD.IADD R3, R3, 0x1, R4 ;  /* 0x0000000103037824 */ /* 0x000fe200078e0204 */
[----:B------:R-:W-:Y:S02]  /*f9d0*/  SHF.R.S32.HI R4, RZ, 0x1f, R0 ;  /* 0x0000001fff047819 */ /* 0x000fe40000011400 */
[----:B------:R-:W-:Y:S01]  /*f9e0*/  LOP3.LUT R9, R9, 0x40, RZ, 0xfc, !PT ;  /* 0x0000004009097812 */ /* 0x000fe200078efcff */
[----:B------:R-:W-:-:S04]  /*f9f0*/  IMAD.WIDE.U32 R2, R0, UR4, R2 ;  /* 0x0000000400027c25 */ /* 0x000fc8000f8e0002 */
[----:B------:R-:W-:Y:S01]  /*fa00*/  IMAD R4, R4, UR4, RZ ;  /* 0x0000000404047c24 */ /* 0x000fe2000f8e02ff */
[----:B------:R-:W-:Y:S02]  /*fa10*/  ULDC UR4, c[0x0][0x2b8] ;  /* 0x0000ae0000047ab9 */ /* 0x000fe40000000800 */
        /* <DEDUP_REMOVED lines=13> */
[----:B------:R-:W1:Y:S01]  /*faf0*/  SHFL.IDX PT, R7, R0, RZ, 0x181f ;  /* 0x00181fff00077589 */ /* 0x000e6200000e0000 */
[----:B0-----:R-:W-:-:S04]  /*fb00*/  LOP3.LUT R6, R6, 0x7f, RZ, 0xc0, !PT ;  /* 0x0000007f06067812 */ /* 0x001fc800078ec0ff */
[----:B------:R-:W-:Y:S02]  /*fb10*/  SHF.R.U32.HI R11, RZ, 0x3, R6 ;  /* 0x00000003ff0b7819 */ /* 0x000fe40000011606 */
[----:B------:R-:W0:Y:S03]  /*fb20*/  SHFL.IDX PT, R6, R2, RZ, 0x181f ;  /* 0x00181fff02067589 */ /* 0x000e2600000e0000 */
[----:B------:R-:W-:-:S04]  /*fb30*/  IMAD.IADD R4, R11, 0x1, R5 ;  /* 0x000000010b047824 */ /* 0x000fc800078e0205 */
[C---:B------:R-:W-:Y:S01]  /*fb40*/  VIADD R5, R4.reuse, 0x10 ;  /* 0x0000001004057836 */ /* 0x040fe20000000000 */
[----:B------:R-:W-:-:S13]  /*fb50*/  ISETP.GE.AND P2, PT, R4, R3, PT ;  /* 0x000000030400720c */ /* 0x000fda0003f46270 */
[----:B-1----:R-:W-:-:S05]  /*fb60*/  @!P2 LEA R7, P3, R10, R7, 0x1 ;  /* 0x000000070a07a211 */ /* 0x002fca00078608ff */
[----:B0-----:R-:W-:-:S05]  /*fb70*/  @!P2 IMAD.X R6, RZ, RZ, R6, P3 ;  /* 0x000000ffff06a224 */ /* 0x001fca00018e0606 */
[----:B------:R-:W-:-:S04]  /*fb80*/  @!P2 LOP3.LUT R7, R7, R6, RZ, 0x3c, !PT ;  /* 0x000000060707a212 */ /* 0x000fc800078e3cff */
[----:B------:R-:W-:-:S04]  /*fb90*/  @!P2 LOP3.LUT R6, R7, R6, RZ, 0x3c, !PT ;  /* 0x000000060706a212 */ /* 0x000fc800078e3cff */
[----:B------:R-:W-:-:S05]  /*fba0*/  @!P2 LOP3.LUT R7, R7, R6, RZ, 0x3c, !PT ;  /* 0x000000060707a212 */ /* 0x000fca00078e3cff */
[----:B------:R-:W-:Y:S01]  /*fbb0*/  @!PT LDS RZ, [RZ] ;  /* 0x00000000fffff984 */ /* 0x000fe20000000800 */
[----:B-----5:R-:W-:Y:S04]  /*fbc0*/  @!P2 LDGSTS.E.BYPASS.LTC128B.128 [R9+0x16400], desc[UR6][R6.64], !P0 ;  /* 0x164000000609afae */ /* 0x020fe8000c101d46 */
[----:B------:R0:W-:Y:S01]  /*fbd0*/  @!P2 LDGSTS.E.BYPASS.LTC128B.128 [R9+0x1a400], desc[UR6][R6.64+0x80], !P1 ;  /* 0x1a4000800609afae */ /* 0x0001e2000c901d46 */
[----:B------:R-:W-:-:S03]  /*fbe0*/  ISETP.GE.AND P2, PT, R5, R3, PT ;  /* 0x000000030500720c */ /* 0x000fc60003f46270 */
[----:B------:R-:W1:Y:S04]  /*fbf0*/  SHFL.IDX PT, R5, R0, 0x1, 0x181f ;  /* 0x00381f0000057f89 */ /* 0x000e6800000e0000 */
[----:B0-----:R-:W0:Y:S06]  /*fc00*/  SHFL.IDX PT, R6, R2, 0x1, 0x181f ;  /* 0x00381f0002067f89 */ /* 0x001e2c00000e0000 */
[----:B-1----:R-:W-:-:S05]  /*fc10*/  @!P2 LEA R5, P3, R10, R5, 0x1 ;  /* 0x000000050a05a211 */ /* 0x002fca00078608ff */
[----:B0-----:R-:W-:-:S04]  /*fc20*/  @!P2 IMAD.X R6, RZ, RZ, R6, P3 ;  /* 0x000000ffff06a224 */ /* 0x001fc800018e0606 */
[----:B------:R-:W-:Y:S02]  /*fc30*/  @!P2 IMAD.MOV.U32 R7, RZ, RZ, R6 ;  /* 0x000000ffff07a224 */ /* 0x000fe400078e0006 */
[----:B------:R-:W-:Y:S02]  /*fc40*/  @!P2 IMAD.MOV.U32 R6, RZ, RZ, R5 ;  /* 0x000000ffff06a224 */ /* 0x000fe400078e0005 */
[----:B------:R-:W-:-:S03]  /*fc50*/  VIADD R5, R4, 0x20 ;  /* 0x0000002004057836 */ /* 0x000fc60000000000 */
[----:B------:R-:W-:Y:S04]  /*fc60*/  @!P2 LDGSTS.E.BYPASS.LTC128B.128 [R9+0x16c00], desc[UR6][R6.64], !P0 ;  /* 0x16c000000609afae */ /* 0x000fe8000c101d46 */
        /* <DEDUP_REMOVED lines=43> */
[----:B------:R-:W-:Y:S04]  /*ff20*/  SHFL.IDX PT, R0, R0, 0x7, 0x181f ;  /* 0x00f81f0000007f89 */ /* 0x000fe800000e0000 */
[----:B0-----:R-:W0:Y:S02]  /*ff30*/  SHFL.IDX PT, R6, R2, 0x6, 0x181f ;  /* 0x00d81f0002067f89 */ /* 0x001e2400000e0000 */
[----:B-1----:R-:W-:-:S05]  /*ff40*/  @!P2 LEA R5, P3, R10, R5, 0x1 ;  /* 0x000000050a05a211 */ /* 0x002fca00078608ff */
[----:B0-----:R-:W-:-:S04]  /*ff50*/  @!P2 IMAD.X R6, RZ, RZ, R6, P3 ;  /* 0x000000ffff06a224 */ /* 0x001fc800018e0606 */
[----:B------:R-:W-:Y:S02]  /*ff60*/  @!P2 IMAD.MOV.U32 R7, RZ, RZ, R6 ;  /* 0x000000ffff07a224 */ /* 0x000fe400078e0006 */
[----:B------:R-:W-:Y:S02]  /*ff70*/  @!P2 IMAD.MOV.U32 R6, RZ, RZ, R5 ;  /* 0x000000ffff06a224 */ /* 0x000fe400078e0005 */
[----:B------:R0:W1:Y:S04]  /*ff80*/  SHFL.IDX PT, R5, R2, 0x7, 0x181f ;  /* 0x00f81f0002057f89 */ /* 0x00006800000e0000 */
[----:B------:R0:W-:Y:S04]  /*ff90*/  @!P2 LDGSTS.E.BYPASS.LTC128B.128 [R9+0x19400], desc[UR6][R6.64], !P0 ;  /* 0x194000000609afae */ /* 0x0001e8000c101d46 */
[----:B------:R0:W-:Y:S02]  /*ffa0*/  @!P2 LDGSTS.E.BYPASS.LTC128B.128 [R9+0x1d400], desc[UR6][R6.64+0x80], !P1 ;  /* 0x1d4000800609afae */ /* 0x0001e4000c901d46 */
.L_x_332:
[----:B------:R-:W-:Y:S01]  /*ffb0*/  VIADD R4, R4, 0x70 ;  /* 0x0000007004047836 */ /* 0x000fe20000000000 */
[----:B------:R-:W-:Y:S04]  /*ffc0*/  BSSY B0, `(.L_x_227) ;  /* 0x000000b000007945 */ /* 0x000fe80003800000 */
[----:B------:R-:W-:-:S13]  /*ffd0*/  ISETP.GE.AND P2, PT, R4, R3, PT ;  /* 0x000000030400720c */ /* 0x000fda0003f46270 */
[----:B------:R-:W-:Y:S05]  /*ffe0*/  @P2 BRA `(.L_x_228) ;  /* 0x0000000000202947 */ /* 0x000fea0003800000 */
[----:B0-----:R-:W-:Y:S01]  /*fff0*/  LEA R2, P2, R10, R0, 0x1 ;  /* 0x000000000a027211 */ /* 0x001fe200078408ff */
[----:B------:R-:W-:-:S04]  /*10000*/  ULDC.64 UR4, c[0x0][0x208] ;  /* 0x0000820000047ab9 */ /* 0x000fc80000000a00 */
[----:B-1----:R-:W-:-:S05]  /*10010*/  IMAD.X R3, RZ, RZ, R5, P2 ;  /* 0x000000ffff037224 */ /* 0x002fca00010e0605 */
[----:B------:R-:W-:Y:S01]  /*10020*/  @!PT LDS RZ, [RZ] ;  /* 0x00000000fffff984 */ /* 0x000fe20000000800 */
[----:B------:R-:W-:Y:S01]  /*10030*/  @!PT LDS RZ, [RZ] ;  /* 0x00000000fffff984 */ /* 0x000fe20000000800 */
[----:B------:R-:W-:Y:S01]  /*10040*/  @!PT LDS RZ, [RZ] ;  /* 0x00000000fffff984 */ /* 0x000fe20000000800 */
[----:B------:R2:W-:Y:S04]  /*10050*/  LDGSTS.E.BYPASS.LTC128B.128 [R9+0x19c00], desc[UR4][R2.64], !P0 ;  /* 0x19c0000002097fae */ /* 0x0005e8000c101d44 */
[----:B------:R2:W-:Y:S02]  /*10060*/  LDGSTS.E.BYPASS.LTC128B.128 [R9+0x1dc00], desc[UR4][R2.64+0x80], !P1 ;  /* 0x1dc0008002097fae */ /* 0x0005e4000c901d44 */
.L_x_228:
[----:B------:R-:W-:Y:S05]  /*10070*/  BSYNC B0 ;  /* 0x0000000000007941 */ /* 0x000fea0003800000 */
.L_x_227:
[----:B0-2---:R-:W2:Y:S01]  /*10080*/  LDL R2, [R1+0x34] ;  /* 0x0000340001027983 */ /* 0x005ea20000100800 */
[----:B------:R-:W-:Y:S01]  /*10090*/  NOP ;  /* 0x0000000000007918 */ /* 0x000fe20000000000 */
[----:B------:R-:W-:Y:S02]  /*100a0*/  SYNCS.ARRIVE.TRANS64.RED.A0T1 RZ, [UR36+0x34800], RZ ;  /* 0x034800ffffff79a7 */ /* 0x000fe40008200424 */
[----:B------:R-:W-:Y:S01]  /*100b0*/  ARRIVES.LDGSTSBAR.64.TRANSCNT [UR36+0x34800] ;  /* 0x03480000ff0079b0 */ /* 0x000fe20008000aa4 */
[----:B--2---:R-:W-:-:S04]  /*100c0*/  LOP3.LUT R0, R2, 0x1, RZ, 0xc, !PT ;  /* 0x0000000102007812 */ /* 0x004fc800078e0cff */
[----:B------:R-:W-:Y:S01]  /*100d0*/  SHF.L.U32 R0, R0, 0x1f, RZ ;  /* 0x0000001f00007819 */ /* 0x000fe200000006ff */
[----:B------:R-:W-:Y:S01]  /*100e0*/  NOP ;  /* 0x0000000000007918 */ /* 0x000fe20000000000 */
[----:B------:R-:W2:Y:S01]  /*100f0*/  LDL.LU R2, [R1+0x30] ;  /* 0x0000300001027983 */ /* 0x000ea20000300800 */
[----:B------:R-:W-:Y:S01]  /*10100*/  SYNCS.ARRIVE.TRANS64.A1T0 RZ, [UR36+0x34800], RZ ;  /* 0x034800ffffff79a7 */ /* 0x000fe20008100024 */
[----:B------:R-:W-:Y:S01]  /*10110*/  BSSY B0, `(.L_x_229) ;  /* 0x0000004000007945 */ /* 0x000fe20003800000 */
[----:B------:R-:W0:Y:S01]  /*10120*/  SYNCS.PHASECHK.TRANS64.TRYWAIT P0, [UR36+0x34820], R0 ;  /* 0x03482000ff0075a7 */ /* 0x000e220008000164 */
[----:B--2---:R-:W-:Y:S02]  /*10130*/  ISETP.GE.AND P1, PT, R2, 0xb1, PT ;  /* 0x000000b10200780c */ /* 0x004fe40003f26270 */
[----:B0-----:R-:W-:Y:S11]  /*10140*/  @!P0 BRA `(.L_x_230) ;  /* 0x0000003800208947 */ /* 0x001ff60003800000 */
.L_x_333:
[----:B------:R-:W-:Y:S05]  /*10150*/  BSYNC B0 ;  /* 0x0000000000007941 */ /* 0x000fea0003800000 */
.L_x_229:
[----:B------:R-:W-:Y:S05]  /*10160*/  @!P1 BRA `(.L_x_231) ;  /* 0x00000020002c9947 */ /* 0x000fea0003800000 */
[----:B------:R-:W2:Y:S01]  /*10170*/  LDL R2, [R1+0x24] ;  /* 0x0000240001027983 */ /* 0x000ea20000100800 */
[----:B0-----:R-:W-:Y:S01]  /*10180*/  IMAD.MOV.U32 R0, RZ, RZ, 0x1 ;  /* 0x00000001ff007424 */ /* 0x001fe200078e00ff */
[----:B--2---:R-:W-:-:S04]  /*10190*/  IADD3 R9, -R2, RZ, RZ ;  /* 0x000000ff02097210 */ /* 0x004fc80007ffe1ff */
[----:B------:R-:W-:-:S05]  /*101a0*/  VIADDMNMX R9, R9, R0, 0xffffffff, !PT ;  /* 0xffffffff09097446 */ /* 0x000fca0007800100 */
[----:B------:R-:W-:-:S05]  /*101b0*/  IMAD.IADD R0, R2, 0x1, R9 ;  /* 0x0000000102007824 */ /* 0x000fca00078e0209 */
[----:B------:R-:W-:-:S04]  /*101c0*/  LOP3.LUT R0, R0, 0x1, RZ, 0xc0, !PT ;  /* 0x0000000100007812 */ /* 0x000fc800078ec0ff */
[----:B------:R-:W-:Y:S01]  /*101d0*/  ISETP.NE.U32.AND P0, PT, R0, 0x1, PT ;  /* 0x000000010000780c */ /* 0x000fe20003f05070 */
[----:B------:R-:W-:-:S12]  /*101e0*/  VIADD R0, R2, 0xfffffffe ;  /* 0xfffffffe02007836 */ /* 0x000fd80000000000 */
[----:B------:R-:W-:Y:S05]  /*101f0*/  @P0 BRA `(.L_x_232) ;  /* 0x0000000800ac0947 */ /* 0x000fea0003800000 */
[----:B------:R-:W2:Y:S01]  /*10200*/  LDL R2, [R1] ;  /* 0x0000000001027983 */ /* 0x000ea20000100800 */
[----:B------:R-:W-:Y:S01]  /*10210*/  LOP3.LUT P2, RZ, R18, 0x8, RZ, 0xc0, !PT ;  /* 0x0000000812ff7812 */ /* 0x000fe2000784c0ff */
[----:B------:R-:W-:Y:S01]  /*10220*/  VIADD R6, R19, 0x1 ;  /* 0x0000000113067836 */ /* 0x000fe20000000000 */
[----:B------:R-:W-:Y:S04]  /*10230*/  BSSY B0, `(.L_x_233) ;  /* 0x00000a3000007945 */ /* 0x000fe80003800000 */
[----:B------:R-:W-:-:S04]  /*10240*/  ISETP.NE.AND P0, PT, R6, 0x2, PT ;  /* 0x000000020600780c */ /* 0x000fc80003f05270 */
[----:B------:R-:W-:Y:S02]  /*10250*/  SEL R8, RZ, 0x1, P0 ;  /* 0x00000001ff087807 */ /* 0x000fe40000000000 */
[----:B------:R-:W-:Y:S02]  /*10260*/  SEL R6, R6, RZ, P0 ;  /* 0x000000ff06067207 */ /* 0x000fe40000000000 */
[----:B--2---:R-:W-:Y:S01]  /*10270*/  LOP3.LUT R8, R2, R8, RZ, 0x3c, !PT ;  /* 0x0000000802087212 */ /* 0x004fe200078e3cff */
[----:B------:R-:W-:Y:S06]  /*10280*/  @!P2 BRA `(.L_x_234) ;  /* 0x000000080074a947 */ /* 0x000fec0003800000 */
[----:B------:R-:W-:Y:S01]  /*10290*/  LOP3.LUT P2, RZ, R18, 0x4, RZ, 0xc0, !PT ;  /* 0x0000000412ff7812 */ /* 0x000fe2000784c0ff */
[----:B------:R-:W-:-:S12]  /*102a0*/  IMAD.MOV.U32 R4, RZ, RZ, R17 ;  /* 0x000000ffff047224 */ /* 0x000fd800078e0011 */
[----:B------:R-:W-:Y:S05]  /*102b0*/  @!P2 BRA `(.L_x_235) ;  /* 0x000000000054a947 */ /* 0x000fea0003800000 */
[----:B------:R-:W2:Y:S01]  /*102c0*/  LDL R10, [R1+0xc] ;  /* 0x00000c00010a7983 */ /* 0x000ea20000100800 */
[----:B-1----:R-:W0:Y:S01]  /*102d0*/  LDC R5, c[0x0][0x43c] ;  /* 0x00010f00ff057b82 */ /* 0x002e220000000800 */
[----:B------:R-:W-:Y:S02]  /*102e0*/  ULDC.64 UR4, c[0x0][0x428] ;  /* 0x00010a0000047ab9 */ /* 0x000fe40000000a00 */
[----:B------:R-:W3:Y:S01]  /*102f0*/  LDL R7, [R1+0x8] ;  /* 0x0000080001077983 */ /* 0x000ee20000100800 */
        /* <DEDUP_REMOVED lines=8> */
[----:B------:R-:W-:Y:S01]  /*10380*/  SHF.R.S32.HI R3, RZ, 0x1f, R2 ;  /* 0x0000001fff037819 */ /* 0x000fe20000011402 */
[----:B--2---:R-:W-:-:S04]  /*10390*/  IMAD R4, R10, UR4, RZ ;  /* 0x000000040a047c24 */ /* 0x004fc8000f8e02ff */
[C---:B---3--:R-:W-:Y:S02]  /*103a0*/  IMAD R4, R7.reuse, UR5, R4 ;  /* 0x0000000507047c24 */ /* 0x048fe4000f8e0204 */
[----:B------:R-:W-:Y:S01]  /*103b0*/  IMAD.WIDE.U32 R2, R7, UR4, R2 ;  /* 0x0000000407027c25 */ /* 0x000fe2000f8e0002 */
[----:B------:R-:W-:-:S03]  /*103c0*/  ULDC.64 UR4, c[0x0][0x418] ;  /* 0x0001060000047ab9 */ /* 0x000fc60000000a00 */
[----:B------:R-:W-:Y:S01]  /*103d0*/  IMAD.IADD R3, R4, 0x1, R3 ;  /* 0x0000000104037824 */ /* 0x000fe200078e0203 */
[----:B------:R-:W-:-:S04]  /*103e0*/  LEA R4, P0, R2, UR4, 0x2 ;  /* 0x0000000402047c11 */ /* 0x000fc8000f8010ff */
[----:B------:R-:W-:-:S05]  /*103f0*/  LEA.HI.X R5, R2, UR5, R3, 0x2, P0 ;  /* 0x0000000502057c11 */ /* 0x000fca00080f1403 */
[----:B------:R0:W5:Y:S04]  /*10400*/  LDG.E R4, desc[UR6][R4.64] ;  /* 0x0000000604047981 */ /* 0x000168000c1e1900 */
.L_x_235:
[----:B------:R-:W-:Y:S01]  /*10410*/  LEA R3, R6, UR36, 0x3 ;  /* 0x0000002406037c11 */ /* 0x000fe2000f8e18ff */
[----:B------:R-:W-:Y:S01]  /*10420*/  BSSY B1, `(.L_x_236) ;  /* 0x0000004000017945 */ /* 0x000fe20003800000 */
[----:B------:R-:W-:-:S04]  /*10430*/  SHF.L.U32 R2, R8, 0x1f, RZ ;  /* 0x0000001f08027819 */ /* 0x000fc800000006ff */
[----:B------:R-:W2:Y:S02]  /*10440*/  SYNCS.PHASECHK.TRANS64.TRYWAIT P0, [R3+URZ+0x34840], R2 ;  /* 0x03484002030075a7 */ /* 0x000ea4000800017f */
[----:B--2---:R-:W-:Y:S05]  /*10450*/  @!P0 BRA `(.L_x_237) ;  /* 0x0000003400748947 */ /* 0x004fea0003800000 */
.L_x_334:
[----:B------:R-:W-:Y:S05]  /*10460*/  BSYNC B1 ;  /* 0x0000000000017941 */ /* 0x000fea0003800000 */
.L_x_236:
[----:B01----:R-:W3:Y:S01]  /*10470*/  LDL R5, [R1+0x18] ;  /* 0x0000180001057983 */ /* 0x003ee20000100800 */
[----:B------:R-:W0:Y:S02]  /*10480*/  S2R R7, SR_TID.X ;  /* 0x0000000000077919 */ /* 0x000e240000002100 */
[----:B0-----:R-:W-:-:S04]  /*10490*/  LOP3.LUT R7, R7, 0x7f, RZ, 0xc0, !PT ;  /* 0x0000007f07077812 */ /* 0x001fc800078ec0ff */
[----:B------:R-:W-:-:S13]  /*104a0*/  ISETP.NE.AND P0, PT, R7, RZ, PT ;  /* 0x000000ff0700720c */ /* 0x000fda0003f05270 */
[----:B--2---:R-:W-:-:S04]  /*104b0*/  @!P0 IMAD.MOV.U32 R2, RZ, RZ, 0xb000 ;  /* 0x0000b000ff028424 */ /* 0x004fc800078e00ff */
[----:B------:R3:W-:Y:S02]  /*104c0*/  @!P0 SYNCS.ARRIVE.TRANS64 RZ, [R3+URZ+0x34830], R2 ;  /* 0x0348300203ff89a7 */ /* 0x0007e4000800003f */
[----:B---3--:R-:W-:-:S04]  /*104d0*/  PRMT R2, R5, 0x9910, RZ ;  /* 0x0000991005027816 */ /* 0x008fc800000000ff */
[----:B------:R-:W-:-:S13]  /*104e0*/  ISETP.NE.AND P1, PT, R2, 0x2, PT ;  /* 0x000000020200780c */ /* 0x000fda0003f25270 */
[----:B------:R-:W-:Y:S05]  /*104f0*/  @P1 BRA `(.L_x_238) ;  /* 0x0000000000041947 */ /* 0x000fea0003800000 */
[----:B------:R-:W-:Y:S01]  /*10500*/  BPT.TRAP 0x1 ;  /* 0x000000040000795c */ /* 0x000fe20000300000 */
.L_x_238:
[----:B------:R-:W-:Y:S01]  /*10510*/  LOP3.LUT P0, RZ, R18, 0x2, RZ, 0xc0, !PT ;  /* 0x0000000212ff7812 */ /* 0x000fe2000780c0ff */
[----:B------:R-:W-:-:S12]  /*10520*/  BSSY B1, `(.L_x_239) ;  /* 0x0000003000017945 */ /* 0x000fd80003800000 */
[----:B------:R-:W-:Y:S05]  /*10530*/  @P0 BRA `(.L_x_240) ;  /* 0x0000000000040947 */ /* 0x000fea0003800000 */
[----:B------:R-:W-:Y:S01]  /*10540*/  BPT.TRAP 0x1 ;  /* 0x000000040000795c */ /* 0x000fe20000300000 */
.L_x_240:
[----:B------:R-:W-:Y:S05]  /*10550*/  BSYNC B1 ;  /* 0x0000000000017941 */ /* 0x000fea0003800000 */
.L_x_239:
[----:B------:R-:W0:Y:S01]  /*10560*/  S2R R2, SR_CgaCtaId ;  /* 0x0000000000027919 */ /* 0x000e220000008800 */
[----:B------:R-:W-:Y:S01]  /*10570*/  IMAD.MOV.U32 R10, RZ, RZ, RZ ;  /* 0x000000ffff0a7224 */ /* 0x000fe200078e00ff */
[----:B------:R-:W-:Y:S01]  /*10580*/  UIADD3 UR4, UP0, UR38, 0x370, URZ ;  /* 0x0000037026047890 */ /* 0x000fe2000ff1e03f */
[----:B------:R-:W-:Y:S01]  /*10590*/  PLOP3.LUT P0, PT, PT, PT, PT, 0x80, 0x0 ;  /* 0x000000000000781c */ /* 0x000fe20003f0f070 */
[----:B------:R-:W-:Y:S01]  /*105a0*/  VIADD R3, R3, 0x34830 ;  /* 0x0003483003037836 */ /* 0x000fe20000000000 */
[----:B------:R-:W-:Y:S01]  /*105b0*/  UMOV UR6, 0x30000 ;  /* 0x0003000000067882 */ /* 0x000fe20000000000 */
[----:B------:R-:W-:Y:S01]  /*105c0*/  R2UR UR10, R10 ;  /* 0x000000000a0a72ca */ /* 0x000fe200000e0000 */
[----:B------:R-:W-:Y:S01]  /*105d0*/  UIADD3.X UR5, URZ, UR39, URZ, UP0, !UPT ;  /* 0x000000273f057290 */ /* 0x000fe200087fe43f */
[----:B------:R-:W-:Y:S01]  /*105e0*/  UMOV UR14, 0x0 ;  /* 0x00000000000e7882 */ /* 0x000fe20000000000 */
[----:B------:R-:W-:Y:S01]  /*105f0*/  UMOV UR15, 0x14f00000 ;  /* 0x14f00000000f7882 */ /* 0x000fe20000000000 */
[----:B0-----:R-:W-:-:S05]  /*10600*/  LOP3.LUT R2, R2, 0x1, RZ, 0xc0, !PT ;  /* 0x0000000102027812 */ /* 0x001fca00078ec0ff */
[----:B------:R-:W-:-:S04]  /*10610*/  IMAD R2, R2, 0x1600, RZ ;  /* 0x0000160002027824 */ /* 0x000fc800078e02ff */
[----:B------:R-:W-:Y:S02]  /*10620*/  IMAD R7, R6, 0x5800, R2 ;  /* 0x0000580006077824 */ /* 0x000fe400078e0202 */
[----:B------:R-:W0:Y:S03]  /*10630*/  S2R R2, SR_CgaCtaId ;  /* 0x0000000000027919 */ /* 0x000e260000008800 */
[----:B------:R-:W-:-:S05]  /*10640*/  LEA R7, R7, UR36, 0x1 ;  /* 0x0000002407077c11 */ /* 0x000fca000f8e08ff */
[----:B------:R-:W-:Y:S01]  /*10650*/  VIADD R5, R7, 0x1e400 ;  /* 0x0001e40007057836 */ /* 0x000fe20000000000 */
[----:B0-----:R-:W-:-:S05]  /*10660*/  LOP3.LUT R2, R2, 0x1, RZ, 0xc0, !PT ;  /* 0x0000000102027812 */ /* 0x001fca00078ec0ff */
[----:B------:R-:W-:-:S04]  /*10670*/  IMAD R2, R2, 0x58, RZ ;  /* 0x0000005802027824 */ /* 0x000fc800078e02ff */
[----:B------:R-:W-:-:S07]  /*10680*/  IMAD R2, R0, 0xb0, R2 ;  /* 0x000000b000027824 */ /* 0x000fce00078e0202 */
.L_x_241:
        /* <DEDUP_REMOVED lines=8> */
[----:B------:R0:W-:Y:S02]  /*10710*/  UTMALDG.4D.MULTICAST [UR8], [UR4], UR6, desc[UR14] ;  /* 0x00000e08040073b4 */ /* 0x0001e40008019806 */
[----:B0-----:R-:W-:Y:S05]  /*10720*/  @P0 BRA.U.ANY `(.L_x_241) ;  /* 0xfffffffd00d80947 */ /* 0x001fea000393ffff */
[----:B------:R-:W-:Y:S01]  /*10730*/  IMAD.MOV.U32 R11, RZ, RZ, 0x40 ;  /* 0x00000040ff0b7424 */ /* 0x000fe200078e00ff */
[----:B------:R-:W-:Y:S01]  /*10740*/  PLOP3.LUT P0, PT, PT, PT, PT, 0x80, 0x0 ;  /* 0x000000000000781c */ /* 0x000fe20003f0f070 */
[----:B------:R-:W-:Y:S01]  /*10750*/  VIADD R5, R7, 0x23c00 ;  /* 0x00023c0007057836 */ /* 0x000fe20000000000 */
[----:B------:R-:W-:Y:S01]  /*10760*/  UMOV UR6, 0x30000 ;  /* 0x0003000000067882 */ /* 0x000fe20000000000 */
[----:B------:R-:W-:Y:S01]  /*10770*/  UMOV UR14, 0x0 ;  /* 0x00000000000e7882 */ /* 0x000fe20000000000 */
[----:B------:R-:W-:Y:S01]  /*10780*/  R2UR UR10, R11 ;  /* 0x000000000b0a72ca */ /* 0x000fe200000e0000 */
[----:B------:R-:W-:-:S14]  /*10790*/  UMOV UR15, 0x14f00000 ;  /* 0x14f00000000f7882 */ /* 0x000fdc0000000000 */
.L_x_242:
        /* <DEDUP_REMOVED lines=10> */
[----:B------:R-:W2:Y:S01]  /*10840*/  LDL.LU R7, [R1] ;  /* 0x0000000001077983 */ /* 0x000ea20000300800 */
[----:B------:R-:W-:Y:S01]  /*10850*/  LEA R2, R19, UR36, 0x3 ;  /* 0x0000002413027c11 */ /* 0x000fe2000f8e18ff */
[----:B------:R-:W-:Y:S01]  /*10860*/  BSSY B1, `(.L_x_243) ;  /* 0x0000004000017945 */ /* 0x000fe20003800000 */
[----:B--2---:R-:W-:-:S04]  /*10870*/  SHF.L.U32 R3, R7, 0x1f, RZ ;  /* 0x0000001f07037819 */ /* 0x004fc800000006ff */
[----:B------:R-:W0:Y:S02]  /*10880*/  SYNCS.PHASECHK.TRANS64.TRYWAIT P0, [R2+URZ+0x34860], R3 ;  /* 0x03486003020075a7 */ /* 0x000e24000800017f */
[----:B0-----:R-:W-:Y:S05]  /*10890*/  @!P0 BRA `(.L_x_244) ;  /* 0x0000003000788947 */ /* 0x001fea0003800000 */
.L_x_335:
[----:B------:R-:W-:Y:S05]  /*108a0*/  BSYNC B1 ;  /* 0x0000000000017941 */ /* 0x000fea0003800000 */
.L_x_243:
[----:B------:R-:W1:Y:S02]  /*108b0*/  S2R R5, SR_TID.X ;  /* 0x0000000000057919 */ /* 0x000e640000002100 */
[----:B-1----:R-:W-:-:S04]  /*108c0*/  LOP3.LUT R5, R5, 0x7f, RZ, 0xc0, !PT ;  /* 0x0000007f05057812 */ /* 0x002fc800078ec0ff */
[----:B------:R-:W-:-:S13]  /*108d0*/  ISETP.NE.AND P0, PT, R5, RZ, PT ;  /* 0x000000ff0500720c */ /* 0x000fda0003f05270 */
[----:B0-----:R-:W-:-:S04]  /*108e0*/  @!P0 IMAD.MOV.U32 R3, RZ, RZ, 0xb000 ;  /* 0x0000b000ff038424 */ /* 0x001fc800078e00ff */
[----:B------:R0:W-:Y:S01]  /*108f0*/  @!P0 SYNCS.ARRIVE.TRANS64 RZ, [R2+URZ+0x34850], R3 ;  /* 0x0348500302ff89a7 */ /* 0x0001e2000800003f */
[----:B------:R-:W-:Y:S05]  /*10900*/  @P1 BRA `(.L_x_245) ;  /* 0x0000000000041947 */ /* 0x000fea0003800000 */
[----:B------:R-:W-:Y:S01]  /*10910*/  BPT.TRAP 0x1 ;  /* 0x000000040000795c */ /* 0x000fe20000300000 */
.L_x_245:
[----:B------:R-:W-:Y:S01]  /*10920*/  LOP3.LUT P0, RZ, R18, 0x2, RZ, 0xc0, !PT ;  /* 0x0000000212ff7812 */ /* 0x000fe2000780c0ff */
[----:B------:R-:W-:-:S12]  /*10930*/  BSSY B1, `(.L_x_246) ;  /* 0x0000003000017945 */ /* 0x000fd80003800000 */
[----:B------:R-:W-:Y:S05]  /*10940*/  @P0 BRA `(.L_x_247) ;  /* 0x0000000000040947 */ /* 0x000fea0003800000 */
[----:B------:R-:W-:Y:S01]  /*10950*/  BPT.TRAP 0x1 ;  /* 0x000000040000795c */ /* 0x000fe20000300000 */
.L_x_247:
[----:B------:R-:W-:Y:S05]  /*10960*/  BSYNC B1 ;  /* 0x0000000000017941 */ /* 0x000fea0003800000 */
.L_x_246:
[----:B------:R-:W2:Y:S01]  /*10970*/  LDL.LU R5, [R1+0x4] ;  /* 0x0000040001057983 */ /* 0x000ea20000300800 */
[----:B0-----:R-:W0:Y:S01]  /*10980*/  S2R R3, SR_CgaCtaId ;  /* 0x0000000000037919 */ /* 0x001e220000008800 */
[----:B------:R-:W1:Y:S01]  /*10990*/  S2R R7, SR_CgaCtaId ;  /* 0x0000000000077919 */ /* 0x000e620000008800 */
[----:B------:R-:W-:Y:S01]  /*109a0*/  R2UR UR10, R10 ;  /* 0x000000000a0a72ca */ /* 0x000fe200000e0000 */
[----:B------:R-:W-:Y:S01]  /*109b0*/  UIADD3 UR4, UP0, UR38, 0x470, URZ ;  /* 0x0000047026047890 */ /* 0x000fe2000ff1e03f */
[----:B------:R-:W-:Y:S01]  /*109c0*/  PLOP3.LUT P0, PT, PT, PT, PT, 0x80, 0x0 ;  /* 0x000000000000781c */ /* 0x000fe20003f0f070 */
[----:B------:R-:W-:Y:S01]  /*109d0*/  VIADD R2, R2, 0x34850 ;  /* 0x0003485002027836 */ /* 0x000fe20000000000 */
[----:B------:R-:W-:Y:S01]  /*109e0*/  UMOV UR6, 0x30000 ;  /* 0x0003000000067882 */ /* 0x000fe20000000000 */
[----:B------:R-:W-:Y:S01]  /*109f0*/  UIADD3.X UR5, URZ, UR39, URZ, UP0, !UPT ;  /* 0x000000273f057290 */ /* 0x000fe200087fe43f */
[----:B0-----:R-:W-:-:S05]  /*10a00*/  LOP3.LUT R3, R3, 0x1, RZ, 0xc0, !PT ;  /* 0x0000000103037812 */ /* 0x001fca00078ec0ff */
[----:B------:R-:W-:Y:S01]  /*10a10*/  IMAD R3, R3, 0x1600, RZ ;  /* 0x0000160003037824 */ /* 0x000fe200078e02ff */
[----:B-1----:R-:W-:-:S03]  /*10a20*/  LOP3.LUT R7, R7, 0x1, RZ, 0xc0, !PT ;  /* 0x0000000107077812 */ /* 0x002fc600078ec0ff */
[----:B------:R-:W-:Y:S02]  /*10a30*/  IMAD R3, R19, 0x5800, R3 ;  /* 0x0000580013037824 */ /* 0x000fe400078e0203 */
[----:B------:R-:W-:-:S03]  /*10a40*/  IMAD R7, R7, 0x58, RZ ;  /* 0x0000005807077824 */ /* 0x000fc600078e02ff */
[----:B------:R-:W-:Y:S01]  /*10a50*/  LEA R3, R3, UR36, 0x1 ;  /* 0x0000002403037c11 */ /* 0x000fe2000f8e08ff */
[----:B------:R-:W-:Y:S01]  /*10a60*/  UMOV UR14, 0x0 ;  /* 0x00000000000e7882 */ /* 0x000fe20000000000 */
[----:B------:R-:W-:Y:S01]  /*10a70*/  UMOV UR15, 0x14f00000 ;  /* 0x14f00000000f7882 */ /* 0x000fe20000000000 */
[----:B--2---:R-:W-:Y:S02]  /*10a80*/  IMAD R5, R5, 0xb0, R7 ;  /* 0x000000b005057824 */ /* 0x004fe400078e0207 */
[----:B------:R-:W-:-:S07]  /*10a90*/  VIADD R7, R3, 0x400 ;  /* 0x0000040003077836 */ /* 0x000fce0000000000 */
.L_x_248:
        /* <DEDUP_REMOVED lines=10> */
[----:B------:R-:W-:Y:S01]  /*10b40*/  R2UR UR10, R11 ;  /* 0x000000000b0a72ca */ /* 0x000fe200000e0000 */
[----:B------:R-:W-:Y:S01]  /*10b50*/  VIADD R3, R3, 0x5c00 ;  /* 0x00005c0003037836 */ /* 0x000fe20000000000 */
[----:B------:R-:W-:Y:S01]  /*10b60*/  PLOP3.LUT P0, PT, PT, PT, PT, 0x80, 0x0 ;  /* 0x000000000000781c */ /* 0x000fe20003f0f070 */
[----:B------:R-:W-:Y:S01]  /*10b70*/  UMOV UR6, 0x30000 ;  /* 0x0003000000067882 */ /* 0x000fe20000000000 */
[----:B------:R-:W-:Y:S01]  /*10b80*/  UMOV UR14, 0x0 ;  /* 0x00000000000e7882 */ /* 0x000fe20000000000 */
[----:B------:R-:W-:-:S10]  /*10b90*/  UMOV UR15, 0x14f00000 ;  /* 0x14f00000000f7882 */ /* 0x000fd40000000000 */
.L_x_249:
        /* <DEDUP_REMOVED lines=10> */
[----:B------:R0:W-:Y:S01]  /*10c40*/  STL [R1+0x4], R0 ;  /* 0x0000040001007387 */ /* 0x0001e20000100800 */
[----:B------:R-:W-:-:S07]  /*10c50*/  IMAD.MOV.U32 R17, RZ, RZ, R4 ;  /* 0x000000ffff117224 */ /* 0x000fce00078e0004 */
.L_x_234:
[----:B------:R-:W-:Y:S05]  /*10c60*/  BSYNC B0 ;  /* 0x0000000000007941 */ /* 0x000fea0003800000 */
.L_x_233:
[----:B0-----:R-:W2:Y:S01]  /*10c70*/  LDL.LU R0, [R1+0x24] ;  /* 0x0000240001007983 */ /* 0x001ea20000300800 */
[----:B------:R-:W-:-:S03]  /*10c80*/  IMAD.MOV.U32 R19, RZ, RZ, R6 ;  /* 0x000000ffff137224 */ /* 0x000fc600078e0006 */
[----:B------:R0:W-:Y:S02]  /*10c90*/  STL [R1], R8 ;  /* 0x0000000801007387 */ /* 0x0001e40000100800 */
[----:B0-2---:R-:W-:-:S07]  /*10ca0*/  VIADD R0, R0, 0xfffffffd ;  /* 0xfffffffd00007836 */ /* 0x005fce0000000000 */
.L_x_232:
[----:B------:R-:W2:Y:S01]  /*10cb0*/  LDL.LU R2, [R1+0x20] ;  /* 0x0000200001027983 */ /* 0x000ea20000300800 */
[----:B------:R-:W-:Y:S01]  /*10cc0*/  IMAD.MOV R9, RZ, RZ, -R9 ;  /* 0x000000ffff097224 */ /* 0x000fe200078e0a09 */
[----:B------:R-:W-:Y:S04]  /*10cd0*/  BSSY B0, `(.L_x_231) ;  /* 0x0000154000007945 */ /* 0x000fe80003800000 */
[----:B--2---:R-:W-:-:S13]  /*10ce0*/  ISETP.NE.AND P0, PT, R2, R9, PT ;  /* 0x000000090200720c */ /* 0x004fda0003f05270 */
[----:B------:R-:W-:Y:S05]  /*10cf0*/  @!P0 BRA `(.L_x_250) ;  /* 0x0000001400448947 */ /* 0x000fea0003800000 */
[----:B------:R-:W-:-:S07]  /*10d00*/  IMAD.MOV.U32 R6, RZ, RZ, R17 ;  /* 0x000000ffff067224 */ /* 0x000fce00078e0011 */
.L_x_285:
[----:B--2---:R-:W2:Y:S01]  /*10d10*/  LDL R2, [R1] ;  /* 0x0000000001027983 */ /* 0x004ea20000100800 */
[----:B------:R-:W-:Y:S01]  /*10d20*/  LOP3.LUT P1, RZ, R18, 0x8, RZ, 0xc0, !PT ;  /* 0x0000000812ff7812 */ /* 0x000fe2000782c0ff */
[----:B------:R-:W-:Y:S01]  /*10d30*/  VIADD R4, R19, 0x1 ;  /* 0x0000000113047836 */ /* 0x000fe20000000000 */
[----:B------:R-:W-:Y:S04]  /*10d40*/  BSSY B1, `(.L_x_251) ;  /* 0x00000a3000017945 */ /* 0x000fe80003800000 */
[----:B------:R-:W-:-:S04]  /*10d50*/  ISETP.NE.AND P0, PT, R4, 0x2, PT ;  /* 0x000000020400780c */ /* 0x000fc80003f05270 */
[----:B-1----:R-:W-:Y:S02]  /*10d60*/  SEL R5, RZ, 0x1, P0 ;  /* 0x00000001ff057807 */ /* 0x002fe40000000000 */
[----:B------:R-:W-:Y:S02]  /*10d70*/  SEL R4, R4, RZ, P0 ;  /* 0x000000ff04047207 */ /* 0x000fe40000000000 */
[----:B--2---:R-:W-:Y:S01]  /*10d80*/  LOP3.LUT R5, R2, R5, RZ, 0x3c, !PT ;  /* 0x0000000502057212 */ /* 0x004fe200078e3cff */
[----:B0-----:R-:W-:Y:S06]  /*10d90*/  @!P1 BRA `(.L_x_252) ;  /* 0x0000000800749947 */ /* 0x001fec0003800000 */
[----:B------:R-:W-:Y:S01]  /*10da0*/  LOP3.LUT P1, RZ, R18, 0x4, RZ, 0xc0, !PT ;  /* 0x0000000412ff7812 */ /* 0x000fe2000782c0ff */
[----:B------:R-:W-:-:S12]  /*10db0*/  IMAD.MOV.U32 R8, RZ, RZ, R0 ;  /* 0x000000ffff087224 */ /* 0x000fd800078e0000 */
[----:B------:R-:W-:Y:S05]  /*10dc0*/  @!P1 BRA `(.L_x_253) ;  /* 0x0000000000549947 */ /* 0x000fea0003800000 */
[----:B------:R-:W2:Y:S01]  /*10dd0*/  LDL R10, [R1+0xc] ;  /* 0x00000c00010a7983 */ /* 0x000ea20000100800 */
[----:B------:R-:W0:Y:S01]  /*10de0*/  LDC R7, c[0x0][0x43c] ;  /* 0x00010f00ff077b82 */ /* 0x000e220000000800 */
[----:B------:R-:W-:Y:S02]  /*10df0*/  ULDC.64 UR4, c[0x0][0x428] ;  /* 0x00010a0000047ab9 */ /* 0x000fe40000000a00 */
[----:B------:R-:W3:Y:S01]  /*10e00*/  LDL R9, [R1+0x8] ;  /* 0x0000080001097983 */ /* 0x000ee20000100800 */
[----:B------:R-:W-:Y:S01]  /*10e10*/  ULDC.64 UR6, c[0x0][0x208] ;  /* 0x0000820000067ab9 */ /* 0x000fe20000000a00 */
[----:B0-----:R-:W-:-:S13]  /*10e20*/  ISETP.NE.AND P0, PT, R7, 0x1, PT ;  /* 0x000000010700780c */ /* 0x001fda0003f05270 */
[----:B------:R-:W0:Y:S02]  /*10e30*/  @P0 LDC.64 R2, c[0x0][0x440] ;  /* 0x00011000ff020b82 */ /* 0x000e240000000a00 */
[----:B0-----:R-:W-:-:S04]  /*10e40*/  @P0 IMAD.HI.U32 R6, R0, R2, RZ ;  /* 0x0000000200060227 */ /* 0x001fc800078e00ff */
[----:B------:R-:W-:Y:S01]  /*10e50*/  IMAD.MOV.U32 R2, RZ, RZ, R0 ;  /* 0x000000ffff027224 */ /* 0x000fe200078e0000 */
[----:B------:R-:W-:-:S04]  /*10e60*/  @P0 SHF.R.U32.HI R2, RZ, R3, R6 ;  /* 0x00000003ff020219 */ /* 0x000fc80000011606 */
[--C-:B------:R-:W-:Y:S01]  /*10e70*/  SHF.R.S32.HI R3, RZ, 0x1f, R2.reuse ;  /* 0x0000001fff037819 */ /* 0x100fe20000011402 */
[----:B------:R-:W-:-:S04]  /*10e80*/  IMAD.MOV R8, RZ, RZ, -R2 ;  /* 0x000000ffff087224 */ /* 0x000fc800078e0a02 */
[----:B------:R-:W-:Y:S02]  /*10e90*/  IMAD R8, R7, R8, R0 ;  /* 0x0000000807087224 */ /* 0x000fe400078e0200 */
        /* <DEDUP_REMOVED lines=8> */
.L_x_253:
[----:B------:R-:W-:Y:S01]  /*10f20*/  LEA R3, R4, UR36, 0x3 ;  /* 0x0000002404037c11 */ /* 0x000fe2000f8e18ff */
[----:B------:R-:W-:Y:S01]  /*10f30*/  BSSY B2, `(.L_x_254) ;  /* 0x0000004000027945 */ /* 0x000fe20003800000 */
[----:B------:R-:W-:-:S04]  /*10f40*/  SHF.L.U32 R2, R5, 0x1f, RZ ;  /* 0x0000001f05027819 */ /* 0x000fc800000006ff */
[----:B------:R-:W1:Y:S02]  /*10f50*/  SYNCS.PHASECHK.TRANS64.TRYWAIT P0, [R3+URZ+0x34840], R2 ;  /* 0x03484002030075a7 */ /* 0x000e64000800017f */
[----:B-1----:R-:W-:Y:S05]  /*10f60*/  @!P0 BRA `(.L_x_255) ;  /* 0x0000002800d88947 */ /* 0x002fea0003800000 */
.L_x_336:
[----:B------:R-:W-:Y:S05]  /*10f70*/  BSYNC B2 ;  /* 0x0000000000027941 */ /* 0x000fea0003800000 */
.L_x_254:
[----:B0-----:R-:W2:Y:S01]  /*10f80*/  LDL R7, [R1+0x18] ;  /* 0x0000180001077983 */ /* 0x001ea20000100800 */
[----:B------:R-:W0:Y:S02]  /*10f90*/  S2R R9, SR_TID.X ;  /* 0x0000000000097919 */ /* 0x000e240000002100 */
[----:B0-----:R-:W-:-:S04]  /*10fa0*/  LOP3.LUT R9, R9, 0x7f, RZ, 0xc0, !PT ;  /* 0x0000007f09097812 */ /* 0x001fc800078ec0ff */
[----:B------:R-:W-:-:S13]  /*10fb0*/  ISETP.NE.AND P0, PT, R9, RZ, PT ;  /* 0x000000ff0900720c */ /* 0x000fda0003f05270 */
[----:B-1----:R-:W-:-:S04]  /*10fc0*/  @!P0 IMAD.MOV.U32 R2, RZ, RZ, 0xb000 ;  /* 0x0000b000ff028424 */ /* 0x002fc800078e00ff */
[----:B------:R2:W-:Y:S02]  /*10fd0*/  @!P0 SYNCS.ARRIVE.TRANS64 RZ, [R3+URZ+0x34830], R2 ;  /* 0x0348300203ff89a7 */ /* 0x0005e4000800003f */
[----:B--2---:R-:W-:-:S04]  /*10fe0*/  PRMT R2, R7, 0x9910, RZ ;  /* 0x0000991007027816 */ /* 0x004fc800000000ff */
[----:B------:R-:W-:-:S13]  /*10ff0*/  ISETP.NE.AND P1, PT, R2, 0x2, PT ;  /* 0x000000020200780c */ /* 0x000fda0003f25270 */
[----:B------:R-:W-:Y:S05]  /*11000*/  @P1 BRA `(.L_x_256) ;  /* 0x0000000000041947 */ /* 0x000fea0003800000 */
[----:B------:R-:W-:Y:S01]  /*11010*/  BPT.TRAP 0x1 ;  /* 0x000000040000795c */ /* 0x000fe20000300000 */
.L_x_256:
[----:B------:R-:W-:Y:S01]  /*11020*/  LOP3.LUT P0, RZ, R18, 0x2, RZ, 0xc0, !PT ;  /* 0x0000000212ff7812 */ /* 0x000fe2000780c0ff */
[----:B------:R-:W-:-:S12]  /*11030*/  BSSY B2, `(.L_x_257) ;  /* 0x0000003000027945 */ /* 0x000fd80003800000 */
[----:B------:R-:W-:Y:S05]  /*11040*/  @P0 BRA `(.L_x_258) ;  /* 0x0000000000040947 */ /* 0x000fea0003800000 */
[----:B------:R-:W-:Y:S01]  /*11050*/  BPT.TRAP 0x1 ;  /* 0x000000040000795c */ /* 0x000fe20000300000 */
.L_x_258:
[----:B------:R-:W-:Y:S05]  /*11060*/  BSYNC B2 ;  /* 0x0000000000027941 */ /* 0x000fea0003800000 */
.L_x_257:
[----:B------:R-:W0:Y:S01]  /*11070*/  S2R R2, SR_CgaCtaId ;  /* 0x0000000000027919 */ /* 0x000e220000008800 */
[----:B------:R-:W-:Y:S01]  /*11080*/  IMAD.MOV.U32 R10, RZ, RZ, RZ ;  /* 0x000000ffff0a7224 */ /* 0x000fe200078e00ff */
[----:B------:R-:W-:Y:S01]  /*11090*/  UIADD3 UR4, UP0, UR38, 0x370, URZ ;  /* 0x0000037026047890 */ /* 0x000fe2000ff1e03f */
[----:B------:R-:W-:Y:S01]  /*110a0*/  PLOP3.LUT P0, PT, PT, PT, PT, 0x80, 0x0 ;  /* 0x000000000000781c */ /* 0x000fe20003f0f070 */
[----:B------:R-:W1:Y:S01]  /*110b0*/  S2R R7, SR_CgaCtaId ;  /* 0x0000000000077919 */ /* 0x000e620000008800 */
[----:B------:R-:W-:Y:S01]  /*110c0*/  IADD3 R3, R3, 0x34830, RZ ;  /* 0x0003483003037810 */ /* 0x000fe20007ffe0ff */
[----:B------:R-:W-:Y:S01]  /*110d0*/  UIADD3.X UR5, URZ, UR39, URZ, UP0, !UPT ;  /* 0x000000273f057290 */ /* 0x000fe200087fe43f */
[----:B------:R-:W-:Y:S01]  /*110e0*/  R2UR UR10, R10 ;  /* 0x000000000a0a72ca */ /* 0x000fe200000e0000 */
[----:B------:R-:W-:Y:S01]  /*110f0*/  UMOV UR6, 0x30000 ;  /* 0x0003000000067882 */ /* 0x000fe20000000000 */
[----:B------:R-:W-:Y:S01]  /*11100*/  UMOV UR14, 0x0 ;  /* 0x00000000000e7882 */ /* 0x000fe20000000000 */
[----:B------:R-:W-:Y:S01]  /*11110*/  UMOV UR15, 0x14f00000 ;  /* 0x14f00000000f7882 */ /* 0x000fe20000000000 */
[----:B0-----:R-:W-:-:S02]  /*11120*/  LOP3.LUT R2, R2, 0x1, RZ, 0xc0, !PT ;  /* 0x0000000102027812 */ /* 0x001fc400078ec0ff */
[----:B-1----:R-:W-:-:S03]  /*11130*/  LOP3.LUT R7, R7, 0x1, RZ, 0xc0, !PT ;  /* 0x0000000107077812 */ /* 0x002fc600078ec0ff */
[----:B------:R-:W-:-:S04]  /*11140*/  IMAD R2, R2, 0x1600, RZ ;  /* 0x0000160002027824 */ /* 0x000fc800078e02ff */
[----:B------:R-:W-:Y:S02]  /*11150*/  IMAD R2, R4, 0x5800, R2 ;  /* 0x0000580004027824 */ /* 0x000fe400078e0202 */
[----:B------:R-:W-:-:S03]  /*11160*/  IMAD R7, R7, 0x58, RZ ;  /* 0x0000005807077824 */ /* 0x000fc600078e02ff */
[----:B------:R-:W-:Y:S01]  /*11170*/  LEA R2, R2, UR36, 0x1 ;  /* 0x0000002402027c11 */ /* 0x000fe2000f8e08ff */
[----:B------:R-:W-:-:S04]  /*11180*/  IMAD R7, R8, 0xb0, R7 ;  /* 0x000000b008077824 */ /* 0x000fc800078e0207 */
[----:B------:R-:W-:-:S07]  /*11190*/  VIADD R9, R2, 0x1e400 ;  /* 0x0001e40002097836 */ /* 0x000fce0000000000 */
.L_x_259:
        /* <DEDUP_REMOVED lines=17> */
.L_x_260:
        /* <DEDUP_REMOVED lines=16> */
.L_x_337:
[----:B------:R-:W-:Y:S05]  /*113b0*/  BSYNC B2 ;  /* 0x0000000000027941 */ /* 0x000fea0003800000 */
.L_x_261:
[----:B------:R-:W1:Y:S02]  /*113c0*/  S2R R7, SR_TID.X ;  /* 0x0000000000077919 */ /* 0x000e640000002100 */
[----:B-1----:R-:W-:-:S04]  /*113d0*/  LOP3.LUT R7, R7, 0x7f, RZ, 0xc0, !PT ;  /* 0x0000007f07077812 */ /* 0x002fc800078ec0ff */
[----:B------:R-:W-:-:S13]  /*113e0*/  ISETP.NE.AND P0, PT, R7, RZ, PT ;  /* 0x000000ff0700720c */ /* 0x000fda0003f05270 */
[----:B0-----:R-:W-:-:S04]  /*113f0*/  @!P0 IMAD.MOV.U32 R3, RZ, RZ, 0xb000 ;  /* 0x0000b000ff038424 */ /* 0x001fc800078e00ff */
[----:B------:R0:W-:Y:S01]  /*11400*/  @!P0 SYNCS.ARRIVE.TRANS64 RZ, [R2+URZ+0x34850], R3 ;  /* 0x0348500302ff89a7 */ /* 0x0001e2000800003f */
[----:B------:R-:W-:Y:S05]  /*11410*/  @P1 BRA `(.L_x_263) ;  /* 0x0000000000041947 */ /* 0x000fea0003800000 */
[----:B------:R-:W-:Y:S01]  /*11420*/  BPT.TRAP 0x1 ;  /* 0x000000040000795c */ /* 0x000fe20000300000 */
.L_x_263:
[----:B------:R-:W-:Y:S01]  /*11430*/  LOP3.LUT P0, RZ, R18, 0x2, RZ, 0xc0, !PT ;  /* 0x0000000212ff7812 */ /* 0x000fe2000780c0ff */
[----:B------:R-:W-:-:S12]  /*11440*/  BSSY B2, `(.L_x_264) ;  /* 0x0000003000027945 */ /* 0x000fd80003800000 */
[----:B------:R-:W-:Y:S05]  /*11450*/  @P0 BRA `(.L_x_265) ;  /* 0x0000000000040947 */ /* 0x000fea0003800000 */
[----:B------:R-:W-:Y:S01]  /*11460*/  BPT.TRAP 0x1 ;  /* 0x000000040000795c */ /* 0x000fe20000300000 */
.L_x_265:
[----:B------:R-:W-:Y:S05]  /*11470*/  BSYNC B2 ;  /* 0x0000000000027941 */ /* 0x000fea0003800000 */
.L_x_264:
        /* <DEDUP_REMOVED lines=19> */
.L_x_266:
        /* <DEDUP_REMOVED lines=16> */
.L_x_267:
        /* <DEDUP_REMOVED lines=12> */
.L_x_252:
[----:B------:R-:W-:Y:S05]  /*11770*/  BSYNC B1 ;  /* 0x0000000000017941 */ /* 0x000fea0003800000 */
.L_x_251:
[----:B------:R-:W-:Y:S01]  /*11780*/  VIADD R19, R4, 0x1 ;  /* 0x0000000104137836 */ /* 0x000fe20000000000 */
[----:B------:R-:W-:Y:S01]  /*11790*/  LOP3.LUT P1, RZ, R18, 0x8, RZ, 0xc0, !PT ;  /* 0x0000000812ff7812 */ /* 0x000fe2000782c0ff */
[----:B------:R-:W-:Y:S03]  /*117a0*/  BSSY B1, `(.L_x_268) ;  /* 0x00000a3000017945 */ /* 0x000fe60003800000 */
[----:B------:R-:W-:-:S04]  /*117b0*/  ISETP.NE.AND P0, PT, R19, 0x2, PT ;  /* 0x000000021300780c */ /* 0x000fc80003f05270 */
[----:B------:R-:W-:Y:S02]  /*117c0*/  SEL R2, RZ, 0x1, P0 ;  /* 0x00000001ff027807 */ /* 0x000fe40000000000 */
[----:B------:R-:W-:Y:S02]  /*117d0*/  SEL R19, R19, RZ, P0 ;  /* 0x000000ff13137207 */ /* 0x000fe40000000000 */
[----:B------:R-:W-:-:S05]  /*117e0*/  LOP3.LUT R9, R5, R2, RZ, 0x3c, !PT ;  /* 0x0000000205097212 */ /* 0x000fca00078e3cff */
[----:B------:R1:W-:Y:S01]  /*117f0*/  STL [R1], R9 ;  /* 0x0000000901007387 */ /* 0x0003e20000100800 */
[----:B------:R-:W-:Y:S05]  /*11800*/  @!P1 BRA `(.L_x_269) ;  /* 0x0000000800709947 */ /* 0x000fea0003800000 */
[----:B------:R-:W-:Y:S01]  /*11810*/  LOP3.LUT P1, RZ, R18, 0x4, RZ, 0xc0, !PT ;  /* 0x0000000412ff7812 */ /* 0x000fe2000782c0ff */
[----:B0-----:R-:W-:-:S12]  /*11820*/  VIADD R8, R0, 0xffffffff ;  /* 0xffffffff00087836 */ /* 0x001fd80000000000 */
        /* <DEDUP_REMOVED lines=22> */
.L_x_270:
[----:B------:R-:W-:Y:S01]  /*11990*/  LEA R3, R19, UR36, 0x3 ;  /* 0x0000002413037c11 */ /* 0x000fe2000f8e18ff */
[----:B------:R-:W-:Y:S01]  /*119a0*/  BSSY B2, `(.L_x_271) ;  /* 0x0000004000027945 */ /* 0x000fe20003800000 */
[----:B------:R-:W-:-:S04]  /*119b0*/  SHF.L.U32 R2, R9, 0x1f, RZ ;  /* 0x0000001f09027819 */ /* 0x000fc800000006ff */
[----:B------:R-:W2:Y:S02]  /*119c0*/  SYNCS.PHASECHK.TRANS64.TRYWAIT P0, [R3+URZ+0x34840], R2 ;  /* 0x03484002030075a7 */ /* 0x000ea4000800017f */
[----:B--2---:R-:W-:Y:S05]  /*119d0*/  @!P0 BRA `(.L_x_272) ;  /* 0x0000002000648947 */ /* 0x004fea0003800000 */
.L_x_338:
[----:B------:R-:W-:Y:S05]  /*119e0*/  BSYNC B2 ;  /* 0x0000000000027941 */ /* 0x000fea0003800000 */
.L_x_271:
[----:B0-----:R-:W3:Y:S01]  /*119f0*/  LDL R7, [R1+0x18] ;  /* 0x0000180001077983 */ /* 0x001ee20000100800 */
[----:B-1----:R-:W0:Y:S02]  /*11a00*/  S2R R9, SR_TID.X ;  /* 0x0000000000097919 */ /* 0x002e240000002100 */
        /* <DEDUP_REMOVED lines=8> */
.L_x_273:
[----:B------:R-:W-:Y:S01]  /*11a90*/  LOP3.LUT P0, RZ, R18, 0x2, RZ, 0xc0, !PT ;  /* 0x0000000212ff7812 */ /* 0x000fe2000780c0ff */
[----:B------:R-:W-:-:S12]  /*11aa0*/  BSSY B2, `(.L_x_274) ;  /* 0x0000003000027945 */ /* 0x000fd80003800000 */
[----:B------:R-:W-:Y:S05]  /*11ab0*/  @P0 BRA `(.L_x_275) ;  /* 0x0000000000040947 */ /* 0x000fea0003800000 */
[----:B------:R-:W-:Y:S01]  /*11ac0*/  BPT.TRAP 0x1 ;  /* 0x000000040000795c */ /* 0x000fe20000300000 */
.L_x_275:
[----:B------:R-:W-:Y:S05]  /*11ad0*/  BSYNC B2 ;  /* 0x0000000000027941 */ /* 0x000fea0003800000 */
.L_x_274:
[----:B------:R-:W0:Y:S01]  /*11ae0*/  S2R R2, SR_CgaCtaId ;  /* 0x0000000000027919 */ /* 0x000e220000008800 */
[----:B------:R-:W-:Y:S01]  /*11af0*/  IMAD.MOV.U32 R10, RZ, RZ, RZ ;  /* 0x000000ffff0a7224 */ /* 0x000fe200078e00ff */
[----:B------:R-:W-:Y:S01]  /*11b00*/  UIADD3 UR4, UP0, UR38, 0x370, URZ ;  /* 0x0000037026047890 */ /* 0x000fe2000ff1e03f */
[----:B------:R-:W-:Y:S01]  /*11b10*/  PLOP3.LUT P0, PT, PT, PT, PT, 0x80, 0x0 ;  /* 0x000000000000781c */ /* 0x000fe20003f0f070 */
[----:B------:R-:W1:Y:S01]  /*11b20*/  S2R R7, SR_CgaCtaId ;  /* 0x0000000000077919 */ /* 0x000e620000008800 */
[----:B------:R-:W-:Y:S01]  /*11b30*/  VIADD R3, R3, 0x34830 ;  /* 0x0003483003037836 */ /* 0x000fe20000000000 */
[----:B------:R-:W-:Y:S01]  /*11b40*/  R2UR UR10, R10 ;  /* 0x000000000a0a72ca */ /* 0x000fe200000e0000 */
[----:B------:R-:W-:Y:S01]  /*11b50*/  UIADD3.X UR5, URZ, UR39, URZ, UP0, !UPT ;  /* 0x000000273f057290 */ /* 0x000fe200087fe43f */
        /* <DEDUP_REMOVED lines=11> */
.L_x_276:
        /* <DEDUP_REMOVED lines=17> */
.L_x_277:
        /* <DEDUP_REMOVED lines=10> */
[----:B------:R-:W-:Y:S01]  /*11dc0*/  SHF.L.U32 R5, R5, 0x1f, RZ ;  /* 0x0000001f05057819 */ /* 0x000fe200000006ff */
[----:B------:R-:W-:Y:S01]  /*11dd0*/  BSSY B2, `(.L_x_278) ;  /* 0x0000004000027945 */ /* 0x000fe20003800000 */
[----:B------:R-:W-:-:S04]  /*11de0*/  LEA R2, R4, UR36, 0x3 ;  /* 0x0000002404027c11 */ /* 0x000fc8000f8e18ff */
[----:B------:R-:W0:Y:S02]  /*11df0*/  SYNCS.PHASECHK.TRANS64.TRYWAIT P0, [R2+URZ+0x34860], R5 ;  /* 0x03486005020075a7 */ /* 0x000e24000800017f */
[----:B0-----:R-:W-:Y:S05]  /*11e00*/  @!P0 BRA `(.L_x_279) ;  /* 0x0000001c006c8947 */ /* 0x001fea0003800000 */
.L_x_339:
[----:B------:R-:W-:Y:S05]  /*11e10*/  BSYNC B2 ;  /* 0x0000000000027941 */ /* 0x000fea0003800000 */
.L_x_278:
[----:B------:R-:W1:Y:S02]  /*11e20*/  S2R R3, SR_TID.X ;  /* 0x0000000000037919 */ /* 0x000e640000002100 */
[----:B-1----:R-:W-:-:S04]  /*11e30*/  LOP3.LUT R3, R3, 0x7f, RZ, 0xc0, !PT ;  /* 0x0000007f03037812 */ /* 0x002fc800078ec0ff */
[----:B------:R-:W-:-:S13]  /*11e40*/  ISETP.NE.AND P0, PT, R3, RZ, PT ;  /* 0x000000ff0300720c */ /* 0x000fda0003f05270 */
[----:B------:R-:W-:-:S04]  /*11e50*/  @!P0 IMAD.MOV.U32 R3, RZ, RZ, 0xb000 ;  /* 0x0000b000ff038424 */ /* 0x000fc800078e00ff */
[----:B------:R1:W-:Y:S01]  /*11e60*/  @!P0 SYNCS.ARRIVE.TRANS64 RZ, [R2+URZ+0x34850], R3 ;  /* 0x0348500302ff89a7 */ /* 0x0003e2000800003f */
[----:B------:R-:W-:Y:S05]  /*11e70*/  @P1 BRA `(.L_x_280) ;  /* 0x0000000000041947 */ /* 0x000fea0003800000 */
[----:B------:R-:W-:Y:S01]  /*11e80*/  BPT.TRAP 0x1 ;  /* 0x000000040000795c */ /* 0x000fe20000300000 */
.L_x_280:
[----:B------:R-:W-:Y:S01]  /*11e90*/  LOP3.LUT P0, RZ, R18, 0x2, RZ, 0xc0, !PT ;  /* 0x0000000212ff7812 */ /* 0x000fe2000780c0ff */
[----:B------:R-:W-:-:S12]  /*11ea0*/  BSSY B2, `(.L_x_281) ;  /* 0x0000003000027945 */ /* 0x000fd80003800000 */
[----:B------:R-:W-:Y:S05]  /*11eb0*/  @P0 BRA `(.L_x_282) ;  /* 0x0000000000040947 */ /* 0x000fea0003800000 */
[----:B------:R-:W-:Y:S01]  /*11ec0*/  BPT.TRAP 0x1 ;  /* 0x000000040000795c */ /* 0x000fe20000300000 */
.L_x_282:
[----:B------:R-:W-:Y:S05]  /*11ed0*/  BSYNC B2 ;  /* 0x0000000000027941 */ /* 0x000fea0003800000 */
.L_x_281:
[----:B0-----:R-:W2:Y:S01]  /*11ee0*/  LDL.LU R5, [R1+0x4] ;  /* 0x0000040001057983 */ /* 0x001ea20000300800 */
[----:B-1----:R-:W0:Y:S01]  /*11ef0*/  S2R R3, SR_CgaCtaId ;  /* 0x0000000000037919 */ /* 0x002e220000008800 */
        /* <DEDUP_REMOVED lines=17> */
.L_x_283:
        /* <DEDUP_REMOVED lines=16> */
.L_x_284:
        /* <DEDUP_REMOVED lines=12> */
.L_x_269:
[----:B------:R-:W-:Y:S05]  /*121d0*/  BSYNC B1 ;  /* 0x0000000000017941 */ /* 0x000fea0003800000 */
.L_x_268:
[C---:B------:R-:W-:Y:S01]  /*121e0*/  ISETP.GT.AND P0, PT, R0.reuse, 0x1, PT ;  /* 0x000000010000780c */ /* 0x040fe20003f04270 */
[----:B------:R-:W-:-:S12]  /*121f0*/  VIADD R0, R0, 0xfffffffe ;  /* 0xfffffffe00007836 */ /* 0x000fd80000000000 */
[----:B------:R-:W-:Y:S05]  /*12200*/  @P0 BRA `(.L_x_285) ;  /* 0xffffffe800c00947 */ /* 0x000fea000383ffff */
.L_x_250:
[----:B------:R-:W-:Y:S05]  /*12210*/  BSYNC B0 ;  /* 0x0000000000007941 */ /* 0x000fea0003800000 */
.L_x_231:
[----:B------:R-:W-:Y:S01]  /*12220*/  LOP3.LUT P0, RZ, R18, 0x8, RZ, 0xc0, !PT ;  /* 0x0000000812ff7812 */ /* 0x000fe2000780c0ff */
[----:B------:R-:W-:-:S12]  /*12230*/  BSSY B0, `(.L_x_286) ;  /* 0x0000045000007945 */ /* 0x000fd80003800000 */
[----:B------:R-:W-:Y:S05]  /*12240*/  @!P0 BRA `(.L_x_287) ;  /* 0x00000004000c8947 */ /* 0x000fea0003800000 */
[----:B------:R-:W3:Y:S01]  /*12250*/  LDL R2, [R1] ;  /* 0x0000000001027983 */ /* 0x000ee20000100800 */
[----:B0-----:R-:W-:Y:S01]  /*12260*/  LEA R0, R19, UR36, 0x3 ;  /* 0x0000002413007c11 */ /* 0x001fe2000f8e18ff */
[----:B------:R-:W-:Y:S01]  /*12270*/  BSSY B1, `(.L_x_288) ;  /* 0x0000004000017945 */ /* 0x000fe20003800000 */
[----:B---3--:R-:W-:-:S04]  /*12280*/  SHF.L.U32 R3, R2, 0x1f, RZ ;  /* 0x0000001f02037819 */ /* 0x008fc800000006ff */
[----:B------:R-:W0:Y:S02]  /*12290*/  SYNCS.PHASECHK.TRANS64.TRYWAIT P0, [R0+URZ+0x34860], R3 ;  /* 0x03486003000075a7 */ /* 0x000e24000800017f */
[----:B0-----:R-:W-:Y:S05]  /*122a0*/  @!P0 BRA `(.L_x_289) ;  /* 0x0000001800588947 */ /* 0x001fea0003800000 */
.L_x_340:
[----:B------:R-:W-:Y:S05]  /*122b0*/  BSYNC B1 ;  /* 0x0000000000017941 */ /* 0x000fea0003800000 */
.L_x_288:
[----:B------:R-:W3:Y:S01]  /*122c0*/  LDL R2, [R1+0x18] ;  /* 0x0000180001027983 */ /* 0x000ee20000100800 */
[----:B------:R-:W4:Y:S02]  /*122d0*/  S2R R4, SR_TID.X ;  /* 0x0000000000047919 */ /* 0x000f240000002100 */
[----:B----4-:R-:W-:-:S04]  /*122e0*/  LOP3.LUT R4, R4, 0x7f, RZ, 0xc0, !PT ;  /* 0x0000007f04047812 */ /* 0x010fc800078ec0ff */
[----:B------:R-:W-:-:S13]  /*122f0*/  ISETP.NE.AND P0, PT, R4, RZ, PT ;  /* 0x000000ff0400720c */ /* 0x000fda0003f05270 */
[----:B0-----:R-:W-:-:S04]  /*12300*/  @!P0 IMAD.MOV.U32 R3, RZ, RZ, 0xb000 ;  /* 0x0000b000ff038424 */ /* 0x001fc800078e00ff */
[----:B------:R0:W-:Y:S01]  /*12310*/  @!P0 SYNCS.ARRIVE.TRANS64 RZ, [R0+URZ+0x34850], R3 ;  /* 0x0348500300ff89a7 */ /* 0x0001e2000800003f */
[----:B---3--:R-:W-:-:S04]  /*12320*/  PRMT R2, R2, 0x9910, RZ ;  /* 0x0000991002027816 */ /* 0x008fc800000000ff */
[----:B------:R-:W-:-:S13]  /*12330*/  ISETP.NE.AND P0, PT, R2, 0x2, PT ;  /* 0x000000020200780c */ /* 0x000fda0003f05270 */
[----:B0-----:R-:W-:Y:S05]  /*12340*/  @P0 BRA `(.L_x_290) ;  /* 0x0000000000040947 */ /* 0x001fea0003800000 */
[----:B------:R-:W-:Y:S01]  /*12350*/  BPT.TRAP 0x1 ;  /* 0x000000040000795c */ /* 0x000fe20000300000 */
.L_x_290:
[----:B------:R-:W-:Y:S01]  /*12360*/  LOP3.LUT P0, RZ, R18, 0x2, RZ, 0xc0, !PT ;  /* 0x0000000212ff7812 */ /* 0x000fe2000780c0ff */
[----:B------:R-:W-:-:S12]  /*12370*/  BSSY B1, `(.L_x_291) ;  /* 0x0000003000017945 */ /* 0x000fd80003800000 */
[----:B------:R-:W-:Y:S05]  /*12380*/  @P0 BRA `(.L_x_292) ;  /* 0x0000000000040947 */ /* 0x000fea0003800000 */
[----:B------:R-:W-:Y:S01]  /*12390*/  BPT.TRAP 0x1 ;  /* 0x000000040000795c */ /* 0x000fe20000300000 */
.L_x_292:
[----:B------:R-:W-:Y:S05]  /*123a0*/  BSYNC B1 ;  /* 0x0000000000017941 */ /* 0x000fea0003800000 */
.L_x_291:
[----:B------:R-:W3:Y:S01]  /*123b0*/  LDL R2, [R1+0x4] ;  /* 0x0000040001027983 */ /* 0x000ee20000100800 */
[----:B------:R-:W0:Y:S01]  /*123c0*/  S2R R3, SR_CgaCtaId ;  /* 0x0000000000037919 */ /* 0x000e220000008800 */
[----:B------:R-:W4:Y:S01]  /*123d0*/  S2R R4, SR_CgaCtaId ;  /* 0x0000000000047919 */ /* 0x000f220000008800 */
[----:B------:R-:W-:Y:S01]  /*123e0*/  UIADD3 UR4, UP0, UR38, 0x470, URZ ;  /* 0x0000047026047890 */ /* 0x000fe2000ff1e03f */
[----:B------:R-:W-:Y:S01]  /*123f0*/  PLOP3.LUT P0, PT, PT, PT, PT, 0x80, 0x0 ;  /* 0x000000000000781c */ /* 0x000fe20003f0f070 */
[----:B------:R-:W-:Y:S01]  /*12400*/  VIADD R0, R0, 0x34850 ;  /* 0x0003485000007836 */ /* 0x000fe20000000000 */
[----:B------:R-:W-:Y:S01]  /*12410*/  UMOV UR6, 0x30000 ;  /* 0x0003000000067882 */ /* 0x000fe20000000000 */
[----:B------:R-:W-:Y:S01]  /*12420*/  UIADD3.X UR5, URZ, UR39, URZ, UP0, !UPT ;  /* 0x000000273f057290 */ /* 0x000fe200087fe43f */
[----:B0-----:R-:W-:Y:S02]  /*12430*/  LOP3.LUT R3, R3, 0x1, RZ, 0xc0, !PT ;  /* 0x0000000103037812 */ /* 0x001fe400078ec0ff */
[----:B----4-:R-:W-:-:S03]  /*12440*/  LOP3.LUT R4, R4, 0x1, RZ, 0xc0, !PT ;  /* 0x0000000104047812 */ /* 0x010fc600078ec0ff */
[----:B------:R-:W-:-:S04]  /*12450*/  IMAD R3, R3, 0x1600, RZ ;  /* 0x0000160003037824 */ /* 0x000fc800078e02ff */
[----:B------:R-:W-:Y:S02]  /*12460*/  IMAD R3, R19, 0x5800, R3 ;  /* 0x0000580013037824 */ /* 0x000fe400078e0203 */
[----:B------:R-:W-:-:S03]  /*12470*/  IMAD R4, R4, 0x58, RZ ;  /* 0x0000005804047824 */ /* 0x000fc600078e02ff */
[----:B------:R-:W-:Y:S01]  /*12480*/  LEA R3, R3, UR36, 0x1 ;  /* 0x0000002403037c11 */ /* 0x000fe2000f8e08ff */
[----:B------:R-:W-:Y:S01]  /*12490*/  UMOV UR14, 0x0 ;  /* 0x00000000000e7882 */ /* 0x000fe20000000000 */
[----:B------:R-:W-:Y:S01]  /*124a0*/  UMOV UR15, 0x14f00000 ;  /* 0x14f00000000f7882 */ /* 0x000fe20000000000 */
[----:B------:R-:W-:Y:S01]  /*124b0*/  UMOV UR10, URZ ;  /* 0x0000003f000a7c82 */ /* 0x000fe20008000000 */
[----:B---3--:R-:W-:Y:S02]  /*124c0*/  IMAD R2, R2, 0xb0, R4 ;  /* 0x000000b002027824 */ /* 0x008fe400078e0204 */
[----:B------:R-:W-:-:S07]  /*124d0*/  VIADD R4, R3, 0x400 ;  /* 0x0000040003047836 */ /* 0x000fce0000000000 */
.L_x_293:
        /* <DEDUP_REMOVED lines=10> */
[----:B------:R-:W-:Y:S01]  /*12580*/  PLOP3.LUT P0, PT, PT, PT, PT, 0x80, 0x0 ;  /* 0x000000000000781c */ /* 0x000fe20003f0f070 */
[----:B------:R-:W-:Y:S01]  /*12590*/  VIADD R3, R3, 0x5c00 ;  /* 0x00005c0003037836 */ /* 0x000fe20000000000 */
[----:B------:R-:W-:Y:S01]  /*125a0*/  UMOV UR6, 0x30000 ;  /* 0x0003000000067882 */ /* 0x000fe20000000000 */
[----:B------:R-:W-:Y:S01]  /*125b0*/  UMOV UR14, 0x0 ;  /* 0x00000000000e7882 */ /* 0x000fe20000000000 */
[----:B------:R-:W-:Y:S01]  /*125c0*/  UMOV UR15, 0x14f00000 ;  /* 0x14f00000000f7882 */ /* 0x000fe20000000000 */
[----:B------:R-:W-:-:S08]  /*125d0*/  UMOV UR10, 0x40 ;  /* 0x00000040000a7882 */ /* 0x000fd00000000000 */
.L_x_294:
        /* <DEDUP_REMOVED lines=9> */
[----:B---3--:R-:W-:Y:S05]  /*12670*/  @P0 BRA.U.ANY `(.L_x_294) ;  /* 0xfffffffd00d80947 */ /* 0x008fea000393ffff */
.L_x_287:
[----:B------:R-:W-:Y:S05]  /*12680*/  BSYNC B0 ;  /* 0x0000000000007941 */ /* 0x000fea0003800000 */
.L_x_286:
[----:B------:R-:W3:Y:S01]  /*12690*/  LDL.LU R6, [R1+0x28] ;  /* 0x0000280001067983 */ /* 0x000ee20000300800 */
[----:B------:R-:W-:Y:S01]  /*126a0*/  VIADD R19, R19, 0x1 ;  /* 0x0000000113137836 */ /* 0x000fe20000000000 */
[----:B------:R-:W-:Y:S02]  /*126b0*/  ULDC UR4, c[0x0][0xc34] ;  /* 0x00030d0000047ab9 */ /* 0x000fe40000000800 */
[----:B-1----:R-:W4:Y:S04]  /*126c0*/  LDL.LU R5, [R1] ;  /* 0x0000000001057983 */ /* 0x002f280000300800 */
[----:B------:R-:W5:Y:S01]  /*126d0*/  LDL.LU R4, [R1+0x34] ;  /* 0x0000340001047983 */ /* 0x000f620000300800 */
[----:B------:R-:W-:-:S04]  /*126e0*/  ISETP.NE.AND P0, PT, R19, 0x2, PT ;  /* 0x000000021300780c */ /* 0x000fc80003f05270 */
[----:B0-----:R-:W-:Y:S02]  /*126f0*/  SEL R0, RZ, 0x1, P0 ;  /* 0x00000001ff007807 */ /* 0x001fe40000000000 */
[----:B------:R-:W-:Y:S02]  /*12700*/  SEL R19, R19, RZ, P0 ;  /* 0x000000ff13137207 */ /* 0x000fe40000000000 */
[----:B---3--:R-:W-:Y:S02]  /*12710*/  IADD3 R6, R6, UR37, RZ ;  /* 0x0000002506067c10 */ /* 0x008fe4000fffe0ff */
[----:B----4-:R-:W-:-:S03]  /*12720*/  LOP3.LUT R5, R5, R0, RZ, 0x3c, !PT ;  /* 0x0000000005057212 */ /* 0x010fc600078e3cff */
[----:B------:R0:W-:Y:S01]  /*12730*/  STL [R1+0x28], R6 ;  /* 0x0000280601007387 */ /* 0x0001e20000100800 */
[----:B------:R-:W-:Y:S01]  /*12740*/  ISETP.GE.AND P1, PT, R6, UR4, PT ;  /* 0x0000000406007c0c */ /* 0x000fe2000bf26270 */
[----:B-----5:R-:W-:-:S05]  /*12750*/  VIADD R4, R4, 0x1 ;  /* 0x0000000104047836 */ /* 0x020fca0000000000 */
[----:B------:R0:W-:Y:S04]  /*12760*/  STL [R1+0x34], R4 ;  /* 0x0000340401007387 */ /* 0x0001e80000100800 */
[----:B------:R0:W-:Y:S03]  /*12770*/  STL [R1], R5 ;  /* 0x0000000501007387 */ /* 0x0001e60000100800 */
[----:B------:R-:W-:Y:S05]  /*12780*/  @!P1 BRA `(.L_x_295) ;  /* 0xffffffc000609947 */ /* 0x000fea000383ffff */
[----:B------:R-:W-:-:S07]  /*12790*/  LOP3.LUT R2, R4, 0x1, RZ, 0xc, !PT ;  /* 0x0000000104027812 */ /* 0x000fce00078e0cff */
.L_x_214:
[----:B0-----:R-:W0:Y:S01]  /*127a0*/  S2R R3, SR_CgaCtaId ;  /* 0x0000000000037919 */ /* 0x001e220000008800 */
[----:B------:R-:W-:Y:S01]  /*127b0*/  MOV R0, 0x400 ;  /* 0x0000040000007802 */ /* 0x000fe20000000f00 */
[----:B------:R-:W-:Y:S03]  /*127c0*/  BSSY B0, `(.L_x_296) ;  /* 0x0000005000007945 */ /* 0x000fe60003800000 */
[----:B0-----:R-:W-:Y:S02]  /*127d0*/  LEA R0, R3, R0, 0x18 ;  /* 0x0000000003007211 */ /* 0x001fe400078ec0ff */
[----:B------:R-:W-:-:S04]  /*127e0*/  SHF.L.U32 R3, R2, 0x1f, RZ ;  /* 0x0000001f02037819 */ /* 0x000fc800000006ff */
[----:B------:R-:W0:Y:S02]  /*127f0*/  SYNCS.PHASECHK.TRANS64.TRYWAIT P0, [R0+URZ+0x34820], R3 ;  /* 0x03482003000075a7 */ /* 0x000e24000800017f */
[----:B0-----:R-:W-:Y:S05]  /*12800*/  @!P0 BRA `(.L_x_297) ;  /* 0x0000001400148947 */ /* 0x001fea0003800000 */
.L_x_341:
[----:B------:R-:W-:Y:S05]  /*12810*/  BSYNC B0 ;  /* 0x0000000000007941 */ /* 0x000fea0003800000 */
.L_x_296:
[----:B------:R-:W-:-:S03]  /*12820*/  UMOV UR4, 0xffffffff ;  /* 0xffffffff00047882 */ /* 0x000fc60000000000 */
[----:B------:R-:W-:Y:S05]  /*12830*/  BRA.DIV UR4, `(.L_x_298) ;  /* 0x00000016041c7947 */ /* 0x000fea000b800000 */
[----:B------:R-:W1:Y:S02]  /*12840*/  S2R R2, SR_TID.X ;  /* 0x0000000000027919 */ /* 0x000e640000002100 */
[----:B-1----:R-:W-:-:S04]  /*12850*/  SHF.R.U32.HI R2, RZ, 0x5, R2 ;  /* 0x00000005ff027819 */ /* 0x002fc80000011602 */
[----:B------:R-:W-:-:S05]  /*12860*/  LOP3.LUT R2, R2, 0x3, RZ, 0xc0, !PT ;  /* 0x0000000302027812 */ /* 0x000fca00078ec0ff */
[----:B------:R1:W3:Y:S02]  /*12870*/  SHFL.IDX PT, R14, R2, RZ, 0x1f ;  /* 0x00001fff020e7589 */ /* 0x0002e400000e0000 */
.L_x_344:
[----:B---3--:R-:W-:Y:S01]  /*12880*/  ISETP.NE.AND P0, PT, R14, RZ, PT ;  /* 0x000000ff0e00720c */ /* 0x008fe20003f05270 */
[----:B------:R-:W-:-:S12]  /*12890*/  BSSY B0, `(.L_x_299) ;  /* 0x0000025000007945 */ /* 0x000fd80003800000 */
[----:B------:R-:W-:Y:S05]  /*128a0*/  @P0 BRA `(.L_x_300) ;  /* 0x00000000008c0947 */ /* 0x000fea0003800000 */
[----:B------:R-:W-:-:S03]  /*128b0*/  UMOV UR4, 0xffffffff ;  /* 0xffffffff00047882 */ /* 0x000fc60000000000 */
[----:B------:R-:W-:Y:S05]  /*128c0*/  BRA.DIV UR4, `(.L_x_301) ;  /* 0x00000016042c7947 */ /* 0x000fea000b800000 */
[----:B------:R-:W-:-:S13]  /*128d0*/  ELECT P6, URZ, PT ;  /* 0x00000000003f782f */ /* 0x000fda00038c0000 */
.L_x_347:
[----:B------:R-:W-:Y:S05]  /*128e0*/  @!P6 BRA `(.L_x_300) ;  /* 0x00000000007ce947 */ /* 0x000fea0003800000 */
[----:B-1----:R-:W3:Y:S02]  /*128f0*/  LDL.LU R2, [R1+0x2c] ;  /* 0x00002c0001027983 */ /* 0x002ee40000300800 */
[----:B---3--:R-:W-:-:S04]  /*12900*/  LOP3.LUT R2, R2, 0x2, RZ, 0xfc, !PT ;  /* 0x0000000202027812 */ /* 0x008fc800078efcff */
[----:B------:R-:W-:-:S13]  /*12910*/  ISETP.NE.AND P2, PT, R2, 0x3, PT ;  /* 0x000000030200780c */ /* 0x000fda0003f45270 */
[----:B------:R-:W-:Y:S05]  /*12920*/  @!P2 BRA `(.L_x_302) ;  /* 0x000000000004a947 */ /* 0x000fea0003800000 */
[----:B------:R-:W-:Y:S01]  /*12930*/  BPT.TRAP 0x1 ;  /* 0x000000040000795c */ /* 0x000fe20000300000 */
.L_x_302:
[----:B------:R-:W3:Y:S01]  /*12940*/  LDL.LU R7, [R1] ;  /* 0x0000000001077983 */ /* 0x000ee20000300800 */
[----:B------:R-:W-:Y:S02]  /*12950*/  VIADD R2, R0, 0x34840 ;  /* 0x0003484000027836 */ /* 0x000fe40000000000 */
[C---:B0-----:R-:W-:Y:S02]  /*12960*/  VIADD R3, R19.reuse, 0x1 ;  /* 0x0000000113037836 */ /* 0x041fe40000000000 */
[----:B------:R-:W-:-:S03]  /*12970*/  IMAD R6, R19, 0x8, R2 ;  /* 0x0000000813067824 */ /* 0x000fc600078e0202 */
[----:B------:R-:W-:-:S04]  /*12980*/  ISETP.NE.AND P1, PT, R3, 0x2, PT ;  /* 0x000000020300780c */ /* 0x000fc80003f25270 */
[----:B------:R-:W-:Y:S02]  /*12990*/  SEL R4, RZ, 0x1, P1 ;  /* 0x00000001ff047807 */ /* 0x000fe40000800000 */
[----:B------:R-:W-:Y:S02]  /*129a0*/  SEL R3, R3, RZ, P1 ;  /* 0x000000ff03037207 */ /* 0x000fe40000800000 */
[C---:B---3--:R-:W-:Y:S02]  /*129b0*/  SHF.L.U32 R5, R7.reuse, 0x1f, RZ ;  /* 0x0000001f07057819 */ /* 0x048fe400000006ff */
[----:B------:R-:W-:Y:S01]  /*129c0*/  LOP3.LUT R4, R7, R4, RZ, 0x3c, !PT ;  /* 0x0000000407047212 */ /* 0x000fe200078e3cff */
[----:B------:R-:W-:Y:S01]  /*129d0*/  IMAD R7, R3, 0x8, R2 ;  /* 0x0000000803077824 */ /* 0x000fe200078e0202 */
[----:B------:R-:W0:Y:S02]  /*129e0*/  SYNCS.PHASECHK.TRANS64.TRYWAIT P0, [R6+URZ], R5 ;  /* 0x00000005060075a7 */ /* 0x000e24000800017f */
[----:B------:R-:W-:Y:S01]  /*129f0*/  SHF.L.U32 R2, R4, 0x1f, RZ ;  /* 0x0000001f04027819 */ /* 0x000fe200000006ff */
[----:B0-----:R-:W-:Y:S06]  /*12a00*/  @!P0 BRA `(.L_x_303) ;  /* 0x0000001000fc8947 */ /* 0x001fec0003800000 */
.L_x_348:
[----:B------:R-:W1:Y:S02]  /*12a10*/  SYNCS.PHASECHK.TRANS64.TRYWAIT P0, [R7+URZ], R2 ;  /* 0x00000002070075a7 */ /* 0x000e64000800017f */
[----:B-1----:R-:W-:Y:S05]  /*12a20*/  @!P0 BRA `(.L_x_304) ;  /* 0x0000001400088947 */ /* 0x002fea0003800000 */
.L_x_349:
[----:B------:R-:W-:Y:S05]  /*12a30*/  @!P2 BRA `(.L_x_305) ;  /* 0x000000000004a947 */ /* 0x000fea0003800000 */
[----:B------:R-:W-:Y:S01]  /*12a40*/  BPT.TRAP 0x1 ;  /* 0x000000040000795c */ /* 0x000fe20000300000 */
.L_x_305:
[----:B------:R-:W-:-:S04]  /*12a50*/  VIADD R0, R0, 0x34860 ;  /* 0x0003486000007836 */ /* 0x000fc80000000000 */
[----:B------:R-:W-:-:S04]  /*12a60*/  IMAD R4, R19, 0x8, R0 ;  /* 0x0000000813047824 */ /* 0x000fc800078e0200 */
[----:B------:R-:W3:Y:S02]  /*12a70*/  SYNCS.PHASECHK.TRANS64.TRYWAIT P0, [R4+URZ], R5 ;  /* 0x00000005040075a7 */ /* 0x000ee4000800017f */
[----:B---3--:R-:W-:Y:S05]  /*12a80*/  @!P0 BRA `(.L_x_306) ;  /* 0x0000001400048947 */ /* 0x008fea0003800000 */
.L_x_350:
[----:B------:R-:W-:-:S07]  /*12a90*/  IMAD R3, R3, 0x8, R0 ;  /* 0x0000000803037824 */ /* 0x000fce00078e0200 */
.L_x_307:
[----:B----4-:R4:W0:Y:S02]  /*12aa0*/  SYNCS.PHASECHK.TRANS64.TRYWAIT P0, [R3+URZ], R2 ;  /* 0x00000002030075a7 */ /* 0x010824000800017f */
[----:B0-----:R-:W-:Y:S05]  /*12ab0*/  @!P0 NANOSLEEP.SYNCS 0x989680 ;  /* 0x009896800000895d */ /* 0x001fea0003900000 */
[----:B------:R-:W0:Y:S02]  /*12ac0*/  @!P0 SYNCS.PHASECHK.TRANS64 P0, [R3+URZ], R2 ;  /* 0x00000002030085a7 */ /* 0x000e24000800007f */
[----:B0-----:R-:W-:Y:S05]  /*12ad0*/  @!P0 BRA `(.L_x_307) ;  /* 0xfffffffc00f08947 */ /* 0x001fea000383ffff */
.L_x_300:
[----:B------:R-:W-:Y:S05]  /*12ae0*/  BSYNC B0 ;  /* 0x0000000000007941 */ /* 0x000fea0003800000 */
.L_x_299:
[----:B------:R-:W-:Y:S05]  /*12af0*/  EXIT ;  /* 0x000000000000794d */ /* 0x000fea0003800000 */
.L_x_182:
[----:B------:R-:W-:-:S13]  /*12b00*/  R2UR UR4, R2 ;  /* 0x00000000020472ca */ /* 0x000fda00000e0000 */
[----:B0-----:R-:W-:-:S04]  /*12b10*/  IMAD.U32 R3, RZ, RZ, UR4 ;  /* 0x00000004ff037e24 */ /* 0x001fc8000f8e00ff */
[----:B------:R0:W1:Y:S03]  /*12b20*/  SYNCS.PHASECHK.TRANS64.TRYWAIT P1, [R3+URZ+0x34800], R0 ;  /* 0x03480000030075a7 */ /* 0x000066000802017f */
[----:B-1----:R-:W-:Y:S05]  /*12b30*/  @!P1 NANOSLEEP.SYNCS 0x989680 ;  /* 0x009896800000995d */ /* 0x002fea0003900000 */
[----:B------:R-:W1:Y:S02]  /*12b40*/  @!P1 SYNCS.PHASECHK.TRANS64 P1, [R3+URZ+0x34800], R0 ;  /* 0x03480000030095a7 */ /* 0x000e64000802007f */
[----:B-1----:R-:W-:Y:S05]  /*12b50*/  @!P1 BRA `(.L_x_182) ;  /* 0xfffffffc00e89947 */ /* 0x002fea000383ffff */
[----:B------:R-:W-:Y:S05]  /*12b60*/  BRA `(.L_x_308) ;  /* 0xfffffee800e47947 */ /* 0x000fea000383ffff */
.L_x_186:
[----:B-1----:R1:W2:Y:S02]  /*12b70*/  SYNCS.PHASECHK.TRANS64.TRYWAIT P1, [R3+URZ+0x34830], R0 ;  /* 0x03483000030075a7 */ /* 0x0022a4000802017f */
[----:B--2---:R-:W-:Y:S05]  /*12b80*/  @!P1 NANOSLEEP.SYNCS 0x989680 ;  /* 0x009896800000995d */ /* 0x004fea0003900000 */
[----:B------:R-:W2:Y:S02]  /*12b90*/  @!P1 SYNCS.PHASECHK.TRANS64 P1, [R3+URZ+0x34830], R0 ;  /* 0x03483000030095a7 */ /* 0x000ea4000802007f */
[----:B--2---:R-:W-:Y:S05]  /*12ba0*/  @!P1 BRA `(.L_x_186) ;  /* 0xfffffffc00f09947 */ /* 0x004fea000383ffff */
[----:B------:R-:W-:Y:S05]  /*12bb0*/  BRA `(.L_x_185) ;  /* 0xfffffeec00087947 */ /* 0x000fea000383ffff */
.L_x_192:
[----:B-1----:R-:W-:-:S04]  /*12bc0*/  IMAD.U32 R20, RZ, RZ, UR6 ;  /* 0x00000006ff147e24 */ /* 0x002fc8000f8e00ff */
[----:B------:R1:W2:Y:S03]  /*12bd0*/  SYNCS.PHASECHK.TRANS64.TRYWAIT P1, [R20+URZ+0x34830], R15 ;  /* 0x0348300f140075a7 */ /* 0x0002a6000802017f */
[----:B--2---:R-:W-:Y:S05]  /*12be0*/  @!P1 NANOSLEEP.SYNCS 0x989680 ;  /* 0x009896800000995d */ /* 0x004fea0003900000 */
[----:B------:R-:W2:Y:S02]  /*12bf0*/  @!P1 SYNCS.PHASECHK.TRANS64 P1, [R20+URZ+0x34830], R15 ;  /* 0x0348300f140095a7 */ /* 0x000ea4000802007f */
[----:B--2---:R-:W-:Y:S05]  /*12c00*/  @!P1 BRA `(.L_x_192) ;  /* 0xfffffffc00ec9947 */ /* 0x004fea000383ffff */
[----:B------:R-:W-:Y:S05]  /*12c10*/  BRA `(.L_x_189) ;  /* 0xffffff4400247947 */ /* 0x000fea000383ffff */
.L_x_196:
[----:B-1----:R-:W-:-:S04]  /*12c20*/  IMAD.U32 R15, RZ, RZ, UR6 ;  /* 0x00000006ff0f7e24 */ /* 0x002fc8000f8e00ff */
[----:B------:R1:W2:Y:S03]  /*12c30*/  SYNCS.PHASECHK.TRANS64.TRYWAIT P1, [R15+URZ+0x34850], R14 ;  /* 0x0348500e0f0075a7 */ /* 0x0002a6000802017f */
[----:B--2---:R-:W-:Y:S05]  /*12c40*/  @!P1 NANOSLEEP.SYNCS 0x989680 ;  /* 0x009896800000995d */ /* 0x004fea0003900000 */
[----:B------:R-:W2:Y:S02]  /*12c50*/  @!P1 SYNCS.PHASECHK.TRANS64 P1, [R15+URZ+0x34850], R14 ;  /* 0x0348500e0f0095a7 */ /* 0x000ea4000802007f */
[----:B--2---:R-:W-:Y:S05]  /*12c60*/  @!P1 BRA `(.L_x_196) ;  /* 0xfffffffc00ec9947 */ /* 0x004fea000383ffff */
[----:B------:R-:W-:Y:S05]  /*12c70*/  BRA `(.L_x_193) ;  /* 0xffffff6800d47947 */ /* 0x000fea000383ffff */
.L_x_203:
[----:B-1----:R-:W-:-:S04]  /*12c80*/  IMAD.U32 R5, RZ, RZ, UR7 ;  /* 0x00000007ff057e24 */ /* 0x002fc8000f8e00ff */
[----:B------:R1:W2:Y:S03]  /*12c90*/  SYNCS.PHASECHK.TRANS64.TRYWAIT P1, [R5+URZ+0x34850], R0 ;  /* 0x03485000050075a7 */ /* 0x0002a6000802017f */
[----:B--2---:R-:W-:Y:S05]  /*12ca0*/  @!P1 NANOSLEEP.SYNCS 0x989680 ;  /* 0x009896800000995d */ /* 0x004fea0003900000 */
[----:B------:R-:W2:Y:S02]  /*12cb0*/  @!P1 SYNCS.PHASECHK.TRANS64 P1, [R5+URZ+0x34850], R0 ;  /* 0x03485000050095a7 */ /* 0x000ea4000802007f */
[----:B--2---:R-:W-:Y:S05]  /*12cc0*/  @!P1 BRA `(.L_x_203) ;  /* 0xfffffffc00ec9947 */ /* 0x004fea000383ffff */
[----:B------:R-:W-:Y:S05]  /*12cd0*/  BRA `(.L_x_202) ;  /* 0xffffff98009c7947 */ /* 0x000fea000383ffff */
.L_x_218:
[----:B------:R-:W0:Y:S01]  /*12ce0*/  S2R R5, SR_TID.X ;  /* 0x0000000000057919 */ /* 0x000e220000002100 */
[----:B------:R-:W-:Y:S01]  /*12cf0*/  BSSY B0, `(.L_x_309) ;  /* 0x000000a000007945 */ /* 0x000fe20003800000 */
[----:B------:R-:W-:Y:S02]  /*12d00*/  IMAD.MOV.U32 R12, RZ, RZ, RZ ;  /* 0x000000ffff0c7224 */ /* 0x000fe400078e00ff */
[----:B------:R-:W-:Y:S02]  /*12d10*/  IMAD.MOV.U32 R11, RZ, RZ, 0x1f ;  /* 0x0000001fff0b7424 */ /* 0x000fe400078e00ff */
[----:B------:R-:W-:Y:S01]  /*12d20*/  IMAD.MOV.U32 R15, RZ, RZ, -0x1 ;  /* 0xffffffffff0f7424 */ /* 0x000fe200078e00ff */
[----:B0-----:R-:W-:-:S04]  /*12d30*/  SHF.R.U32.HI R5, RZ, 0x5, R5 ;  /* 0x00000005ff057819 */ /* 0x001fc80000011605 */
[----:B------:R-:W-:-:S05]  /*12d40*/  LOP3.LUT R5, R5, 0x3, RZ, 0xc0, !PT ;  /* 0x0000000305057812 */ /* 0x000fca00078ec0ff */
[----:B------:R-:W-:-:S07]  /*12d50*/  IMAD.MOV.U32 R13, RZ, RZ, R5 ;  /* 0x000000ffff0d7224 */ /* 0x000fce00078e0005 */
[----:B-1----:R-:W-:Y:S05]  /*12d60*/  WARPSYNC.COLLECTIVE R15, `(.L_x_310) ;  /* 0x000000000f087348 */ /* 0x002fea0003c00000 */
[----:B------:R0:W2:Y:S02]  /*12d70*/  SHFL.IDX P6, R14, R13, R12, R11 ;  /* 0x0000000c0d0e7389 */ /* 0x0000a400000c000b */
[----:B012---:R-:W-:Y:S01]  /*12d80*/  ENDCOLLECTIVE ;  /* 0x000000000000791b */ /* 0x007fe20003800000 */
.L_x_310:
[----:B------:R-:W-:Y:S05]  /*12d90*/  BSYNC B0 ;  /* 0x0000000000007941 */ /* 0x000fea0003800000 */
.L_x_309:
[----:B------:R-:W-:Y:S05]  /*12da0*/  BRA `(.L_x_311) ;  /* 0xffffffc000a07947 */ /* 0x000fea000383ffff */
.L_x_220:
[----:B------:R-:W-:Y:S01]  /*12db0*/  BSSY B0, `(.L_x_312) ;  /* 0x0000006000007945 */ /* 0x000fe20003800000 */
[----:B------:R-:W-:-:S07]  /*12dc0*/  IMAD.MOV.U32 R15, RZ, RZ, -0x1 ;  /* 0xffffffffff0f7424 */ /* 0x000fce00078e00ff */
[----:B01----:R-:W-:Y:S05]  /*12dd0*/  WARPSYNC.COLLECTIVE R15, `(.L_x_313) ;  /* 0x000000000f0c7348 */ /* 0x003fea0003c00000 */
[----:B------:R-:W-:Y:S02]  /*12de0*/  ELECT P6, UR62, PT ;  /* 0x00000000003e782f */ /* 0x000fe400038c0000 */
[----:B------:R-:W-:Y:S01]  /*12df0*/  MOV R14, UR62 ;  /* 0x0000003e000e7c02 */ /* 0x000fe20008000f00 */
[----:B01----:R-:W-:Y:S10]  /*12e00*/  ENDCOLLECTIVE ;  /* 0x000000000000791b */ /* 0x003ff40003800000 */
.L_x_313:
[----:B------:R-:W-:Y:S05]  /*12e10*/  BSYNC B0 ;  /* 0x0000000000007941 */ /* 0x000fea0003800000 */
.L_x_312:
[----:B------:R-:W-:Y:S05]  /*12e20*/  BRA `(.L_x_314) ;  /* 0xffffffc000a07947 */ /* 0x000fea000383ffff */
.L_x_222:
[----:B---3--:R3:W4:Y:S02]  /*12e30*/  SYNCS.PHASECHK.TRANS64.TRYWAIT P0, [R2+URZ+0x34840], R3 ;  /* 0x03484003020075a7 */ /* 0x008724000800017f */
[----:B----4-:R-:W-:Y:S05]  /*12e40*/  @!P0 NANOSLEEP.SYNCS 0x989680 ;  /* 0x009896800000895d */ /* 0x010fea0003900000 */
[----:B------:R-:W4:Y:S02]  /*12e50*/  @!P0 SYNCS.PHASECHK.TRANS64 P0, [R2+URZ+0x34840], R3 ;  /* 0x03484003020085a7 */ /* 0x000f24000800007f */
[----:B----4-:R-:W-:Y:S05]  /*12e60*/  @!P0 BRA `(.L_x_222) ;  /* 0xfffffffc00f08947 */ /* 0x010fea000383ffff */
[----:B------:R-:W-:Y:S05]  /*12e70*/  BRA `(.L_x_315) ;  /* 0xffffffc000f87947 */ /* 0x000fea000383ffff */
.L_x_226:
[----:B------:R-:W-:Y:S01]  /*12e80*/  IMAD.MOV.U32 R13, RZ, RZ, R2 ;  /* 0x000000ffff0d7224 */ /* 0x000fe200078e0002 */
[----:B------:R-:W0:Y:S01]  /*12e90*/  S2R R7, SR_TID.X ;  /* 0x0000000000077919 */ /* 0x000e220000002100 */
[----:B------:R-:W-:Y:S02]  /*12ea0*/  IMAD.MOV.U32 R12, RZ, RZ, RZ ;  /* 0x000000ffff0c7224 */ /* 0x000fe400078e00ff */
[----:B------:R-:W-:Y:S02]  /*12eb0*/  IMAD.MOV.U32 R11, RZ, RZ, 0x181f ;  /* 0x0000181fff0b7424 */ /* 0x000fe400078e00ff */
[----:B------:R-:W-:-:S07]  /*12ec0*/  IMAD.MOV.U32 R15, RZ, RZ, -0x1 ;  /* 0xffffffffff0f7424 */ /* 0x000fce00078e00ff */
[----:B0----5:R-:W-:Y:S05]  /*12ed0*/  WARPSYNC.COLLECTIVE R15, `(.L_x_316) ;  /* 0x000000000f087348 */ /* 0x021fea0003c00000 */
[----:B------:R1:W2:Y:S02]  /*12ee0*/  SHFL.IDX P6, R14, R13, R12, R11 ;  /* 0x0000000c0d0e7389 */ /* 0x0002a400000c000b */
[----:B012--5:R-:W-:Y:S01]  /*12ef0*/  ENDCOLLECTIVE ;  /* 0x000000000000791b */ /* 0x027fe20003800000 */
.L_x_316:
[----:B------:R-:W-:Y:S01]  /*12f00*/  IMAD.MOV.U32 R13, RZ, RZ, R0 ;  /* 0x000000ffff0d7224 */ /* 0x000fe200078e0000 */
[----:B------:R-:W-:Y:S01]  /*12f10*/  LOP3.LUT R7, R7, 0x7f, RZ, 0xc0, !PT ;  /* 0x0000007f07077812 */ /* 0x000fe200078ec0ff */
[----:B------:R-:W-:-:S07]  /*12f20*/  IMAD.MOV.U32 R6, RZ, RZ, R14 ;  /* 0x000000ffff067224 */ /* 0x000fce00078e000e */
[----:B------:R-:W-:Y:S05]  /*12f30*/  WARPSYNC.COLLECTIVE R15, `(.L_x_317) ;  /* 0x000000000f087348 */ /* 0x000fea0003c00000 */
[----:B------:R0:W1:Y:S02]  /*12f40*/  SHFL.IDX P6, R14, R13, R12, R11 ;  /* 0x0000000c0d0e7389 */ /* 0x00006400000c000b */
[----:B01----:R-:W-:Y:S01]  /*12f50*/  ENDCOLLECTIVE ;  /* 0x000000000000791b */ /* 0x003fe20003800000 */
.L_x_317:
[----:B------:R-:W-:Y:S01]  /*12f60*/  SHF.R.U32.HI R4, RZ, 0x3, R7 ;  /* 0x00000003ff047819 */ /* 0x000fe20000011607 */
[----:B------:R-:W-:Y:S01]  /*12f70*/  ULDC UR4, c[0x0][0x288] ;  /* 0x0000a20000047ab9 */ /* 0x000fe20000000800 */
[----:B------:R-:W-:Y:S01]  /*12f80*/  ULDC.64 UR6, c[0x0][0x208] ;  /* 0x0000820000067ab9 */ /* 0x000fe20000000a00 */
[----:B------:R-:W-:Y:S02]  /*12f90*/  IMAD R3, R8, UR4, RZ ;  /* 0x0000000408037c24 */ /* 0x000fe4000f8e02ff */
[----:B------:R-:W-:-:S04]  /*12fa0*/  IMAD.IADD R4, R4, 0x1, R5 ;  /* 0x0000000104047824 */ /* 0x000fc800078e0205 */
[C---:B------:R-:W-:Y:S01]  /*12fb0*/  VIADD R5, R4.reuse, 0x10 ;  /* 0x0000001004057836 */ /* 0x040fe20000000000 */
[----:B------:R-:W-:Y:S01]  /*12fc0*/  ISETP.GE.AND P2, PT, R4, R3, PT ;  /* 0x000000030400720c */ /* 0x000fe20003f46270 */
[----:B------:R-:W-:Y:S02]  /*12fd0*/  IMAD.MOV.U32 R13, RZ, RZ, R2 ;  /* 0x000000ffff0d7224 */ /* 0x000fe400078e0002 */
[----:B------:R-:W-:Y:S02]  /*12fe0*/  IMAD.MOV.U32 R12, RZ, RZ, 0x1 ;  /* 0x00000001ff0c7424 */ /* 0x000fe400078e00ff */
[----:B------:R-:W-:-:S08]  /*12ff0*/  IMAD.MOV.U32 R7, RZ, RZ, R14 ;  /* 0x000000ffff077224 */ /* 0x000fd000078e000e */
        /* <DEDUP_REMOVED lines=14> */
.L_x_318:
[----:B------:R-:W-:Y:S01]  /*130e0*/  MOV R13, R0 ;  /* 0x00000000000d7202 */ /* 0x000fe20000000f00 */
[----:B------:R-:W-:-:S07]  /*130f0*/  IMAD.MOV.U32 R6, RZ, RZ, R14 ;  /* 0x000000ffff067224 */ /* 0x000fce00078e000e */
[----:B------:R-:W-:Y:S05]  /*13100*/  WARPSYNC.COLLECTIVE R15, `(.L_x_319) ;  /* 0x000000000f087348 */ /* 0x000fea0003c00000 */
[----:B------:R0:W1:Y:S02]  /*13110*/  SHFL.IDX P6, R14, R13, R12, R11 ;  /* 0x0000000c0d0e7389 */ /* 0x00006400000c000b */
[----:B01----:R-:W-:Y:S01]  /*13120*/  ENDCOLLECTIVE ;  /* 0x000000000000791b */ /* 0x003fe20003800000 */
.L_x_319:
[----:B------:R-:W-:Y:S01]  /*13130*/  ULDC.64 UR4, c[0x0][0x208] ;  /* 0x0000820000047ab9 */ /* 0x000fe20000000a00 */
[----:B------:R-:W-:Y:S02]  /*13140*/  IMAD.MOV.U32 R13, RZ, RZ, R2 ;  /* 0x000000ffff0d7224 */ /* 0x000fe400078e0002 */
[----:B------:R-:W-:Y:S02]  /*13150*/  IMAD.MOV.U32 R12, RZ, RZ, 0x2 ;  /* 0x00000002ff0c7424 */ /* 0x000fe400078e00ff */
[----:B------:R-:W-:-:S05]  /*13160*/  IMAD.MOV.U32 R5, RZ, RZ, R14 ;  /* 0x000000ffff057224 */ /* 0x000fca00078e000e */
[----:B------:R-:W-:-:S05]  /*13170*/  @!P2 LEA R5, P3, R10, R5, 0x1 ;  /* 0x000000050a05a211 */ /* 0x000fca00078608ff */
[----:B------:R-:W-:-:S04]  /*13180*/  @!P2 IMAD.X R6, RZ, RZ, R6, P3 ;  /* 0x000000ffff06a224 */ /* 0x000fc800018e0606 */
        /* <DEDUP_REMOVED lines=12> */
.L_x_320:
[----:B------:R-:W-:Y:S02]  /*13250*/  IMAD.MOV.U32 R13, RZ, RZ, R0 ;  /* 0x000000ffff0d7224 */ /* 0x000fe400078e0000 */
[----:B------:R-:W-:-:S07]  /*13260*/  IMAD.MOV.U32 R6, RZ, RZ, R14 ;  /* 0x000000ffff067224 */ /* 0x000fce00078e000e */
[----:B------:R-:W-:Y:S05]  /*13270*/  WARPSYNC.COLLECTIVE R15, `(.L_x_321) ;  /* 0x000000000f087348 */ /* 0x000fea0003c00000 */
[----:B------:R0:W1:Y:S02]  /*13280*/  SHFL.IDX P6, R14, R13, R12, R11 ;  /* 0x0000000c0d0e7389 */ /* 0x00006400000c000b */
[----:B01----:R-:W-:Y:S01]  /*13290*/  ENDCOLLECTIVE ;  /* 0x000000000000791b */ /* 0x003fe20003800000 */
.L_x_321:
        /* <DEDUP_REMOVED lines=18> */
.L_x_322:
[----:B------:R-:W-:Y:S02]  /*133c0*/  IMAD.MOV.U32 R13, RZ, RZ, R0 ;  /* 0x000000ffff0d7224 */ /* 0x000fe400078e0000 */
[----:B------:R-:W-:-:S07]  /*133d0*/  IMAD.MOV.U32 R6, RZ, RZ, R14 ;  /* 0x000000ffff067224 */ /* 0x000fce00078e000e */
[----:B------:R-:W-:Y:S05]  /*133e0*/  WARPSYNC.COLLECTIVE R15, `(.L_x_323) ;  /* 0x000000000f087348 */ /* 0x000fea0003c00000 */
[----:B------:R0:W1:Y:S02]  /*133f0*/  SHFL.IDX P6, R14, R13, R12, R11 ;  /* 0x0000000c0d0e7389 */ /* 0x00006400000c000b */
[----:B01----:R-:W-:Y:S01]  /*13400*/  ENDCOLLECTIVE ;  /* 0x000000000000791b */ /* 0x003fe20003800000 */
.L_x_323:
        /* <DEDUP_REMOVED lines=18> */
.L_x_324:
[----:B------:R-:W-:Y:S02]  /*13530*/  IMAD.MOV.U32 R13, RZ, RZ, R0 ;  /* 0x000000ffff0d7224 */ /* 0x000fe400078e0000 */
[----:B------:R-:W-:-:S07]  /*13540*/  IMAD.MOV.U32 R6, RZ, RZ, R14 ;  /* 0x000000ffff067224 */ /* 0x000fce00078e000e */
[----:B------:R-:W-:Y:S05]  /*13550*/  WARPSYNC.COLLECTIVE R15, `(.L_x_325) ;  /* 0x000000000f087348 */ /* 0x000fea0003c00000 */
[----:B------:R0:W1:Y:S02]  /*13560*/  SHFL.IDX P6, R14, R13, R12, R11 ;  /* 0x0000000c0d0e7389 */ /* 0x00006400000c000b */
[----:B01----:R-:W-:Y:S01]  /*13570*/  ENDCOLLECTIVE ;  /* 0x000000000000791b */ /* 0x003fe20003800000 */
.L_x_325:
[----:B------:R-:W-:Y:S01]  /*13580*/  ULDC.64 UR4, c[0x0][0x208] ;  /* 0x0000820000047ab9 */ /* 0x000fe20000000a00 */
[----:B------:R-:W-:Y:S02]  /*13590*/  IMAD.MOV.U32 R13, RZ, RZ, R2 ;  /* 0x000000ffff0d7224 */ /* 0x000fe400078e0002 */
[----:B------:R-:W-:Y:S02]  /*135a0*/  IMAD.MOV.U32 R12, RZ, RZ, 0x5 ;  /* 0x00000005ff0c7424 */ /* 0x000fe400078e00ff */
[----:B------:R-:W-:-:S05]  /*135b0*/  IMAD.MOV.U32 R5, RZ, RZ, R14 ;  /* 0x000000ffff057224 */ /* 0x000fca00078e000e */
[----:B------:R-:W-:-:S05]  /*135c0*/  @!P2 LEA R5, P3, R10, R5, 0x1 ;  /* 0x000000050a05a211 */ /* 0x000fca00078608ff */
[----:B------:R-:W-:-:S04]  /*135d0*/  @!P2 IMAD.X R6, RZ, RZ, R6, P3 ;  /* 0x000000ffff06a224 */ /* 0x000fc800018e0606 */
[----:B------:R-:W-:Y:S01]  /*135e0*/  @!P2 IMAD.MOV.U32 R7, RZ, RZ, R6 ;  /* 0x000000ffff07a224 */ /* 0x000fe200078e0006 */
        /* <DEDUP_REMOVED lines=11> */
.L_x_326:
[----:B------:R-:W-:Y:S02]  /*136a0*/  IMAD.MOV.U32 R13, RZ, RZ, R0 ;  /* 0x000000ffff0d7224 */ /* 0x000fe400078e0000 */
[----:B------:R-:W-:-:S07]  /*136b0*/  IMAD.MOV.U32 R6, RZ, RZ, R14 ;  /* 0x000000ffff067224 */ /* 0x000fce00078e000e */
[----:B------:R-:W-:Y:S05]  /*136c0*/  WARPSYNC.COLLECTIVE R15, `(.L_x_327) ;  /* 0x000000000f087348 */ /* 0x000fea0003c00000 */
[----:B------:R0:W1:Y:S02]  /*136d0*/  SHFL.IDX P6, R14, R13, R12, R11 ;  /* 0x0000000c0d0e7389 */ /* 0x00006400000c000b */
[----:B01----:R-:W-:Y:S01]  /*136e0*/  ENDCOLLECTIVE ;  /* 0x000000000000791b */ /* 0x003fe20003800000 */
.L_x_327:
        /* <DEDUP_REMOVED lines=18> */
.L_x_328:
[----:B------:R-:W-:Y:S02]  /*13810*/  IMAD.MOV.U32 R13, RZ, RZ, R0 ;  /* 0x000000ffff0d7224 */ /* 0x000fe400078e0000 */
[----:B------:R-:W-:-:S07]  /*13820*/  IMAD.MOV.U32 R6, RZ, RZ, R14 ;  /* 0x000000ffff067224 */ /* 0x000fce00078e000e */
[----:B------:R-:W-:Y:S05]  /*13830*/  WARPSYNC.COLLECTIVE R15, `(.L_x_329) ;  /* 0x000000000f087348 */ /* 0x000fea0003c00000 */
[----:B------:R0:W1:Y:S02]  /*13840*/  SHFL.IDX P6, R14, R13, R12, R11 ;  /* 0x0000000c0d0e7389 */ /* 0x00006400000c000b */
[----:B01----:R-:W-:Y:S01]  /*13850*/  ENDCOLLECTIVE ;  /* 0x000000000000791b */ /* 0x003fe20003800000 */
.L_x_329:
[----:B------:R-:W-:Y:S01]  /*13860*/  ULDC.64 UR4, c[0x0][0x208] ;  /* 0x0000820000047ab9 */ /* 0x000fe20000000a00 */
[----:B------:R-:W-:Y:S02]  /*13870*/  IMAD.MOV.U32 R13, RZ, RZ, R2 ;  /* 0x000000ffff0d7224 */ /* 0x000fe400078e0002 */
[----:B------:R-:W-:Y:S02]  /*13880*/  IMAD.MOV.U32 R12, RZ, RZ, 0x7 ;  /* 0x00000007ff0c7424 */ /* 0x000fe400078e00ff */
[----:B------:R-:W-:-:S05]  /*13890*/  IMAD.MOV.U32 R5, RZ, RZ, R14 ;  /* 0x000000ffff057224 */ /* 0x000fca00078e000e */
[----:B------:R-:W-:-:S05]  /*138a0*/  @!P2 LEA R5, P3, R10, R5, 0x1 ;  /* 0x000000050a05a211 */ /* 0x000fca00078608ff */
[----:B------:R-:W-:-:S04]  /*138b0*/  @!P2 IMAD.X R6, RZ, RZ, R6, P3 ;  /* 0x000000ffff06a224 */ /* 0x000fc800018e0606 */
[----:B------:R-:W-:Y:S02]  /*138c0*/  @!P2 IMAD.MOV.U32 R7, RZ, RZ, R6 ;  /* 0x000000ffff07a224 */ /* 0x000fe400078e0006 */
[----:B------:R-:W-:-:S05]  /*138d0*/  @!P2 IMAD.MOV.U32 R6, RZ, RZ, R5 ;  /* 0x000000ffff06a224 */ /* 0x000fca00078e0005 */
        /* <DEDUP_REMOVED lines=8> */
.L_x_330:
[----:B------:R-:W-:Y:S02]  /*13960*/  IMAD.MOV.U32 R13, RZ, RZ, R0 ;  /* 0x000000ffff0d7224 */ /* 0x000fe400078e0000 */
[----:B------:R-:W-:-:S07]  /*13970*/  IMAD.MOV.U32 R5, RZ, RZ, R14 ;  /* 0x000000ffff057224 */ /* 0x000fce00078e000e */
[----:B------:R-:W-:Y:S05]  /*13980*/  WARPSYNC.COLLECTIVE R15, `(.L_x_331) ;  /* 0x000000000f087348 */ /* 0x000fea0003c00000 */
[----:B------:R0:W1:Y:S02]  /*13990*/  SHFL.IDX P6, R14, R13, R12, R11 ;  /* 0x0000000c0d0e7389 */ /* 0x00006400000c000b */
[----:B01----:R-:W-:Y:S01]  /*139a0*/  ENDCOLLECTIVE ;  /* 0x000000000000791b */ /* 0x003fe20003800000 */
.L_x_331:
[----:B------:R-:W-:Y:S01]  /*139b0*/  IMAD.MOV.U32 R0, RZ, RZ, R14 ;  /* 0x000000ffff007224 */ /* 0x000fe200078e000e */
[----:B------:R-:W-:Y:S06]  /*139c0*/  BRA `(.L_x_332) ;  /* 0xffffffc400787947 */ /* 0x000fec000383ffff */
.L_x_230:
[----:B0-----:R-:W-:-:S04]  /*139d0*/  IMAD.U32 R3, RZ, RZ, UR36 ;  /* 0x00000024ff037e24 */ /* 0x001fc8000f8e00ff */
[----:B------:R0:W2:Y:S03]  /*139e0*/  SYNCS.PHASECHK.TRANS64.TRYWAIT P0, [R3+URZ+0x34820], R0 ;  /* 0x03482000030075a7 */ /* 0x0000a6000800017f */
[----:B--2---:R-:W-:Y:S05]  /*139f0*/  @!P0 NANOSLEEP.SYNCS 0x989680 ;  /* 0x009896800000895d */ /* 0x004fea0003900000 */
[----:B------:R-:W2:Y:S02]  /*13a00*/  @!P0 SYNCS.PHASECHK.TRANS64 P0, [R3+URZ+0x34820], R0 ;  /* 0x03482000030085a7 */ /* 0x000ea4000800007f */
[----:B--2---:R-:W-:Y:S05]  /*13a10*/  @!P0 BRA `(.L_x_230) ;  /* 0xfffffffc00ec8947 */ /* 0x004fea000383ffff */
[----:B------:R-:W-:Y:S05]  /*13a20*/  BRA `(.L_x_333) ;  /* 0xffffffc400c87947 */ /* 0x000fea000383ffff */
.L_x_237:
[----:B--2---:R2:W3:Y:S02]  /*13a30*/  SYNCS.PHASECHK.TRANS64.TRYWAIT P0, [R3+URZ+0x34840], R2 ;  /* 0x03484002030075a7 */ /* 0x0044e4000800017f */
[----:B---3--:R-:W-:Y:S05]  /*13a40*/  @!P0 NANOSLEEP.SYNCS 0x989680 ;  /* 0x009896800000895d */ /* 0x008fea0003900000 */
[----:B------:R-:W3:Y:S02]  /*13a50*/  @!P0 SYNCS.PHASECHK.TRANS64 P0, [R3+URZ+0x34840], R2 ;  /* 0x03484002030085a7 */ /* 0x000ee4000800007f */
[----:B---3--:R-:W-:Y:S05]  /*13a60*/  @!P0 BRA `(.L_x_237) ;  /* 0xfffffffc00f08947 */ /* 0x008fea000383ffff */
[----:B------:R-:W-:Y:S05]  /*13a70*/  BRA `(.L_x_334) ;  /* 0xffffffc800787947 */ /* 0x000fea000383ffff */
.L_x_244:
[----:B0-----:R0:W1:Y:S02]  /*13a80*/  SYNCS.PHASECHK.TRANS64.TRYWAIT P0, [R2+URZ+0x34860], R3 ;  /* 0x03486003020075a7 */ /* 0x001064000800017f */
[----:B-1----:R-:W-:Y:S05]  /*13a90*/  @!P0 NANOSLEEP.SYNCS 0x989680 ;  /* 0x009896800000895d */ /* 0x002fea0003900000 */
[----:B------:R-:W1:Y:S02]  /*13aa0*/  @!P0 SYNCS.PHASECHK.TRANS64 P0, [R2+URZ+0x34860], R3 ;  /* 0x03486003020085a7 */ /* 0x000e64000800007f */
[----:B-1----:R-:W-:Y:S05]  /*13ab0*/  @!P0 BRA `(.L_x_244) ;  /* 0xfffffffc00f08947 */ /* 0x002fea000383ffff */
[----:B------:R-:W-:Y:S05]  /*13ac0*/  BRA `(.L_x_335) ;  /* 0xffffffcc00747947 */ /* 0x000fea000383ffff */
.L_x_255:
[----:B-1----:R1:W2:Y:S02]  /*13ad0*/  SYNCS.PHASECHK.TRANS64.TRYWAIT P0, [R3+URZ+0x34840], R2 ;  /* 0x03484002030075a7 */ /* 0x0022a4000800017f */
[----:B--2---:R-:W-:Y:S05]  /*13ae0*/  @!P0 NANOSLEEP.SYNCS 0x989680 ;  /* 0x009896800000895d */ /* 0x004fea0003900000 */
[----:B------:R-:W2:Y:S02]  /*13af0*/  @!P0 SYNCS.PHASECHK.TRANS64 P0, [R3+URZ+0x34840], R2 ;  /* 0x03484002030085a7 */ /* 0x000ea4000800007f */
[----:B--2---:R-:W-:Y:S05]  /*13b00*/  @!P0 BRA `(.L_x_255) ;  /* 0xfffffffc00f08947 */ /* 0x004fea000383ffff */
[----:B------:R-:W-:Y:S05]  /*13b10*/  BRA `(.L_x_336) ;  /* 0xffffffd400147947 */ /* 0x000fea000383ffff */
.L_x_262:
[----:B0-----:R0:W1:Y:S02]  /*13b20*/  SYNCS.PHASECHK.TRANS64.TRYWAIT P0, [R2+URZ+0x34860], R3 ;  /* 0x03486003020075a7 */ /* 0x001064000800017f */
[----:B-1----:R-:W-:Y:S05]  /*13b30*/  @!P0 NANOSLEEP.SYNCS 0x989680 ;  /* 0x009896800000895d */ /* 0x002fea0003900000 */
[----:B------:R-:W1:Y:S02]  /*13b40*/  @!P0 SYNCS.PHASECHK.TRANS64 P0, [R2+URZ+0x34860], R3 ;  /* 0x03486003020085a7 */ /* 0x000e64000800007f */
[----:B-1----:R-:W-:Y:S05]  /*13b50*/  @!P0 BRA `(.L_x_262) ;  /* 0xfffffffc00f08947 */ /* 0x002fea000383ffff */
[----:B------:R-:W-:Y:S05]  /*13b60*/  BRA `(.L_x_337) ;  /* 0xffffffd800107947 */ /* 0x000fea000383ffff */
.L_x_272:
[----:B--2---:R2:W3:Y:S02]  /*13b70*/  SYNCS.PHASECHK.TRANS64.TRYWAIT P0, [R3+URZ+0x34840], R2 ;  /* 0x03484002030075a7 */ /* 0x0044e4000800017f */
[----:B---3--:R-:W-:Y:S05]  /*13b80*/  @!P0 NANOSLEEP.SYNCS 0x989680 ;  /* 0x009896800000895d */ /* 0x008fea0003900000 */
[----:B------:R-:W3:Y:S02]  /*13b90*/  @!P0 SYNCS.PHASECHK.TRANS64 P0, [R3+URZ+0x34840], R2 ;  /* 0x03484002030085a7 */ /* 0x000ee4000800007f */
[----:B---3--:R-:W-:Y:S05]  /*13ba0*/  @!P0 BRA `(.L_x_272) ;  /* 0xfffffffc00f08947 */ /* 0x008fea000383ffff */
[----:B------:R-:W-:Y:S05]  /*13bb0*/  BRA `(.L_x_338) ;  /* 0xffffffdc00887947 */ /* 0x000fea000383ffff */
.L_x_279:
[----:B0-----:R0:W1:Y:S02]  /*13bc0*/  SYNCS.PHASECHK.TRANS64.TRYWAIT P0, [R2+URZ+0x34860], R5 ;  /* 0x03486005020075a7 */ /* 0x001064000800017f */
[----:B-1----:R-:W-:Y:S05]  /*13bd0*/  @!P0 NANOSLEEP.SYNCS 0x989680 ;  /* 0x009896800000895d */ /* 0x002fea0003900000 */
[----:B------:R-:W1:Y:S02]  /*13be0*/  @!P0 SYNCS.PHASECHK.TRANS64 P0, [R2+URZ+0x34860], R5 ;  /* 0x03486005020085a7 */ /* 0x000e64000800007f */
[----:B-1----:R-:W-:Y:S05]  /*13bf0*/  @!P0 BRA `(.L_x_279) ;  /* 0xfffffffc00f08947 */ /* 0x002fea000383ffff */
[----:B------:R-:W-:Y:S05]  /*13c00*/  BRA `(.L_x_339) ;  /* 0xffffffe000807947 */ /* 0x000fea000383ffff */
.L_x_289:
[----:B0-----:R0:W3:Y:S02]  /*13c10*/  SYNCS.PHASECHK.TRANS64.TRYWAIT P0, [R0+URZ+0x34860], R3 ;  /* 0x03486003000075a7 */ /* 0x0010e4000800017f */
[----:B---3--:R-:W-:Y:S05]  /*13c20*/  @!P0 NANOSLEEP.SYNCS 0x989680 ;  /* 0x009896800000895d */ /* 0x008fea0003900000 */
[----:B------:R-:W3:Y:S02]  /*13c30*/  @!P0 SYNCS.PHASECHK.TRANS64 P0, [R0+URZ+0x34860], R3 ;  /* 0x03486003000085a7 */ /* 0x000ee4000800007f */
[----:B---3--:R-:W-:Y:S05]  /*13c40*/  @!P0 BRA `(.L_x_289) ;  /* 0xfffffffc00f08947 */ /* 0x008fea000383ffff */
[----:B------:R-:W-:Y:S05]  /*13c50*/  BRA `(.L_x_340) ;  /* 0xffffffe400947947 */ /* 0x000fea000383ffff */
.L_x_297:
[----:B0-----:R0:W1:Y:S02]  /*13c60*/  SYNCS.PHASECHK.TRANS64.TRYWAIT P0, [R0+URZ+0x34820], R3 ;  /* 0x03482003000075a7 */ /* 0x001064000800017f */
[----:B-1----:R-:W-:Y:S05]  /*13c70*/  @!P0 NANOSLEEP.SYNCS 0x989680 ;  /* 0x009896800000895d */ /* 0x002fea0003900000 */
[----:B------:R-:W1:Y:S02]  /*13c80*/  @!P0 SYNCS.PHASECHK.TRANS64 P0, [R0+URZ+0x34820], R3 ;  /* 0x03482003000085a7 */ /* 0x000e64000800007f */
[----:B-1----:R-:W-:Y:S05]  /*13c90*/  @!P0 BRA `(.L_x_297) ;  /* 0xfffffffc00f08947 */ /* 0x002fea000383ffff */
[----:B------:R-:W-:Y:S05]  /*13ca0*/  BRA `(.L_x_341) ;  /* 0xffffffe800d87947 */ /* 0x000fea000383ffff */
.L_x_298:
[----:B------:R-:W1:Y:S01]  /*13cb0*/  S2R R2, SR_TID.X ;  /* 0x0000000000027919 */ /* 0x000e620000002100 */
[----:B------:R-:W-:Y:S01]  /*13cc0*/  BSSY B0, `(.L_x_342) ;  /* 0x000000a000007945 */ /* 0x000fe20003800000 */
[----:B------:R-:W-:Y:S02]  /*13cd0*/  IMAD.MOV.U32 R12, RZ, RZ, RZ ;  /* 0x000000ffff0c7224 */ /* 0x000fe400078e00ff */
[----:B------:R-:W-:Y:S02]  /*13ce0*/  IMAD.MOV.U32 R11, RZ, RZ, 0x1f ;  /* 0x0000001fff0b7424 */ /* 0x000fe400078e00ff */
[----:B------:R-:W-:Y:S01]  /*13cf0*/  IMAD.MOV.U32 R15, RZ, RZ, -0x1 ;  /* 0xffffffffff0f7424 */ /* 0x000fe200078e00ff */
[----:B-1----:R-:W-:-:S04]  /*13d00*/  SHF.R.U32.HI R2, RZ, 0x5, R2 ;  /* 0x00000005ff027819 */ /* 0x002fc80000011602 */
[----:B------:R-:W-:-:S05]  /*13d10*/  LOP3.LUT R2, R2, 0x3, RZ, 0xc0, !PT ;  /* 0x0000000302027812 */ /* 0x000fca00078ec0ff */
[----:B------:R-:W-:-:S07]  /*13d20*/  IMAD.MOV.U32 R13, RZ, RZ, R2 ;  /* 0x000000ffff0d7224 */ /* 0x000fce00078e0002 */
[----:B0-2---:R-:W-:Y:S05]  /*13d30*/  WARPSYNC.COLLECTIVE R15, `(.L_x_343) ;  /* 0x000000000f087348 */ /* 0x005fea0003c00000 */
[----:B------:R1:W3:Y:S02]  /*13d40*/  SHFL.IDX P6, R14, R13, R12, R11 ;  /* 0x0000000c0d0e7389 */ /* 0x0002e400000c000b */
[----:B0123--:R-:W-:Y:S01]  /*13d50*/  ENDCOLLECTIVE ;  /* 0x000000000000791b */ /* 0x00ffe20003800000 */
.L_x_343:
[----:B------:R-:W-:Y:S05]  /*13d60*/  BSYNC B0 ;  /* 0x0000000000007941 */ /* 0x000fea0003800000 */
.L_x_342:
[----:B------:R-:W-:Y:S05]  /*13d70*/  BRA `(.L_x_344) ;  /* 0xffffffe800c07947 */ /* 0x000fea000383ffff */
.L_x_301:
[----:B------:R-:W-:Y:S01]  /*13d80*/  BSSY B1, `(.L_x_345) ;  /* 0x0000006000017945 */ /* 0x000fe20003800000 */
[----:B------:R-:W-:-:S07]  /*13d90*/  IMAD.MOV.U32 R15, RZ, RZ, -0x1 ;  /* 0xffffffffff0f7424 */ /* 0x000fce00078e00ff */
[----:B012---:R-:W-:Y:S05]  /*13da0*/  WARPSYNC.COLLECTIVE R15, `(.L_x_346) ;  /* 0x000000000f0c7348 */ /* 0x007fea0003c00000 */
[----:B------:R-:W-:Y:S02]  /*13db0*/  ELECT P6, UR62, PT ;  /* 0x00000000003e782f */ /* 0x000fe400038c0000 */
[----:B------:R-:W-:Y:S01]  /*13dc0*/  MOV R14, UR62 ;  /* 0x0000003e000e7c02 */ /* 0x000fe20008000f00 */
[----:B012---:R-:W-:Y:S10]  /*13dd0*/  ENDCOLLECTIVE ;  /* 0x000000000000791b */ /* 0x007ff40003800000 */
.L_x_346:
[----:B------:R-:W-:Y:S05]  /*13de0*/  BSYNC B1 ;  /* 0x0000000000017941 */ /* 0x000fea0003800000 */
.L_x_345:
[----:B------:R-:W-:Y:S05]  /*13df0*/  BRA `(.L_x_347) ;  /* 0xffffffe800b87947 */ /* 0x000fea000383ffff */
.L_x_303:
[----:B0-----:R0:W1:Y:S02]  /*13e00*/  SYNCS.PHASECHK.TRANS64.TRYWAIT P0, [R6+URZ], R5 ;  /* 0x00000005060075a7 */ /* 0x001064000800017f */
[----:B-1----:R-:W-:Y:S05]  /*13e10*/  @!P0 NANOSLEEP.SYNCS 0x989680 ;  /* 0x009896800000895d */ /* 0x002fea0003900000 */
[----:B------:R-:W1:Y:S02]  /*13e20*/  @!P0 SYNCS.PHASECHK.TRANS64 P0, [R6+URZ], R5 ;  /* 0x00000005060085a7 */ /* 0x000e64000800007f */
[----:B-1----:R-:W-:Y:S05]  /*13e30*/  @!P0 BRA `(.L_x_303) ;  /* 0xfffffffc00f08947 */ /* 0x002fea000383ffff */
[----:B------:R-:W-:Y:S05]  /*13e40*/  BRA `(.L_x_348) ;  /* 0xffffffe800f07947 */ /* 0x000fea000383ffff */
.L_x_304:
[----:B-1----:R1:W3:Y:S02]  /*13e50*/  SYNCS.PHASECHK.TRANS64.TRYWAIT P0, [R7+URZ], R2 ;  /* 0x00000002070075a7 */ /* 0x0022e4000800017f */
[----:B---3--:R-:W-:Y:S05]  /*13e60*/  @!P0 NANOSLEEP.SYNCS 0x989680 ;  /* 0x009896800000895d */ /* 0x008fea0003900000 */
[----:B------:R-:W3:Y:S02]  /*13e70*/  @!P0 SYNCS.PHASECHK.TRANS64 P0, [R7+URZ], R2 ;  /* 0x00000002070085a7 */ /* 0x000ee4000800007f */
[----:B---3--:R-:W-:Y:S05]  /*13e80*/  @!P0 BRA `(.L_x_304) ;  /* 0xfffffffc00f08947 */ /* 0x008fea000383ffff */
[----:B------:R-:W-:Y:S05]  /*13e90*/  BRA `(.L_x_349) ;  /* 0xffffffe800e47947 */ /* 0x000fea000383ffff */
.L_x_306:
[----:B---3--:R3:W4:Y:S02]  /*13ea0*/  SYNCS.PHASECHK.TRANS64.TRYWAIT P0, [R4+URZ], R5 ;  /* 0x00000005040075a7 */ /* 0x008724000800017f */
[----:B----4-:R-:W-:Y:S05]  /*13eb0*/  @!P0 NANOSLEEP.SYNCS 0x989680 ;  /* 0x009896800000895d */ /* 0x010fea0003900000 */
[----:B------:R-:W4:Y:S02]  /*13ec0*/  @!P0 SYNCS.PHASECHK.TRANS64 P0, [R4+URZ], R5 ;  /* 0x00000005040085a7 */ /* 0x000f24000800007f */
[----:B----4-:R-:W-:Y:S05]  /*13ed0*/  @!P0 BRA `(.L_x_306) ;  /* 0xfffffffc00f08947 */ /* 0x010fea000383ffff */
[----:B------:R-:W-:Y:S05]  /*13ee0*/  BRA `(.L_x_350) ;  /* 0xffffffe800e87947 */ /* 0x000fea000383ffff */
.L_x_351:
        /* <DEDUP_REMOVED lines=9> */
.L_x_3218:


//--------------------- .text._ZN7cutlass13device_kernelIN5flash11enable_sm90INS1_16FlashAttnFwdSm90INS1_25CollectiveMainloopFwdSm90ILi2EN4cute5tupleIJNS5_1CILi1EEES8_S8_EEENS6_IJNS7_ILi128EEENS7_ILi176EEESA_EEELi128ENS_6half_tEfNS_4arch4Sm90ELb0ELb0ELb1ELb1ELb0ELb0ELb0ELb1ELb1ELb1ELb0ELb0EEENS1_21CollectiveEpilogueFwdINS6_IJSA_SA_SB_EEES9_SD_SF_Li256ELb1ELb1ELb0ELb0EEENS1_36VarlenDynamicPersistentTileSchedulerILi128ELi176ELi256ELi128ELb0ELb1ELb1ELb0ELb1ELb1EEEEEEEEEvNT_6ParamsE --------------------------
	.section	.text._ZN7cutlass13device_kernelIN5flash11enable_sm90INS1_16FlashAttnFwdSm90INS1_25CollectiveMainloopFwdSm90ILi2EN4cute5tupleIJNS5_1CILi1EEES8_S8_EEENS6_IJNS7_ILi128EEENS7_ILi176EEESA_EEELi128ENS_6half_tEfNS_4arch4Sm90ELb0ELb0ELb1ELb1ELb0ELb0ELb0ELb1ELb1ELb1ELb0ELb0EEENS1_21CollectiveEpilogueFwdINS6_IJSA_SA_SB_EEES9_SD_SF_Li256ELb1ELb1ELb0ELb0EEENS1_36VarlenDynamicPersistentTileSchedulerILi128ELi176ELi256ELi128ELb0ELb1ELb1ELb0ELb1ELb1EEEEEEEEEvNT_6ParamsE,"ax",@progbits
	.align	128
.text._ZN7cutlass13device_kernelIN5flash11enable_sm90INS1_16FlashAttnFwdSm90INS1_25CollectiveMainloopFwdSm90ILi2EN4cute5tupleIJNS5_1CILi1EEES8_S8_EEENS6_IJNS7_ILi128EEENS7_ILi176EEESA_EEELi128ENS_6half_tEfNS_4arch4Sm90ELb0ELb0ELb1ELb1ELb0ELb0ELb0ELb1ELb1ELb1ELb0ELb0EEENS1_21CollectiveEpilogueFwdINS6_IJSA_SA_SB_EEES9_SD_SF_Li256ELb1ELb1ELb0ELb0EEENS1_36VarlenDynamicPersistentTileSchedulerILi128ELi176ELi256ELi128ELb0ELb1ELb1ELb0ELb1ELb1EEEEEEEEEvNT_6ParamsE:
        .type           _ZN7cutlass13device_kernelIN5flash11enable_sm90INS1_16FlashAttnFwdSm90INS1_25CollectiveMainloopFwdSm90ILi2EN4cute5tupleIJNS5_1CILi1EEES8_S8_EEENS6_IJNS7_ILi128EEENS7_ILi176EEESA_EEELi128ENS_6half_tEfNS_4arch4Sm90ELb0ELb0ELb1ELb1ELb0ELb0ELb0ELb1ELb1ELb1ELb0ELb0EEENS1_21CollectiveEpilogueFwdINS6_IJSA_SA_SB_EEES9_SD_SF_Li256ELb1ELb1ELb0ELb0EEENS1_36VarlenDynamicPersistentTileSchedulerILi128ELi176ELi256ELi128ELb0ELb1ELb1ELb0ELb1ELb1EEEEEEEEEvNT_6ParamsE,@function
        .size           _ZN7cutlass13device_kernelIN5flash11enable_sm90INS1_16FlashAttnFwdSm90INS1_25CollectiveMainloopFwdSm90ILi2EN4cute5tupleIJNS5_1CILi1EEES8_S8_EEENS6_IJNS7_ILi128EEENS7_ILi176EEESA_EEELi128ENS_6half_tEfNS_4arch4Sm90ELb0ELb0ELb1ELb1ELb0ELb0ELb0ELb1ELb1ELb1ELb0ELb0EEENS1_21CollectiveEpilogueFwdINS6_IJSA_SA_SB_EEES9_SD_SF_Li256ELb1ELb1ELb0ELb0EEENS1_36VarlenDynamicPersistentTileSchedulerILi128ELi176ELi256ELi128ELb0ELb1ELb1ELb0ELb1ELb1EEEEEEEEEvNT_6ParamsE,(.L_x_3219 - _ZN7cutlass13device_kernelIN5flash11enable_sm90INS1_16FlashAttnFwdSm90INS1_25CollectiveMainloopFwdSm90ILi2EN4cute5tupleIJNS5_1CILi1EEES8_S8_EEENS6_IJNS7_ILi128EEENS7_ILi176EEESA_EEELi128ENS_6half_tEfNS_4arch4Sm90ELb0ELb0ELb1ELb1ELb0ELb0ELb0ELb1ELb1ELb1ELb0ELb0EEENS1_21CollectiveEpilogueFwdINS6_IJSA_SA_SB_EEES9_SD_SF_Li256ELb1ELb1ELb0ELb0EEENS1_36VarlenDynamicPersistentTileSchedulerILi128ELi176ELi256ELi128ELb0ELb1ELb1ELb0ELb1ELb1EEEEEEEEEvNT_6ParamsE)
        .other          _ZN7cutlass13device_kernelIN5flash11enable_sm90INS1_16FlashAttnFwdSm90INS1_25CollectiveMainloopFwdSm90ILi2EN4cute5tupleIJNS5_1CILi1EEES8_S8_EEENS6_IJNS7_ILi128EEENS7_ILi176EEESA_EEELi128ENS_6half_tEfNS_4arch4Sm90ELb0ELb0ELb1ELb1ELb0ELb0ELb0ELb1ELb1ELb1ELb0ELb0EEENS1_21CollectiveEpilogueFwdINS6_IJSA_SA_SB_EEES9_SD_SF_Li256ELb1ELb1ELb0ELb0EEENS1_36VarlenDynamicPersistentTileSchedulerILi128ELi176ELi256ELi128ELb0ELb1ELb1ELb0ELb1ELb1EEEEEEEEEvNT_6ParamsE,@"STO_CUDA_ENTRY STV_DEFAULT"
_ZN7cutlass13device_kernelIN5flash11enable_sm90INS1_16FlashAttnFwdSm90INS1_25CollectiveMainloopFwdSm90ILi2EN4cute5tupleIJNS5_1CILi1EEES8_S8_EEENS6_IJNS7_ILi128EEENS7_ILi176EEESA_EEELi128ENS_6half_tEfNS_4arch4Sm90ELb0ELb0ELb1ELb1ELb0ELb0ELb0ELb1ELb1ELb1ELb0ELb0EEENS1_21CollectiveEpilogueFwdINS6_IJSA_SA_SB_EEES9_SD_SF_Li256ELb1ELb1ELb0ELb0EEENS1_36VarlenDynamicPersistentTileSchedulerILi128ELi176ELi256ELi128ELb0ELb1ELb1ELb0ELb1ELb1EEEEEEEEEvNT_6ParamsE:
        /* <DEDUP_REMOVED lines=17> */
.L_x_353:
[----:B------:R-:W-:Y:S05]  /*0110*/  BSYNC B0 ;  /* 0x0000000000007941 */ /* 0x000fea0003800000 */
.L_x_352:
        /* <DEDUP_REMOVED lines=40> */
.L_x_354:
        /* <DEDUP_REMOVED lines=22> */
.L_x_355:
        /* <DEDUP_REMOVED lines=18> */
.L_x_356:
        /* <DEDUP_REMOVED lines=22> */
.L_x_357:
        /* <DEDUP_REMOVED lines=22> */
.L_x_358:
[----:B--2---:R-:W-:Y:S01]  /*08e0*/  ISETP.NE.AND P0, PT, R2, RZ, PT ;  /* 0x000000ff0200720c */ /* 0x004fe20003f05270 */
[----:B------:R-:W-:Y:S01]  /*08f0*/  IMAD.MOV.U32 R2, RZ, RZ, 0x1 ;  /* 0x00000001ff027424 */ /* 0x000fe200078e00ff */
[----:B------:R-:W-:-:S04]  /*0900*/  NOP ;  /* 0x0000000000007918 */ /* 0x000fc80000000000 */
[----:B------:R-:W-:-:S05]  /*0910*/  SEL R2, R2, 0x2, !P0 ;  /* 0x0000000202027807 */ /* 0x000fca0004000000 */
[----:B------:R2:W-:Y:S01]  /*0920*/  STL [R1+0x5c], R2 ;  /* 0x00005c0201007387 */ /* 0x0005e20000100800 */
[----:B01-34-:R-:W-:Y:S06]  /*0930*/  BAR.SYNC.DEFER_BLOCKING 0x0 ;  /* 0x0000000000007b1d */ /* 0x01bfec0000010000 */
[----:B------:R-:W-:Y:S05]  /*0940*/  @!P0 BRA `(.L_x_359) ;  /* 0x000000e800988947 */ /* 0x000fea0003800000 */
.L_x_360:
[----:B------:R-:W-:-:S08]  /*0950*/  NOP ;  /* 0x0000000000007918 */ /* 0x000fd00000000000 */
[----:B------:R-:W0:Y:S02]  /*0960*/  USETMAXREG.TRY_ALLOC.CTAPOOL UP0, 0xf0 ;  /* 0x000000f0000079c8 */ /* 0x000e240008000600 */
[----:B0-----:R-:W-:-:S13]  /*0970*/  PLOP3.LUT P0, PT, PT, PT, UP0, 0x80, 0x0 ;  /* 0x000000000000781c */ /* 0x001fda0003f0f008 */
[----:B------:R-:W-:Y:S05]  /*0980*/  @!P0 BRA `(.L_x_360) ;  /* 0xfffffffc00f08947 */ /* 0x000fea000383ffff */
[----:B--2---:R-:W0:Y:S01]  /*0990*/  S2R R2, SR_TID.X ;  /* 0x0000000000027919 */ /* 0x004e220000002100 */
[----:B------:R-:W1:Y:S01]  /*09a0*/  S2UR UR5, SR_CgaCtaId ;  /* 0x00000000000579c3 */ /* 0x000e620000008800 */
[----:B------:R-:W-:-:S07]  /*09b0*/  UMOV UR4, 0x400 ;  /* 0x0000040000047882 */ /* 0x000fce0000000000 */
[----:B------:R-:W-:Y:S06]  /*09c0*/  BAR.ARV 0x8, 0x180 ;  /* 0x0206000000007b1d */ /* 0x000fec0000002000 */
[----:B-1----:R-:W-:Y:S01]  /*09d0*/  ULEA UR4, UR5, UR4, 0x18 ;  /* 0x0000000405047291 */ /* 0x002fe2000f8ec03f */
[----:B0-----:R-:W-:-:S04]  /*09e0*/  LOP3.LUT R0, R2, 0xffffff80, RZ, 0xc0, !PT ;  /* 0xffffff8002007812 */ /* 0x001fc800078ec0ff */
[----:B------:R-:W-:-:S13]  /*09f0*/  ISETP.NE.AND P0, PT, R0, 0x80, PT ;  /* 0x000000800000780c */ /* 0x000fda0003f05270 */
[----:B------:R-:W-:Y:S08]  /*0a00*/  @!P0 BAR.ARV 0x9, 0x100 ;  /* 0x0244000000008b1d */ /* 0x000ff00000002000 */
[----:B------:R-:W-:Y:S06]  /*0a10*/  BAR.SYNC.DEFER_BLOCKING 0x5, 0x180 ;  /* 0x0146000000007b1d */ /* 0x000fec0000010000 */
[----:B------:R-:W0:Y:S01]  /*0a20*/  LDS.128 R48, [UR4+0x348d0] ;  /* 0x0348d004ff307984 */ /* 0x000e220008000c00 */
[----:B------:R-:W-:Y:S01]  /*0a30*/  ULDC UR4, c[0x0][0xc3c] ;  /* 0x00030f0000047ab9 */ /* 0x000fe20000000800 */
[----:B------:R-:W-:Y:S06]  /*0a40*/  BAR.ARV 0x4, 0x180 ;  /* 0x0106000000007b1d */ /* 0x000fec0000002000 */
[----:B0-----:R-:W-:-:S13]  /*0a50*/  ISETP.GE.AND P0, PT, R51, UR4, PT ;  /* 0x0000000433007c0c */ /* 0x001fda000bf06270 */
[----:B------:R-:W-:Y:S05]  /*0a60*/  @P0 EXIT ;  /* 0x000000000000094d */ /* 0x000fea0003800000 */
[----:B------:R-:W2:Y:S01]  /*0a70*/  LDL.LU R10, [R1+0x5c] ;  /* 0x00005c00010a7983 */ /* 0x000ea20000300800 */
[----:B------:R-:W-:-:S05]  /*0a80*/  VIADD R233, R2, 0xffffff80 ;  /* 0xffffff8002e97836 */ /* 0x000fca0000000000 */
[----:B------:R-:W-:-:S04]  /*0a90*/  SHF.R.S32.HI R0, RZ, 0x1f, R233 ;  /* 0x0000001fff007819 */ /* 0x000fc800000114e9 */
[----:B------:R-:W-:-:S04]  /*0aa0*/  LEA.HI R3, R0, R233, RZ, 0x7 ;  /* 0x000000e900037211 */ /* 0x000fc800078f38ff */
[----:B------:R-:W-:Y:S02]  /*0ab0*/  LOP3.LUT R2, R3, 0xffffff80, RZ, 0xc0, !PT ;  /* 0xffffff8003027812 */ /* 0x000fe400078ec0ff */
[----:B------:R-:W-:-:S03]  /*0ac0*/  LEA.HI R4, R0, R233, RZ, 0x5 ;  /* 0x000000e900047211 */ /* 0x000fc600078f28ff */
[----:B------:R-:W-:Y:S01]  /*0ad0*/  IMAD.IADD R225, R233, 0x1, -R2 ;  /* 0x00000001e9e17824 */ /* 0x000fe200078e0a02 */
[----:B------:R-:W-:Y:S01]  /*0ae0*/  LEA.HI R2, R0, R233, RZ, 0x4 ;  /* 0x000000e900027211 */ /* 0x000fe200078f20ff */
[----:B------:R-:W-:-:S03]  /*0af0*/  IMAD.SHL.U32 R6, R4, 0x20, RZ ;  /* 0x0000002004067824 */ /* 0x000fc600078e00ff */
[----:B------:R-:W-:Y:S02]  /*0b00*/  LOP3.LUT R4, R2, 0x3fffff0, RZ, 0xc0, !PT ;  /* 0x03fffff002047812 */ /* 0x000fe400078ec0ff */
[----:B------:R-:W-:Y:S02]  /*0b10*/  LOP3.LUT R7, R6, 0xfffffc00, RZ, 0xc0, !PT ;  /* 0xfffffc0006077812 */ /* 0x000fe400078ec0ff */
[----:B------:R-:W-:Y:S01]  /*0b20*/  SHF.R.S32.HI R5, RZ, 0x4, R2 ;  /* 0x00000004ff057819 */ /* 0x000fe20000011402 */
[----:B------:R-:W-:-:S03]  /*0b30*/  IMAD.IADD R4, R233, 0x1, -R4 ;  /* 0x00000001e9047824 */ /* 0x000fc600078e0a04 */
[----:B------:R-:W-:Y:S01]  /*0b40*/  LEA.HI R2, R2, R5, RZ, 0x1 ;  /* 0x0000000502027211 */ /* 0x000fe200078f08ff */
[----:B------:R-:W-:Y:S01]  /*0b50*/  IMAD R7, R4, 0x40, R7 ;  /* 0x0000004004077824 */ /* 0x000fe200078e0207 */
[----:B------:R-:W-:Y:S02]  /*0b60*/  LEA.HI R4, R0, R233, RZ, 0x2 ;  /* 0x000000e900047211 */ /* 0x000fe400078f10ff */
[----:B------:R-:W-:Y:S02]  /*0b70*/  SHF.R.S32.HI R8, RZ, 0x1f, R225 ;  /* 0x0000001fff087819 */ /* 0x000fe400000114e1 */
[----:B------:R-:W-:Y:S02]  /*0b80*/  LOP3.LUT R2, R2, 0x1ffffffe, RZ, 0xc0, !PT ;  /* 0x1ffffffe02027812 */ /* 0x000fe400078ec0ff */
[----:B------:R-:W-:Y:S02]  /*0b90*/  LOP3.LUT R4, R4, 0xfffffffc, RZ, 0xc0, !PT ;  /* 0xfffffffc04047812 */ /* 0x000fe400078ec0ff */
[----:B------:R-:W-:Y:S01]  /*0ba0*/  LEA.HI R9, R8, R225, RZ, 0x2 ;  /* 0x000000e108097211 */ /* 0x000fe200078f10ff */
[----:B------:R-:W-:-:S02]  /*0bb0*/  IMAD.IADD R2, R5, 0x1, -R2 ;  /* 0x0000000105027824 */ /* 0x000fc400078e0a02 */
[----:B------:R-:W-:Y:S01]  /*0bc0*/  IMAD.IADD R4, R233, 0x1, -R4 ;  /* 0x00000001e9047824 */ /* 0x000fe200078e0a04 */
[----:B------:R-:W-:Y:S01]  /*0bd0*/  SHF.R.S32.HI R6, RZ, 0x2, R9 ;  /* 0x00000002ff067819 */ /* 0x000fe20000011409 */
[----:B------:R-:W-:Y:S01]  /*0be0*/  IMAD R230, R2, 0x8, R7 ;  /* 0x0000000802e67824 */ /* 0x000fe200078e0207 */
[----:B------:R-:W-:Y:S02]  /*0bf0*/  SHF.R.S32.HI R11, RZ, 0x1f, R9 ;  /* 0x0000001fff0b7819 */ /* 0x000fe40000011409 */
[----:B------:R-:W-:Y:S02]  /*0c00*/  LEA.HI R2, R4, R4, RZ, 0x1 ;  /* 0x0000000404027211 */ /* 0x000fe400078f08ff */
[----:B------:R-:W-:Y:S02]  /*0c10*/  LEA.HI R0, R0, R233, RZ, 0x3 ;  /* 0x000000e900007211 */ /* 0x000fe400078f18ff */
[----:B------:R-:W-:Y:S02]  /*0c20*/  LEA.HI R11, R11, R6, RZ, 0x3 ;  /* 0x000000060b0b7211 */ /* 0x000fe400078f18ff */
[----:B------:R-:W-:-:S02]  /*0c30*/  SHF.R.S32.HI R226, RZ, 0x7, R3 ;  /* 0x00000007ffe27819 */ /* 0x000fc40000011403 */
[----:B------:R-:W-:Y:S02]  /*0c40*/  LOP3.LUT R5, R2, 0x1ffffffe, RZ, 0xc0, !PT ;  /* 0x1ffffffe02057812 */ /* 0x000fe400078ec0ff */
[----:B------:R-:W-:Y:S02]  /*0c50*/  LOP3.LUT R2, R0, 0xfffffff8, RZ, 0xc0, !PT ;  /* 0xfffffff800027812 */ /* 0x000fe400078ec0ff */
[----:B------:R-:W-:Y:S02]  /*0c60*/  LOP3.LUT R11, R11, 0xfffffff8, RZ, 0xc0, !PT ;  /* 0xfffffff80b0b7812 */ /* 0x000fe400078ec0ff */
[----:B------:R-:W-:Y:S02]  /*0c70*/  LEA.HI R8, R8, R225, RZ, 0x5 ;  /* 0x000000e108087211 */ /* 0x000fe400078f28ff */
[----:B------:R-:W-:Y:S01]  /*0c80*/  LEA.HI R3, R3, R226, RZ, 0x1 ;  /* 0x000000e203037211 */ /* 0x000fe200078f08ff */
[----:B------:R-:W-:Y:S01]  /*0c90*/  IMAD.IADD R23, R233, 0x1, -R2 ;  /* 0x00000001e9177824 */ /* 0x000fe200078e0a02 */
[----:B------:R-:W-:-:S02]  /*0ca0*/  IADD3 R11, R6, -R11, RZ ;  /* 0x8000000b060b7210 */ /* 0x000fc40007ffe0ff */
[----:B------:R-:W-:Y:S02]  /*0cb0*/  SHF.R.S32.HI R8, RZ, 0x5, R8 ;  /* 0x00000005ff087819 */ /* 0x000fe40000011408 */
[----:B------:R-:W-:Y:S01]  /*0cc0*/  LOP3.LUT R3, R3, 0x3fffffe, RZ, 0xc0, !PT ;  /* 0x03fffffe03037812 */ /* 0x000fe200078ec0ff */
[----:B------:R-:W-:Y:S01]  /*0cd0*/  IMAD.SHL.U32 R17, R23, 0x8, RZ ;  /* 0x0000000817117824 */ /* 0x000fe200078e00ff */
[----:B------:R-:W-:Y:S01]  /*0ce0*/  LOP3.LUT R6, R9, 0x7ffffffc, RZ, 0xc0, !PT ;  /* 0x7ffffffc09067812 */ /* 0x000fe200078ec0ff */
[----:B------:R-:W-:Y:S02]  /*0cf0*/  IMAD R8, R8, 0x10, R11 ;  /* 0x0000001008087824 */ /* 0x000fe400078e020b */
[----:B------:R-:W-:Y:S02]  /*0d00*/  IMAD.IADD R3, R226, 0x1, -R3 ;  /* 0x00000001e2037824 */ /* 0x000fe400078e0a03 */
[----:B------:R-:W-:Y:S02]  /*0d10*/  VIADD R19, R17, 0x40 ;  /* 0x0000004011137836 */ /* 0x000fe40000000000 */
[----:B------:R-:W-:-:S02]  /*0d20*/  IMAD.MOV.U32 R7, RZ, RZ, -0x2 ;  /* 0xfffffffeff077424 */ /* 0x000fc400078e00ff */
[----:B------:R-:W-:Y:S02]  /*0d30*/  IMAD.IADD R6, R225, 0x1, -R6 ;  /* 0x00000001e1067824 */ /* 0x000fe400078e0a06 */
[----:B------:R-:W-:Y:S02]  /*0d40*/  IMAD.IADD R4, R4, 0x1, -R5 ;  /* 0x0000000104047824 */ /* 0x000fe400078e0a05 */
[----:B------:R-:W-:Y:S01]  /*0d50*/  IMAD R227, R3, 0x40, R8 ;  /* 0x0000004003e37824 */ /* 0x000fe200078e0208 */
[----:B------:R-:W-:Y:S01]  /*0d60*/  MOV R224, RZ ;  /* 0x000000ff00e07202 */ /* 0x000fe20000000f00 */
[----:B------:R-:W-:Y:S01]  /*0d70*/  IMAD R228, R6, R7, 0xb0 ;  /* 0x000000b006e47424 */ /* 0x000fe200078e0207 */
[----:B------:R-:W-:Y:S01]  /*0d80*/  SHF.R.S32.HI R223, RZ, 0x3, R0 ;  /* 0x00000003ffdf7819 */ /* 0x000fe20000011400 */
[----:B------:R-:W-:Y:S01]  /*0d90*/  IMAD.MOV.U32 R16, RZ, RZ, RZ ;  /* 0x000000ffff107224 */ /* 0x000fe200078e00ff */
[----:B------:R-:W-:Y:S01]  /*0da0*/  SHF.R.S32.HI R232, RZ, 0x1f, R17 ;  /* 0x0000001fffe87819 */ /* 0x000fe20000011411 */
[----:B------:R-:W-:Y:S01]  /*0db0*/  IMAD.MOV.U32 R2, RZ, RZ, RZ ;  /* 0x000000ffff027224 */ /* 0x000fe200078e00ff */
[----:B------:R-:W-:Y:S01]  /*0dc0*/  SHF.R.S32.HI R231, RZ, 0x1f, R19 ;  /* 0x0000001fffe77819 */ /* 0x000fe20000011413 */
[----:B------:R-:W-:Y:S01]  /*0dd0*/  IMAD R229, R4, 0x8, R227 ;  /* 0x0000000804e57824 */ /* 0x000fe200078e02e3 */
[----:B--2---:R-:W-:-:S07]  /*0de0*/  LOP3.LUT R18, R10, 0x1, RZ, 0xfc, !PT ;  /* 0x000000010a127812 */ /* 0x004fce00078efcff */
.L_x_403:
[----:B0-2-4-:R-:W0:Y:S01]  /*0df0*/  LDC.64 R4, c[0x0][0xc88] ;  /* 0x00032200ff047b82 */ /* 0x015e220000000a00 */
[----:B------:R-:W-:Y:S01]  /*0e00*/  ULDC.64 UR8, c[0x0][0x208] ;  /* 0x0000820000087ab9 */ /* 0x000fe20000000a00 */
[----:B------:R-:W-:Y:S01]  /*0e10*/  ULDC.64 UR4, c[0x0][0xa28] ;  /* 0x00028a0000047ab9 */ /* 0x000fe20000000a00 */
[----:B------:R-:W-:Y:S01]  /*0e20*/  IMAD.MOV.U32 R0, RZ, RZ, RZ ;  /* 0x000000ffff007224 */ /* 0x000fe200078e00ff */
[----:B------:R-:W-:Y:S01]  /*0e30*/  ULDC.64 UR6, c[0x0][0xa20] ;  /* 0x0002880000067ab9 */ /* 0x000fe20000000a00 */
[----:B0-----:R-:W-:-:S05]  /*0e40*/  IMAD.WIDE R4, R51, 0x4, R4 ;  /* 0x0000000433047825 */ /* 0x001fca00078e0204 */
[----:B------:R-:W2:Y:S01]  /*0e50*/  LDG.E R22, desc[UR8][R4.64] ;  /* 0x0000000804167981 */ /* 0x000ea2000c1e1900 */
[----:B------:R-:W-:-:S04]  /*0e60*/  ISETP.NE.U32.AND P0, PT, RZ, UR4, PT ;  /* 0x00000004ff007c0c */ /* 0x000fc8000bf05070 */
[----:B------:R-:W-:Y:S02]  /*0e70*/  ISETP.NE.AND.EX P0, PT, RZ, UR5, PT, P0 ;  /* 0x00000005ff007c0c */ /* 0x000fe4000bf05300 */
[----:B--2---:R-:W-:-:S11]  /*0e80*/  SHF.R.S32.HI R222, RZ, 0x1f, R22 ;  /* 0x0000001fffde7819 */ /* 0x004fd60000011416 */
[----:B---3--:R-:W-:-:S04]  /*0e90*/  @P0 LEA R6, P1, R22, UR4, 0x2 ;  /* 0x0000000416060c11 */ /* 0x008fc8000f8210ff */
[----:B------:R-:W-:Y:S01]  /*0ea0*/  @P0 LEA.HI.X R7, R22, UR5, R222, 0x2, P1 ;  /* 0x0000000516070c11 */ /* 0x000fe200088f14de */
[----:B------:R-:W-:-:S04]  /*0eb0*/  ULDC.64 UR4, c[0x0][0x418] ;  /* 0x0001060000047ab9 */ /* 0x000fc80000000a00 */
[----:B------:R0:W5:Y:S01]  /*0ec0*/  @P0 LDG.E R0, desc[UR8][R6.64] ;  /* 0x0000000806000981 */ /* 0x000162000c1e1900 */
[----:B------:R-:W-:Y:S01]  /*0ed0*/  ISETP.NE.U32.AND P0, PT, RZ, UR6, PT ;  /* 0x00000006ff007c0c */ /* 0x000fe2000bf05070 */
[----:B------:R-:W-:-:S03]  /*0ee0*/  UISETP.NE.U32.AND UP0, UPT, UR4, URZ, UPT ;  /* 0x0000003f0400728c */ /* 0x000fc6000bf05070 */
[----:B------:R-:W-:Y:S01]  /*0ef0*/  ISETP.NE.AND.EX P0, PT, RZ, UR7, PT, P0 ;  /* 0x00000007ff007c0c */ /* 0x000fe2000bf05300 */
[----:B------:R-:W-:Y:S01]  /*0f00*/  UISETP.NE.AND.EX UP0, UPT, UR5, URZ, UPT, UP0 ;  /* 0x0000003f0500728c */ /* 0x000fe2000bf05300 */
[----:B------:R-:W-:Y:S02]  /*0f10*/  ULDC UR4, c[0x0][0x424] ;  /* 0x0001090000047ab9 */ /* 0x000fe40000000800 */
[----:B------:R-:W-:Y:S01]  /*0f20*/  ULDC UR5, c[0x0][0x2f0] ;  /* 0x0000bc0000057ab9 */ /* 0x000fe20000000800 */
[----:B------:R-:W-:-:S04]  /*0f30*/  USEL UR4, UR4, 0x1, UP0 ;  /* 0x0000000104047887 */ /* 0x000fc80008000000 */
[----:B------:R-:W-:-:S04]  /*0f40*/  UIMAD UR4, UR4, UR5, URZ ;  /* 0x00000005040472a4 */ /* 0x000fc8000f8e023f */
[C---:B------:R-:W-:Y:S02]  /*0f50*/  @P0 LEA R4, P1, R22.reuse, UR6, 0x2 ;  /* 0x0000000616040c11 */ /* 0x040fe4000f8210ff */
[----:B------:R-:W-:Y:S02]  /*0f60*/  IMAD.U32 R81, RZ, RZ, UR4 ;  /* 0x00000004ff517e24 */ /* 0x000fe4000f8e00ff */
[----:B------:R-:W-:-:S05]  /*0f70*/  @P0 LEA.HI.X R5, R22, UR7, R222, 0x2, P1 ;  /* 0x0000000716050c11 */ /* 0x000fca00088f14de */
[----:B------:R0:W5:Y:S01]  /*0f80*/  @P0 LDG.E R81, desc[UR8][R4.64] ;  /* 0x0000000804510981 */ /* 0x000162000c1e1900 */
[----:B------:R-:W-:Y:S05]  /*0f90*/  @P0 BRA `(.L_x_361) ;  /* 0x0000000000280947 */ /* 0x000fea0003800000 */
[----:B------:R-:W-:Y:S02]  /*0fa0*/  ULDC.64 UR4, c[0x0][0xa08] ;  /* 0x0002820000047ab9 */ /* 0x000fe40000000a00 */
[----:B------:R-:W-:-:S04]  /*0fb0*/  ISETP.NE.U32.AND P0, PT, RZ, UR4, PT ;  /* 0x00000004ff007c0c */ /* 0x000fc8000bf05070 */
[----:B------:R-:W-:-:S13]  /*0fc0*/  ISETP.NE.AND.EX P0, PT, RZ, UR5, PT, P0 ;  /* 0x00000005ff007c0c */ /* 0x000fda000bf05300 */
[----:B------:R-:W-:Y:S05]  /*0fd0*/  @!P0 BRA `(.L_x_361) ;  /* 0x0000000000188947 */ /* 0x000fea0003800000 */
[----:B0-----:R-:W0:Y:S01]  /*0fe0*/  LDC.64 R4, c[0x0][0xa08] ;  /* 0x00028200ff047b82 */ /* 0x001e220000000a00 */
[----:B------:R-:W-:Y:S01]  /*0ff0*/  ULDC.64 UR4, c[0x0][0x208] ;  /* 0x0000820000047ab9 */ /* 0x000fe20000000a00 */
[----:B0-----:R-:W-:-:S05]  /*1000*/  IMAD.WIDE R4, R22, 0x4, R4 ;  /* 0x0000000416047825 */ /* 0x001fca00078e0204 */
[----:B-----5:R-:W2:Y:S04]  /*1010*/  LDG.E R81, desc[UR4][R4.64] ;  /* 0x0000000404517981 */ /* 0x020ea8000c1e1900 */
[----:B------:R-:W2:Y:S02]  /*1020*/  LDG.E R6, desc[UR4][R4.64+0x4] ;  /* 0x0000040404067981 */ /* 0x000ea4000c1e1900 */
[----:B--2---:R-:W-:-:S07]  /*1030*/  IMAD.IADD R81, R6, 0x1, -R81 ;  /* 0x0000000106517824 */ /* 0x004fce00078e0a51 */
.L_x_361:
[----:B-----5:R-:W-:Y:S01]  /*1040*/  IMAD.IADD R81, R81, 0x1, -R0 ;  /* 0x0000000151517824 */ /* 0x020fe200078e0a00 */
[----:B------:R-:W-:Y:S01]  /*1050*/  MOV R221, R49 ;  /* 0x0000003100dd7202 */ /* 0x000fe20000000f00 */
[----:B------:R-:W-:Y:S01]  /*1060*/  IMAD.MOV.U32 R220, RZ, RZ, R50 ;  /* 0x000000ffffdc7224 */ /* 0x000fe200078e0032 */
[----:B------:R-:W-:Y:S01]  /*1070*/  PLOP3.LUT P0, PT, PT, PT, PT, 0x80, 0x0 ;  /* 0x000000000000781c */ /* 0x000fe20003f0f070 */
[C---:B------:R-:W-:Y:S01]  /*1080*/  VIADD R0, R81.reuse, 0xaf ;  /* 0x000000af51007836 */ /* 0x040fe20000000000 */
[----:B------:R-:W-:Y:S01]  /*1090*/  ISETP.GE.AND P1, PT, R81, 0x1, PT ;  /* 0x000000015100780c */ /* 0x000fe20003f26270 */
[----:B------:R-:W-:Y:S01]  /*10a0*/  IMAD.MOV.U32 R87, RZ, RZ, RZ ;  /* 0x000000ffff577224 */ /* 0x000fe200078e00ff */
[----:B------:R-:W-:Y:S01]  /*10b0*/  CS2R R36, SRZ ;  /* 0x0000000000247805 */ /* 0x000fe2000001ff00 */
[----:B------:R-:W-:Y:S01]  /*10c0*/  IMAD.HI R0, R0, 0x2e8ba2e9, RZ ;  /* 0x2e8ba2e900007827 */ /* 0x000fe200078e02ff */
[----:B------:R-:W-:Y:S02]  /*10d0*/  CS2R R40, SRZ ;  /* 0x0000000000287805 */ /* 0x000fe4000001ff00 */
[----:B------:R-:W-:-:S02]  /*10e0*/  CS2R R38, SRZ ;  /* 0x0000000000267805 */ /* 0x000fc4000001ff00 */
[----:B------:R-:W-:Y:S01]  /*10f0*/  CS2R R44, SRZ ;  /* 0x00000000002c7805 */ /* 0x000fe2000001ff00 */
[----:B------:R-:W-:Y:S01]  /*1100*/  IMAD.MOV.U32 R29, RZ, RZ, RZ ;  /* 0x000000ffff1d7224 */ /* 0x000fe200078e00ff */
[----:B------:R-:W-:Y:S02]  /*1110*/  SHF.R.U32.HI R3, RZ, 0x1f, R0 ;  /* 0x0000001fff037819 */ /* 0x000fe40000011600 */
[----:B------:R-:W-:Y:S02]  /*1120*/  CS2R R42, SRZ ;  /* 0x00000000002a7805 */ /* 0x000fe4000001ff00 */
[----:B------:R-:W-:Y:S02]  /*1130*/  CS2R R52, SRZ ;  /* 0x0000000000347805 */ /* 0x000fe4000001ff00 */
[----:B------:R-:W-:Y:S02]  /*1140*/  CS2R R46, SRZ ;  /* 0x00000000002e7805 */ /* 0x000fe4000001ff00 */
[----:B------:R-:W-:Y:S01]  /*1150*/  LEA.HI.SX32 R120, R0, R3, 0x1b ;  /* 0x0000000300787211 */ /* 0x000fe200078fdaff */
[----:B------:R-:W-:Y:S01]  /*1160*/  IMAD.MOV.U32 R3, RZ, RZ, RZ ;  /* 0x000000ffff037224 */ /* 0x000fe200078e00ff */
[----:B------:R-:W-:Y:S01]  /*1170*/  CS2R R56, SRZ ;  /* 0x0000000000387805 */ /* 0x000fe2000001ff00 */
[----:B------:R-:W-:Y:S01]  /*1180*/  IMAD.MOV.U32 R0, RZ, RZ, RZ ;  /* 0x000000ffff007224 */ /* 0x000fe200078e00ff */
[----:B------:R-:W-:-:S02]  /*1190*/  CS2R R34, SRZ ;  /* 0x0000000000227805 */ /* 0x000fc4000001ff00 */
[----:B------:R-:W-:Y:S02]  /*11a0*/  CS2R R54, SRZ ;  /* 0x0000000000367805 */ /* 0x000fe4000001ff00 */
[----:B------:R-:W-:Y:S02]  /*11b0*/  CS2R R60, SRZ ;  /* 0x00000000003c7805 */ /* 0x000fe4000001ff00 */
[----:B------:R-:W-:Y:S01]  /*11c0*/  CS2R R32, SRZ ;  /* 0x0000000000207805 */ /* 0x000fe2000001ff00 */
[----:B------:R-:W-:Y:S01]  /*11d0*/  IMAD.MOV.U32 R58, RZ, RZ, RZ ;  /* 0x000000ffff3a7224 */ /* 0x000fe200078e00ff */
        /* <DEDUP_REMOVED lines=8> */
[----:B------:R-:W-:Y:S01]  /*1260*/  CS2R R96, SRZ ;  /* 0x0000000000607805 */ /* 0x000fe2000001ff00 */
[----:B------:R-:W-:Y:S01]  /*1270*/  IMAD.MOV.U32 R80, RZ, RZ, RZ ;  /* 0x000000ffff507224 */ /* 0x000fe200078e00ff */
[----:B------:R-:W-:-:S02]  /*1280*/  CS2R R98, SRZ ;  /* 0x0000000000627805 */ /* 0x000fc4000001ff00 */
[----:B------:R-:W-:Y:S02]  /*1290*/  CS2R R84, SRZ ;  /* 0x0000000000547805 */ /* 0x000fe4000001ff00 */
[----:B------:R-:W-:Y:S02]  /*12a0*/  CS2R R100, SRZ ;  /* 0x0000000000647805 */ /* 0x000fe4000001ff00 */
[----:B------:R-:W-:Y:S02]  /*12b0*/  CS2R R102, SRZ ;  /* 0x0000000000667805 */ /* 0x000fe4000001ff00 */
[----:B------:R-:W-:Y:S02]  /*12c0*/  CS2R R104, SRZ ;  /* 0x0000000000687805 */ /* 0x000fe4000001ff00 */
[----:B0-----:R-:W-:Y:S01]  /*12d0*/  CS2R R6, SRZ ;  /* 0x0000000000067805 */ /* 0x001fe2000001ff00 */
[----:B------:R-:W-:Y:S01]  /*12e0*/  IMAD.MOV.U32 R8, RZ, RZ, RZ ;  /* 0x000000ffff087224 */ /* 0x000fe200078e00ff */
[----:B------:R-:W-:-:S02]  /*12f0*/  CS2R R106, SRZ ;  /* 0x00000000006a7805 */ /* 0x000fc4000001ff00 */
[----:B------:R-:W-:Y:S01]  /*1300*/  MOV R10, RZ ;  /* 0x000000ff000a7202 */ /* 0x000fe20000000f00 */
[----:B------:R-:W-:Y:S02]  /*1310*/  IMAD.MOV.U32 R109, RZ, RZ, RZ ;  /* 0x000000ffff6d7224 */ /* 0x000fe400078e00ff */
[----:B------:R-:W-:Y:S01]  /*1320*/  IMAD.MOV.U32 R111, RZ, RZ, RZ ;  /* 0x000000ffff6f7224 */ /* 0x000fe200078e00ff */
[----:B------:R-:W-:Y:S06]  /*1330*/  @!P1 BRA `(.L_x_362) ;  /* 0x000000bc00f89947 */ /* 0x000fec0003800000 */
[----:B------:R-:W0:Y:S01]  /*1340*/  SHFL.IDX PT, R0, R226, RZ, 0x1f ;  /* 0x00001fffe2007589 */ /* 0x000e2200000e0000 */
[----:B------:R-:W1:Y:S01]  /*1350*/  S2UR UR6, SR_CgaCtaId ;  /* 0x00000000000679c3 */ /* 0x000e620000008800 */
[----:B------:R-:W-:Y:S01]  /*1360*/  UMOV UR5, 0x400 ;  /* 0x0000040000057882 */ /* 0x000fe20000000000 */
[----:B0-----:R-:W-:Y:S01]  /*1370*/  R2UR UR61, R0 ;  /* 0x00000000003d72ca */ /* 0x001fe200000e0000 */
[----:B-1----:R-:W-:-:S04]  /*1380*/  ULEA UR5, UR6, UR5, 0x18 ;  /* 0x0000000506057291 */ /* 0x002fc8000f8ec03f */
[----:B------:R-:W-:-:S04]  /*1390*/  UIADD3 UR5, UR5, 0x16400, URZ ;  /* 0x0001640005057890 */ /* 0x000fc8000fffe03f */
[----:B------:R-:W-:-:S04]  /*13a0*/  ULOP3.LUT UP0, URZ, UR5, 0x9f, URZ, 0xc0, !UPT ;  /* 0x0000009f053f7892 */ /* 0x000fc8000f80c03f */
[----:B------:R-:W-:Y:S02]  /*13b0*/  ULEA.HI UR4, UR61, UR61, URZ, 0x1 ;  /* 0x0000003d3d047291 */ /* 0x000fe4000f8f083f */
[----:B------:R-:W-:Y:S02]  /*13c0*/  PLOP3.LUT P0, PT, PT, PT, UP0, 0x80, 0x0 ;  /* 0x000000000000781c */ /* 0x000fe40003f0f008 */
[----:B------:R-:W-:-:S04]  /*13d0*/  ULOP3.LUT UR4, UR4, 0x1e, URZ, 0xc0, !UPT ;  /* 0x0000001e04047892 */ /* 0x000fc8000f8ec03f */
[----:B------:R-:W-:-:S04]  /*13e0*/  UIADD3 UR4, UR61, -UR4, URZ ;  /* 0x800000043d047290 */ /* 0x000fc8000fffe03f */
[----:B------:R-:W-:-:S04]  /*13f0*/  ULEA UR4, UR4, UR5, 0xd ;  /* 0x0000000504047291 */ /* 0x000fc8000f8e683f */
[----:B------:R-:W-:-:S04]  /*1400*/  USHF.R.U32.HI UR4, URZ, 0x4, UR4 ;  /* 0x000000043f047899 */ /* 0x000fc80008011604 */
        /* <DEDUP_REMOVED lines=9> */
[----:B------:R-:W-:Y:S01]  /*14a0*/  IMAD.U32 R10, RZ, RZ, UR6 ;  /* 0x00000006ff0a7e24 */ /* 0x000fe2000f8e00ff */
[----:B------:R-:W-:Y:S01]  /*14b0*/  MOV R8, 0x70 ;  /* 0x0000007000087802 */ /* 0x000fe20000000f00 */
[----:B------:R-:W-:Y:S02]  /*14c0*/  IMAD.U32 R6, RZ, RZ, UR4 ;  /* 0x00000004ff067e24 */ /* 0x000fe4000f8e00ff */
[----:B------:R-:W-:-:S02]  /*14d0*/  IMAD.U32 R7, RZ, RZ, UR5 ;  /* 0x00000005ff077e24 */ /* 0x000fc4000f8e00ff */
[----:B------:R-:W-:Y:S02]  /*14e0*/  IMAD.U32 R11, RZ, RZ, UR7 ;  /* 0x00000007ff0b7e24 */ /* 0x000fe4000f8e00ff */
[----:B------:R-:W-:Y:S02]  /*14f0*/  IMAD.MOV.U32 R12, RZ, RZ, 0x1 ;  /* 0x00000001ff0c7424 */ /* 0x000fe400078e00ff */
[----:B0-----:R-:W-:-:S07]  /*1500*/  IMAD.MOV.U32 R13, RZ, RZ, RZ ;  /* 0x000000ffff0d7224 */ /* 0x001fce00078e00ff */
[----:B------:R-:W-:-:S07]  /*1510*/  LEPC R20, `(.L_x_363) ;  /* 0x000000001014794e */ /* 0x000fce0000000000 */
[----:B-1----:R-:W-:Y:S05]  /*1520*/  CALL.ABS.NOINC R14 ;  /* 0x000000000e007343 */ /* 0x002fea0003c00000 */
.L_x_363:
[----:B------:R-:W0:Y:S01]  /*1530*/  S2UR UR5, SR_CgaCtaId ;  /* 0x00000000000579c3 */ /* 0x000e220000008800 */
[----:B------:R-:W-:Y:S01]  /*1540*/  LEA.HI R0, R224, R224, RZ, 0x1 ;  /* 0x000000e0e0007211 */ /* 0x000fe200078f08ff */
[----:B------:R-:W-:Y:S01]  /*1550*/  UMOV UR4, 0x400 ;  /* 0x0000040000047882 */ /* 0x000fe20000000000 */
[----:B------:R-:W-:Y:S01]  /*1560*/  BSSY B0, `(.L_x_364) ;  /* 0x0000009000007945 */ /* 0x000fe20003800000 */
[----:B------:R-:W-:Y:S02]  /*1570*/  ISETP.NE.AND P0, PT, R18, 0x3, PT ;  /* 0x000000031200780c */ /* 0x000fe40003f05270 */
[----:B------:R-:W-:-:S05]  /*1580*/  LOP3.LUT R3, R0, 0xfffffffe, RZ, 0xc0, !PT ;  /* 0xfffffffe00037812 */ /* 0x000fca00078ec0ff */
[----:B------:R-:W-:-:S05]  /*1590*/  IMAD.IADD R3, R224, 0x1, -R3 ;  /* 0x00000001e0037824 */ /* 0x000fca00078e0a03 */
[----:B------:R-:W-:Y:S01]  /*15a0*/  SHF.L.U32 R3, R3, 0x1f, RZ ;  /* 0x0000001f03037819 */ /* 0x000fe200000006ff */
[----:B0-----:R-:W-:-:S06]  /*15b0*/  ULEA UR4, UR5, UR4, 0x18 ;  /* 0x0000000405047291 */ /* 0x001fcc000f8ec03f */
[----:B------:R-:W-:-:S04]  /*15c0*/  IMAD.U32 R0, RZ, RZ, UR4 ;  /* 0x00000004ff007e24 */ /* 0x000fc8000f8e00ff */
[----:B------:R-:W0:Y:S02]  /*15d0*/  SYNCS.PHASECHK.TRANS64.TRYWAIT P1, [R0+URZ+0x34800], R3 ;  /* 0x03480003000075a7 */ /* 0x000e24000802017f */
[----:B0-----:R-:W-:Y:S05]  /*15e0*/  @!P1 BRA `(.L_x_365) ;  /* 0x0000013800e89947 */ /* 0x001fea0003800000 */
.L_x_525:
[----:B------:R-:W-:Y:S05]  /*15f0*/  BSYNC B0 ;  /* 0x0000000000007941 */ /* 0x000fea0003800000 */
.L_x_364:
[----:B------:R-:W-:Y:S05]  /*1600*/  @!P0 BRA `(.L_x_366) ;  /* 0x0000000000048947 */ /* 0x000fea0003800000 */
[----:B------:R-:W-:Y:S01]  /*1610*/  BPT.TRAP 0x1 ;  /* 0x000000040000795c */ /* 0x000fe20000300000 */
.L_x_366:
[----:B------:R-:W-:Y:S01]  /*1620*/  IMAD R10, R2, 0x8, R0 ;  /* 0x00000008020a7824 */ /* 0x000fe200078e0200 */
[----:B0-----:R-:W-:-:S04]  /*1630*/  SHF.L.U32 R3, R16, 0x1f, RZ ;  /* 0x0000001f10037819 */ /* 0x001fc800000006ff */
[----:B------:R0:W1:Y:S01]  /*1640*/  SYNCS.PHASECHK.TRANS64.TRYWAIT P2, [R10+URZ+0x34830], R3 ;  /* 0x034830030a0075a7 */ /* 0x000062000804017f */
[----:B------:R-:W-:Y:S05]  /*1650*/  @!P0 BRA `(.L_x_367) ;  /* 0x0000000000048947 */ /* 0x000fea0003800000 */
[----:B------:R-:W-:Y:S01]  /*1660*/  BPT.TRAP 0x1 ;  /* 0x000000040000795c */ /* 0x000fe20000300000 */
.L_x_367:
[----:B------:R-:W2:Y:S01]  /*1670*/  S2R R4, SR_TID.X ;  /* 0x0000000000047919 */ /* 0x000ea20000002100 */
[----:B------:R-:W-:Y:S01]  /*1680*/  IMAD.MOV.U32 R87, RZ, RZ, RZ ;  /* 0x000000ffff577224 */ /* 0x000fe200078e00ff */
[----:B--2---:R-:W-:Y:S01]  /*1690*/  LOP3.LUT P1, RZ, R4, 0x7f, RZ, 0xc0, !PT ;  /* 0x0000007f04ff7812 */ /* 0x004fe2000782c0ff */
[----:B-1----:R-:W-:-:S12]  /*16a0*/  @P2 BRA `(.L_x_368) ;  /* 0x0000000000082947 */ /* 0x002fd80003800000 */
[----:B------:R-:W1:Y:S02]  /*16b0*/  SYNCS.PHASECHK.TRANS64.TRYWAIT P2, [R10+URZ+0x34830], R3 ;  /* 0x034830030a0075a7 */ /* 0x000e64000804017f */
[----:B-1----:R-:W-:Y:S05]  /*16c0*/  @!P2 BRA `(.L_x_369) ;  /* 0x0000013800c4a947 */ /* 0x002fea0003800000 */
.L_x_368:
[----:B------:R-:W-:Y:S05]  /*16d0*/  WARPSYNC.ALL ;  /* 0x0000000000007948 */ /* 0x000fea0003800000 */
[----:B01----:R-:W-:Y:S01]  /*16e0*/  VIADD R3, R0, 0x1e400 ;  /* 0x0001e40000037836 */ /* 0x003fe20000000000 */
[----:B------:R-:W-:Y:S01]  /*16f0*/  ULOP3.LUT UR25, UR36, 0x10000, URZ, 0xfc, !UPT ;  /* 0x0001000024197892 */ /* 0x000fe2000f8efc3f */
[----:B------:R-:W-:Y:S01]  /*1700*/  WARPGROUP.ARRIVE ;  /* 0x00000000000079c5 */ /* 0x000fe20000000000 */
[----:B------:R-:W-:Y:S01]  /*1710*/  UMOV UR5, 0x40000040 ;  /* 0x4000004000057882 */ /* 0x000fe20000000000 */
[----:B------:R-:W-:Y:S01]  /*1720*/  UMOV UR7, 0x40000040 ;  /* 0x4000004000077882 */ /* 0x000fe20000000000 */
[----:B------:R-:W-:Y:S01]  /*1730*/  SHF.R.U32.HI R3, RZ, 0x4, R3 ;  /* 0x00000004ff037819 */ /* 0x000fe20000011603 */
[----:B------:R-:W-:Y:S01]  /*1740*/  UMOV UR45, UR5 ;  /* 0x00000005002d7c82 */ /* 0x000fe20008000000 */
[----:B------:R-:W-:Y:S01]  /*1750*/  MOV R9, UR5 ;  /* 0x0000000500097c02 */ /* 0x000fe20008000f00 */
[----:B------:R-:W-:Y:S01]  /*1760*/  UMOV UR4, UR25 ;  /* 0x0000001900047c82 */ /* 0x000fe20008000000 */
[----:B------:R-:W-:Y:S01]  /*1770*/  LOP3.LUT R3, R3, 0x3fff, RZ, 0xc0, !PT ;  /* 0x00003fff03037812 */ /* 0x000fe200078ec0ff */
[----:B------:R-:W-:Y:S01]  /*1780*/  UMOV UR44, UR4 ;  /* 0x00000004002c7c82 */ /* 0x000fe20008000000 */
[----:B------:R-:W-:Y:S01]  /*1790*/  IMAD.U32 R8, RZ, RZ, UR4 ;  /* 0x00000004ff087e24 */ /* 0x000fe2000f8e00ff */
[----:B------:R-:W-:Y:S01]  /*17a0*/  UMOV UR8, UR44 ;  /* 0x0000002c00087c82 */ /* 0x000fe20008000000 */
[----:B------:R-:W-:Y:S01]  /*17b0*/  LOP3.LUT R3, R3, 0x10000, RZ, 0xfc, !PT ;  /* 0x0001000003037812 */ /* 0x000fe200078efcff */
[----:B------:R-:W-:Y:S01]  /*17c0*/  UMOV UR9, UR45 ;  /* 0x0000002d00097c82 */ /* 0x000fe20008000000 */
[----:B------:R-:W-:Y:S01]  /*17d0*/  UMOV UR11, 0x40000040 ;  /* 0x40000040000b7882 */ /* 0x000fe20000000000 */
[----:B------:R-:W-:Y:S01]  /*17e0*/  UMOV UR12, UR44 ;  /* 0x0000002c000c7c82 */ /* 0x000fe20008000000 */
[----:B------:R-:W-:Y:S01]  /*17f0*/  UMOV UR13, UR45 ;  /* 0x0000002d000d7c82 */ /* 0x000fe20008000000 */
[----:B------:R-:W-:Y:S01]  /*1800*/  IMAD R4, R2, 0xb00, R3 ;  /* 0x00000b0002047824 */ /* 0x000fe200078e0203 */
[----:B------:R-:W-:Y:S01]  /*1810*/  UMOV UR15, 0x40000040 ;  /* 0x40000040000f7882 */ /* 0x000fe20000000000 */
[----:B------:R-:W-:Y:S01]  /*1820*/  UMOV UR32, UR44 ;  /* 0x0000002c00207c82 */ /* 0x000fe20008000000 */
[----:B------:R-:W-:Y:S01]  /*1830*/  UMOV UR33, UR45 ;  /* 0x0000002d00217c82 */ /* 0x000fe20008000000 */
[----:B------:R-:W-:Y:S01]  /*1840*/  UMOV UR35, 0x40000040 ;  /* 0x4000004000237882 */ /* 0x000fe20000000000 */
[----:B------:R-:W-:Y:S01]  /*1850*/  R2UR UR24, R4 ;  /* 0x00000000041872ca */ /* 0x000fe200000e0000 */
[----:B------:R-:W-:Y:S01]  /*1860*/  UMOV UR28, UR44 ;  /* 0x0000002c001c7c82 */ /* 0x000fe20008000000 */
[----:B------:R-:W-:Y:S01]  /*1870*/  UMOV UR29, UR45 ;  /* 0x0000002d001d7c82 */ /* 0x000fe20008000000 */
[----:B------:R-:W-:Y:S01]  /*1880*/  UMOV UR31, 0x40000040 ;  /* 0x40000040001f7882 */ /* 0x000fe20000000000 */
        /* <DEDUP_REMOVED lines=10> */
[----:B------:R-:W-:Y:S01]  /*1930*/  UIADD3 UR10, UR24, 0x100, URZ ;  /* 0x00000100180a7890 */ /* 0x000fe2000fffe03f */
[----:B------:R-:W-:Y:S01]  /*1940*/  HGMMA.64x16x16.F32 R112, gdesc[UR4], RZ, !UPT, gsb0 ;  /* 0x00200000047079f0 */ /* 0x000fe2000c0008ff */
[----:B------:R-:W-:Y:S01]  /*1950*/  UIADD3 UR6, UR24, 0x80, URZ ;  /* 0x0000008018067890 */ /* 0x000fe2000fffe03f */
[----:B------:R-:W-:Y:S01]  /*1960*/  P2R R122, PR, RZ, 0x1 ;  /* 0x00000001ff7a7803 */ /* 0x000fe20000000000 */
[----:B------:R-:W-:Y:S01]  /*1970*/  UMOV UR4, UR44 ;  /* 0x0000002c00047c82 */ /* 0x000fe20008000000 */
[----:B------:R-:W-:Y:S01]  /*1980*/  UMOV UR5, UR45 ;  /* 0x0000002d00057c82 */ /* 0x000fe20008000000 */
[----:B------:R-:W-:Y:S01]  /*1990*/  UMOV UR7, 0x40000040 ;  /* 0x4000004000077882 */ /* 0x000fe20000000000 */
[----:B------:R-:W-:Y:S01]  /*19a0*/  UIADD3 UR14, UR24, 0x180, URZ ;  /* 0x00000180180e7890 */ /* 0x000fe2000fffe03f */
[----:B------:R-:W-:Y:S01]  /*19b0*/  @!P1 VIADD R10, R10, 0x34840 ;  /* 0x000348400a0a9836 */ /* 0x000fe20000000000 */
[----:B------:R-:W-:-:S02]  /*19c0*/  UIADD3 UR34, UR24, 0x200, URZ ;  /* 0x0000020018227890 */ /* 0x000fc4000fffe03f */
[----:B------:R-:W-:Y:S02]  /*19d0*/  UIADD3 UR30, UR24, 0x280, URZ ;  /* 0x00000280181e7890 */ /* 0x000fe4000fffe03f */
[----:B------:R-:W-:Y:S02]  /*19e0*/  UIADD3 UR22, UR24, 0x300, URZ ;  /* 0x0000030018167890 */ /* 0x000fe4000fffe03f */
[----:B------:R-:W-:Y:S02]  /*19f0*/  UIADD3 UR18, UR24, 0x380, URZ ;  /* 0x0000038018127890 */ /* 0x000fe4000fffe03f */
[----:B------:R-:W-:Y:S02]  /*1a00*/  UIADD3 UR38, UR24, 0x400, URZ ;  /* 0x0000040018267890 */ /* 0x000fe4000fffe03f */
[----:B------:R-:W-:Y:S01]  /*1a10*/  UIADD3 UR42, UR24, 0x480, URZ ;  /* 0x00000480182a7890 */ /* 0x000fe2000fffe03f */
[----:B------:R-:W-:Y:S01]  /*1a20*/  UMOV UR40, UR44 ;  /* 0x0000002c00287c82 */ /* 0x000fe20008000000 */
[----:B------:R-:W-:Y:S01]  /*1a30*/  UMOV UR41, UR45 ;  /* 0x0000002d00297c82 */ /* 0x000fe20008000000 */
[----:B------:R-:W-:Y:S01]  /*1a40*/  UMOV UR43, 0x40000040 ;  /* 0x40000040002b7882 */ /* 0x000fe20000000000 */
[----:B------:R-:W-:-:S02]  /*1a50*/  UIADD3 UR26, UR25, 0x2, URZ ;  /* 0x00000002191a7890 */ /* 0x000fc4000fffe03f */
[----:B------:R-:W-:Y:S01]  /*1a60*/  UIADD3 UR46, UR24, 0xa00, URZ ;  /* 0x00000a00182e7890 */ /* 0x000fe2000fffe03f */
[----:B------:R-:W-:Y:S01]  /*1a70*/  UMOV UR47, 0x40000040 ;  /* 0x40000040002f7882 */ /* 0x000fe20000000000 */
[----:B------:R-:W-:Y:S01]  /*1a80*/  UIADD3 UR50, UR24, 0x602, URZ ;  /* 0x0000060218327890 */ /* 0x000fe2000fffe03f */
[----:B------:R-:W-:Y:S01]  /*1a90*/  UMOV UR51, 0x40000040 ;  /* 0x4000004000337882 */ /* 0x000fe20000000000 */
[----:B------:R-:W-:Y:S01]  /*1aa0*/  UIADD3 UR54, UR24, 0x604, URZ ;  /* 0x0000060418367890 */ /* 0x000fe2000fffe03f */
        /* <DEDUP_REMOVED lines=517> */
[----:B------:R-:W-:Y:S08]  /*3b00*/  MUFU.TANH R13, R13 ;  /* 0x0000000d000d7308 */ /* 0x000ff00000002400 */
[----:B------:R-:W1:Y:S08]  /*3b10*/  MUFU.TANH R20, R20 ;  /* 0x0000001400147308 */ /* 0x000e700000002400 */
[----:B------:R-:W2:Y:S08]  /*3b20*/  MUFU.TANH R14, R14 ;  /* 0x0000000e000e7308 */ /* 0x000eb00000002400 */
[----:B------:R-:W3:Y:S08]  /*3b30*/  MUFU.TANH R11, R11 ;  /* 0x0000000b000b7308 */ /* 0x000ef00000002400 */
        /* <DEDUP_REMOVED lines=11> */
[----:B------:R-:W4:Y:S01]  /*3bf0*/  MUFU.TANH R82, R82 ;  /* 0x0000005200527308 */ /* 0x000f220000002400 */
[----:B------:R-:W-:Y:S01]  /*3c00*/  UMOV UR23, 0x40000040 ;  /* 0x4000004000177882 */ /* 0x000fe20000000000 */
[----:B------:R-:W-:Y:S01]  /*3c10*/  FMUL.FTZ R84, R109, UR6 ;  /* 0x000000066d547c20 */ /* 0x000fe20008410000 */
[----:B------:R-:W-:Y:S01]  /*3c20*/  FMUL.FTZ R104, R106, UR6 ;  /* 0x000000066a687c20 */ /* 0x000fe20008410000 */
[----:B------:R-:W-:-:S04]  /*3c30*/  FMUL.FTZ R106, R111, UR6 ;  /* 0x000000066f6a7c20 */ /* 0x000fc80008410000 */
[----:B------:R-:W5:Y:S08]  /*3c40*/  MUFU.TANH R80, R80 ;  /* 0x0000005000507308 */ /* 0x000f700000002400 */
[----:B------:R-:W-:Y:S08]  /*3c50*/  MUFU.TANH R107, R107 ;  /* 0x0000006b006b7308 */ /* 0x000ff00000002400 */
[----:B------:R-:W-:Y:S08]  /*3c60*/  MUFU.TANH R85, R85 ;  /* 0x0000005500557308 */ /* 0x000ff00000002400 */
[----:B------:R-:W5:Y:S08]  /*3c70*/  MUFU.TANH R83, R83 ;  /* 0x0000005300537308 */ /* 0x000f700000002400 */
        /* <DEDUP_REMOVED lines=16> */
[----:B------:R-:W-:Y:S08]  /*3d80*/  MUFU.TANH R110, R103 ;  /* 0x00000067006e7308 */ /* 0x000ff00000002400 */
        /* <DEDUP_REMOVED lines=35> */
[----:B------:R-:W-:Y:S01]  /*3fc0*/  MUFU.TANH R77, R78 ;  /* 0x0000004e004d7308 */ /* 0x000fe20000002400 */
[----:B------:R-:W-:Y:S01]  /*3fd0*/  FMUL.FTZ R75, R75, UR6 ;  /* 0x000000064b4b7c20 */ /* 0x000fe20008410000 */
[----:B------:R-:W-:-:S06]  /*3fe0*/  FMUL.FTZ R79, R79, UR6 ;  /* 0x000000064f4f7c20 */ /* 0x000fcc0008410000 */
[----:B------:R-:W-:Y:S08]  /*3ff0*/  MUFU.TANH R116, R91 ;  /* 0x0000005b00747308 */ /* 0x000ff00000002400 */
[----:B------:R0:W-:Y:S08]  /*4000*/  MUFU.TANH R118, R75 ;  /* 0x0000004b00767308 */ /* 0x0001f00000002400 */
[----:B------:R-:W5:Y:S08]  /*4010*/  MUFU.TANH R88, R88 ;  /* 0x0000005800587308 */ /* 0x000f700000002400 */
        /* <DEDUP_REMOVED lines=8> */
[----:B------:R-:W0:Y:S01]  /*40a0*/  MUFU.TANH R89, R89 ;  /* 0x0000005900597308 */ /* 0x000e220000002400 */
        /* <DEDUP_REMOVED lines=8> */
[----:B------:R-:W0:Y:S08]  /*4130*/  MUFU.TANH R92, R92 ;  /* 0x0000005c005c7308 */ /* 0x000e300000002400 */
[----:B------:R-:W-:Y:S08]  /*4140*/  MUFU.TANH R126, R67 ;  /* 0x00000043007e7308 */ /* 0x000ff00000002400 */
[----:B------:R-:W0:Y:S08]  /*4150*/  MUFU.TANH R72, R72 ;  /* 0x0000004800487308 */ /* 0x000e300000002400 */
[----:B------:R-:W0:Y:S08]  /*4160*/  MUFU.TANH R94, R94 ;  /* 0x0000005e005e7308 */ /* 0x000e300000002400 */
[----:B------:R-:W0:Y:S01]  /*4170*/  MUFU.TANH R74, R74 ;  /* 0x0000004a004a7308 */ /* 0x000e220000002400 */
        /* <DEDUP_REMOVED lines=9> */
[----:B------:R-:W-:Y:S01]  /*4210*/  IMAD.IADD R63, R228, 0x1, R81 ;  /* 0x00000001e43f7824 */ /* 0x000fe200078e0251 */
[----:B------:R-:W-:Y:S01]  /*4220*/  UMOV UR23, 0x40000040 ;  /* 0x4000004000177882 */ /* 0x000fe20000000000 */
[----:B------:R-:W-:Y:S01]  /*4230*/  MUFU.TANH R132, R57 ;  /* 0x0000003900847308 */ /* 0x000fe20000002400 */
[----:B------:R-:W-:Y:S01]  /*4240*/  FMUL.FTZ R58, R61, UR6 ;  /* 0x000000063d3a7c20 */ /* 0x000fe20008410000 */
[----:B------:R-:W-:-:S06]  /*4250*/  FMUL.FTZ R60, R60, UR6 ;  /* 0x000000063c3c7c20 */ /* 0x000fcc0008410000 */
[----:B------:R-:W0:Y:S08]  /*4260*/  MUFU.TANH R64, R64 ;  /* 0x0000004000407308 */ /* 0x000e300000002400 */
[----:B------:R-:W0:Y:S08]  /*4270*/  MUFU.TANH R73, R73 ;  /* 0x0000004900497308 */ /* 0x000e300000002400 */
[----:B------:R1:W-:Y:S08]  /*4280*/  MUFU.TANH R128, R70 ;  /* 0x0000004600807308 */ /* 0x0003f00000002400 */
[----:B------:R-:W0:Y:S01]  /*4290*/  MUFU.TANH R75, R75 ;  /* 0x0000004b004b7308 */ /* 0x000e220000002400 */
[----:B-1----:R-:W-:-:S07]  /*42a0*/  FMUL.FTZ R70, R59, UR6 ;  /* 0x000000063b467c20 */ /* 0x002fce0008410000 */
[----:B------:R-:W1:Y:S01]  /*42b0*/  MUFU.TANH R76, R76 ;  /* 0x0000004c004c7308 */ /* 0x000e620000002400 */
[----:B------:R-:W-:Y:S02]  /*42c0*/  WARPGROUP.DEPBAR.LE gsb0, 0x0 ;  /* 0x00008000000079c5 */ /* 0x000fe40000010000 */
[----:B------:R-:W-:Y:S01]  /*42d0*/  WARPGROUP.ARRIVE ;  /* 0x00000000000079c5 */ /* 0x000fe20000000000 */
[----:B------:R-:W-:Y:S01]  /*42e0*/  FMUL.FTZ R57, R48, UR6 ;  /* 0x0000000630397c20 */ /* 0x000fe20008410000 */
        /* <DEDUP_REMOVED lines=10> */
[----:B------:R-:W-:Y:S01]  /*4390*/  MUFU.TANH R165, R53 ;  /* 0x0000003500a57308 */ /* 0x000fe20000002400 */
[----:B------:R-:W-:Y:S01]  /*43a0*/  ISETP.GT.AND P2, PT, R48, 0x8, PT ;  /* 0x000000083000780c */ /* 0x000fe20003f44270 */
[----:B------:R-:W-:Y:S01]  /*43b0*/  FMUL.FTZ R61, R55, UR6 ;  /* 0x00000006373d7c20 */ /* 0x000fe20008410000 */
[----:B------:R-:W-:Y:S01]  /*43c0*/  FSEL R91, R12, -INF , P5 ;  /* 0xff8000000c5b7808 */ /* 0x000fe20002800000 */
[----:B------:R-:W-:Y:S01]  /*43d0*/  FMUL.FTZ R59, R50, UR6 ;  /* 0x00000006323b7c20 */ /* 0x000fe20008410000 */
[----:B------:R-:W-:Y:S01]  /*43e0*/  FSEL R101, R20, -INF , P3 ;  /* 0xff80000014657808 */ /* 0x000fe20001800000 */
[----:B------:R-:W-:Y:S01]  /*43f0*/  FMUL.FTZ R52, R52, UR6 ;  /* 0x0000000634347c20 */ /* 0x000fe20008410000 */
[----:B--2---:R-:W-:Y:S01]  /*4400*/  FSEL R95, R14, -INF , P2 ;  /* 0xff8000000e5f7808 */ /* 0x004fe20001000000 */
[----:B------:R-:W-:Y:S01]  /*4410*/  MUFU.TANH R50, R57 ;  /* 0x0000003900327308 */ /* 0x000fe20000002400 */
[----:B------:R-:W-:Y:S01]  /*4420*/  ISETP.GT.AND P6, PT, R48, 0x10, PT ;  /* 0x000000103000780c */ /* 0x000fe20003fc4270 */
[----:B------:R-:W-:Y:S01]  /*4430*/  FMUL.FTZ R54, R54, UR6 ;  /* 0x0000000636367c20 */ /* 0x000fe20008410000 */
[----:B---3--:R-:W-:-:S02]  /*4440*/  FSEL R11, R11, -INF , P5 ;  /* 0xff8000000b0b7808 */ /* 0x008fc40002800000 */
[----:B------:R-:W-:Y:S02]  /*4450*/  ISETP.GT.AND P5, PT, R48, 0x11, PT ;  /* 0x000000113000780c */ /* 0x000fe40003fa4270 */
[----:B----4-:R-:W-:Y:S01]  /*4460*/  FSEL R103, R82, -INF , P6 ;  /* 0xff80000052677808 */ /* 0x010fe20003000000 */
[----:B------:R-:W-:Y:S01]  /*4470*/  MUFU.TANH R14, R61 ;  /* 0x0000003d000e7308 */ /* 0x000fe20000002400 */
[----:B------:R-:W-:Y:S01]  /*4480*/  FSEL R12, R15, -INF , P4 ;  /* 0xff8000000f0c7808 */ /* 0x000fe20002000000 */
[--C-:B------:R-:W-:Y:S01]  /*4490*/  IMAD.MOV.U32 R82, RZ, RZ, R87.reuse ;  /* 0x000000ffff527224 */ /* 0x100fe200078e0057 */
[----:B-----5:R-:W-:Y:S01]  /*44a0*/  FSEL R109, R80, -INF , P5 ;  /* 0xff800000506d7808 */ /* 0x020fe20002800000 */
[----:B------:R-:W-:Y:S01]  /*44b0*/  IMAD.MOV.U32 R80, RZ, RZ, R87 ;  /* 0x000000ffff507224 */ /* 0x000fe200078e0057 */
[----:B------:R-:W-:Y:S02]  /*44c0*/  FSEL R15, R83, -INF , P3 ;  /* 0xff800000530f7808 */ /* 0x000fe40001800000 */
[----:B------:R-:W-:Y:S01]  /*44d0*/  ISETP.GT.AND P3, PT, R48, 0x20, PT ;  /* 0x000000203000780c */ /* 0x000fe20003f64270 */
[----:B------:R-:W2:Y:S03]  /*44e0*/  MUFU.TANH R79, R79 ;  /* 0x0000004f004f7308 */ /* 0x000ea60000002400 */
[----:B------:R-:W-:-:S05]  /*44f0*/  FSEL R113, R105, -INF , P3 ;  /* 0xff80000069717808 */ /* 0x000fca0001800000 */
[----:B------:R-:W3:Y:S08]  /*4500*/  MUFU.TANH R66, R66 ;  /* 0x0000004200427308 */ /* 0x000ef00000002400 */
[----:B------:R-:W-:Y:S01]  /*4510*/  MUFU.TANH R60, R60 ;  /* 0x0000003c003c7308 */ /* 0x000fe20000002400 */
[----:B------:R-:W-:Y:S02]  /*4520*/  WARPGROUP.DEPBAR.LE gsb0, 0x0 ;  /* 0x00008000000079c5 */ /* 0x000fe40000010000 */
[----:B------:R-:W-:Y:S01]  /*4530*/  FMUL.FTZ R63, R40, UR6 ;  /* 0x00000006283f7c20 */ /* 0x000fe20008410000 */
[----:B------:R-:W-:Y:S01]  /*4540*/  FSEL R40, R13, -INF , P4 ;  /* 0xff8000000d287808 */ /* 0x000fe20002000000 */
[----:B------:R-:W-:Y:S01]  /*4550*/  WARPGROUP.ARRIVE ;  /* 0x00000000000079c5 */ /* 0x000fe20000000000 */
[----:B------:R-:W-:Y:S01]  /*4560*/  ISETP.GT.AND P4, PT, R48, 0x18, PT ;  /* 0x000000183000780c */ /* 0x000fe20003f84270 */
[----:B------:R-:W-:Y:S01]  /*4570*/  FMUL.FTZ R69, R43, UR6 ;  /* 0x000000062b457c20 */ /* 0x000fe20008410000 */
[----:B------:R-:W-:Y:S01]  /*4580*/  FMNMX.FTZ R20, R91, R40, !PT ;  /* 0x000000285b147209 */ /* 0x000fe20007810000 */
[----:B------:R-:W-:Y:S01]  /*4590*/  FMUL.FTZ R65, R41, UR6 ;  /* 0x0000000629417c20 */ /* 0x000fe20008410000 */
[----:B------:R-:W-:Y:S01]  /*45a0*/  FSEL R13, R21, -INF , P2 ;  /* 0xff800000150d7808 */ /* 0x000fe20001000000 */
[----:B------:R-:W-:Y:S01]  /*45b0*/  HGMMA.64x16x16.F32 R32, gdesc[UR20], R32, gsb0 ;  /* 0x00200000142079f0 */ /* 0x000fe20008000820 */
[----:B------:R-:W-:Y:S01]  /*45c0*/  FMNMX.FTZ R20, R95, R20, !PT ;  /* 0x000000145f147209 */ /* 0x000fe20007810000 */
[----:B------:R-:W-:Y:S01]  /*45d0*/  FMUL.FTZ R135, R45, UR6 ;  /* 0x000000062d877c20 */ /* 0x000fe20008410000 */
[----:B------:R-:W-:Y:S01]  /*45e0*/  FSEL R43, R107, -INF , P4 ;  /* 0xff8000006b2b7808 */ /* 0x000fe20002000000 */
[----:B------:R-:W-:Y:S01]  /*45f0*/  FMUL.FTZ R138, R47, UR6 ;  /* 0x000000062f8a7c20 */ /* 0x000fe20008410000 */
[----:B------:R-:W-:Y:S01]  /*4600*/  FMNMX.FTZ R20, R101, R20, !PT ;  /* 0x0000001465147209 */ /* 0x000fe20007810000 */
[----:B------:R-:W-:Y:S01]  /*4610*/  FMUL.FTZ R67, R42, UR6 ;  /* 0x000000062a437c20 */ /* 0x000fe20008410000 */
[----:B------:R-:W-:Y:S01]  /*4620*/  ISETP.GT.AND P2, PT, R48, 0x19, PT ;  /* 0x000000193000780c */ /* 0x000fe20003f44270 */
[----:B------:R4:W-:Y:S01]  /*4630*/  MUFU.TANH R42, R49 ;  /* 0x00000031002a7308 */ /* 0x0009e20000002400 */
[----:B------:R-:W-:Y:S01]  /*4640*/  FMNMX.FTZ R20, R103, R20, !PT ;  /* 0x0000001467147209 */ /* 0x000fe20007810000 */
[----:B------:R-:W-:Y:S01]  /*4650*/  FMUL.FTZ R136, R46, UR6 ;  /* 0x000000062e887c20 */ /* 0x000fe20008410000 */
[----:B------:R-:W-:Y:S01]  /*4660*/  FSEL R107, R85, -INF , P4 ;  /* 0xff800000556b7808 */ /* 0x000fe20002000000 */
[----:B------:R-:W-:Y:S01]  /*4670*/  FMUL.FTZ R134, R44, UR6 ;  /* 0x000000062c867c20 */ /* 0x000fe20008410000 */
[----:B------:R-:W-:Y:S01]  /*4680*/  FMNMX.FTZ R20, R109, R20, !PT ;  /* 0x000000146d147209 */ /* 0x000fe20007810000 */
[----:B------:R-:W-:Y:S01]  /*4690*/  UIADD3 UR22, UR24, 0xa86, URZ ;  /* 0x00000a8618167890 */ /* 0x000fe2000fffe03f */
[----:B------:R-:W-:Y:S01]  /*46a0*/  FSEL R111, R84, -INF , P2 ;  /* 0xff800000546f7808 */ /* 0x000fe20001000000 */
[----:B------:R5:W-:Y:S01]  /*46b0*/  MUFU.TANH R46, R51 ;  /* 0x00000033002e7308 */ /* 0x000be20000002400 */
[----:B------:R-:W-:Y:S01]  /*46c0*/  FMNMX.FTZ R20, R107, R20, !PT ;  /* 0x000000146b147209 */ /* 0x000fe20007810000 */
[----:B------:R-:W-:Y:S01]  /*46d0*/  UMOV UR23, 0x40000040 ;  /* 0x4000004000177882 */ /* 0x000fe20000000000 */
[----:B------:R-:W-:Y:S01]  /*46e0*/  FSEL R21, R104, -INF , P6 ;  /* 0xff80000068157808 */ /* 0x000fe20003000000 */
[----:B------:R-:W-:Y:S01]  /*46f0*/  IMAD.MOV.U32 R84, RZ, RZ, R87 ;  /* 0x000000ffff547224 */ /* 0x000fe200078e0057 */
[----:B------:R-:W-:-:S02]  /*4700*/  ISETP.GT.AND P6, PT, R48, 0x21, PT ;  /* 0x000000213000780c */ /* 0x000fc40003fc4270 */
[----:B------:R-:W-:Y:S01]  /*4710*/  FMNMX.FTZ R20, R111, R20, !PT ;  /* 0x000000146f147209 */ /* 0x000fe20007810000 */
[----:B------:R1:W-:Y:S01]  /*4720*/  MUFU.TANH R44, R59 ;  /* 0x0000003b002c7308 */ /* 0x0003e20000002400 */
[----:B------:R-:W-:Y:S01]  /*4730*/  FSEL R41, R86, -INF , P5 ;  /* 0xff80000056297808 */ /* 0x000fe20002800000 */
[----:B------:R-:W-:Y:S01]  /*4740*/  IMAD.MOV.U32 R86, RZ, RZ, R87 ;  /* 0x000000ffff567224 */ /* 0x000fe200078e0057 */
[----:B------:R-:W-:Y:S02]  /*4750*/  ISETP.GT.AND P5, PT, R48, 0x28, PT ;  /* 0x000000283000780c */ /* 0x000fe40003fa4270 */
[----:B------:R-:W-:Y:S02]  /*4760*/  FSEL R115, R96, -INF , P6 ;  /* 0xff80000060737808 */ /* 0x000fe40003000000 */
[----:B------:R-:W-:Y:S01]  /*4770*/  FMNMX.FTZ R20, R113, R20, !PT ;  /* 0x0000001471147209 */ /* 0x000fe20007810000 */
[----:B------:R-:W3:Y:S01]  /*4780*/  MUFU.TANH R78, R78 ;  /* 0x0000004e004e7308 */ /* 0x000ee20000002400 */
[----:B------:R-:W-:-:S02]  /*4790*/  ISETP.GT.AND P4, PT, R48, 0x29, PT ;  /* 0x000000293000780c */ /* 0x000fc40003f84270 */
[----:B------:R-:W-:Y:S02]  /*47a0*/  FSEL R117, R98, -INF , P5 ;  /* 0xff80000062757808 */ /* 0x000fe40002800000 */
[----:B------:R-:W-:Y:S02]  /*47b0*/  FMNMX.FTZ R20, R115, R20, !PT ;  /* 0x0000001473147209 */ /* 0x000fe40007810000 */
[----:B------:R-:W-:Y:S01]  /*47c0*/  FSEL R45, R106, -INF , P2 ;  /* 0xff8000006a2d7808 */ /* 0x000fe20001000000 */
[----:B------:R2:W-:Y:S01]  /*47d0*/  MUFU.TANH R167, R63 ;  /* 0x0000003f00a77308 */ /* 0x0005e20000002400 */
[----:B------:R-:W-:Y:S02]  /*47e0*/  ISETP.GT.AND P2, PT, R48, 0x30, PT ;  /* 0x000000303000780c */ /* 0x000fe40003f44270 */
[----:B------:R-:W-:Y:S02]  /*47f0*/  FSEL R119, R97, -INF , P4 ;  /* 0xff80000061777808 */ /* 0x000fe40002000000 */
[----:B------:R-:W-:-:S02]  /*4800*/  FMNMX.FTZ R20, R117, R20, !PT ;  /* 0x0000001475147209 */ /* 0x000fc40007810000 */
[----:B------:R-:W-:Y:S01]  /*4810*/  FSEL R47, R108, -INF , P3 ;  /* 0xff8000006c2f7808 */ /* 0x000fe20001800000 */
[----:B------:R-:W3:Y:S01]  /*4820*/  MUFU.TANH R68, R68 ;  /* 0x0000004400447308 */ /* 0x000ee20000002400 */
[----:B------:R-:W-:Y:S02]  /*4830*/  ISETP.GT.AND P3, PT, R48, 0x31, PT ;  /* 0x000000313000780c */ /* 0x000fe40003f64270 */
[----:B------:R-:W-:Y:S01]  /*4840*/  FSEL R121, R100, -INF , P2 ;  /* 0xff80000064797808 */ /* 0x000fe20001000000 */
[----:B------:R-:W-:Y:S02]  /*4850*/  WARPGROUP.DEPBAR.LE gsb0, 0x0 ;  /* 0x00008000000079c5 */ /* 0x000fe40000010000 */
[----:B------:R-:W-:Y:S01]  /*4860*/  FMNMX.FTZ R20, R119, R20, !PT ;  /* 0x0000001477147209 */ /* 0x000fe20007810000 */
[----:B------:R-:W-:Y:S01]  /*4870*/  WARPGROUP.ARRIVE ;  /* 0x00000000000079c5 */ /* 0x000fe20000000000 */
[----:B----4-:R-:W-:Y:S01]  /*4880*/  FSEL R49, R99, -INF , P6 ;  /* 0xff80000063317808 */ /* 0x010fe20003000000 */
[----:B------:R-:W-:Y:S01]  /*4890*/  FMUL.FTZ R32, R32, UR6 ;  /* 0x0000000620207c20 */ /* 0x000fe20008410000 */
[----:B------:R-:W-:Y:S01]  /*48a0*/  ISETP.GT.AND P6, PT, R48, 0x38, PT ;  /* 0x000000383000780c */ /* 0x000fe20003fc4270 */
[----:B------:R4:W-:Y:S01]  /*48b0*/  MUFU.TANH R169, R65 ;  /* 0x0000004100a97308 */ /* 0x0009e20000002400 */
[----:B------:R-:W-:Y:S01]  /*48c0*/  FSEL R123, R88, -INF , P3 ;  /* 0xff800000587b7808 */ /* 0x000fe20001800000 */
[----:B------:R-:W-:Y:S01]  /*48d0*/  HGMMA.64x16x16.F32 R24, gdesc[UR20], R24, gsb0 ;  /* 0x00200000141879f0 */ /* 0x000fe20008000818 */
[----:B------:R-:W-:Y:S01]  /*48e0*/  FMNMX.FTZ R20, R121, R20, !PT ;  /* 0x0000001479147209 */ /* 0x000fe20007810000 */
[----:B------:R-:W-:Y:S01]  /*48f0*/  FMUL.FTZ R36, R36, UR6 ;  /* 0x0000000624247c20 */ /* 0x000fe20008410000 */
[----:B-----5:R-:W-:Y:S01]  /*4900*/  FSEL R51, R102, -INF , P5 ;  /* 0xff80000066337808 */ /* 0x020fe20002800000 */
[----:B------:R-:W-:Y:S01]  /*4910*/  FMUL.FTZ R34, R34, UR6 ;  /* 0x0000000622227c20 */ /* 0x000fe20008410000 */
[----:B------:R-:W-:Y:S01]  /*4920*/  ISETP.GT.AND P5, PT, R48, 0x39, PT ;  /* 0x000000393000780c */ /* 0x000fe20003fa4270 */
[----:B------:R-:W5:Y:S01]  /*4930*/  MUFU.TANH R56, R56 ;  /* 0x0000003800387308 */ /* 0x000f620000002400 */
[----:B------:R-:W-:Y:S01]  /*4940*/  FSEL R125, R90, -INF , P6 ;  /* 0xff8000005a7d7808 */ /* 0x000fe20003000000 */
[----:B------:R-:W-:Y:S01]  /*4950*/  FMUL.FTZ R38, R38, UR6 ;  /* 0x0000000626267c20 */ /* 0x000fe20008410000 */
[----:B------:R-:W-:Y:S01]  /*4960*/  FMNMX.FTZ R20, R123, R20, !PT ;  /* 0x000000147b147209 */ /* 0x000fe20007810000 */
[----:B------:R-:W-:Y:S01]  /*4970*/  FMUL.FTZ R39, R39, UR6 ;  /* 0x0000000627277c20 */ /* 0x000fe20008410000 */
[----:B------:R-:W-:Y:S01]  /*4980*/  FSEL R53, R110, -INF , P4 ;  /* 0xff8000006e357808 */ /* 0x000fe20002000000 */
[----:B------:R-:W-:Y:S01]  /*4990*/  IMAD.U32 R88, RZ, RZ, UR7 ;  /* 0x00000007ff587e24 */ /* 0x000fe2000f8e00ff */
[----:B------:R-:W-:Y:S01]  /*49a0*/  ISETP.GT.AND P4, PT, R48, 0x40, PT ;  /* 0x000000403000780c */ /* 0x000fe20003f84270 */
[----:B------:R-:W5:Y:S01]  /*49b0*/  MUFU.TANH R32, R32 ;  /* 0x0000002000207308 */ /* 0x000f620000002400 */
[----:B0-----:R-:W-:-:S02]  /*49c0*/  FSEL R127, R89, -INF , P5 ;  /* 0xff800000597f7808 */ /* 0x001fc40002800000 */
[----:B------:R-:W-:Y:S02]  /*49d0*/  FMNMX.FTZ R20, R125, R20, !PT ;  /* 0x000000147d147209 */ /* 0x000fe40007810000 */
[----:B------:R-:W-:Y:S02]  /*49e0*/  FSEL R55, R112, -INF , P2 ;  /* 0xff80000070377808 */ /* 0x000fe40001000000 */
[----:B------:R-:W-:Y:S01]  /*49f0*/  ISETP.GT.AND P2, PT, R48, 0x41, PT ;  /* 0x000000413000780c */ /* 0x000fe20003f44270 */
[----:B------:R0:W-:Y:S01]  /*4a00*/  MUFU.TANH R99, R67 ;  /* 0x0000004300637308 */ /* 0x0001e20000002400 */
[----:B------:R-:W-:Y:S02]  /*4a10*/  FSEL R129, R92, -INF , P4 ;  /* 0xff8000005c817808 */ /* 0x000fe40002000000 */
[----:B------:R-:W-:Y:S02]  /*4a20*/  FMNMX.FTZ R20, R127, R20, !PT ;  /* 0x000000147f147209 */ /* 0x000fe40007810000 */
[----:B------:R-:W-:-:S02]  /*4a30*/  FSEL R57, R114, -INF , P3 ;  /* 0xff80000072397808 */ /* 0x000fc40001800000 */
[----:B------:R-:W-:Y:S01]  /*4a40*/  ISETP.GT.AND P3, PT, R48, 0x48, PT ;  /* 0x000000483000780c */ /* 0x000fe20003f64270 */
[----:B------:R-:W5:Y:S01]  /*4a50*/  MUFU.TANH R130, R71 ;  /* 0x0000004700827308 */ /* 0x000f620000002400 */
[----:B------:R-:W-:Y:S01]  /*4a60*/  FSEL R131, R72, -INF , P2 ;  /* 0xff80000048837808 */ /* 0x000fe20001000000 */
[----:B------:R-:W-:Y:S01]  /*4a70*/  IMAD.MOV.U32 R72, RZ, RZ, R87 ;  /* 0x000000ffff487224 */ /* 0x000fe200078e0057 */
[----:B------:R-:W-:Y:S02]  /*4a80*/  FMNMX.FTZ R20, R129, R20, !PT ;  /* 0x0000001481147209 */ /* 0x000fe40007810000 */
[----:B------:R-:W-:Y:S02]  /*4a90*/  FSEL R61, R93, -INF , P5 ;  /* 0xff8000005d3d7808 */ /* 0x000fe40002800000 */
[----:B-1----:R-:W-:Y:S01]  /*4aa0*/  FSEL R59, R94, -INF , P6 ;  /* 0xff8000005e3b7808 */ /* 0x002fe20003000000 */
[----:B------:R1:W-:Y:S01]  /*4ab0*/  MUFU.TANH R105, R69 ;  /* 0x0000004500697308 */ /* 0x0003e20000002400 */
[----:B------:R-:W-:-:S02]  /*4ac0*/  ISETP.GT.AND P5, PT, R48, 0x50, PT ;  /* 0x000000503000780c */ /* 0x000fc40003fa4270 */
[----:B------:R-:W-:Y:S02]  /*4ad0*/  ISETP.GT.AND P6, PT, R48, 0x49, PT ;  /* 0x000000493000780c */ /* 0x000fe40003fc4270 */
[----:B------:R-:W-:Y:S01]  /*4ae0*/  FSEL R133, R74, -INF , P3 ;  /* 0xff8000004a857808 */ /* 0x000fe20001800000 */
[----:B------:R-:W-:Y:S01]  /*4af0*/  IMAD.MOV.U32 R74, RZ, RZ, R87 ;  /* 0x000000ffff4a7224 */ /* 0x000fe200078e0057 */
[----:B------:R-:W-:Y:S01]  /*4b00*/  FMNMX.FTZ R20, R131, R20, !PT ;  /* 0x0000001483147209 */ /* 0x000fe20007810000 */
[----:B------:R-:W5:Y:S01]  /*4b10*/  MUFU.TANH R58, R58 ;  /* 0x0000003a003a7308 */ /* 0x000f620000002400 */
[----:B------:R-:W-:Y:S02]  /*4b20*/  FSEL R141, R64, -INF , P5 ;  /* 0xff800000408d7808 */ /* 0x000fe40002800000 */
[----:B------:R-:W-:Y:S02]  /*4b30*/  FSEL R137, R73, -INF , P6 ;  /* 0xff80000049897808 */ /* 0x000fe40003000000 */
[----:B------:R-:W-:Y:S01]  /*4b40*/  FMNMX.FTZ R64, R133, R20, !PT ;  /* 0x0000001485407209 */ /* 0x000fe20007810000 */
[----:B------:R-:W-:Y:S01]  /*4b50*/  FMUL.FTZ R20, R33, UR6 ;  /* 0x0000000621147c20 */ /* 0x000fe20008410000 */
[----:B--2---:R-:W-:Y:S01]  /*4b60*/  FSEL R63, R116, -INF , P4 ;  /* 0xff800000743f7808 */ /* 0x004fe20002000000 */
[----:B------:R-:W2:Y:S01]  /*4b70*/  MUFU.TANH R70, R70 ;  /* 0x0000004600467308 */ /* 0x000ea20000002400 */
[----:B------:R-:W-:Y:S01]  /*4b80*/  ISETP.GT.AND P4, PT, R48, 0x51, PT ;  /* 0x000000513000780c */ /* 0x000fe20003f84270 */
[----:B------:R-:W-:-:S02]  /*4b90*/  WARPGROUP.DEPBAR.LE gsb0, 0x0 ;  /* 0x00008000000079c5 */ /* 0x000fc40000010000 */
[----:B------:R-:W-:Y:S01]  /*4ba0*/  FMNMX.FTZ R64, R137, R64, !PT ;  /* 0x0000004089407209 */ /* 0x000fe20007810000 */
[----:B------:R-:W-:Y:S01]  /*4bb0*/  FMUL.FTZ R24, R24, UR6 ;  /* 0x0000000618187c20 */ /* 0x000fe20008410000 */
[----:B----4-:R-:W-:Y:S01]  /*4bc0*/  FSEL R65, R118, -INF , P2 ;  /* 0xff80000076417808 */ /* 0x010fe20001000000 */
[----:B------:R-:W-:Y:S01]  /*4bd0*/  FMUL.FTZ R28, R28, UR6 ;  /* 0x000000061c1c7c20 */ /* 0x000fe20008410000 */
[----:B------:R-:W-:Y:S01]  /*4be0*/  ISETP.GT.AND P2, PT, R48, 0x58, PT ;  /* 0x000000583000780c */ /* 0x000fe20003f44270 */
[----:B------:R-:W4:Y:S01]  /*4bf0*/  MUFU.TANH R52, R52 ;  /* 0x0000003400347308 */ /* 0x000f220000002400 */
[----:B------:R-:W-:Y:S01]  /*4c00*/  FSEL R143, R75, -INF , P4 ;  /* 0xff8000004b8f7808 */ /* 0x000fe20002000000 */
[----:B------:R-:W-:Y:S01]  /*4c10*/  FMUL.FTZ R26, R26, UR6 ;  /* 0x000000061a1a7c20 */ /* 0x000fe20008410000 */
[----:B------:R-:W-:Y:S01]  /*4c20*/  FMNMX.FTZ R64, R141, R64, !PT ;  /* 0x000000408d407209 */ /* 0x000fe20007810000 */
[----:B------:R-:W-:Y:S01]  /*4c30*/  FMUL.FTZ R30, R30, UR6 ;  /* 0x000000061e1e7c20 */ /* 0x000fe20008410000 */
[----:B0-----:R-:W-:-:S02]  /*4c40*/  FSEL R67, R77, -INF , P3 ;  /* 0xff8000004d437808 */ /* 0x001fc40001800000 */
[----:B------:R-:W-:Y:S01]  /*4c50*/  FSEL R73, R126, -INF , P4 ;  /* 0xff8000007e497808 */ /* 0x000fe20002000000 */
[----:B------:R-:W0:Y:S01]  /*4c60*/  MUFU.TANH R62, R62 ;  /* 0x0000003e003e7308 */ /* 0x000e220000002400 */
[C---:B------:R-:W-:Y:S02]  /*4c70*/  ISETP.GT.AND P3, PT, R48.reuse, 0x59, PT ;  /* 0x000000593000780c */ /* 0x040fe40003f64270 */
[----:B------:R-:W-:Y:S02]  /*4c80*/  ISETP.GT.AND P4, PT, R48, 0x68, PT ;  /* 0x000000683000780c */ /* 0x000fe40003f84270 */
[----:B------:R-:W-:Y:S02]  /*4c90*/  FSEL R147, R76, -INF , P2 ;  /* 0xff8000004c937808 */ /* 0x000fe40001000000 */
[----:B------:R-:W-:Y:S01]  /*4ca0*/  FMNMX.FTZ R64, R143, R64, !PT ;  /* 0x000000408f407209 */ /* 0x000fe20007810000 */
[----:B------:R-:W0:Y:S01]  /*4cb0*/  MUFU.TANH R54, R54 ;  /* 0x0000003600367308 */ /* 0x000e220000002400 */
[----:B-1----:R-:W-:-:S02]  /*4cc0*/  FSEL R69, R79, -INF , P6 ;  /* 0xff8000004f457808 */ /* 0x002fc40003000000 */
[----:B------:R-:W-:Y:S02]  /*4cd0*/  ISETP.GT.AND P6, PT, R48, 0x60, PT ;  /* 0x000000603000780c */ /* 0x000fe40003fc4270 */
[----:B---3--:R-:W-:Y:S01]  /*4ce0*/  FSEL R149, R66, -INF , P3 ;  /* 0xff80000042957808 */ /* 0x008fe20001800000 */
[--C-:B------:R-:W-:Y:S01]  /*4cf0*/  IMAD.MOV.U32 R66, RZ, RZ, R87.reuse ;  /* 0x000000ffff427224 */ /* 0x100fe200078e0057 */
[----:B------:R-:W-:Y:S01]  /*4d00*/  FSEL R83, R78, -INF , P4 ;  /* 0xff8000004e537808 */ /* 0x000fe20002000000 */
[----:B------:R-:W1:Y:S01]  /*4d10*/  MUFU.TANH R134, R134 ;  /* 0x0000008600867308 */ /* 0x000e620000002400 */
[----:B------:R-:W-:Y:S01]  /*4d20*/  FSEL R155, R60, -INF , P4 ;  /* 0xff8000003c9b7808 */ /* 0x000fe20002000000 */
[----:B------:R-:W-:Y:S01]  /*4d30*/  IMAD.MOV.U32 R78, RZ, RZ, R87 ;  /* 0x000000ffff4e7224 */ /* 0x000fe200078e0057 */
[----:B------:R-:W-:Y:S02]  /*4d40*/  FMNMX.FTZ R64, R147, R64, !PT ;  /* 0x0000004093407209 */ /* 0x000fe40007810000 */
[----:B------:R-:W-:-:S02]  /*4d50*/  ISETP.GT.AND P4, PT, R48, 0x79, PT ;  /* 0x000000793000780c */ /* 0x000fc40003f84270 */
[----:B------:R-:W-:Y:S01]  /*4d60*/  FSEL R71, R124, -INF , P5 ;  /* 0xff8000007c477808 */ /* 0x000fe20002800000 */
[----:B------:R-:W3:Y:S01]  /*4d70*/  MUFU.TANH R135, R135 ;  /* 0x0000008700877308 */ /* 0x000ee20000002400 */
[----:B------:R-:W-:Y:S02]  /*4d80*/  ISETP.GT.AND P5, PT, R48, 0x61, PT ;  /* 0x000000613000780c */ /* 0x000fe40003fa4270 */
[----:B------:R-:W-:Y:S01]  /*4d90*/  FSEL R151, R68, -INF , P6 ;  /* 0xff80000044977808 */ /* 0x000fe20003000000 */
[----:B------:R-:W-:Y:S01]  /*4da0*/  IMAD.MOV.U32 R68, RZ, RZ, R87 ;  /* 0x000000ffff447224 */ /* 0x000fe200078e0057 */
[----:B------:R-:W-:Y:S02]  /*4db0*/  FMNMX.FTZ R64, R149, R64, !PT ;  /* 0x0000004095407209 */ /* 0x000fe40007810000 */
[----:B------:R-:W-:Y:S01]  /*4dc0*/  FSEL R97, R14, -INF , P4 ;  /* 0xff8000000e617808 */ /* 0x000fe20002000000 */
[----:B------:R-:W3:Y:S01]  /*4dd0*/  MUFU.TANH R20, R20 ;  /* 0x0000001400147308 */ /* 0x000ee20000002400 */
[----:B------:R-:W-:Y:S01]  /*4de0*/  FSEL R165, R165, -INF , P4 ;  /* 0xff800000a5a57808 */ /* 0x000fe20002000000 */
[----:B------:R-:W-:Y:S01]  /*4df0*/  FMUL.FTZ R14, R25, UR6 ;  /* 0x00000006190e7c20 */ /* 0x000fe20008410000 */
[----:B------:R-:W-:-:S02]  /*4e00*/  ISETP.GT.AND P4, PT, R48, 0x90, PT ;  /* 0x000000903000780c */ /* 0x000fc40003f84270 */
[----:B-----5:R-:W-:Y:S01]  /*4e10*/  FSEL R153, R56, -INF , P5 ;  /* 0xff80000038997808 */ /* 0x020fe20002800000 */
[----:B------:R-:W-:Y:S01]  /*4e20*/  FMUL.FTZ R56, R35, UR6 ;  /* 0x0000000623387c20 */ /* 0x000fe20008410000 */
[----:B------:R-:W-:Y:S01]  /*4e30*/  FMNMX.FTZ R64, R151, R64, !PT ;  /* 0x0000004097407209 */ /* 0x000fe20007810000 */
[----:B------:R-:W5:Y:S01]  /*4e40*/  MUFU.TANH R136, R136 ;  /* 0x0000008800887308 */ /* 0x000f620000002400 */
[----:B------:R-:W-:Y:S02]  /*4e50*/  FSEL R175, R32, -INF , P4 ;  /* 0xff80000020af7808 */ /* 0x000fe40002000000 */
[----:B------:R-:W-:Y:S02]  /*4e60*/  FSEL R75, R128, -INF , P2 ;  /* 0xff800000804b7808 */ /* 0x000fe40001000000 */
[----:B------:R-:W-:Y:S02]  /*4e70*/  FMNMX.FTZ R32, R11, R12, !PT ;  /* 0x0000000c0b207209 */ /* 0x000fe40007810000 */
[----:B------:R-:W-:Y:S01]  /*4e80*/  ISETP.GT.AND P2, PT, R48, 0x69, PT ;  /* 0x000000693000780c */ /* 0x000fe20003f44270 */
[----:B------:R-:W5:Y:S01]  /*4e90*/  MUFU.TANH R36, R36 ;  /* 0x0000002400247308 */ /* 0x000f620000002400 */
[----:B------:R-:W-:-:S02]  /*4ea0*/  FMNMX.FTZ R64, R153, R64, !PT ;  /* 0x0000004099407209 */ /* 0x000fc40007810000 */
[----:B------:R-:W-:Y:S02]  /*4eb0*/  FSEL R77, R130, -INF , P3 ;  /* 0xff800000824d7808 */ /* 0x000fe40001800000 */
[----:B------:R-:W-:Y:S02]  /*4ec0*/  FMNMX.FTZ R32, R13, R32, !PT ;  /* 0x000000200d207209 */ /* 0x000fe40007810000 */
[----:B------:R-:W-:Y:S01]  /*4ed0*/  ISETP.GT.AND P3, PT, R48, 0x70, PT ;  /* 0x000000703000780c */ /* 0x000fe20003f64270 */
[----:B------:R-:W5:Y:S01]  /*4ee0*/  MUFU.TANH R138, R138 ;  /* 0x0000008a008a7308 */ /* 0x000f620000002400 */
[----:B------:R-:W-:Y:S02]  /*4ef0*/  FSEL R157, R58, -INF , P2 ;  /* 0xff8000003a9d7808 */ /* 0x000fe40001000000 */
[----:B------:R-:W-:Y:S02]  /*4f00*/  FMNMX.FTZ R64, R155, R64, !PT ;  /* 0x000000409b407209 */ /* 0x000fe40007810000 */
[----:B------:R-:W-:-:S02]  /*4f10*/  FSEL R79, R132, -INF , P6 ;  /* 0xff800000844f7808 */ /* 0x000fc40003000000 */
[----:B------:R-:W-:Y:S01]  /*4f20*/  FMNMX.FTZ R32, R15, R32, !PT ;  /* 0x000000200f207209 */ /* 0x000fe20007810000 */
[----:B------:R-:W-:Y:S01]  /*4f30*/  MUFU.TANH R34, R34 ;  /* 0x0000002200227308 */ /* 0x000fe20000002400 */
[----:B------:R-:W-:Y:S02]  /*4f40*/  ISETP.GT.AND P6, PT, R48, 0x71, PT ;  /* 0x000000713000780c */ /* 0x000fe40003fc4270 */
[----:B------:R-:W-:Y:S02]  /*4f50*/  FSEL R159, R50, -INF , P3 ;  /* 0xff800000329f7808 */ /* 0x000fe40001800000 */
[----:B------:R-:W-:Y:S02]  /*4f60*/  FMNMX.FTZ R64, R157, R64, !PT ;  /* 0x000000409d407209 */ /* 0x000fe40007810000 */
[----:B--2---:R-:W-:Y:S01]  /*4f70*/  FSEL R33, R70, -INF , P5 ;  /* 0xff80000046217808 */ /* 0x004fe20002800000 */
[----:B------:R-:W-:Y:S01]  /*4f80*/  MUFU.TANH R24, R24 ;  /* 0x0000001800187308 */ /* 0x000fe20000002400 */
[----:B------:R-:W-:Y:S01]  /*4f90*/  FMNMX.FTZ R32, R21, R32, !PT ;  /* 0x0000002015207209 */ /* 0x000fe20007810000 */
[----:B------:R-:W-:Y:S01]  /*4fa0*/  IMAD.MOV.U32 R70, RZ, RZ, R87 ;  /* 0x000000ffff467224 */ /* 0x000fe200078e0057 */
[----:B------:R-:W-:-:S02]  /*4fb0*/  ISETP.GT.AND P5, PT, R48, 0x78, PT ;  /* 0x000000783000780c */ /* 0x000fc40003fa4270 */
[----:B------:R-:W-:Y:S02]  /*4fc0*/  FSEL R161, R42, -INF , P6 ;  /* 0xff8000002aa17808 */ /* 0x000fe40003000000 */
[----:B------:R-:W-:Y:S01]  /*4fd0*/  FMNMX.FTZ R64, R159, R64, !PT ;  /* 0x000000409f407209 */ /* 0x000fe20007810000 */
[----:B------:R-:W-:Y:S01]  /*4fe0*/  MUFU.TANH R56, R56 ;  /* 0x0000003800387308 */ /* 0x000fe20000002400 */
[----:B------:R-:W-:Y:S02]  /*4ff0*/  FMNMX.FTZ R32, R41, R32, !PT ;  /* 0x0000002029207209 */ /* 0x000fe40007810000 */
[----:B----4-:R-:W-:Y:S02]  /*5000*/  FSEL R163, R52, -INF , P5 ;  /* 0xff80000034a37808 */ /* 0x010fe40002800000 */
[----:B------:R-:W-:Y:S02]  /*5010*/  FMNMX.FTZ R64, R161, R64, !PT ;  /* 0x00000040a1407209 */ /* 0x000fe40007810000 */
[----:B0-----:R-:W-:Y:S01]  /*5020*/  FSEL R35, R62, -INF , P2 ;  /* 0xff8000003e237808 */ /* 0x001fe20001000000 */
[----:B------:R-:W-:Y:S01]  /*5030*/  MUFU.TANH R14, R14 ;  /* 0x0000000e000e7308 */ /* 0x000fe20000002400 */
[----:B------:R-:W-:Y:S01]  /*5040*/  FMNMX.FTZ R32, R43, R32, !PT ;  /* 0x000000202b207209 */ /* 0x000fe20007810000 */
[----:B------:R-:W-:Y:S01]  /*5050*/  IMAD.MOV.U32 R62, RZ, RZ, R87 ;  /* 0x000000ffff3e7224 */ /* 0x000fe200078e0057 */
[----:B------:R-:W-:-:S02]  /*5060*/  ISETP.GT.AND P2, PT, R48, 0x80, PT ;  /* 0x000000803000780c */ /* 0x000fc40003f44270 */
[----:B------:R-:W-:Y:S02]  /*5070*/  FMNMX.FTZ R64, R163, R64, !PT ;  /* 0x00000040a3407209 */ /* 0x000fe40007810000 */
[----:B------:R-:W-:Y:S01]  /*5080*/  FSEL R85, R44, -INF , P3 ;  /* 0xff8000002c557808 */ /* 0x000fe20001800000 */
[----:B------:R-:W-:Y:S01]  /*5090*/  FMUL.FTZ R44, R37, UR6 ;  /* 0x00000006252c7c20 */ /* 0x000fe20008410000 */
[----:B------:R-:W-:Y:S01]  /*50a0*/  FMNMX.FTZ R32, R45, R32, !PT ;  /* 0x000000202d207209 */ /* 0x000fe20007810000 */
[----:B------:R-:W-:Y:S01]  /*50b0*/  MUFU.TANH R38, R38 ;  /* 0x0000002600267308 */ /* 0x000fe20000002400 */
[----:B------:R-:W-:Y:S02]  /*50c0*/  ISETP.GT.AND P3, PT, R48, 0x81, PT ;  /* 0x000000813000780c */ /* 0x000fe40003f64270 */
[----:B------:R-:W-:Y:S02]  /*50d0*/  FSEL R167, R167, -INF , P2 ;  /* 0xff800000a7a77808 */ /* 0x000fe40001000000 */
[----:B------:R-:W-:-:S02]  /*50e0*/  FMNMX.FTZ R64, R165, R64, !PT ;  /* 0x00000040a5407209 */ /* 0x000fc40007810000 */
[----:B------:R-:W-:Y:S01]  /*50f0*/  FSEL R37, R46, -INF , P6 ;  /* 0xff8000002e257808 */ /* 0x000fe20003000000 */
[----:B------:R-:W0:Y:S01]  /*5100*/  MUFU.TANH R44, R44 ;  /* 0x0000002c002c7308 */ /* 0x000e220000002400 */
[----:B------:R-:W-:Y:S02]  /*5110*/  FMNMX.FTZ R32, R47, R32, !PT ;  /* 0x000000202f207209 */ /* 0x000fe40007810000 */
[----:B------:R-:W-:Y:S02]  /*5120*/  ISETP.GT.AND P6, PT, R48, 0x88, PT ;  /* 0x000000883000780c */ /* 0x000fe40003fc4270 */
[----:B------:R-:W-:Y:S02]  /*5130*/  FSEL R169, R169, -INF , P3 ;  /* 0xff800000a9a97808 */ /* 0x000fe40001800000 */
[----:B------:R-:W-:Y:S01]  /*5140*/  FMNMX.FTZ R64, R167, R64, !PT ;  /* 0x00000040a7407209 */ /* 0x000fe20007810000 */
[----:B------:R-:W2:Y:S01]  /*5150*/  MUFU.TANH R28, R28 ;  /* 0x0000001c001c7308 */ /* 0x000ea20000002400 */
[----:B------:R-:W-:-:S02]  /*5160*/  FSEL R93, R54, -INF , P5 ;  /* 0xff800000365d7808 */ /* 0x000fc40002800000 */
[----:B------:R-:W-:Y:S02]  /*5170*/  FMNMX.FTZ R32, R49, R32, !PT ;  /* 0x0000002031207209 */ /* 0x000fe40007810000 */
[----:B------:R-:W-:Y:S02]  /*5180*/  ISETP.GT.AND P5, PT, R48, 0x89, PT ;  /* 0x000000893000780c */ /* 0x000fe40003fa4270 */
[----:B-1----:R-:W-:Y:S01]  /*5190*/  FSEL R171, R134, -INF , P6 ;  /* 0xff80000086ab7808 */ /* 0x002fe20003000000 */
[----:B------:R-:W-:Y:S01]  /*51a0*/  MUFU.TANH R26, R26 ;  /* 0x0000001a001a7308 */ /* 0x000fe20000002400 */
[----:B------:R-:W-:Y:S02]  /*51b0*/  FMNMX.FTZ R64, R169, R64, !PT ;  /* 0x00000040a9407209 */ /* 0x000fe40007810000 */
[----:B------:R-:W-:Y:S02]  /*51c0*/  FMNMX.FTZ R32, R51, R32, !PT ;  /* 0x0000002033207209 */ /* 0x000fe40007810000 */
[----:B---3--:R-:W-:-:S02]  /*51d0*/  FSEL R173, R135, -INF , P5 ;  /* 0xff80000087ad7808 */ /* 0x008fc40002800000 */
[----:B------:R-:W-:Y:S01]  /*51e0*/  FMNMX.FTZ R64, R171, R64, !PT ;  /* 0x00000040ab407209 */ /* 0x000fe20007810000 */
[----:B------:R-:W-:Y:S01]  /*51f0*/  MUFU.TANH R30, R30 ;  /* 0x0000001e001e7308 */ /* 0x000fe20000002400 */
[----:B------:R-:W-:Y:S02]  /*5200*/  FSEL R105, R105, -INF , P3 ;  /* 0xff80000069697808 */ /* 0x000fe40001800000 */
[----:B------:R-:W-:Y:S02]  /*5210*/  FMNMX.FTZ R32, R53, R32, !PT ;  /* 0x0000002035207209 */ /* 0x000fe40007810000 */
[----:B------:R-:W-:Y:S02]  /*5220*/  ISETP.GT.AND P3, PT, R48, 0x91, PT ;  /* 0x000000913000780c */ /* 0x000fe40003f64270 */
[----:B------:R-:W-:Y:S02]  /*5230*/  FMNMX.FTZ R64, R173, R64, !PT ;  /* 0x00000040ad407209 */ /* 0x000fe40007810000 */
[----:B------:R-:W-:-:S02]  /*5240*/  FSEL R99, R99, -INF , P2 ;  /* 0xff80000063637808 */ /* 0x000fc40001000000 */
[----:B------:R-:W-:Y:S02]  /*5250*/  FMNMX.FTZ R32, R55, R32, !PT ;  /* 0x0000002037207209 */ /* 0x000fe40007810000 */
[----:B------:R-:W-:Y:S02]  /*5260*/  ISETP.GT.AND P2, PT, R48, 0x98, PT ;  /* 0x000000983000780c */ /* 0x000fe40003f44270 */
[----:B------:R-:W-:Y:S01]  /*5270*/  FSEL R177, R20, -INF , P3 ;  /* 0xff80000014b17808 */ /* 0x000fe20001800000 */
[----:B------:R-:W-:Y:S01]  /*5280*/  FMUL.FTZ R20, R29, UR6 ;  /* 0x000000061d147c20 */ /* 0x000fe20008410000 */
[----:B------:R-:W-:Y:S02]  /*5290*/  FMNMX.FTZ R64, R175, R64, !PT ;  /* 0x00000040af407209 */ /* 0x000fe40007810000 */
[----:B-----5:R-:W-:Y:S02]  /*52a0*/  FSEL R25, R136, -INF , P6 ;  /* 0xff80000088197808 */ /* 0x020fe40003000000 */
[----:B------:R-:W-:Y:S01]  /*52b0*/  FMNMX.FTZ R32, R57, R32, !PT ;  /* 0x0000002039207209 */ /* 0x000fe20007810000 */
[----:B------:R-:W1:Y:S01]  /*52c0*/  MUFU.TANH R20, R20 ;  /* 0x0000001400147308 */ /* 0x000e620000002400 */
[----:B------:R-:W-:-:S02]  /*52d0*/  ISETP.GT.AND P6, PT, R48, 0x99, PT ;  /* 0x000000993000780c */ /* 0x000fc40003fc4270 */
[----:B------:R-:W-:Y:S02]  /*52e0*/  FSEL R179, R36, -INF , P2 ;  /* 0xff80000024b37808 */ /* 0x000fe40001000000 */
[----:B------:R-:W-:Y:S02]  /*52f0*/  FMNMX.FTZ R64, R177, R64, !PT ;  /* 0x00000040b1407209 */ /* 0x000fe40007810000 */
[----:B------:R-:W-:Y:S02]  /*5300*/  FSEL R29, R138, -INF , P5 ;  /* 0xff8000008a1d7808 */ /* 0x000fe40002800000 */
[----:B------:R-:W-:Y:S02]  /*5310*/  FMNMX.FTZ R32, R59, R32, !PT ;  /* 0x000000203b207209 */ /* 0x000fe40007810000 */
[----:B------:R-:W-:Y:S02]  /*5320*/  ISETP.GT.AND P5, PT, R48, 0xa0, PT ;  /* 0x000000a03000780c */ /* 0x000fe40003fa4270 */
[----:B0-----:R-:W-:-:S02]  /*5330*/  FSEL R181, R44, -INF , P6 ;  /* 0xff8000002cb57808 */ /* 0x001fc40003000000 */
[----:B------:R-:W-:Y:S02]  /*5340*/  FMNMX.FTZ R64, R179, R64, !PT ;  /* 0x00000040b3407209 */ /* 0x000fe40007810000 */
[----:B------:R-:W-:Y:S02]  /*5350*/  FSEL R135, R34, -INF , P4 ;  /* 0xff80000022877808 */ /* 0x000fe40002000000 */
[----:B------:R-:W-:Y:S02]  /*5360*/  FMNMX.FTZ R32, R61, R32, !PT ;  /* 0x000000203d207209 */ /* 0x000fe40007810000 */
[----:B------:R-:W-:Y:S02]  /*5370*/  ISETP.GT.AND P4, PT, R48, 0xa1, PT ;  /* 0x000000a13000780c */ /* 0x000fe40003f84270 */
[----:B------:R-:W-:Y:S02]  /*5380*/  FSEL R183, R24, -INF , P5 ;  /* 0xff80000018b77808 */ /* 0x000fe40002800000 */
[----:B------:R-:W-:-:S02]  /*5390*/  FMNMX.FTZ R64, R181, R64, !PT ;  /* 0x00000040b5407209 */ /* 0x000fc40007810000 */
[----:B------:R-:W-:Y:S02]  /*53a0*/  FSEL R139, R56, -INF , P3 ;  /* 0xff800000388b7808 */ /* 0x000fe40001800000 */
[----:B------:R-:W-:Y:S02]  /*53b0*/  FMNMX.FTZ R32, R63, R32, !PT ;  /* 0x000000203f207209 */ /* 0x000fe40007810000 */
[----:B------:R-:W-:Y:S02]  /*53c0*/  ISETP.GT.AND P3, PT, R48, 0xa8, PT ;  /* 0x000000a83000780c */ /* 0x000fe40003f64270 */
[----:B------:R-:W-:Y:S02]  /*53d0*/  FSEL R185, R14, -INF , P4 ;  /* 0xff8000000eb97808 */ /* 0x000fe40002000000 */
[----:B------:R-:W-:Y:S02]  /*53e0*/  FMNMX.FTZ R64, R183, R64, !PT ;  /* 0x00000040b7407209 */ /* 0x000fe40007810000 */
[----:B------:R-:W-:-:S02]  /*53f0*/  FSEL R145, R38, -INF , P2 ;  /* 0xff80000026917808 */ /* 0x000fc40001000000 */
[----:B------:R-:W-:Y:S02]  /*5400*/  FMNMX.FTZ R32, R65, R32, !PT ;  /* 0x0000002041207209 */ /* 0x000fe40007810000 */
[----:B------:R-:W-:Y:S02]  /*5410*/  ISETP.GT.AND P2, PT, R48, 0xa9, PT ;  /* 0x000000a93000780c */ /* 0x000fe40003f44270 */
[----:B--2---:R-:W-:Y:S01]  /*5420*/  FSEL R187, R28, -INF , P3 ;  /* 0xff8000001cbb7808 */ /* 0x004fe20001800000 */
[----:B------:R-:W-:Y:S01]  /*5430*/  FMUL.FTZ R28, R31, UR6 ;  /* 0x000000061f1c7c20 */ /* 0x000fe20008410000 */
[----:B------:R-:W-:Y:S02]  /*5440*/  FMNMX.FTZ R64, R185, R64, !PT ;  /* 0x00000040b9407209 */ /* 0x000fe40007810000 */
[----:B------:R-:W-:Y:S02]  /*5450*/  FMNMX.FTZ R32, R67, R32, !PT ;  /* 0x0000002043207209 */ /* 0x000fe40007810000 */
[----:B-1----:R-:W-:Y:S01]  /*5460*/  FSEL R189, R20, -INF , P2 ;  /* 0xff80000014bd7808 */ /* 0x002fe20001000000 */
[----:B------:R-:W-:Y:S01]  /*5470*/  MUFU.TANH R28, R28 ;  /* 0x0000001c001c7308 */ /* 0x000fe20000002400 */
[----:B------:R-:W-:-:S02]  /*5480*/  FMNMX.FTZ R64, R187, R64, !PT ;  /* 0x00000040bb407209 */ /* 0x000fc40007810000 */
[----:B------:R-:W-:Y:S02]  /*5490*/  FMNMX.FTZ R32, R69, R32, !PT ;  /* 0x0000002045207209 */ /* 0x000fe40007810000 */
[----:B------:R-:W-:Y:S02]  /*54a0*/  FMNMX.FTZ R64, R189, R64, !PT ;  /* 0x00000040bd407209 */ /* 0x000fe40007810000 */
[----:B------:R-:W-:Y:S01]  /*54b0*/  FMNMX.FTZ R32, R71, R32, !PT ;  /* 0x0000002047207209 */ /* 0x000fe20007810000 */
[----:B------:R-:W0:Y:S01]  /*54c0*/  MUFU.TANH R20, R39 ;  /* 0x0000002700147308 */ /* 0x000e220000002400 */
[----:B------:R-:W-:Y:S01]  /*54d0*/  MOV R76, R87 ;  /* 0x00000057004c7202 */ /* 0x000fe20000000f00 */
[----:B------:R-:W1:Y:S01]  /*54e0*/  SHFL.BFLY PT, R89, R64, 0x2, 0x1f ;  /* 0x0c401f0040597f89 */ /* 0x000e6200000e0000 */
[----:B------:R-:W-:-:S04]  /*54f0*/  FMNMX.FTZ R32, R73, R32, !PT ;  /* 0x0000002049207209 */ /* 0x000fc80007810000 */
[----:B------:R-:W-:-:S04]  /*5500*/  FMNMX.FTZ R32, R75, R32, !PT ;  /* 0x000000204b207209 */ /* 0x000fc80007810000 */
[----:B------:R-:W-:-:S04]  /*5510*/  FMNMX.FTZ R32, R77, R32, !PT ;  /* 0x000000204d207209 */ /* 0x000fc80007810000 */
[----:B------:R-:W-:-:S04]  /*5520*/  FMNMX.FTZ R32, R79, R32, !PT ;  /* 0x000000204f207209 */ /* 0x000fc80007810000 */
[----:B------:R-:W-:-:S04]  /*5530*/  FMNMX.FTZ R32, R33, R32, !PT ;  /* 0x0000002021207209 */ /* 0x000fc80007810000 */
[----:B------:R-:W-:Y:S02]  /*5540*/  FMNMX.FTZ R32, R83, R32, !PT ;  /* 0x0000002053207209 */ /* 0x000fe40007810000 */
[----:B-1----:R-:W-:Y:S01]  /*5550*/  FMNMX.FTZ R24, R64, R89, !PT ;  /* 0x0000005940187209 */ /* 0x002fe20007810000 */
[----:B------:R-:W-:Y:S01]  /*5560*/  IMAD.MOV.U32 R64, RZ, RZ, R87 ;  /* 0x000000ffff407224 */ /* 0x000fe200078e0057 */
[----:B------:R-:W-:-:S03]  /*5570*/  FMNMX.FTZ R32, R35, R32, !PT ;  /* 0x0000002023207209 */ /* 0x000fc60007810000 */
        /* <DEDUP_REMOVED lines=8> */
[----:B------:R-:W-:Y:S01]  /*5600*/  FMUL.FTZ R24, R27, UR6 ;  /* 0x000000061b187c20 */ /* 0x000fe20008410000 */
[----:B------:R-:W-:Y:S02]  /*5610*/  FMNMX.FTZ R32, R25, R32, !PT ;  /* 0x0000002019207209 */ /* 0x000fe40007810000 */
[C---:B------:R-:W-:Y:S01]  /*5620*/  FSETP.NEU.FTZ.AND P0, PT, R89.reuse, -INF , PT ;  /* 0xff8000005900780b */ /* 0x040fe20003f1d000 */
[----:B------:R-:W-:Y:S01]  /*5630*/  FMUL.FTZ R14, R89, R88 ;  /* 0x00000058590e7220 */ /* 0x000fe20000410000 */
[----:B------:R-:W-:Y:S01]  /*5640*/  FMNMX.FTZ R32, R29, R32, !PT ;  /* 0x000000201d207209 */ /* 0x000fe20007810000 */
[----:B------:R-:W1:Y:S03]  /*5650*/  MUFU.TANH R24, R24 ;  /* 0x0000001800187308 */ /* 0x000e660000002400 */
[----:B------:R-:W-:-:S02]  /*5660*/  FMNMX.FTZ R32, R135, R32, !PT ;  /* 0x0000002087207209 */ /* 0x000fc40007810000 */
[----:B------:R-:W-:Y:S02]  /*5670*/  FSEL R14, R14, RZ, P0 ;  /* 0x000000ff0e0e7208 */ /* 0x000fe40000000000 */
[----:B------:R-:W-:Y:S02]  /*5680*/  FMNMX.FTZ R32, R139, R32, !PT ;  /* 0x000000208b207209 */ /* 0x000fe40007810000 */
[----:B------:R-:W-:Y:S01]  /*5690*/  ISETP.NE.AND P0, PT, R122, RZ, PT ;  /* 0x000000ff7a00720c */ /* 0x000fe20003f05270 */
        /* <DEDUP_REMOVED lines=29> */
[----:B------:R-:W0:Y:S01]  /*5870*/  SHFL.BFLY PT, R133, R32, 0x2, 0x1f ;  /* 0x0c401f0020857f89 */ /* 0x000e2200000e0000 */
        /* <DEDUP_REMOVED lines=8> */
[----:B------:R-:W2:Y:S01]  /*5900*/  MUFU.EX2 R178, R178 ;  /* 0x000000b200b27308 */ /* 0x000ea20000000800 */
        /* <DEDUP_REMOVED lines=19> */
[----:B------:R-:W4:Y:S01]  /*5a40*/  SHFL.BFLY PT, R133, R20, 0x1, 0x1f ;  /* 0x0c201f0014857f89 */ /* 0x000f2200000e0000 */
[-CC-:B------:R-:W-:Y:S01]  /*5a50*/  FFMA.FTZ R216, R183, R88.reuse, -R14.reuse ;  /* 0x00000058b7d87223 */ /* 0x180fe2000001080e */
[-CC-:B------:R-:W-:Y:S01]  /*5a60*/  FFMA.FTZ R151, R185, R88.reuse, -R14.reuse ;  /* 0x00000058b9977223 */ /* 0x180fe2000001080e */
[-CC-:B------:R-:W-:Y:S01]  /*5a70*/  FFMA.FTZ R218, R187, R88.reuse, -R14.reuse ;  /* 0x00000058bbda7223 */ /* 0x180fe2000001080e */
[----:B------:R-:W5:Y:S01]  /*5a80*/  MUFU.EX2 R39, R39 ;  /* 0x0000002700277308 */ /* 0x000f620000000800 */
[----:B------:R-:W-:-:S07]  /*5a90*/  FFMA.FTZ R153, R189, R88, -R14 ;  /* 0x00000058bd997223 */ /* 0x000fce000001080e */
[----:B------:R-:W5:Y:S08]  /*5aa0*/  MUFU.EX2 R182, R182 ;  /* 0x000000b600b67308 */ /* 0x000f700000000800 */
[----:B------:R-:W5:Y:S01]  /*5ab0*/  MUFU.EX2 R91, R91 ;  /* 0x0000005b005b7308 */ /* 0x000f620000000800 */
[----:B----4-:R-:W-:-:S04]  /*5ac0*/  FMNMX.FTZ R133, R20, R133, !PT ;  /* 0x0000008514857209 */ /* 0x010fc80007810000 */
[C---:B------:R-:W-:Y:S01]  /*5ad0*/  FSETP.NEU.FTZ.AND P2, PT, R133.reuse, -INF , PT ;  /* 0xff8000008500780b */ /* 0x040fe20003f5d000 */
[-C--:B------:R-:W-:Y:S02]  /*5ae0*/  FMUL.FTZ R38, R133, R88.reuse ;  /* 0x0000005885267220 */ /* 0x080fe40000410000 */
[----:B------:R-:W4:Y:S03]  /*5af0*/  MUFU.EX2 R184, R184 ;  /* 0x000000b800b87308 */ /* 0x000f260000000800 */
[----:B------:R-:W-:Y:S02]  /*5b00*/  FSEL R38, R38, RZ, P2 ;  /* 0x000000ff26267208 */ /* 0x000fe40001000000 */
[----:B------:R-:W-:Y:S01]  /*5b10*/  ISETP.GE.AND P2, PT, R81, 0xb1, PT ;  /* 0x000000b15100780c */ /* 0x000fe20003f46270 */
[----:B------:R-:W-:Y:S02]  /*5b20*/  IMAD.MOV.U32 R81, RZ, RZ, R87 ;  /* 0x000000ffff517224 */ /* 0x000fe400078e0057 */
[----:B------:R-:W-:Y:S01]  /*5b30*/  MUFU.EX2 R95, R95 ;  /* 0x0000005f005f7308 */ /* 0x000fe20000000800 */
[-CC-:B------:R-:W-:Y:S01]  /*5b40*/  FFMA.FTZ R177, R11, R88.reuse, -R38.reuse ;  /* 0x000000580bb17223 */ /* 0x180fe20000010826 */
[----:B-1----:R-:W-:Y:S01]  /*5b50*/  FADD.FTZ R11, R176, R27 ;  /* 0x0000001bb00b7221 */ /* 0x002fe20000010000 */
[-CC-:B------:R-:W-:Y:S01]  /*5b60*/  FFMA.FTZ R12, R12, R88.reuse, -R38.reuse ;  /* 0x000000580c0c7223 */ /* 0x180fe20000010826 */
[-CC-:B------:R-:W-:Y:S01]  /*5b70*/  FFMA.FTZ R179, R13, R88.reuse, -R38.reuse ;  /* 0x000000580db37223 */ /* 0x180fe20000010826 */
[-CC-:B------:R-:W-:Y:S01]  /*5b80*/  FFMA.FTZ R14, R15, R88.reuse, -R38.reuse ;  /* 0x000000580f0e7223 */ /* 0x180fe20000010826 */
[----:B--2---:R-:W-:Y:S01]  /*5b90*/  FADD.FTZ R42, R178, R11 ;  /* 0x0000000bb22a7221 */ /* 0x004fe20000010000 */
[-CC-:B------:R-:W-:Y:S01]  /*5ba0*/  FFMA.FTZ R181, R21, R88.reuse, -R38.reuse ;  /* 0x0000005815b57223 */ /* 0x180fe20000010826 */
[----:B------:R-:W-:Y:S01]  /*5bb0*/  MUFU.EX2 R177, R177 ;  /* 0x000000b100b17308 */ /* 0x000fe20000000800 */
[-C--:B------:R-:W-:Y:S01]  /*5bc0*/  FFMA.FTZ R20, R41, R88.reuse, -R38 ;  /* 0x0000005829147223 */ /* 0x080fe20000010826 */
[----:B---3--:R-:W-:Y:S01]  /*5bd0*/  FADD.FTZ R11, R31, R42 ;  /* 0x0000002a1f0b7221 */ /* 0x008fe20000010000 */
[-CC-:B------:R-:W-:Y:S01]  /*5be0*/  FFMA.FTZ R183, R43, R88.reuse, -R38.reuse ;  /* 0x000000582bb77223 */ /* 0x180fe20000010826 */
[-CC-:B------:R-:W-:Y:S01]  /*5bf0*/  FFMA.FTZ R24, R45, R88.reuse, -R38.reuse ;  /* 0x000000582d187223 */ /* 0x180fe20000010826 */
[-CC-:B------:R-:W-:Y:S01]  /*5c00*/  FFMA.FTZ R185, R47, R88.reuse, -R38.reuse ;  /* 0x000000582fb97223 */ /* 0x180fe20000010826 */
[----:B0-----:R-:W-:Y:S01]  /*5c10*/  FADD.FTZ R42, R180, R11 ;  /* 0x0000000bb42a7221 */ /* 0x001fe20000010000 */
[-CC-:B------:R-:W-:Y:S01]  /*5c20*/  FFMA.FTZ R26, R49, R88.reuse, -R38.reuse ;  /* 0x00000058311a7223 */ /* 0x180fe20000010826 */
[----:B------:R-:W0:Y:S01]  /*5c30*/  MUFU.EX2 R12, R12 ;  /* 0x0000000c000c7308 */ /* 0x000e220000000800 */
[-C--:B------:R-:W-:Y:S01]  /*5c40*/  FFMA.FTZ R187, R51, R88.reuse, -R38 ;  /* 0x0000005833bb7223 */ /* 0x080fe20000010826 */
[----:B-----5:R-:W-:Y:S01]  /*5c50*/  FADD.FTZ R11, R39, R42 ;  /* 0x0000002a270b7221 */ /* 0x020fe20000010000 */
[-CC-:B------:R-:W-:Y:S01]  /*5c60*/  FFMA.FTZ R28, R53, R88.reuse, -R38.reuse ;  /* 0x00000058351c7223 */ /* 0x180fe20000010826 */
[-CC-:B------:R-:W-:Y:S01]  /*5c70*/  FFMA.FTZ R189, R55, R88.reuse, -R38.reuse ;  /* 0x0000005837bd7223 */ /* 0x180fe20000010826 */
[-CC-:B------:R-:W-:Y:S01]  /*5c80*/  FFMA.FTZ R30, R57, R88.reuse, -R38.reuse ;  /* 0x00000058391e7223 */ /* 0x180fe20000010826 */
[----:B------:R-:W-:Y:S01]  /*5c90*/  FADD.FTZ R44, R182, R11 ;  /* 0x0000000bb62c7221 */ /* 0x000fe20000010000 */
[-CC-:B------:R-:W-:Y:S01]  /*5ca0*/  FFMA.FTZ R191, R59, R88.reuse, -R38.reuse ;  /* 0x000000583bbf7223 */ /* 0x180fe20000010826 */
[----:B------:R-:W1:Y:S01]  /*5cb0*/  MUFU.EX2 R179, R179 ;  /* 0x000000b300b37308 */ /* 0x000e620000000800 */
[-C--:B------:R-:W-:Y:S01]  /*5cc0*/  FFMA.FTZ R32, R61, R88.reuse, -R38 ;  /* 0x000000583d207223 */ /* 0x080fe20000010826 */
[----:B------:R-:W-:Y:S01]  /*5cd0*/  FADD.FTZ R11, R91, R44 ;  /* 0x0000002c5b0b7221 */ /* 0x000fe20000010000 */
[-CC-:B------:R-:W-:Y:S01]  /*5ce0*/  FFMA.FTZ R193, R63, R88.reuse, -R38.reuse ;  /* 0x000000583fc17223 */ /* 0x180fe20000010826 */
[-CC-:B------:R-:W-:Y:S01]  /*5cf0*/  FFMA.FTZ R34, R65, R88.reuse, -R38.reuse ;  /* 0x0000005841227223 */ /* 0x180fe20000010826 */
[-CC-:B------:R-:W-:Y:S01]  /*5d00*/  FFMA.FTZ R195, R67, R88.reuse, -R38.reuse ;  /* 0x0000005843c37223 */ /* 0x180fe20000010826 */
[----:B----4-:R-:W-:Y:S01]  /*5d10*/  FADD.FTZ R44, R184, R11 ;  /* 0x0000000bb82c7221 */ /* 0x010fe20000010000 */
[-C--:B------:R-:W-:Y:S01]  /*5d20*/  FFMA.FTZ R36, R69, R88.reuse, -R38 ;  /* 0x0000005845247223 */ /* 0x080fe20000010826 */
[----:B------:R-:W2:Y:S01]  /*5d30*/  MUFU.EX2 R186, R186 ;  /* 0x000000ba00ba7308 */ /* 0x000ea20000000800 */
[----:B0-----:R-:W-:Y:S01]  /*5d40*/  FADD.FTZ R46, R177, R12 ;  /* 0x0000000cb12e7221 */ /* 0x001fe20000010000 */
[----:B------:R-:W-:Y:S01]  /*5d50*/  FADD.FTZ R13, R95, R44 ;  /* 0x0000002c5f0d7221 */ /* 0x000fe20000010000 */
[-CC-:B------:R-:W-:Y:S01]  /*5d60*/  FFMA.FTZ R197, R71, R88.reuse, -R38.reuse ;  /* 0x0000005847c57223 */ /* 0x180fe20000010826 */
[-CC-:B------:R-:W-:Y:S01]  /*5d70*/  FFMA.FTZ R40, R73, R88.reuse, -R38.reuse ;  /* 0x0000005849287223 */ /* 0x180fe20000010826 */
[-CC-:B------:R-:W-:Y:S01]  /*5d80*/  FFMA.FTZ R199, R75, R88.reuse, -R38.reuse ;  /* 0x000000584bc77223 */ /* 0x180fe20000010826 */
[-CC-:B------:R-:W-:Y:S01]  /*5d90*/  FFMA.FTZ R42, R77, R88.reuse, -R38.reuse ;  /* 0x000000584d2a7223 */ /* 0x180fe20000010826 */
[-C--:B------:R-:W-:Y:S01]  /*5da0*/  FFMA.FTZ R201, R79, R88.reuse, -R38 ;  /* 0x000000584fc97223 */ /* 0x080fe20000010826 */
[----:B------:R-:W0:Y:S01]  /*5db0*/  MUFU.EX2 R14, R14 ;  /* 0x0000000e000e7308 */ /* 0x000e220000000800 */
[----:B-1----:R-:W-:Y:S01]  /*5dc0*/  FADD.FTZ R11, R179, R46 ;  /* 0x0000002eb30b7221 */ /* 0x002fe20000010000 */
[-CC-:B------:R-:W-:Y:S01]  /*5dd0*/  FFMA.FTZ R44, R33, R88.reuse, -R38.reuse ;  /* 0x00000058212c7223 */ /* 0x180fe20000010826 */
[-CC-:B------:R-:W-:Y:S01]  /*5de0*/  FFMA.FTZ R203, R83, R88.reuse, -R38.reuse ;  /* 0x0000005853cb7223 */ /* 0x180fe20000010826 */
[-CC-:B------:R-:W-:Y:S01]  /*5df0*/  FFMA.FTZ R205, R85, R88.reuse, -R38.reuse ;  /* 0x0000005855cd7223 */ /* 0x180fe20000010826 */
[-CC-:B------:R-:W-:Y:S01]  /*5e00*/  FFMA.FTZ R37, R37, R88.reuse, -R38.reuse ;  /* 0x0000005825257223 */ /* 0x180fe20000010826 */
[-CC-:B------:R-:W-:Y:S01]  /*5e10*/  FFMA.FTZ R207, R93, R88.reuse, -R38.reuse ;  /* 0x000000585dcf7223 */ /* 0x180fe20000010826 */
[-CC-:B------:R-:W-:Y:S01]  /*5e20*/  FFMA.FTZ R97, R97, R88.reuse, -R38.reuse ;  /* 0x0000005861617223 */ /* 0x180fe20000010826 */
[----:B------:R-:W1:Y:S01]  /*5e30*/  MUFU.EX2 R101, R101 ;  /* 0x0000006500657308 */ /* 0x000e620000000800 */
[----:B--2---:R-:W-:Y:S01]  /*5e40*/  FADD.FTZ R48, R186, R13 ;  /* 0x0000000dba307221 */ /* 0x004fe20000010000 */
[-CC-:B------:R-:W-:Y:S01]  /*5e50*/  FFMA.FTZ R99, R99, R88.reuse, -R38.reuse ;  /* 0x0000005863637223 */ /* 0x180fe20000010826 */
[-CC-:B------:R-:W-:Y:S01]  /*5e60*/  FFMA.FTZ R105, R105, R88.reuse, -R38.reuse ;  /* 0x0000005869697223 */ /* 0x180fe20000010826 */
[-CC-:B------:R-:W-:Y:S01]  /*5e70*/  FFMA.FTZ R25, R25, R88.reuse, -R38.reuse ;  /* 0x0000005819197223 */ /* 0x180fe20000010826 */
[-CC-:B------:R-:W-:Y:S01]  /*5e80*/  FFMA.FTZ R29, R29, R88.reuse, -R38.reuse ;  /* 0x000000581d1d7223 */ /* 0x180fe20000010826 */
[-CC-:B------:R-:W-:Y:S01]  /*5e90*/  FFMA.FTZ R135, R135, R88.reuse, -R38.reuse ;  /* 0x0000005887877223 */ /* 0x180fe20000010826 */
[-CC-:B------:R-:W-:Y:S01]  /*5ea0*/  FFMA.FTZ R139, R139, R88.reuse, -R38.reuse ;  /* 0x000000588b8b7223 */ /* 0x180fe20000010826 */
[----:B------:R-:W2:Y:S01]  /*5eb0*/  MUFU.EX2 R181, R181 ;  /* 0x000000b500b57308 */ /* 0x000ea20000000800 */
[----:B0-----:R-:W-:Y:S01]  /*5ec0*/  FADD.FTZ R46, R14, R11 ;  /* 0x0000000b0e2e7221 */ /* 0x001fe20000010000 */
[-CC-:B------:R-:W-:Y:S01]  /*5ed0*/  FFMA.FTZ R145, R145, R88.reuse, -R38.reuse ;  /* 0x0000005891917223 */ /* 0x180fe20000010826 */
[-CC-:B------:R-:W-:Y:S01]  /*5ee0*/  FFMA.FTZ R123, R123, R88.reuse, -R38.reuse ;  /* 0x000000587b7b7223 */ /* 0x180fe20000010826 */
[-CC-:B------:R-:W-:Y:S01]  /*5ef0*/  FFMA.FTZ R125, R125, R88.reuse, -R38.reuse ;  /* 0x000000587d7d7223 */ /* 0x180fe20000010826 */
[-CC-:B------:R-:W-:Y:S01]  /*5f00*/  FFMA.FTZ R129, R129, R88.reuse, -R38.reuse ;  /* 0x0000005881817223 */ /* 0x180fe20000010826 */
[-CC-:B------:R-:W-:Y:S01]  /*5f10*/  FFMA.FTZ R137, R137, R88.reuse, -R38.reuse ;  /* 0x0000005889897223 */ /* 0x180fe20000010826 */
[----:B------:R-:W-:Y:S01]  /*5f20*/  FFMA.FTZ R147, R147, R88, -R38 ;  /* 0x0000005893937223 */ /* 0x000fe20000010826 */
[----:B------:R-:W0:Y:S01]  /*5f30*/  MUFU.EX2 R188, R188 ;  /* 0x000000bc00bc7308 */ /* 0x000e220000000800 */
[----:B-1----:R-:W-:Y:S01]  /*5f40*/  FADD.FTZ R13, R101, R48 ;  /* 0x00000030650d7221 */ /* 0x002fe20000010000 */
[----:B------:R-:W-:Y:S01]  /*5f50*/  F2FP.F16.F32.PACK_AB R177, R12, R177 ;  /* 0x000000b10cb1723e */ /* 0x000fe200000000ff */
[--C-:B------:R-:W-:Y:S01]  /*5f60*/  IMAD.MOV.U32 R83, RZ, RZ, R87.reuse ;  /* 0x000000ffff537224 */ /* 0x100fe200078e0057 */
[----:B------:R-:W-:Y:S01]  /*5f70*/  F2FP.F16.F32.PACK_AB R179, R14, R179 ;  /* 0x000000b30eb3723e */ /* 0x000fe200000000ff */
[--C-:B------:R-:W-:Y:S01]  /*5f80*/  IMAD.MOV.U32 R79, RZ, RZ, R87.reuse ;  /* 0x000000ffff4f7224 */ /* 0x100fe200078e0057 */
[----:B------:R-:W-:Y:S01]  /*5f90*/  F2FP.F16.F32.PACK_AB R176, R27, R176 ;  /* 0x000000b01bb0723e */ /* 0x000fe200000000ff */
[--C-:B------:R-:W-:Y:S01]  /*5fa0*/  IMAD.MOV.U32 R77, RZ, RZ, R87.reuse ;  /* 0x000000ffff4d7224 */ /* 0x100fe200078e0057 */
[----:B------:R-:W1:Y:S01]  /*5fb0*/  MUFU.EX2 R20, R20 ;  /* 0x0000001400147308 */ /* 0x000e620000000800 */
[----:B--2---:R-:W-:Y:S01]  /*5fc0*/  FADD.FTZ R11, R181, R46 ;  /* 0x0000002eb50b7221 */ /* 0x004fe20000010000 */
[----:B------:R-:W-:Y:S01]  /*5fd0*/  F2FP.F16.F32.PACK_AB R178, R31, R178 ;  /* 0x000000b21fb2723e */ /* 0x000fe200000000ff */
[--C-:B------:R-:W-:Y:S01]  /*5fe0*/  IMAD.MOV.U32 R75, RZ, RZ, R87.reuse ;  /* 0x000000ffff4b7224 */ /* 0x100fe200078e0057 */
[----:B------:R-:W-:Y:S01]  /*5ff0*/  F2FP.F16.F32.PACK_AB R180, R39, R180 ;  /* 0x000000b427b4723e */ /* 0x000fe200000000ff */
[--C-:B------:R-:W-:Y:S01]  /*6000*/  IMAD.MOV.U32 R73, RZ, RZ, R87.reuse ;  /* 0x000000ffff497224 */ /* 0x100fe200078e0057 */
[----:B------:R-:W-:Y:S01]  /*6010*/  F2FP.F16.F32.PACK_AB R182, R91, R182 ;  /* 0x000000b65bb6723e */ /* 0x000fe200000000ff */
[----:B------:R-:W-:Y:S01]  /*6020*/  IMAD.MOV.U32 R71, RZ, RZ, R87 ;  /* 0x000000ffff477224 */ /* 0x000fe200078e0057 */
[----:B------:R-:W2:Y:S01]  /*6030*/  MUFU.EX2 R103, R103 ;  /* 0x0000006700677308 */ /* 0x000ea20000000800 */
[----:B0-----:R-:W-:Y:S01]  /*6040*/  FADD.FTZ R46, R188, R13 ;  /* 0x0000000dbc2e7221 */ /* 0x001fe20000010000 */
[----:B------:R-:W-:Y:S01]  /*6050*/  F2FP.F16.F32.PACK_AB R184, R95, R184 ;  /* 0x000000b85fb8723e */ /* 0x000fe200000000ff */
[--C-:B------:R-:W-:Y:S01]  /*6060*/  IMAD.MOV.U32 R69, RZ, RZ, R87.reuse ;  /* 0x000000ffff457224 */ /* 0x100fe200078e0057 */
[----:B------:R-:W-:Y:S01]  /*6070*/  F2FP.F16.F32.PACK_AB R186, R101, R186 ;  /* 0x000000ba65ba723e */ /* 0x000fe200000000ff */
[--C-:B------:R-:W-:Y:S01]  /*6080*/  IMAD.MOV.U32 R65, RZ, RZ, R87.reuse ;  /* 0x000000ffff417224 */ /* 0x100fe200078e0057 */
[----:B------:R-:W-:Y:S01]  /*6090*/  MOV R85, R87 ;  /* 0x0000005700557202 */ /* 0x000fe20000000f00 */
[----:B------:R-:W-:Y:S01]  /*60a0*/  IMAD.MOV.U32 R63, RZ, RZ, R87 ;  /* 0x000000ffff3f7224 */ /* 0x000fe200078e0057 */
[----:B------:R-:W0:Y:S01]  /*60b0*/  MUFU.EX2 R183, R183 ;  /* 0x000000b700b77308 */ /* 0x000e220000000800 */
[C---:B-1----:R-:W-:Y:S01]  /*60c0*/  FADD.FTZ R48, R20.reuse, R11 ;  /* 0x0000000b14307221 */ /* 0x042fe20000010000 */
[----:B------:R-:W-:Y:S01]  /*60d0*/  F2FP.F16.F32.PACK_AB R181, R20, R181 ;  /* 0x000000b514b5723e */ /* 0x000fe200000000ff */
[--C-:B------:R-:W-:Y:S01]  /*60e0*/  IMAD.MOV.U32 R61, RZ, RZ, R87.reuse ;  /* 0x000000ffff3d7224 */ /* 0x100fe200078e0057 */
[-C--:B------:R-:W-:Y:S01]  /*60f0*/  MOV R67, R87.reuse ;  /* 0x0000005700437202 */ /* 0x080fe20000000f00 */
[--C-:B------:R-:W-:Y:S01]  /*6100*/  IMAD.MOV.U32 R59, RZ, RZ, R87.reuse ;  /* 0x000000ffff3b7224 */ /* 0x100fe200078e0057 */
[-C--:B------:R-:W-:Y:S01]  /*6110*/  MOV R49, R87.reuse ;  /* 0x0000005700317202 */ /* 0x080fe20000000f00 */
[--C-:B------:R-:W-:Y:S01]  /*6120*/  IMAD.MOV.U32 R57, RZ, RZ, R87.reuse ;  /* 0x000000ffff397224 */ /* 0x100fe200078e0057 */
[----:B------:R-:W1:Y:S01]  /*6130*/  MUFU.EX2 R190, R190 ;  /* 0x000000be00be7308 */ /* 0x000e620000000800 */
[----:B--2---:R-:W-:Y:S01]  /*6140*/  FADD.FTZ R13, R103, R46 ;  /* 0x0000002e670d7221 */ /* 0x004fe20000010000 */
[----:B------:R-:W-:Y:S01]  /*6150*/  FFMA.FTZ R46, R35, R88, -R38 ;  /* 0x00000058232e7223 */ /* 0x000fe20000010826 */
        /* <DEDUP_REMOVED lines=10> */
[----:B-1----:R-:W-:Y:S01]  /*6200*/  FADD.FTZ R50, R190, R13 ;  /* 0x0000000dbe327221 */ /* 0x002fe20000010000 */
[----:B------:R-:W-:-:S02]  /*6210*/  IMAD.MOV.U32 R43, RZ, RZ, R87 ;  /* 0x000000ffff2b7224 */ /* 0x000fc400078e0057 */
[--C-:B------:R-:W-:Y:S02]  /*6220*/  IMAD.MOV.U32 R41, RZ, RZ, R87.reuse ;  /* 0x000000ffff297224 */ /* 0x100fe400078e0057 */
[----:B------:R-:W-:Y:S02]  /*6230*/  IMAD.MOV.U32 R39, RZ, RZ, R87 ;  /* 0x000000ffff277224 */ /* 0x000fe400078e0057 */
[----:B------:R-:W1:Y:S01]  /*6240*/  MUFU.EX2 R185, R185 ;  /* 0x000000b900b97308 */ /* 0x000e620000000800 */
[C---:B--2---:R-:W-:Y:S01]  /*6250*/  FADD.FTZ R48, R24.reuse, R11 ;  /* 0x0000000b18307221 */ /* 0x044fe20000010000 */
[----:B------:R-:W-:Y:S01]  /*6260*/  F2FP.F16.F32.PACK_AB R183, R24, R183 ;  /* 0x000000b718b7723e */ /* 0x000fe200000000ff */
[--C-:B------:R-:W-:Y:S02]  /*6270*/  IMAD.MOV.U32 R35, RZ, RZ, R87.reuse ;  /* 0x000000ffff237224 */ /* 0x100fe400078e0057 */
[--C-:B------:R-:W-:Y:S02]  /*6280*/  IMAD.MOV.U32 R33, RZ, RZ, R87.reuse ;  /* 0x000000ffff217224 */ /* 0x100fe400078e0057 */
[--C-:B------:R-:W-:Y:S01]  /*6290*/  IMAD.MOV.U32 R27, RZ, RZ, R87.reuse ;  /* 0x000000ffff1b7224 */ /* 0x100fe200078e0057 */
        /* <DEDUP_REMOVED lines=10> */
[----:B------:R-:W-:Y:S01]  /*6340*/  F2FP.F16.F32.PACK_AB R185, R26, R185 ;  /* 0x000000b91ab9723e */ /* 0x000fe200000000ff */
[----:B------:R-:W-:-:S05]  /*6350*/  IMAD.MOV.U32 R26, RZ, RZ, R87 ;  /* 0x000000ffff1a7224 */ /* 0x000fca00078e0057 */
[----:B------:R-:W0:Y:S01]  /*6360*/  MUFU.EX2 R194, R194 ;  /* 0x000000c200c27308 */ /* 0x000e220000000800 */
[C---:B-1----:R-:W-:Y:S01]  /*6370*/  FADD.FTZ R11, R109.reuse, R50 ;  /* 0x000000326d0b7221 */ /* 0x042fe20000010000 */
[----:B------:R-:W-:-:S06]  /*6380*/  F2FP.F16.F32.PACK_AB R192, R109, R192 ;  /* 0x000000c06dc0723e */ /* 0x000fcc00000000ff */
[----:B------:R-:W1:Y:S01]  /*6390*/  MUFU.EX2 R28, R28 ;  /* 0x0000001c001c7308 */ /* 0x000e620000000800 */
[----:B--2---:R-:W-:-:S07]  /*63a0*/  FADD.FTZ R13, R187, R48 ;  /* 0x00000030bb0d7221 */ /* 0x004fce0000010000 */
[----:B------:R-:W2:Y:S01]  /*63b0*/  MUFU.EX2 R189, R189 ;  /* 0x000000bd00bd7308 */ /* 0x000ea20000000800 */
[----:B0-----:R-:W-:Y:S01]  /*63c0*/  FADD.FTZ R50, R194, R11 ;  /* 0x0000000bc2327221 */ /* 0x001fe20000010000 */
[----:B------:R-:W-:-:S04]  /*63d0*/  @!P1 PRMT R11, RZ, 0x654, R10 ;  /* 0x00000654ff0b9816 */ /* 0x000fc8000000000a */
[----:B------:R2:W-:Y:S02]  /*63e0*/  @!P1 SYNCS.ARRIVE.TRANS64.RED.A1T0 RZ, [R11+URZ], RZ ;  /* 0x000000ff0bff99a7 */ /* 0x0005e4000810043f */
        /* <DEDUP_REMOVED lines=8> */
[----:B------:R-:W-:-:S06]  /*6470*/  F2FP.F16.F32.PACK_AB R194, R111, R194 ;  /* 0x000000c26fc2723e */ /* 0x000fcc00000000ff */
        /* <DEDUP_REMOVED lines=46> */
[----:B------:R-:W-:Y:S02]  /*6760*/  F2FP.F16.F32.PACK_AB R197, R40, R197 ;  /* 0x000000c528c5723e */ /* 0x000fe400000000ff */
[----:B------:R-:W-:-:S04]  /*6770*/  MOV R40, R87 ;  /* 0x0000005700287202 */ /* 0x000fc80000000f00 */
        /* <DEDUP_REMOVED lines=35> */
[----:B------:R0:W3:Y:S01]  /*69b0*/  MUFU.EX2 R10, R37 ;  /* 0x00000025000a7308 */ /* 0x0000e20000000800 */
[----:B-1----:R-:W-:-:S07]  /*69c0*/  FADD.FTZ R11, R205, R54 ;  /* 0x00000036cd0b7221 */ /* 0x002fce0000010000 */
[----:B------:R-:W1:Y:S01]  /*69d0*/  MUFU.EX2 R212, R212 ;  /* 0x000000d400d47308 */ /* 0x000e620000000800 */
[C---:B--2---:R-:W-:Y:S01]  /*69e0*/  FADD.FTZ R13, R141.reuse, R56 ;  /* 0x000000388d0d7221 */ /* 0x044fe20000010000 */
[----:B------:R-:W-:Y:S01]  /*69f0*/  F2FP.F16.F32.PACK_AB R210, R141, R210 ;  /* 0x000000d28dd2723e */ /* 0x000fe200000000ff */
[----:B0-----:R-:W-:-:S05]  /*6a00*/  IMAD.MOV.U32 R37, RZ, RZ, R87 ;  /* 0x000000ffff257224 */ /* 0x001fca00078e0057 */
[----:B------:R-:W0:Y:S01]  /*6a10*/  MUFU.EX2 R207, R207 ;  /* 0x000000cf00cf7308 */ /* 0x000e220000000800 */
[C---:B---3--:R-:W-:Y:S01]  /*6a20*/  FADD.FTZ R54, R10.reuse, R11 ;  /* 0x0000000b0a367221 */ /* 0x048fe20000010000 */
[----:B------:R-:W-:-:S06]  /*6a30*/  F2FP.F16.F32.PACK_AB R205, R10, R205 ;  /* 0x000000cd0acd723e */ /* 0x000fcc00000000ff */
[----:B------:R-:W2:Y:S01]  /*6a40*/  MUFU.EX2 R143, R143 ;  /* 0x0000008f008f7308 */ /* 0x000ea20000000800 */
[----:B-1----:R-:W-:-:S07]  /*6a50*/  FADD.FTZ R56, R212, R13 ;  /* 0x0000000dd4387221 */ /* 0x002fce0000010000 */
[----:B------:R-:W1:Y:S01]  /*6a60*/  MUFU.EX2 R48, R97 ;  /* 0x0000006100307308 */ /* 0x000e620000000800 */
[----:B0-----:R-:W-:-:S07]  /*6a70*/  FADD.FTZ R11, R207, R54 ;  /* 0x00000036cf0b7221 */ /* 0x001fce0000010000 */
[----:B------:R-:W0:Y:S01]  /*6a80*/  MUFU.EX2 R214, R214 ;  /* 0x000000d600d67308 */ /* 0x000e220000000800 */
[C---:B--2---:R-:W-:Y:S01]  /*6a90*/  FADD.FTZ R13, R143.reuse, R56 ;  /* 0x000000388f0d7221 */ /* 0x044fe20000010000 */
[----:B------:R-:W-:-:S06]  /*6aa0*/  F2FP.F16.F32.PACK_AB R212, R143, R212 ;  /* 0x000000d48fd4723e */ /* 0x000fcc00000000ff */
[----:B------:R-:W2:Y:S01]  /*6ab0*/  MUFU.EX2 R99, R99 ;  /* 0x0000006300637308 */ /* 0x000ea20000000800 */
[C---:B-1----:R-:W-:Y:S01]  /*6ac0*/  FADD.FTZ R56, R48.reuse, R11 ;  /* 0x0000000b30387221 */ /* 0x042fe20000010000 */
[----:B------:R-:W-:Y:S01]  /*6ad0*/  F2FP.F16.F32.PACK_AB R207, R48, R207 ;  /* 0x000000cf30cf723e */ /* 0x000fe200000000ff */
[----:B------:R-:W-:-:S05]  /*6ae0*/  IMAD.MOV.U32 R48, RZ, RZ, R87 ;  /* 0x000000ffff307224 */ /* 0x000fca00078e0057 */
        /* <DEDUP_REMOVED lines=9> */
[----:B------:R-:W-:Y:S01]  /*6b80*/  F2FP.F16.F32.PACK_AB R209, R50, R99 ;  /* 0x0000006332d1723e */ /* 0x000fe200000000ff */
[----:B------:R-:W-:-:S05]  /*6b90*/  IMAD.MOV.U32 R50, RZ, RZ, R87 ;  /* 0x000000ffff327224 */ /* 0x000fca00078e0057 */
[----:B------:R-:W0:Y:S01]  /*6ba0*/  MUFU.EX2 R151, R151 ;  /* 0x0000009700977308 */ /* 0x000e220000000800 */
[----:B--2---:R-:W-:-:S07]  /*6bb0*/  FADD.FTZ R58, R216, R13 ;  /* 0x0000000dd83a7221 */ /* 0x004fce0000010000 */
[----:B------:R2:W3:Y:S01]  /*6bc0*/  MUFU.EX2 R38, R29 ;  /* 0x0000001d00267308 */ /* 0x0004e20000000800 */
[----:B-1----:R-:W-:-:S07]  /*6bd0*/  FADD.FTZ R11, R25, R56 ;  /* 0x00000038190b7221 */ /* 0x002fce0000010000 */
[----:B------:R-:W1:Y:S01]  /*6be0*/  MUFU.EX2 R218, R218 ;  /* 0x000000da00da7308 */ /* 0x000e620000000800 */
[C---:B0-----:R-:W-:Y:S01]  /*6bf0*/  FADD.FTZ R13, R151.reuse, R58 ;  /* 0x0000003a970d7221 */ /* 0x041fe20000010000 */
[----:B------:R-:W-:Y:S01]  /*6c00*/  F2FP.F16.F32.PACK_AB R216, R151, R216 ;  /* 0x000000d897d8723e */ /* 0x000fe200000000ff */
[----:B--2---:R-:W-:-:S05]  /*6c10*/  IMAD.MOV.U32 R29, RZ, RZ, R87 ;  /* 0x000000ffff1d7224 */ /* 0x004fca00078e0057 */
[----:B------:R-:W0:Y:S01]  /*6c20*/  MUFU.EX2 R135, R135 ;  /* 0x0000008700877308 */ /* 0x000e220000000800 */
[C---:B---3--:R-:W-:Y:S01]  /*6c30*/  FADD.FTZ R58, R38.reuse, R11 ;  /* 0x0000000b263a7221 */ /* 0x048fe20000010000 */
[----:B------:R-:W-:Y:S01]  /*6c40*/  F2FP.F16.F32.PACK_AB R211, R38, R25 ;  /* 0x0000001926d3723e */ /* 0x000fe200000000ff */
[--C-:B------:R-:W-:Y:S02]  /*6c50*/  IMAD.MOV.U32 R38, RZ, RZ, R87.reuse ;  /* 0x000000ffff267224 */ /* 0x100fe400078e0057 */
[----:B------:R-:W-:-:S03]  /*6c60*/  IMAD.MOV.U32 R25, RZ, RZ, R87 ;  /* 0x000000ffff197224 */ /* 0x000fc600078e0057 */
[----:B------:R-:W2:Y:S01]  /*6c70*/  MUFU.EX2 R52, R139 ;  /* 0x0000008b00347308 */ /* 0x000ea20000000800 */
[----:B-1----:R-:W-:-:S07]  /*6c80*/  FADD.FTZ R60, R218, R13 ;  /* 0x0000000dda3c7221 */ /* 0x002fce0000010000 */
[----:B------:R-:W1:Y:S01]  /*6c90*/  MUFU.EX2 R145, R145 ;  /* 0x0000009100917308 */ /* 0x000e620000000800 */
[----:B0-----:R-:W-:Y:S01]  /*6ca0*/  FADD.FTZ R13, R135, R58 ;  /* 0x0000003a870d7221 */ /* 0x001fe20000010000 */
[----:B------:R-:W-:-:S06]  /*6cb0*/  MOV R58, R87 ;  /* 0x00000057003a7202 */ /* 0x000fcc0000000f00 */
[----:B------:R-:W0:Y:S01]  /*6cc0*/  MUFU.EX2 R54, R123 ;  /* 0x0000007b00367308 */ /* 0x000e220000000800 */
[C---:B--2---:R-:W-:Y:S01]  /*6cd0*/  FADD.FTZ R12, R52.reuse, R13 ;  /* 0x0000000d340c7221 */ /* 0x044fe20000010000 */
[----:B------:R-:W-:Y:S01]  /*6ce0*/  F2FP.F16.F32.PACK_AB R213, R52, R135 ;  /* 0x0000008734d5723e */ /* 0x000fe200000000ff */
[----:B------:R-:W-:-:S05]  /*6cf0*/  IMAD.MOV.U32 R52, RZ, RZ, R87 ;  /* 0x000000ffff347224 */ /* 0x000fca00078e0057 */
[----:B------:R-:W2:Y:S01]  /*6d00*/  MUFU.EX2 R125, R125 ;  /* 0x0000007d007d7308 */ /* 0x000ea20000000800 */
[----:B-1----:R-:W-:-:S07]  /*6d10*/  FADD.FTZ R13, R145, R12 ;  /* 0x0000000c910d7221 */ /* 0x002fce0000010000 */
[----:B------:R-:W1:Y:S01]  /*6d20*/  MUFU.EX2 R56, R129 ;  /* 0x0000008100387308 */ /* 0x000e620000000800 */
[C---:B0-----:R-:W-:Y:S01]  /*6d30*/  FADD.FTZ R14, R54.reuse, R13 ;  /* 0x0000000d360e7221 */ /* 0x041fe20000010000 */
[----:B------:R-:W-:Y:S01]  /*6d40*/  F2FP.F16.F32.PACK_AB R215, R54, R145 ;  /* 0x0000009136d7723e */ /* 0x000fe200000000ff */
[----:B------:R-:W-:-:S05]  /*6d50*/  IMAD.MOV.U32 R54, RZ, RZ, R87 ;  /* 0x000000ffff367224 */ /* 0x000fca00078e0057 */
[----:B------:R-:W0:Y:S01]  /*6d60*/  MUFU.EX2 R137, R137 ;  /* 0x0000008900897308 */ /* 0x000e220000000800 */
[----:B--2---:R-:W-:-:S07]  /*6d70*/  FADD.FTZ R13, R125, R14 ;  /* 0x0000000e7d0d7221 */ /* 0x004fce0000010000 */
[----:B------:R-:W2:Y:S01]  /*6d80*/  MUFU.EX2 R153, R153 ;  /* 0x0000009900997308 */ /* 0x000ea20000000800 */
[C---:B-1----:R-:W-:Y:S01]  /*6d90*/  FADD.FTZ R10, R56.reuse, R13 ;  /* 0x0000000d380a7221 */ /* 0x042fe20000010000 */
[----:B------:R-:W-:Y:S01]  /*6da0*/  F2FP.F16.F32.PACK_AB R217, R56, R125 ;  /* 0x0000007d38d9723e */ /* 0x000fe200000000ff */
[----:B------:R-:W-:-:S05]  /*6db0*/  IMAD.MOV.U32 R56, RZ, RZ, R87 ;  /* 0x000000ffff387224 */ /* 0x000fca00078e0057 */
[----:B------:R-:W1:Y:S01]  /*6dc0*/  MUFU.EX2 R12, R147 ;  /* 0x00000093000c7308 */ /* 0x000e620000000800 */
[----:B0-----:R-:W-:Y:S01]  /*6dd0*/  FADD.FTZ R13, R137, R10 ;  /* 0x0000000a890d7221 */ /* 0x001fe20000010000 */
[C---:B--2---:R-:W-:Y:S01]  /*6de0*/  FADD.FTZ R11, R153.reuse, R60 ;  /* 0x0000003c990b7221 */ /* 0x044fe20000010000 */
[----:B------:R-:W-:Y:S01]  /*6df0*/  F2FP.F16.F32.PACK_AB R218, R153, R218 ;  /* 0x000000da99da723e */ /* 0x000fe200000000ff */
[----:B------:R-:W-:Y:S02]  /*6e00*/  IMAD.MOV.U32 R60, RZ, RZ, R87 ;  /* 0x000000ffff3c7224 */ /* 0x000fe400078e0057 */
[C---:B-1----:R-:W-:Y:S01]  /*6e10*/  FADD.FTZ R10, R12.reuse, R13 ;  /* 0x0000000d0c0a7221 */ /* 0x042fe20000010000 */
[----:B------:R-:W-:Y:S01]  /*6e20*/  F2FP.F16.F32.PACK_AB R219, R12, R137 ;  /* 0x000000890cdb723e */ /* 0x000fe200000000ff */
[----:B------:R-:W-:Y:S06]  /*6e30*/  @!P2 BRA `(.L_x_370) ;  /* 0x00000058003ca947 */ /* 0x000fec0003800000 */
[----:B------:R-:W-:Y:S01]  /*6e40*/  R2UR UR60, R2 ;  /* 0x00000000023c72ca */ /* 0x000fe200000e0000 */
[----:B------:R-:W-:Y:S01]  /*6e50*/  VIADD R14, R120, 0xfffffffe ;  /* 0xfffffffe780e7836 */ /* 0x000fe20000000000 */
[----:B------:R-:W-:Y:S01]  /*6e60*/  MOV R13, R133 ;  /* 0x00000085000d7202 */ /* 0x000fe20000000f00 */
        /* <DEDUP_REMOVED lines=34> */
[----:B------:R-:W-:-:S06]  /*7090*/  ULDC UR7, c[0x0][0x9d8] ;  /* 0x0002760000077ab9 */ /* 0x000fcc0000000800 */
.L_x_379:
[----:B------:R-:W-:Y:S01]  /*70a0*/  UIADD3 UR6, UR60, 0x1, URZ ;  /* 0x000000013c067890 */ /* 0x000fe2000fffe03f */
[----:B------:R-:W-:-:S03]  /*70b0*/  ISETP.NE.AND P3, PT, RZ, UR61, PT ;  /* 0x0000003dff007c0c */ /* 0x000fc6000bf65270 */
[----:B------:R-:W-:-:S04]  /*70c0*/  UISETP.NE.AND UP0, UPT, UR6, 0x2, UPT ;  /* 0x000000020600788c */ /* 0x000fc8000bf05270 */
[----:B------:R-:W-:Y:S02]  /*70d0*/  USEL UR10, URZ, 0x1, UP0 ;  /* 0x000000013f0a7887 */ /* 0x000fe40008000000 */
[----:B------:R-:W-:-:S04]  /*70e0*/  USEL UR6, UR6, URZ, UP0 ;  /* 0x0000003f06067287 */ /* 0x000fc80008000000 */
[----:B------:R-:W-:Y:S02]  /*70f0*/  LOP3.LUT R16, R15, UR10, RZ, 0x3c, !PT ;  /* 0x0000000a0f107c12 */ /* 0x000fe4000f8e3cff */
[----:B------:R-:W-:Y:S01]  /*7100*/  IMAD.U32 R2, RZ, RZ, UR6 ;  /* 0x00000006ff027e24 */ /* 0x000fe2000f8e00ff */
[----:B------:R-:W-:Y:S06]  /*7110*/  @P3 BRA `(.L_x_371) ;  /* 0x0000000000343947 */ /* 0x000fec0003800000 */
[----:B------:R-:W-:Y:S05]  /*7120*/  @!P0 BRA `(.L_x_372) ;  /* 0x0000000000048947 */ /* 0x000fea0003800000 */
[----:B------:R-:W-:Y:S01]  /*7130*/  BPT.TRAP 0x1 ;  /* 0x000000040000795c */ /* 0x000fe20000300000 */
.L_x_372:
[----:B------:R-:W0:Y:S01]  /*7140*/  S2UR UR10, SR_CgaCtaId ;  /* 0x00000000000a79c3 */ /* 0x000e220000008800 */
[----:B------:R-:W-:Y:S01]  /*7150*/  UMOV UR6, 0x400 ;  /* 0x0000040000067882 */ /* 0x000fe20000000000 */
[----:B------:R-:W-:Y:S01]  /*7160*/  SHF.L.U32 R21, R16, 0x1f, RZ ;  /* 0x0000001f10157819 */ /* 0x000fe200000006ff */
[----:B0-----:R-:W-:-:S06]  /*7170*/  ULEA UR6, UR10, UR6, 0x18 ;  /* 0x000000060a067291 */ /* 0x001fcc000f8ec03f */
[----:B------:R-:W-:-:S04]  /*7180*/  LEA R0, R2, UR6, 0x3 ;  /* 0x0000000602007c11 */ /* 0x000fc8000f8e18ff */
[----:B------:R0:W1:Y:S01]  /*7190*/  SYNCS.PHASECHK.TRANS64.TRYWAIT P2, [R0+URZ+0x34830], R21 ;  /* 0x03483015000075a7 */ /* 0x000062000804017f */
[----:B------:R-:W-:Y:S05]  /*71a0*/  @!P0 BRA `(.L_x_373) ;  /* 0x0000000000048947 */ /* 0x000fea0003800000 */
[----:B------:R-:W-:Y:S01]  /*71b0*/  BPT.TRAP 0x1 ;  /* 0x000000040000795c */ /* 0x000fe20000300000 */
.L_x_373:
[----:B-1----:R-:W-:Y:S05]  /*71c0*/  @P2 BRA `(.L_x_371) ;  /* 0x0000000000082947 */ /* 0x002fea0003800000 */
[----:B------:R-:W1:Y:S02]  /*71d0*/  SYNCS.PHASECHK.TRANS64.TRYWAIT P2, [R0+URZ+0x34830], R21 ;  /* 0x03483015000075a7 */ /* 0x000e64000804017f */
[----:B-1----:R-:W-:Y:S05]  /*71e0*/  @!P2 BRA `(.L_x_374) ;  /* 0x000000e00010a947 */ /* 0x002fea0003800000 */
.L_x_371:
[----:B------:R-:W2:Y:S01]  /*71f0*/  S2R R20, SR_TID.X ;  /* 0x0000000000147919 */ /* 0x000ea20000002100 */
[----:B01----:R-:W-:Y:S01]  /*7200*/  IMAD R0, R2, 0xb00, R3 ;  /* 0x00000b0002007824 */ /* 0x003fe200078e0203 */
        /* <DEDUP_REMOVED lines=8> */
[----:B------:R-:W-:Y:S01]  /*7290*/  R2UR UR18, R6 ;  /* 0x00000000061272ca */ /* 0x000fe200000e0000 */
[----:B------:R-:W-:Y:S01]  /*72a0*/  UMOV UR59, 0x40000040 ;  /* 0x40000040003b7882 */ /* 0x000fe20000000000 */
[----:B------:R-:W-:Y:S01]  /*72b0*/  R2UR UR19, R7 ;  /* 0x00000000071372ca */ /* 0x000fe200000e0000 */
[----:B------:R-:W-:Y:S01]  /*72c0*/  UMOV UR47, 0x40000040 ;  /* 0x40000040002f7882 */ /* 0x000fe20000000000 */
[----:B------:R-:W-:Y:S01]  /*72d0*/  UMOV UR51, 0x40000040 ;  /* 0x4000004000337882 */ /* 0x000fe20000000000 */
[----:B------:R-:W-:Y:S01]  /*72e0*/  UMOV UR40, UR10 ;  /* 0x0000000a00287c82 */ /* 0x000fe20008000000 */
[----:B------:R-:W-:Y:S01]  /*72f0*/  UMOV UR36, UR10 ;  /* 0x0000000a00247c82 */ /* 0x000fe20008000000 */
[----:B------:R-:W-:Y:S01]  /*7300*/  UMOV UR41, UR11 ;  /* 0x0000000b00297c82 */ /* 0x000fe20008000000 */
[----:B------:R-:W-:Y:S01]  /*7310*/  UMOV UR37, UR11 ;  /* 0x0000000b00257c82 */ /* 0x000fe20008000000 */
[----:B------:R-:W-:Y:S01]  /*7320*/  UMOV UR42, UR6 ;  /* 0x00000006002a7c82 */ /* 0x000fe20008000000 */
[----:B------:R-:W-:Y:S01]  /*7330*/  UIADD3 UR38, UR6, 0x80, URZ ;  /* 0x0000008006267890 */ /* 0x000fe2000fffe03f */
[----:B------:R-:W-:Y:S01]  /*7340*/  R2UR UR14, R4 ;  /* 0x00000000040e72ca */ /* 0x000fe200000e0000 */
[----:B------:R-:W-:Y:S01]  /*7350*/  UIADD3 UR26, UR6, 0x100, URZ ;  /* 0x00000100061a7890 */ /* 0x000fe2000fffe03f */
[----:B------:R-:W-:Y:S01]  /*7360*/  R2UR UR15, R5 ;  /* 0x00000000050f72ca */ /* 0x000fe200000e0000 */
        /* <DEDUP_REMOVED lines=10> */
[----:B------:R-:W-:Y:S01]  /*7410*/  VIADD R0, R20, 0x8 ;  /* 0x0000000814007836 */ /* 0x000fe20000000000 */
        /* <DEDUP_REMOVED lines=579> */
.L_x_376:
[----:B------:R-:W0:Y:S01]  /*9850*/  S2UR UR10, SR_CgaCtaId ;  /* 0x00000000000a79c3 */ /* 0x000e220000008800 */
[----:B------:R-:W-:Y:S01]  /*9860*/  UMOV UR6, 0x400 ;  /* 0x0000040000067882 */ /* 0x000fe20000000000 */
[----:B------:R-:W-:Y:S01]  /*9870*/  SHF.L.U32 R0, R15, 0x1f, RZ ;  /* 0x0000001f0f007819 */ /* 0x000fe200000006ff */
[----:B0-----:R-:W-:-:S04]  /*9880*/  ULEA UR6, UR10, UR6, 0x18 ;  /* 0x000000060a067291 */ /* 0x001fc8000f8ec03f */
[----:B------:R-:W-:-:S09]  /*9890*/  ULEA UR6, UR60, UR6, 0x3 ;  /* 0x000000063c067291 */ /* 0x000fd2000f8e183f */
[----:B------:R0:W1:Y:S01]  /*98a0*/  SYNCS.PHASECHK.TRANS64.TRYWAIT P2, [UR6+0x34850], R0 ;  /* 0x03485000ff0075a7 */ /* 0x0000620008040146 */
[----:B------:R-:W-:Y:S05]  /*98b0*/  @!P0 BRA `(.L_x_377) ;  /* 0x0000000000048947 */ /* 0x000fea0003800000 */
[----:B------:R-:W-:Y:S01]  /*98c0*/  BPT.TRAP 0x1 ;  /* 0x000000040000795c */ /* 0x000fe20000300000 */
.L_x_377:
[----:B-1----:R-:W-:Y:S05]  /*98d0*/  @P2 BRA `(.L_x_375) ;  /* 0x0000000000082947 */ /* 0x002fea0003800000 */
[----:B------:R-:W1:Y:S02]  /*98e0*/  SYNCS.PHASECHK.TRANS64.TRYWAIT P2, [UR6+0x34850], R0 ;  /* 0x03485000ff0075a7 */ /* 0x000e640008040146 */
[----:B-1----:R-:W-:Y:S05]  /*98f0*/  @!P2 BRA `(.L_x_378) ;  /* 0x000000b80060a947 */ /* 0x002fea0003800000 */
.L_x_375:
[----:B------:R-:W2:Y:S01]  /*9900*/  S2UR UR10, SR_CgaCtaId ;  /* 0x00000000000a79c3 */ /* 0x000ea20000008800 */
[----:B------:R-:W-:Y:S01]  /*9910*/  UMOV UR6, 0x400 ;  /* 0x0000040000067882 */ /* 0x000fe20000000000 */
[----:B------:R-:W-:Y:S01]  /*9920*/  WARPGROUP.ARRIVE ;  /* 0x00000000000079c5 */ /* 0x000fe20000000000 */
[----:B------:R-:W-:Y:S01]  /*9930*/  UMOV UR11, 0x40000040 ;  /* 0x40000040000b7882 */ /* 0x000fe20000000000 */
[----:B-1----:R-:W-:Y:S01]  /*9940*/  FMUL.FTZ R15, R168, UR7 ;  /* 0x00000007a80f7c20 */ /* 0x002fe20008410000 */
        /* <DEDUP_REMOVED lines=13> */
[----:B------:R-:W3:Y:S01]  /*9a20*/  MUFU.TANH R20, R20 ;  /* 0x0000001400147308 */ /* 0x000ee20000002400 */
[----:B------:R-:W-:Y:S01]  /*9a30*/  FMUL.FTZ R156, R156, UR7 ;  /* 0x000000079c9c7c20 */ /* 0x000fe20008410000 */
[----:B------:R-:W-:Y:S01]  /*9a40*/  FMUL.FTZ R157, R157, UR7 ;  /* 0x000000079d9d7c20 */ /* 0x000fe20008410000 */
[----:B------:R-:W-:Y:S01]  /*9a50*/  FMUL.FTZ R144, R144, UR7 ;  /* 0x0000000790907c20 */ /* 0x000fe20008410000 */
[----:B------:R-:W-:Y:S01]  /*9a60*/  FMUL.FTZ R145, R145, UR7 ;  /* 0x0000000791917c20 */ /* 0x000fe20008410000 */
[----:B------:R-:W-:Y:S01]  /*9a70*/  FMUL.FTZ R148, R148, UR7 ;  /* 0x0000000794947c20 */ /* 0x000fe20008410000 */
[----:B--2---:R-:W-:Y:S01]  /*9a80*/  ULEA UR6, UR10, UR6, 0x18 ;  /* 0x000000060a067291 */ /* 0x004fe2000f8ec03f */
[----:B------:R-:W-:Y:S01]  /*9a90*/  FMUL.FTZ R149, R149, UR7 ;  /* 0x0000000795957c20 */ /* 0x000fe20008410000 */
[----:B------:R-:W2:Y:S01]  /*9aa0*/  MUFU.TANH R169, R169 ;  /* 0x000000a900a97308 */ /* 0x000ea20000002400 */
[----:B-1----:R-:W-:Y:S01]  /*9ab0*/  FMNMX.FTZ R173, R15, R12, !PT ;  /* 0x0000000c0fad7209 */ /* 0x002fe20007810000 */
[----:B------:R-:W-:Y:S01]  /*9ac0*/  FMUL.FTZ R136, R136, UR7 ;  /* 0x0000000788887c20 */ /* 0x000fe20008410000 */
[----:B------:R-:W-:Y:S01]  /*9ad0*/  FMUL.FTZ R137, R137, UR7 ;  /* 0x0000000789897c20 */ /* 0x000fe20008410000 */
[----:B0-----:R-:W-:-:S02]  /*9ae0*/  IMAD.U32 R0, RZ, RZ, UR6 ;  /* 0x00000006ff007e24 */ /* 0x001fc4000f8e00ff */
[----:B------:R-:W-:Y:S01]  /*9af0*/  FMUL.FTZ R140, R140, UR7 ;  /* 0x000000078c8c7c20 */ /* 0x000fe20008410000 */
[----:B------:R-:W-:Y:S01]  /*9b00*/  FMUL.FTZ R172, R175, UR7 ;  /* 0x00000007afac7c20 */ /* 0x000fe20008410000 */
[----:B------:R-:W-:Y:S01]  /*9b10*/  FMUL.FTZ R141, R141, UR7 ;  /* 0x000000078d8d7c20 */ /* 0x000fe20008410000 */
[----:B------:R-:W0:Y:S01]  /*9b20*/  MUFU.TANH R170, R170 ;  /* 0x000000aa00aa7308 */ /* 0x000e220000002400 */
[----:B------:R-:W-:Y:S01]  /*9b30*/  R2UR UR6, R0 ;  /* 0x00000000000672ca */ /* 0x000fe200000e0000 */
[----:B------:R-:W-:Y:S01]  /*9b40*/  FMUL.FTZ R128, R128, UR7 ;  /* 0x0000000780807c20 */ /* 0x000fe20008410000 */
[----:B---3--:R-:W-:Y:S01]  /*9b50*/  FMNMX.FTZ R174, R20, R173, !PT ;  /* 0x000000ad14ae7209 */ /* 0x008fe20007810000 */
        /* <DEDUP_REMOVED lines=10> */
[----:B------:R-:W-:Y:S01]  /*9c00*/  UIADD3 UR6, UR6, 0x400, URZ ;  /* 0x0000040006067890 */ /* 0x000fe2000fffe03f */
[----:B------:R-:W-:Y:S01]  /*9c10*/  FMUL.FTZ R113, R113, UR7 ;  /* 0x0000000771717c20 */ /* 0x000fe20008410000 */
[----:B------:R-:W2:Y:S01]  /*9c20*/  MUFU.TANH R161, R161 ;  /* 0x000000a100a17308 */ /* 0x000ea20000002400 */
[----:B0-----:R-:W-:Y:S01]  /*9c30*/  FMNMX.FTZ R173, R170, R173, !PT ;  /* 0x000000adaaad7209 */ /* 0x001fe20007810000 */
[----:B------:R-:W-:Y:S01]  /*9c40*/  USHF.R.U32.HI UR6, URZ, 0x4, UR6 ;  /* 0x000000043f067899 */ /* 0x000fe20008011606 */
[----:B------:R-:W-:Y:S01]  /*9c50*/  FMUL.FTZ R116, R116, UR7 ;  /* 0x0000000774747c20 */ /* 0x000fe20008410000 */
[----:B------:R-:W-:Y:S01]  /*9c60*/  FMUL.FTZ R117, R117, UR7 ;  /* 0x0000000775757c20 */ /* 0x000fe20008410000 */
[----:B------:R-:W-:Y:S01]  /*9c70*/  FMUL.FTZ R105, R105, UR7 ;  /* 0x0000000769697c20 */ /* 0x000fe20008410000 */
[----:B------:R-:W-:Y:S01]  /*9c80*/  ULOP3.LUT UR6, UR6, 0x3fff, URZ, 0xc0, !UPT ;  /* 0x00003fff06067892 */ /* 0x000fe2000f8ec03f */
[----:B------:R-:W-:Y:S01]  /*9c90*/  FMUL.FTZ R109, R109, UR7 ;  /* 0x000000076d6d7c20 */ /* 0x000fe20008410000 */
[----:B------:R-:W0:Y:S01]  /*9ca0*/  MUFU.TANH R164, R164 ;  /* 0x000000a400a47308 */ /* 0x000e220000002400 */
[----:B-1----:R-:W-:Y:S01]  /*9cb0*/  FMNMX.FTZ R174, R160, R173, !PT ;  /* 0x000000ada0ae7209 */ /* 0x002fe20007810000 */
[----:B------:R-:W-:Y:S01]  /*9cc0*/  ULOP3.LUT UR6, UR6, 0x5800000, URZ, 0xfc, !UPT ;  /* 0x0580000006067892 */ /* 0x000fe2000f8efc3f */
[----:B------:R-:W-:Y:S01]  /*9cd0*/  FMUL.FTZ R97, R97, UR7 ;  /* 0x0000000761617c20 */ /* 0x000fe20008410000 */
[----:B------:R-:W-:Y:S01]  /*9ce0*/  FMUL.FTZ R101, R101, UR7 ;  /* 0x0000000765657c20 */ /* 0x000fe20008410000 */
[----:B------:R-:W-:Y:S01]  /*9cf0*/  FMUL.FTZ R93, R93, UR7 ;  /* 0x000000075d5d7c20 */ /* 0x000fe20008410000 */
[----:B------:R-:W-:Y:S01]  /*9d00*/  UIMAD UR6, UR60, 0xb00, UR6 ;  /* 0x00000b003c0678a4 */ /* 0x000fe2000f8e0206 */
[----:B------:R-:W-:Y:S01]  /*9d10*/  FMUL.FTZ R162, R162, UR7 ;  /* 0x00000007a2a27c20 */ /* 0x000fe20008410000 */
[----:B------:R-:W1:Y:S01]  /*9d20*/  MUFU.TANH R165, R165 ;  /* 0x000000a500a57308 */ /* 0x000e620000002400 */
[----:B--2---:R-:W-:Y:S01]  /*9d30*/  FMNMX.FTZ R173, R161, R174, !PT ;  /* 0x000000aea1ad7209 */ /* 0x004fe20007810000 */
[----:B------:R-:W-:Y:S01]  /*9d40*/  FMUL.FTZ R163, R163, UR7 ;  /* 0x00000007a3a37c20 */ /* 0x000fe20008410000 */
[----:B------:R-:W-:Y:S01]  /*9d50*/  FMUL.FTZ R166, R166, UR7 ;  /* 0x00000007a6a67c20 */ /* 0x000fe20008410000 */
[----:B------:R-:W-:Y:S01]  /*9d60*/  FMUL.FTZ R167, R167, UR7 ;  /* 0x00000007a7a77c20 */ /* 0x000fe20008410000 */
[----:B------:R-:W-:Y:S01]  /*9d70*/  UMOV UR10, UR6 ;  /* 0x00000006000a7c82 */ /* 0x000fe20008000000 */
[----:B------:R-:W-:Y:S01]  /*9d80*/  FMUL.FTZ R154, R154, UR7 ;  /* 0x000000079a9a7c20 */ /* 0x000fe20008410000 */
[----:B------:R-:W-:Y:S01]  /*9d90*/  HGMMA.64x128x16.F32 R24, R176, gdesc[UR8].tnspB, R24, gsb0 ;  /* 0x41e00008b0187df0 */ /* 0x000fe20008000818 */
[----:B------:R-:W-:Y:S01]  /*9da0*/  UIADD3 UR10, UR6, 0x80, URZ ;  /* 0x00000080060a7890 */ /* 0x000fe2000fffe03f */
[----:B------:R-:W2:Y:S01]  /*9db0*/  MUFU.TANH R152, R152 ;  /* 0x0000009800987308 */ /* 0x000ea20000002400 */
[----:B------:R-:W-:Y:S01]  /*9dc0*/  UMOV UR11, 0x40000040 ;  /* 0x40000040000b7882 */ /* 0x000fe20000000000 */
[----:B0-----:R-:W-:Y:S01]  /*9dd0*/  FMNMX.FTZ R174, R164, R173, !PT ;  /* 0x000000ada4ae7209 */ /* 0x001fe20007810000 */
        /* <DEDUP_REMOVED lines=36> */
[----:B------:R-:W1:Y:S01]  /*a020*/  S2R R234, SR_TID.X ;  /* 0x0000000000ea7919 */ /* 0x000e620000002100 */
[----:B------:R-:W3:Y:S01]  /*a030*/  MUFU.TANH R145, R145 ;  /* 0x0000009100917308 */ /* 0x000ee20000002400 */
[----:B--2---:R-:W-:-:S02]  /*a040*/  FMNMX.FTZ R173, R157, R174, !PT ;  /* 0x000000ae9dad7209 */ /* 0x004fc40007810000 */
[C---:B------:R-:W-:Y:S01]  /*a050*/  ISETP.GT.AND P2, PT, R14.reuse, RZ, PT ;  /* 0x000000ff0e00720c */ /* 0x040fe20003f44270 */
[----:B------:R-:W-:-:S04]  /*a060*/  VIADD R14, R14, 0xffffffff ;  /* 0xffffffff0e0e7836 */ /* 0x000fc80000000000 */
        /* <DEDUP_REMOVED lines=13> */
[----:B------:R-:W5:Y:S08]  /*a140*/  MUFU.TANH R129, R129 ;  /* 0x0000008100817308 */ /* 0x000f700000002400 */
[----:B------:R-:W5:Y:S08]  /*a150*/  MUFU.TANH R132, R132 ;  /* 0x0000008400847308 */ /* 0x000f700000002400 */
[----:B------:R-:W5:Y:S08]  /*a160*/  MUFU.TANH R133, R133 ;  /* 0x0000008500857308 */ /* 0x000f700000002400 */
[----:B------:R-:W5:Y:S08]  /*a170*/  MUFU.TANH R120, R120 ;  /* 0x0000007800787308 */ /* 0x000f700000002400 */
[----:B------:R-:W5:Y:S01]  /*a180*/  MUFU.TANH R121, R121 ;  /* 0x0000007900797308 */ /* 0x000f620000002400 */
[----:B------:R-:W-:-:S02]  /*a190*/  WARPGROUP.DEPBAR.LE gsb0, 0x0 ;  /* 0x00008000000079c5 */ /* 0x000fc40000010000 */
[----:B------:R-:W-:Y:S01]  /*a1a0*/  WARPGROUP.ARRIVE ;  /* 0x00000000000079c5 */ /* 0x000fe20000000000 */
[----:B0-----:R-:W-:-:S04]  /*a1b0*/  FMNMX.FTZ R177, R149, R118, !PT ;  /* 0x0000007695b17209 */ /* 0x001fc80007810000 */
[----:B------:R-:W0:Y:S01]  /*a1c0*/  MUFU.TANH R124, R124 ;  /* 0x0000007c007c7308 */ /* 0x000e220000002400 */
[----:B---3--:R-:W-:Y:S01]  /*a1d0*/  FMNMX.FTZ R104, R136, R177, !PT ;  /* 0x000000b188687209 */ /* 0x008fe20007810000 */
[----:B------:R-:W-:Y:S01]  /*a1e0*/  HGMMA.64x128x16.F32 R24, R180, gdesc[UR8].tnspB, R24, gsb0 ;  /* 0x41e00008b4187df0 */ /* 0x000fe20008000818 */
[----:B------:R-:W-:Y:S01]  /*a1f0*/  UIADD3 UR10, UR6, 0x100, URZ ;  /* 0x00000100060a7890 */ /* 0x000fe2000fffe03f */
[----:B------:R-:W-:Y:S01]  /*a200*/  UMOV UR11, 0x40000040 ;  /* 0x40000040000b7882 */ /* 0x000fe20000000000 */
[----:B-1----:R-:W-:-:S03]  /*a210*/  FMNMX.FTZ R177, R137, R104, !PT ;  /* 0x0000006889b17209 */ /* 0x002fc60007810000 */
[----:B------:R-:W1:Y:S01]  /*a220*/  MUFU.TANH R125, R125 ;  /* 0x0000007d007d7308 */ /* 0x000e620000002400 */
[----:B--2---:R-:W-:Y:S01]  /*a230*/  FMNMX.FTZ R104, R140, R177, !PT ;  /* 0x000000b18c687209 */ /* 0x004fe20007810000 */
[----:B------:R-:W-:-:S03]  /*a240*/  FMUL.FTZ R177, R108, UR7 ;  /* 0x000000076cb17c20 */ /* 0x000fc60008410000 */
[----:B----4-:R-:W-:-:S03]  /*a250*/  FMNMX.FTZ R179, R141, R104, !PT ;  /* 0x000000688db37209 */ /* 0x010fc60007810000 */
[----:B------:R-:W2:Y:S01]  /*a260*/  MUFU.TANH R112, R112 ;  /* 0x0000007000707308 */ /* 0x000ea20000002400 */
[----:B-----5:R-:W-:-:S04]  /*a270*/  FMNMX.FTZ R104, R128, R179, !PT ;  /* 0x000000b380687209 */ /* 0x020fc80007810000 */
[----:B------:R-:W-:-:S03]  /*a280*/  FMNMX.FTZ R179, R129, R104, !PT ;  /* 0x0000006881b37209 */ /* 0x000fc60007810000 */
[----:B------:R-:W3:Y:S01]  /*a290*/  MUFU.TANH R113, R113 ;  /* 0x0000007100717308 */ /* 0x000ee20000002400 */
[----:B------:R-:W-:Y:S01]  /*a2a0*/  FMNMX.FTZ R104, R132, R179, !PT ;  /* 0x000000b384687209 */ /* 0x000fe20007810000 */
[----:B------:R-:W-:-:S06]  /*a2b0*/  FMUL.FTZ R179, R96, UR7 ;  /* 0x0000000760b37c20 */ /* 0x000fcc0008410000 */
        /* <DEDUP_REMOVED lines=17> */
[----:B------:R-:W-:-:S04]  /*a3d0*/  FMNMX.FTZ R181, R133, R104, !PT ;  /* 0x0000006885b57209 */ /* 0x000fc80007810000 */
[----:B------:R-:W-:Y:S01]  /*a3e0*/  FMNMX.FTZ R96, R120, R181, !PT ;  /* 0x000000b578607209 */ /* 0x000fe20007810000 */
[----:B------:R-:W-:Y:S01]  /*a3f0*/  HGMMA.64x128x16.F32 R24, R184, gdesc[UR8].tnspB, R24, gsb0 ;  /* 0x41e00008b8187df0 */ /* 0x000fe20008000818 */
[----:B------:R-:W-:Y:S01]  /*a400*/  UIADD3 UR10, UR6, 0x180, URZ ;  /* 0x00000180060a7890 */ /* 0x000fe2000fffe03f */
[----:B------:R-:W-:Y:S01]  /*a410*/  MUFU.TANH R163, R163 ;  /* 0x000000a300a37308 */ /* 0x000fe20000002400 */
[----:B------:R-:W-:Y:S01]  /*a420*/  UMOV UR11, 0x40000040 ;  /* 0x40000040000b7882 */ /* 0x000fe20000000000 */
[----:B------:R-:W-:-:S04]  /*a430*/  FMNMX.FTZ R181, R121, R96, !PT ;  /* 0x0000006079b57209 */ /* 0x000fc80007810000 */
[----:B0-----:R-:W-:Y:S01]  /*a440*/  FMNMX.FTZ R96, R124, R181, !PT ;  /* 0x000000b57c607209 */ /* 0x001fe20007810000 */
[----:B------:R-:W-:Y:S01]  /*a450*/  FMUL.FTZ R181, R100, UR7 ;  /* 0x0000000764b57c20 */ /* 0x000fe20008410000 */
[----:B------:R-:W-:Y:S02]  /*a460*/  MUFU.TANH R166, R166 ;  /* 0x000000a600a67308 */ /* 0x000fe40000002400 */
[----:B-1----:R-:W-:-:S04]  /*a470*/  FMNMX.FTZ R183, R125, R96, !PT ;  /* 0x000000607db77209 */ /* 0x002fc80007810000 */
[----:B--2---:R-:W-:Y:S02]  /*a480*/  FMNMX.FTZ R96, R112, R183, !PT ;  /* 0x000000b770607209 */ /* 0x004fe40007810000 */
[----:B------:R-:W0:Y:S02]  /*a490*/  MUFU.TANH R181, R181 ;  /* 0x000000b500b57308 */ /* 0x000e240000002400 */
[----:B---3--:R-:W-:-:S04]  /*a4a0*/  FMNMX.FTZ R183, R113, R96, !PT ;  /* 0x0000006071b77209 */ /* 0x008fc80007810000 */
[----:B----4-:R-:W-:Y:S01]  /*a4b0*/  FMNMX.FTZ R96, R116, R183, !PT ;  /* 0x000000b774607209 */ /* 0x010fe20007810000 */
[----:B------:R-:W-:Y:S01]  /*a4c0*/  FMUL.FTZ R183, R88, UR7 ;  /* 0x0000000758b77c20 */ /* 0x000fe20008410000 */
[----:B------:R-:W-:Y:S01]  /*a4d0*/  MUFU.TANH R167, R167 ;  /* 0x000000a700a77308 */ /* 0x000fe20000002400 */
[----:B------:R-:W1:Y:S01]  /*a4e0*/  LDC R88, c[0x0][0x988] ;  /* 0x00026200ff587b82 */ /* 0x000e620000000800 */
[----:B-----5:R-:W-:-:S04]  /*a4f0*/  FMNMX.FTZ R96, R117, R96, !PT ;  /* 0x0000006075607209 */ /* 0x020fc80007810000 */
[----:B------:R-:W-:Y:S02]  /*a500*/  FMNMX.FTZ R96, R175, R96, !PT ;  /* 0x00000060af607209 */ /* 0x000fe40007810000 */
[----:B------:R-:W2:Y:S02]  /*a510*/  MUFU.TANH R183, R183 ;  /* 0x000000b700b77308 */ /* 0x000ea40000002400 */
[----:B------:R-:W-:-:S04]  /*a520*/  FMNMX.FTZ R96, R105, R96, !PT ;  /* 0x0000006069607209 */ /* 0x000fc80007810000 */
[----:B------:R-:W-:Y:S02]  /*a530*/  FMNMX.FTZ R96, R177, R96, !PT ;  /* 0x00000060b1607209 */ /* 0x000fe40007810000 */
[----:B------:R-:W-:Y:S02]  /*a540*/  MUFU.TANH R154, R154 ;  /* 0x0000009a009a7308 */ /* 0x000fe40000002400 */
[----:B------:R-:W-:-:S04]  /*a550*/  FMNMX.FTZ R96, R109, R96, !PT ;  /* 0x000000606d607209 */ /* 0x000fc80007810000 */
[----:B------:R-:W-:Y:S02]  /*a560*/  FMNMX.FTZ R96, R179, R96, !PT ;  /* 0x00000060b3607209 */ /* 0x000fe40007810000 */
[----:B------:R-:W-:Y:S02]  /*a570*/  MUFU.TANH R155, R155 ;  /* 0x0000009b009b7308 */ /* 0x000fe40000002400 */
[----:B------:R-:W-:-:S04]  /*a580*/  FMNMX.FTZ R96, R97, R96, !PT ;  /* 0x0000006061607209 */ /* 0x000fc80007810000 */
[----:B0-----:R-:W-:Y:S02]  /*a590*/  FMNMX.FTZ R96, R181, R96, !PT ;  /* 0x00000060b5607209 */ /* 0x001fe40007810000 */
[----:B------:R-:W-:Y:S02]  /*a5a0*/  MUFU.TANH R158, R158 ;  /* 0x0000009e009e7308 */ /* 0x000fe40000002400 */
[----:B------:R-:W-:-:S04]  /*a5b0*/  FMNMX.FTZ R96, R101, R96, !PT ;  /* 0x0000006065607209 */ /* 0x000fc80007810000 */
[----:B--2---:R-:W-:Y:S02]  /*a5c0*/  FMNMX.FTZ R96, R183, R96, !PT ;  /* 0x00000060b7607209 */ /* 0x004fe40007810000 */
        /* <DEDUP_REMOVED lines=37> */
[----:B------:R-:W-:-:S04]  /*a820*/  FADD.FTZ R235, -R89, R12 ;  /* 0x0000000c59eb7221 */ /* 0x000fc80000010100 */
[-C--:B-1----:R-:W-:Y:S01]  /*a830*/  FMUL.FTZ R12, R235, R88.reuse ;  /* 0x00000058eb0c7220 */ /* 0x082fe20000410000 */
[-C--:B------:R-:W-:Y:S02]  /*a840*/  FMUL.FTZ R235, R89, R88.reuse ;  /* 0x0000005859eb7220 */ /* 0x080fe40000410000 */
[----:B------:R-:W-:Y:S02]  /*a850*/  MUFU.TANH R107, R107 ;  /* 0x0000006b006b7308 */ /* 0x000fe40000002400 */
[-CC-:B------:R-:W-:Y:S01]  /*a860*/  FFMA.FTZ R176, R20, R88.reuse, -R235.reuse ;  /* 0x0000005814b07223 */ /* 0x180fe200000108eb */
[----:B------:R-:W-:Y:S01]  /*a870*/  FMNMX.FTZ R20, R168, R13, !PT ;  /* 0x0000000da8147209 */ /* 0x000fe20007810000 */
[-CC-:B------:R-:W-:Y:S01]  /*a880*/  FFMA.FTZ R178, R169, R88.reuse, -R235.reuse ;  /* 0x00000058a9b27223 */ /* 0x180fe200000108eb */
[-CC-:B------:R-:W-:Y:S01]  /*a890*/  FFMA.FTZ R15, R15, R88.reuse, -R235.reuse ;  /* 0x000000580f0f7223 */ /* 0x180fe200000108eb */
[--C-:B------:R-:W-:Y:S01]  /*a8a0*/  FFMA.FTZ R169, R170, R88, -R235.reuse ;  /* 0x00000058aaa97223 */ /* 0x100fe200000108eb */
[----:B------:R-:W-:Y:S01]  /*a8b0*/  FMNMX.FTZ R20, R21, R20, !PT ;  /* 0x0000001415147209 */ /* 0x000fe20007810000 */
        /* <DEDUP_REMOVED lines=20> */
[----:B------:R-:W-:-:S04]  /*aa00*/  FFMA.FTZ R187, R187, R88, -R235 ;  /* 0x00000058bbbb7223 */ /* 0x000fc800000108eb */
        /* <DEDUP_REMOVED lines=19> */
[C---:B-1----:R-:W-:Y:S01]  /*ab40*/  FADD.FTZ R11, R176.reuse, R11 ;  /* 0x0000000bb00b7221 */ /* 0x042fe20000010000 */
[----:B------:R-:W-:-:S06]  /*ab50*/  F2FP.F16.F32.PACK_AB R176, R176, R15 ;  /* 0x0000000fb0b0723e */ /* 0x000fcc00000000ff */
        /* <DEDUP_REMOVED lines=35> */
[-CC-:B------:R-:W-:Y:S01]  /*ad90*/  FFMA.FTZ R90, R157, R88.reuse, -R235.reuse ;  /* 0x000000589d5a7223 */ /* 0x180fe200000108eb */
[----:B------:R-:W-:Y:S01]  /*ada0*/  FMUL.FTZ R199, R94, UR7 ;  /* 0x000000075ec77c20 */ /* 0x000fe20008410000 */
[-CC-:B------:R-:W-:Y:S01]  /*adb0*/  FFMA.FTZ R196, R128, R88.reuse, -R235.reuse ;  /* 0x0000005880c47223 */ /* 0x180fe200000108eb */
[----:B------:R-:W-:Y:S01]  /*adc0*/  FFMA.FTZ R198, R132, R88, -R235 ;  /* 0x0000005884c67223 */ /* 0x000fe200000108eb */
[----:B------:R-:W-:Y:S01]  /*add0*/  HGMMA.64x128x16.F32 R24, R200, gdesc[UR8].tnspB, R24, gsb0 ;  /* 0x41e00008c8187df0 */ /* 0x000fe20008000818 */
[----:B------:R-:W-:Y:S01]  /*ade0*/  UIADD3 UR10, UR6, 0x380, URZ ;  /* 0x00000380060a7890 */ /* 0x000fe2000fffe03f */
[----:B------:R-:W2:Y:S01]  /*adf0*/  MUFU.TANH R197, R197 ;  /* 0x000000c500c57308 */ /* 0x000ea20000002400 */
[----:B------:R-:W-:-:S07]  /*ae00*/  UMOV UR11, 0x40000040 ;  /* 0x40000040000b7882 */ /* 0x000fce0000000000 */
[----:B------:R-:W3:Y:S08]  /*ae10*/  MUFU.TANH R199, R199 ;  /* 0x000000c700c77308 */ /* 0x000ef00000002400 */
[----:B------:R-:W-:Y:S08]  /*ae20*/  MUFU.EX2 R196, R196 ;  /* 0x000000c400c47308 */ /* 0x000ff00000000800 */
[----:B------:R-:W-:Y:S01]  /*ae30*/  MUFU.EX2 R198, R198 ;  /* 0x000000c600c67308 */ /* 0x000fe20000000800 */
[----:B------:R-:W-:-:S02]  /*ae40*/  WARPGROUP.DEPBAR.LE gsb0, 0x0 ;  /* 0x00008000000079c5 */ /* 0x000fc40000010000 */
        /* <DEDUP_REMOVED lines=10> */
[----:B------:R4:W-:Y:S01]  /*aef0*/  MUFU.EX2 R153, R90 ;  /* 0x0000005a00997308 */ /* 0x0009e20000000800 */
[----:B------:R-:W-:Y:S01]  /*af00*/  FFMA.FTZ R202, R124, R88, -R235 ;  /* 0x000000587cca7223 */ /* 0x000fe200000108eb */
[----:B------:R-:W-:Y:S01]  /*af10*/  FMNMX.FTZ R20, R162, R157, !PT ;  /* 0x0000009da2147209 */ /* 0x000fe20007810000 */
[----:B------:R-:W-:Y:S01]  /*af20*/  @!P1 IMAD R120, R2, 0x8, R0 ;  /* 0x0000000802789824 */ /* 0x000fe200078e0200 */
[----:B------:R-:W-:-:S02]  /*af30*/  IADD3 R124, -R234, 0xb, RZ ;  /* 0x0000000bea7c7810 */ /* 0x000fc40007ffe1ff */
[----:B------:R-:W-:Y:S01]  /*af40*/  FMNMX.FTZ R157, R163, R20, !PT ;  /* 0x00000014a39d7209 */ /* 0x000fe20007810000 */
[----:B------:R-:W-:Y:S01]  /*af50*/  @!P1 VIADD R120, R120, 0x34840 ;  /* 0x0003484078789836 */ /* 0x000fe20000000000 */
[----:B------:R-:W-:Y:S02]  /*af60*/  MUFU.EX2 R201, R201 ;  /* 0x000000c900c97308 */ /* 0x000fe40000000800 */
[----:B------:R-:W-:Y:S02]  /*af70*/  FMNMX.FTZ R20, R166, R157, !PT ;  /* 0x0000009da6147209 */ /* 0x000fe40007810000 */
[----:B------:R-:W-:Y:S02]  /*af80*/  @!P1 PRMT R128, RZ, 0x654, R120 ;  /* 0x00000654ff809816 */ /* 0x000fe40000000078 */
[----:B------:R-:W-:Y:S02]  /*af90*/  FMNMX.FTZ R157, R167, R20, !PT ;  /* 0x00000014a79d7209 */ /* 0x000fe40007810000 */
[----:B------:R-:W-:Y:S02]  /*afa0*/  MUFU.EX2 R161, R161 ;  /* 0x000000a100a17308 */ /* 0x000fe40000000800 */
[----:B------:R-:W-:-:S04]  /*afb0*/  FMNMX.FTZ R20, R154, R157, !PT ;  /* 0x0000009d9a147209 */ /* 0x000fc80007810000 */
        /* <DEDUP_REMOVED lines=34> */
[----:B0-----:R-:W-:-:S04]  /*b1e0*/  FMNMX.FTZ R20, R193, R20, !PT ;  /* 0x00000014c1147209 */ /* 0x001fc80007810000 */
[----:B------:R-:W-:Y:S01]  /*b1f0*/  FMNMX.FTZ R20, R99, R20, !PT ;  /* 0x0000001463147209 */ /* 0x000fe20007810000 */
[----:B------:R-:W-:Y:S02]  /*b200*/  WARPGROUP.DEPBAR.LE gsb0, 0x0 ;  /* 0x00008000000079c5 */ /* 0x000fe40000010000 */
[----:B------:R-:W-:Y:S01]  /*b210*/  WARPGROUP.ARRIVE ;  /* 0x00000000000079c5 */ /* 0x000fe20000000000 */
[----:B-1----:R-:W-:Y:S01]  /*b220*/  FMNMX.FTZ R20, R195, R20, !PT ;  /* 0x00000014c3147209 */ /* 0x002fe20007810000 */
[-CC-:B------:R-:W-:Y:S01]  /*b230*/  FFMA.FTZ R204, R112, R88.reuse, -R235.reuse ;  /* 0x0000005870cc7223 */ /* 0x180fe200000108eb */
[----:B------:R-:W-:Y:S02]  /*b240*/  FFMA.FTZ R206, R116, R88, -R235 ;  /* 0x0000005874ce7223 */ /* 0x000fe400000108eb */
[----:B------:R-:W-:Y:S01]  /*b250*/  FMNMX.FTZ R20, R103, R20, !PT ;  /* 0x0000001467147209 */ /* 0x000fe20007810000 */
[----:B------:R-:W-:Y:S01]  /*b260*/  HGMMA.64x128x16.F32 R24, R208, gdesc[UR8].tnspB, R24, gsb0 ;  /* 0x41e00008d0187df0 */ /* 0x000fe20008000818 */
[----:B------:R-:W-:Y:S01]  /*b270*/  UIADD3 UR10, UR6, 0x480, URZ ;  /* 0x00000480060a7890 */ /* 0x000fe2000fffe03f */
[----:B------:R-:W-:Y:S01]  /*b280*/  MUFU.EX2 R204, R204 ;  /* 0x000000cc00cc7308 */ /* 0x000fe20000000800 */
[----:B------:R-:W-:Y:S01]  /*b290*/  UMOV UR11, 0x40000040 ;  /* 0x40000040000b7882 */ /* 0x000fe20000000000 */
[----:B------:R-:W-:Y:S01]  /*b2a0*/  UIADD3 UR6, UR6, 0x500, URZ ;  /* 0x0000050006067890 */ /* 0x000fe2000fffe03f */
[----:B--2---:R-:W-:-:S04]  /*b2b0*/  FMNMX.FTZ R20, R197, R20, !PT ;  /* 0x00000014c5147209 */ /* 0x004fc80007810000 */
[----:B------:R-:W-:Y:S01]  /*b2c0*/  FMNMX.FTZ R20, R91, R20, !PT ;  /* 0x000000145b147209 */ /* 0x000fe20007810000 */
[----:B------:R-:W-:Y:S03]  /*b2d0*/  MUFU.EX2 R206, R206 ;  /* 0x000000ce00ce7308 */ /* 0x000fe60000000800 */
[----:B---3--:R-:W-:-:S04]  /*b2e0*/  FMNMX.FTZ R20, R199, R20, !PT ;  /* 0x00000014c7147209 */ /* 0x008fc80007810000 */
[----:B----4-:R-:W-:Y:S01]  /*b2f0*/  FMNMX.FTZ R90, R95, R20, !PT ;  /* 0x000000145f5a7209 */ /* 0x010fe20007810000 */
        /* <DEDUP_REMOVED lines=19> */
[----:B------:R-:W-:Y:S01]  /*b430*/  FFMA.FTZ R118, R167, R88, -R181 ;  /* 0x00000058a7767223 */ /* 0x000fe200000108b5 */
[----:B------:R-:W-:-:S02]  /*b440*/  IMAD.U32 R135, RZ, RZ, UR60 ;  /* 0x0000003cff877e24 */ /* 0x000fc4000f8e00ff */
[-CC-:B------:R-:W-:Y:S01]  /*b450*/  FFMA.FTZ R122, R122, R88.reuse, -R181.reuse ;  /* 0x000000587a7a7223 */ /* 0x180fe200000108b5 */
[-CC-:B------:R-:W-:Y:S01]  /*b460*/  FFMA.FTZ R110, R155, R88.reuse, -R181.reuse ;  /* 0x000000589b6e7223 */ /* 0x180fe200000108b5 */
[-CC-:B0-----:R-:W-:Y:S01]  /*b470*/  FFMA.FTZ R187, R158, R88.reuse, -R181.reuse ;  /* 0x000000589ebb7223 */ /* 0x181fe200000108b5 */
        /* <DEDUP_REMOVED lines=18> */
[----:B------:R-:W-:Y:S01]  /*b5a0*/  FFMA.FTZ R95, R95, R88, -R181 ;  /* 0x000000585f5f7223 */ /* 0x000fe200000108b5 */
[----:B------:R-:W-:-:S05]  /*b5b0*/  R2UR UR60, R2 ;  /* 0x00000000023c72ca */ /* 0x000fca00000e0000 */
[----:B------:R-:W-:Y:S08]  /*b5c0*/  MUFU.EX2 R163, R163 ;  /* 0x000000a300a37308 */ /* 0x000ff00000000800 */
[----:B------:R-:W-:Y:S08]  /*b5d0*/  MUFU.EX2 R183, R183 ;  /* 0x000000b700b77308 */ /* 0x000ff00000000800 */
[----:B------:R-:W-:Y:S01]  /*b5e0*/  MUFU.EX2 R118, R118 ;  /* 0x0000007600767308 */ /* 0x000fe20000000800 */
[----:B------:R-:W-:-:S02]  /*b5f0*/  WARPGROUP.DEPBAR.LE gsb0, 0x0 ;  /* 0x00008000000079c5 */ /* 0x000fc40000010000 */
[----:B------:R-:W-:Y:S01]  /*b600*/  WARPGROUP.ARRIVE ;  /* 0x00000000000079c5 */ /* 0x000fe20000000000 */
[-CC-:B------:R-:W-:Y:S01]  /*b610*/  FFMA.FTZ R208, R175, R88.reuse, -R235.reuse ;  /* 0x00000058afd07223 */ /* 0x180fe200000108eb */
[-CC-:B------:R-:W-:Y:S01]  /*b620*/  FFMA.FTZ R210, R177, R88.reuse, -R235.reuse ;  /* 0x00000058b1d27223 */ /* 0x180fe200000108eb */
[-CC-:B------:R-:W-:Y:S01]  /*b630*/  FFMA.FTZ R175, R185, R88.reuse, -R235.reuse ;  /* 0x00000058b9af7223 */ /* 0x180fe200000108eb */
[-C--:B------:R-:W-:Y:S01]  /*b640*/  FFMA.FTZ R235, R93, R88.reuse, -R235 ;  /* 0x000000585deb7223 */ /* 0x080fe200000108eb */
[----:B------:R-:W-:Y:S01]  /*b650*/  FADD.FTZ R93, -R133, R13 ;  /* 0x0000000d855d7221 */ /* 0x000fe20000010100 */
[----:B------:R-:W-:Y:S01]  /*b660*/  HGMMA.64x128x16.F32 R24, R212, gdesc[UR8].tnspB, R24, gsb0 ;  /* 0x41e00008d4187df0 */ /* 0x000fe20008000818 */
[----:B------:R-:W-:Y:S01]  /*b670*/  UMOV UR10, UR6 ;  /* 0x00000006000a7c82 */ /* 0x000fe20008000000 */
[----:B------:R-:W-:Y:S01]  /*b680*/  UMOV UR11, 0x40000040 ;  /* 0x40000040000b7882 */ /* 0x000fe20000000000 */
[-C--:B------:R-:W-:Y:S01]  /*b690*/  FMUL.FTZ R93, R93, R88.reuse ;  /* 0x000000585d5d7220 */ /* 0x080fe20000410000 */
[-CC-:B------:R-:W-:Y:S01]  /*b6a0*/  FFMA.FTZ R177, R21, R88.reuse, -R181.reuse ;  /* 0x0000005815b17223 */ /* 0x180fe200000108b5 */
[-CC-:B------:R-:W-:Y:S01]  /*b6b0*/  FFMA.FTZ R185, R154, R88.reuse, -R181.reuse ;  /* 0x000000589ab97223 */ /* 0x180fe200000108b5 */
[--C-:B------:R-:W-:Y:S01]  /*b6c0*/  FFMA.FTZ R21, R130, R88, -R181.reuse ;  /* 0x0000005882157223 */ /* 0x100fe200000108b5 */
[----:B------:R-:W-:Y:S01]  /*b6d0*/  @!P1 LEA R130, R135, R0, 0x3 ;  /* 0x0000000087829211 */ /* 0x000fe200078e18ff */
[----:B------:R-:W-:Y:S01]  /*b6e0*/  MUFU.EX2 R110, R110 ;  /* 0x0000006e006e7308 */ /* 0x000fe20000000800 */
[-CC-:B------:R-:W-:Y:S01]  /*b6f0*/  FFMA.FTZ R209, R189, R88.reuse, -R181.reuse ;  /* 0x00000058bdd17223 */ /* 0x180fe200000108b5 */
[----:B------:R-:W-:-:S02]  /*b700*/  FFMA.FTZ R211, R191, R88, -R181 ;  /* 0x00000058bfd37223 */ /* 0x000fc400000108b5 */
[----:B------:R-:W-:-:S04]  /*b710*/  @!P1 VIADD R130, R130, 0x34860 ;  /* 0x0003486082829836 */ /* 0x000fc80000000000 */
[----:B------:R-:W-:Y:S01]  /*b720*/  MUFU.EX2 R93, R93 ;  /* 0x0000005d005d7308 */ /* 0x000fe20000000800 */
[----:B------:R-:W-:-:S07]  /*b730*/  @!P1 PRMT R130, RZ, 0x654, R130 ;  /* 0x00000654ff829816 */ /* 0x000fce0000000082 */
[----:B------:R-:W-:Y:S08]  /*b740*/  MUFU.EX2 R177, R177 ;  /* 0x000000b100b17308 */ /* 0x000ff00000000800 */
        /* <DEDUP_REMOVED lines=14> */
[----:B------:R-:W-:Y:S08]  /*b830*/  MUFU.EX2 R116, R116 ;  /* 0x0000007400747308 */ /* 0x000ff00000000800 */
[----:B------:R-:W-:Y:S01]  /*b840*/  MUFU.EX2 R120, R134 ;  /* 0x0000008600787308 */ /* 0x000fe20000000800 */
[----:B------:R-:W-:-:S02]  /*b850*/  WARPGROUP.DEPBAR.LE gsb0, 0x0 ;  /* 0x00008000000079c5 */ /* 0x000fc40000010000 */
[----:B------:R-:W-:-:S05]  /*b860*/  WARPGROUP.ARRIVE ;  /* 0x00000000000079c5 */ /* 0x000fca0000000000 */
[----:B------:R-:W-:Y:S01]  /*b870*/  MUFU.EX2 R131, R131 ;  /* 0x0000008300837308 */ /* 0x000fe20000000800 */
[----:B------:R-:W-:Y:S02]  /*b880*/  F2FP.F16.F32.PACK_AB R212, R97, R20 ;  /* 0x0000001461d4723e */ /* 0x000fe400000000ff */
[----:B------:R-:W-:Y:S01]  /*b890*/  F2FP.F16.F32.PACK_AB R214, R101, R90 ;  /* 0x0000005a65d6723e */ /* 0x000fe200000000ff */
[----:B------:R-:W-:Y:S04]  /*b8a0*/  HGMMA.64x128x16.F32 R24, R216, gdesc[UR8].tnspB, R24, gsb0 ;  /* 0x41e00008d8187df0 */ /* 0x000fe80008000818 */
        /* <DEDUP_REMOVED lines=9> */
[----:B------:R-:W0:Y:S08]  /*b940*/  MUFU.EX2 R13, R235 ;  /* 0x000000eb000d7308 */ /* 0x000e300000000800 */
[----:B------:R-:W-:Y:S01]  /*b950*/  MUFU.EX2 R95, R95 ;  /* 0x0000005f005f7308 */ /* 0x000fe20000000800 */
[----:B------:R-:W-:-:S02]  /*b960*/  WARPGROUP.DEPBAR.LE gsb0, 0x0 ;  /* 0x00008000000079c5 */ /* 0x000fc40000010000 */
[----:B------:R1:W-:Y:S06]  /*b970*/  BAR.ARV R124, 0x100 ;  /* 0x0004007c0000751d */ /* 0x0003ec0000002000 */
[----:B------:R2:W-:Y:S01]  /*b980*/  @!P1 SYNCS.ARRIVE.TRANS64.RED.A1T0 RZ, [R128+URZ], RZ ;  /* 0x000000ff80ff99a7 */ /* 0x0005e2000810043f */
[----:B0-----:R-:W-:Y:S01]  /*b990*/  F2FP.F16.F32.PACK_AB R218, R13, R94 ;  /* 0x0000005e0dda723e */ /* 0x001fe200000000ff */
[----:B-1----:R-:W-:Y:S01]  /*b9a0*/  FADD.FTZ R124, R178, R11 ;  /* 0x0000000bb27c7221 */ /* 0x002fe20000010000 */
[----:B------:R-:W-:Y:S01]  /*b9b0*/  FFMA.FTZ R11, R123, R88, -R181 ;  /* 0x000000587b0b7223 */ /* 0x000fe200000108b5 */
[-C--:B------:R-:W-:Y:S01]  /*b9c0*/  FMUL.FTZ R24, R24, R12.reuse ;  /* 0x0000000c18187220 */ /* 0x080fe20000410000 */
[-C--:B------:R-:W-:Y:S01]  /*b9d0*/  FMUL.FTZ R25, R25, R12.reuse ;  /* 0x0000000c19197220 */ /* 0x080fe20000410000 */
[----:B------:R-:W-:Y:S01]  /*b9e0*/  FADD.FTZ R135, R169, R124 ;  /* 0x0000007ca9877221 */ /* 0x000fe20000010000 */
[----:B------:R-:W-:Y:S01]  /*b9f0*/  FMUL.FTZ R28, R28, R12 ;  /* 0x0000000c1c1c7220 */ /* 0x000fe20000410000 */
[----:B--2---:R-:W-:Y:S01]  /*ba00*/  FFMA.FTZ R128, R93, R10, R96 ;  /* 0x0000000a5d807223 */ /* 0x004fe20000010060 */
[----:B------:R0:W-:Y:S01]  /*ba10*/  @!P1 SYNCS.ARRIVE.TRANS64.RED.A1T0 RZ, [R130+URZ], RZ ;  /* 0x000000ff82ff99a7 */ /* 0x0001e2000810043f */
[----:B------:R1:W-:Y:S01]  /*ba20*/  MUFU.EX2 R10, R122 ;  /* 0x0000007a000a7308 */ /* 0x0003e20000000800 */
[----:B------:R-:W-:Y:S01]  /*ba30*/  FMUL.FTZ R29, R29, R12 ;  /* 0x0000000c1d1d7220 */ /* 0x000fe20000410000 */
[C---:B------:R-:W-:Y:S01]  /*ba40*/  FADD.FTZ R128, R177.reuse, R128 ;  /* 0x00000080b1807221 */ /* 0x040fe20000010000 */
[----:B------:R-:W-:Y:S01]  /*ba50*/  F2FP.F16.F32.PACK_AB R177, R177, R96 ;  /* 0x00000060b1b1723e */ /* 0x000fe200000000ff */
[-C--:B------:R-:W-:Y:S01]  /*ba60*/  FMUL.FTZ R32, R32, R12.reuse ;  /* 0x0000000c20207220 */ /* 0x080fe20000410000 */
[----:B------:R-:W-:Y:S01]  /*ba70*/  FMUL.FTZ R33, R33, R12 ;  /* 0x0000000c21217220 */ /* 0x000fe20000410000 */
[----:B------:R-:W-:Y:S01]  /*ba80*/  FADD.FTZ R123, R179, R128 ;  /* 0x00000080b37b7221 */ /* 0x000fe20000010000 */
[----:B------:R-:W-:Y:S01]  /*ba90*/  F2FP.F16.F32.PACK_AB R179, R98, R179 ;  /* 0x000000b362b3723e */ /* 0x000fe200000000ff */
[----:B------:R-:W2:Y:S01]  /*baa0*/  MUFU.EX2 R11, R11 ;  /* 0x0000000b000b7308 */ /* 0x000ea20000000800 */
[----:B-1----:R-:W-:Y:S01]  /*bab0*/  FADD.FTZ R122, R180, R135 ;  /* 0x00000087b47a7221 */ /* 0x002fe20000010000 */
[----:B------:R-:W-:Y:S01]  /*bac0*/  FADD.FTZ R123, R98, R123 ;  /* 0x0000007b627b7221 */ /* 0x000fe20000010000 */
[----:B------:R-:W-:Y:S01]  /*bad0*/  F2FP.F16.F32.PACK_AB R180, R201, R180 ;  /* 0x000000b4c9b4723e */ /* 0x000fe200000000ff */
[-C--:B------:R-:W-:Y:S01]  /*bae0*/  FMUL.FTZ R36, R36, R12.reuse ;  /* 0x0000000c24247220 */ /* 0x080fe20000410000 */
[----:B------:R-:W-:Y:S01]  /*baf0*/  FMUL.FTZ R37, R37, R12 ;  /* 0x0000000c25257220 */ /* 0x000fe20000410000 */
[----:B------:R-:W-:Y:S01]  /*bb00*/  FADD.FTZ R124, R108, R123 ;  /* 0x0000007b6c7c7221 */ /* 0x000fe20000010000 */
[----:B------:R-:W-:Y:S01]  /*bb10*/  FADD.FTZ R123, R201, R122 ;  /* 0x0000007ac97b7221 */ /* 0x000fe20000010000 */
[----:B------:R-:W-:Y:S01]  /*bb20*/  FFMA.FTZ R122, R115, R88, -R181 ;  /* 0x00000058737a7223 */ /* 0x000fe200000108b5 */
[-C--:B------:R-:W-:Y:S01]  /*bb30*/  FMUL.FTZ R40, R40, R12.reuse ;  /* 0x0000000c28287220 */ /* 0x080fe20000410000 */
        /* <DEDUP_REMOVED lines=17> */
[----:B------:R-:W-:Y:S01]  /*bc50*/  FFMA.FTZ R115, R193, R88, -R181 ;  /* 0x00000058c1737223 */ /* 0x000fe200000108b5 */
[----:B0-----:R-:W-:Y:S01]  /*bc60*/  FADD.FTZ R130, R186, R107 ;  /* 0x0000006bba827221 */ /* 0x001fe20000010000 */
[----:B------:R-:W0:Y:S01]  /*bc70*/  MUFU.EX2 R122, R122 ;  /* 0x0000007a007a7308 */ /* 0x000e220000000800 */
[----:B------:R-:W-:Y:S01]  /*bc80*/  FADD.FTZ R107, R187, R128 ;  /* 0x00000080bb6b7221 */ /* 0x000fe20000010000 */
[----:B------:R-:W-:Y:S01]  /*bc90*/  F2FP.F16.F32.PACK_AB R193, R139, R102 ;  /* 0x000000668bc1723e */ /* 0x000fe200000000ff */
[----:B------:R-:W-:Y:S01]  /*bca0*/  FADD.FTZ R111, R153, R130 ;  /* 0x00000082996f7221 */ /* 0x000fe20000010000 */
[----:B--2---:R-:W-:Y:S01]  /*bcb0*/  F2FP.F16.F32.PACK_AB R201, R11, R10 ;  /* 0x0000000a0bc9723e */ /* 0x004fe200000000ff */
[----:B-1----:R-:W-:Y:S01]  /*bcc0*/  FADD.FTZ R127, R112, R107 ;  /* 0x0000006b707f7221 */ /* 0x002fe20000010000 */
[-C--:B------:R-:W-:Y:S01]  /*bcd0*/  FFMA.FTZ R107, R195, R88.reuse, -R181 ;  /* 0x00000058c36b7223 */ /* 0x080fe200000108b5 */
[----:B------:R-:W-:Y:S01]  /*bce0*/  FADD.FTZ R128, R188, R111 ;  /* 0x0000006fbc807221 */ /* 0x000fe20000010000 */
[----:B------:R-:W-:Y:S01]  /*bcf0*/  FFMA.FTZ R111, R197, R88, -R181 ;  /* 0x00000058c56f7223 */ /* 0x000fe200000108b5 */
[----:B------:R-:W-:Y:S01]  /*bd00*/  FADD.FTZ R130, R106, R127 ;  /* 0x0000007f6a827221 */ /* 0x000fe20000010000 */
[----:B------:R-:W1:Y:S01]  /*bd10*/  MUFU.EX2 R124, R124 ;  /* 0x0000007c007c7308 */ /* 0x000e620000000800 */
[----:B------:R-:W-:Y:S01]  /*bd20*/  FADD.FTZ R99, R145, R128 ;  /* 0x0000008091637221 */ /* 0x000fe20000010000 */
[----:B------:R-:W-:Y:S01]  /*bd30*/  F2FP.F16.F32.PACK_AB R195, R143, R100 ;  /* 0x000000648fc3723e */ /* 0x000fe200000000ff */
[----:B------:R-:W-:Y:S01]  /*bd40*/  FADD.FTZ R127, R155, R130 ;  /* 0x000000829b7f7221 */ /* 0x000fe20000010000 */
[----:B------:R-:W-:Y:S01]  /*bd50*/  F2FP.F16.F32.PACK_AB R197, R116, R21 ;  /* 0x0000001574c5723e */ /* 0x000fe200000000ff */
[----:B------:R-:W-:Y:S01]  /*bd60*/  FADD.FTZ R128, R190, R99 ;  /* 0x00000063be807221 */ /* 0x000fe20000010000 */
[-C--:B------:R-:W-:Y:S01]  /*bd70*/  FFMA.FTZ R99, R91, R88.reuse, -R181 ;  /* 0x000000585b637223 */ /* 0x080fe200000108b5 */
[----:B------:R-:W-:Y:S01]  /*bd80*/  FADD.FTZ R130, R104, R127 ;  /* 0x0000007f68827221 */ /* 0x000fe20000010000 */
[----:B------:R-:W-:Y:S01]  /*bd90*/  FFMA.FTZ R91, R199, R88, -R181 ;  /* 0x00000058c75b7223 */ /* 0x000fe200000108b5 */
[----:B------:R-:W-:Y:S01]  /*bda0*/  FADD.FTZ R127, R149, R128 ;  /* 0x00000080957f7221 */ /* 0x000fe20000010000 */
[----:B------:R-:W-:Y:S01]  /*bdb0*/  F2FP.F16.F32.PACK_AB R181, R163, R108 ;  /* 0x0000006ca3b5723e */ /* 0x000fe200000000ff */
        /* <DEDUP_REMOVED lines=33> */
[----:B------:R4:W5:Y:S01]  /*bfd0*/  MUFU.EX2 R98, R123 ;  /* 0x0000007b00627308 */ /* 0x0009620000000800 */
[----:B------:R-:W-:Y:S01]  /*bfe0*/  FADD.FTZ R108, R200, R15 ;  /* 0x0000000fc86c7221 */ /* 0x000fe20000010000 */
[-C--:B------:R-:W-:Y:S01]  /*bff0*/  FMUL.FTZ R69, R69, R12.reuse ;  /* 0x0000000c45457220 */ /* 0x080fe20000410000 */
[----:B------:R-:W-:Y:S01]  /*c000*/  FADD.FTZ R110, R10, R127 ;  /* 0x0000007f0a6e7221 */ /* 0x000fe20000010000 */
[-C--:B------:R-:W-:Y:S01]  /*c010*/  FMUL.FTZ R72, R72, R12.reuse ;  /* 0x0000000c48487220 */ /* 0x080fe20000410000 */
[----:B------:R-:W-:Y:S01]  /*c020*/  FADD.FTZ R15, R121, R108 ;  /* 0x0000006c790f7221 */ /* 0x000fe20000010000 */
[-C--:B------:R-:W-:Y:S01]  /*c030*/  FMUL.FTZ R73, R73, R12.reuse ;  /* 0x0000000c49497220 */ /* 0x080fe20000410000 */
[----:B------:R-:W-:Y:S01]  /*c040*/  FADD.FTZ R110, R11, R110 ;  /* 0x0000006e0b6e7221 */ /* 0x000fe20000010000 */
[----:B------:R-:W5:Y:S01]  /*c050*/  MUFU.EX2 R111, R111 ;  /* 0x0000006f006f7308 */ /* 0x000f620000000800 */
[----:B------:R-:W-:Y:S01]  /*c060*/  FADD.FTZ R106, R202, R15 ;  /* 0x0000000fca6a7221 */ /* 0x000fe20000010000 */
[-C--:B------:R-:W-:Y:S01]  /*c070*/  FMUL.FTZ R76, R76, R12.reuse ;  /* 0x0000000c4c4c7220 */ /* 0x080fe20000410000 */
[----:B------:R-:W-:Y:S01]  /*c080*/  FADD.FTZ R15, R203, R110 ;  /* 0x0000006ecb0f7221 */ /* 0x000fe20000010000 */
[-C--:B------:R-:W-:Y:S01]  /*c090*/  FMUL.FTZ R77, R77, R12.reuse ;  /* 0x0000000c4d4d7220 */ /* 0x080fe20000410000 */
[----:B----4-:R-:W-:Y:S01]  /*c0a0*/  FADD.FTZ R123, R125, R106 ;  /* 0x0000006a7d7b7221 */ /* 0x010fe20000010000 */
[-C--:B------:R-:W-:Y:S01]  /*c0b0*/  FMUL.FTZ R80, R80, R12.reuse ;  /* 0x0000000c50507220 */ /* 0x080fe20000410000 */
[----:B---3--:R-:W-:Y:S01]  /*c0c0*/  FADD.FTZ R104, R114, R15 ;  /* 0x0000000f72687221 */ /* 0x008fe20000010000 */
[----:B------:R-:W3:Y:S01]  /*c0d0*/  MUFU.EX2 R99, R99 ;  /* 0x0000006300637308 */ /* 0x000ee20000000800 */
[----:B------:R-:W-:Y:S01]  /*c0e0*/  FADD.FTZ R102, R204, R123 ;  /* 0x0000007bcc667221 */ /* 0x000fe20000010000 */
[-C--:B------:R-:W-:Y:S01]  /*c0f0*/  FMUL.FTZ R81, R81, R12.reuse ;  /* 0x0000000c51517220 */ /* 0x080fe20000410000 */
[----:B------:R-:W-:Y:S01]  /*c100*/  FADD.FTZ R15, R205, R104 ;  /* 0x00000068cd0f7221 */ /* 0x000fe20000010000 */
[-C--:B------:R-:W-:Y:S01]  /*c110*/  FMUL.FTZ R84, R84, R12.reuse ;  /* 0x0000000c54547220 */ /* 0x080fe20000410000 */
[----:B------:R-:W-:Y:S01]  /*c120*/  FADD.FTZ R123, R113, R102 ;  /* 0x00000066717b7221 */ /* 0x000fe20000010000 */
[----:B------:R-:W-:Y:S01]  /*c130*/  FMUL.FTZ R85, R85, R12 ;  /* 0x0000000c55557220 */ /* 0x000fe20000410000 */
[----:B0-----:R-:W-:Y:S01]  /*c140*/  FADD.FTZ R100, R122, R15 ;  /* 0x0000000f7a647221 */ /* 0x001fe20000010000 */
[----:B------:R-:W0:Y:S01]  /*c150*/  MUFU.EX2 R91, R91 ;  /* 0x0000005b005b7308 */ /* 0x000e220000000800 */
[----:B------:R-:W-:Y:S01]  /*c160*/  FADD.FTZ R102, R206, R123 ;  /* 0x0000007bce667221 */ /* 0x000fe20000010000 */
[----:B------:R-:W-:Y:S01]  /*c170*/  F2FP.F16.F32.PACK_AB R178, R169, R178 ;  /* 0x000000b2a9b2723e */ /* 0x000fe200000000ff */
[----:B------:R-:W-:Y:S01]  /*c180*/  FADD.FTZ R15, R207, R100 ;  /* 0x00000064cf0f7221 */ /* 0x000fe20000010000 */
[----:B------:R-:W-:Y:S01]  /*c190*/  F2FP.F16.F32.PACK_AB R182, R161, R182 ;  /* 0x000000b6a1b6723e */ /* 0x000fe200000000ff */
[----:B------:R-:W-:Y:S01]  /*c1a0*/  FADD.FTZ R21, R117, R102 ;  /* 0x0000006675157221 */ /* 0x000fe20000010000 */
[----:B------:R-:W-:Y:S01]  /*c1b0*/  F2FP.F16.F32.PACK_AB R183, R118, R183 ;  /* 0x000000b776b7723e */ /* 0x000fe200000000ff */
[----:B-1----:R-:W-:Y:S01]  /*c1c0*/  FADD.FTZ R100, R124, R15 ;  /* 0x0000000f7c647221 */ /* 0x002fe20000010000 */
[----:B------:R-:W-:Y:S01]  /*c1d0*/  F2FP.F16.F32.PACK_AB R184, R165, R184 ;  /* 0x000000b8a5b8723e */ /* 0x000fe200000000ff */
[----:B------:R-:W-:Y:S01]  /*c1e0*/  FADD.FTZ R102, R208, R21 ;  /* 0x00000015d0667221 */ /* 0x000fe20000010000 */
[----:B------:R-:W-:Y:S01]  /*c1f0*/  F2FP.F16.F32.PACK_AB R186, R153, R186 ;  /* 0x000000ba99ba723e */ /* 0x000fe200000000ff */
[----:B------:R-:W-:Y:S01]  /*c200*/  FADD.FTZ R15, R209, R100 ;  /* 0x00000064d10f7221 */ /* 0x000fe20000010000 */
[----:B--2---:R-:W-:Y:S01]  /*c210*/  F2FP.F16.F32.PACK_AB R209, R96, R209 ;  /* 0x000000d160d1723e */ /* 0x004fe200000000ff */
[----:B------:R-:W-:Y:S01]  /*c220*/  FADD.FTZ R11, R105, R102 ;  /* 0x00000066690b7221 */ /* 0x000fe20000010000 */
[----:B------:R-:W-:Y:S01]  /*c230*/  F2FP.F16.F32.PACK_AB R187, R112, R187 ;  /* 0x000000bb70bb723e */ /* 0x000fe200000000ff */
        /* <DEDUP_REMOVED lines=8> */
[----:B-----5:R-:W-:Y:S01]  /*c2c0*/  FADD.FTZ R10, R98, R11 ;  /* 0x0000000b620a7221 */ /* 0x020fe20000010000 */
        /* <DEDUP_REMOVED lines=23> */
[----:B---3--:R-:W-:Y:S01]  /*c440*/  FADD.FTZ R10, R99, R10 ;  /* 0x0000000a630a7221 */ /* 0x008fe20000010000 */
[----:B------:R-:W-:Y:S01]  /*c450*/  F2FP.F16.F32.PACK_AB R211, R98, R211 ;  /* 0x000000d362d3723e */ /* 0x000fe200000000ff */
[----:B------:R-:W-:Y:S01]  /*c460*/  FADD.FTZ R20, R94, R11 ;  /* 0x0000000b5e147221 */ /* 0x000fe20000010000 */
[----:B------:R-:W-:Y:S01]  /*c470*/  F2FP.F16.F32.PACK_AB R213, R119, R115 ;  /* 0x0000007377d5723e */ /* 0x000fe200000000ff */
[----:B0-----:R-:W-:Y:S01]  /*c480*/  FADD.FTZ R10, R91, R10 ;  /* 0x0000000a5b0a7221 */ /* 0x001fe20000010000 */
[----:B------:R-:W-:Y:S01]  /*c490*/  F2FP.F16.F32.PACK_AB R215, R103, R107 ;  /* 0x0000006b67d7723e */ /* 0x000fe200000000ff */
[----:B------:R-:W-:Y:S01]  /*c4a0*/  FADD.FTZ R11, R13, R20 ;  /* 0x000000140d0b7221 */ /* 0x000fe20000010000 */
[----:B------:R-:W-:Y:S01]  /*c4b0*/  F2FP.F16.F32.PACK_AB R216, R175, R92 ;  /* 0x0000005cafd8723e */ /* 0x000fe200000000ff */
[----:B------:R-:W-:Y:S01]  /*c4c0*/  FADD.FTZ R10, R95, R10 ;  /* 0x0000000a5f0a7221 */ /* 0x000fe20000010000 */
        /* <DEDUP_REMOVED lines=34> */
[----:B------:R-:W-:-:S02]  /*c6f0*/  IMAD.MOV.U32 R15, RZ, RZ, R16 ;  /* 0x000000ffff0f7224 */ /* 0x000fc400078e0010 */
[----:B------:R-:W-:Y:S02]  /*c700*/  IMAD.MOV.U32 R13, RZ, RZ, R133 ;  /* 0x000000ffff0d7224 */ /* 0x000fe400078e0085 */
[----:B------:R-:W-:Y:S01]  /*c710*/  IMAD.MOV.U32 R12, RZ, RZ, R89 ;  /* 0x000000ffff0c7224 */ /* 0x000fe200078e0059 */
[----:B------:R-:W-:Y:S06]  /*c720*/  @P2 BRA `(.L_x_379) ;  /* 0xffffffa8005c2947 */ /* 0x000fec000383ffff */
.L_x_370:
[----:B------:R-:W-:Y:S06]  /*c730*/  BAR.ARV 0x8, 0x180 ;  /* 0x0206000000007b1d */ /* 0x000fec0000002000 */
[----:B------:R-:W-:Y:S05]  /*c740*/  @!P0 BRA `(.L_x_380) ;  /* 0x0000000000048947 */ /* 0x000fea0003800000 */
[----:B------:R-:W-:Y:S01]  /*c750*/  BPT.TRAP 0x1 ;  /* 0x000000040000795c */ /* 0x000fe20000300000 */
.L_x_380:
[----:B------:R-:W-:Y:S01]  /*c760*/  IMAD R8, R2, 0x8, R0 ;  /* 0x0000000802087824 */ /* 0x000fe200078e0200 */
[----:B------:R-:W-:-:S04]  /*c770*/  SHF.L.U32 R3, R16, 0x1f, RZ ;  /* 0x0000001f10037819 */ /* 0x000fc800000006ff */
[----:B------:R0:W1:Y:S01]  /*c780*/  SYNCS.PHASECHK.TRANS64.TRYWAIT P2, [R8+URZ+0x34850], R3 ;  /* 0x03485003080075a7 */ /* 0x000062000804017f */
[----:B------:R-:W-:Y:S05]  /*c790*/  @!P0 BRA `(.L_x_381) ;  /* 0x0000000000048947 */ /* 0x000fea0003800000 */
[----:B------:R-:W-:Y:S01]  /*c7a0*/  BPT.TRAP 0x1 ;  /* 0x000000040000795c */ /* 0x000fe20000300000 */
.L_x_381:
[----:B-1----:R-:W-:Y:S05]  /*c7b0*/  @P2 BRA `(.L_x_382) ;  /* 0x0000000000082947 */ /* 0x002fea0003800000 */
[----:B------:R-:W1:Y:S02]  /*c7c0*/  SYNCS.PHASECHK.TRANS64.TRYWAIT P0, [R8+URZ+0x34850], R3 ;  /* 0x03485003080075a7 */ /* 0x000e64000800017f */
[----:B-1----:R-:W-:Y:S05]  /*c7d0*/  @!P0 BRA `(.L_x_383) ;  /* 0x0000008800c08947 */ /* 0x002fea0003800000 */
.L_x_382:
[----:B------:R-:W-:Y:S05]  /*c7e0*/  WARPSYNC.ALL ;  /* 0x0000000000007948 */ /* 0x000fea0003800000 */
[----:B------:R-:W-:Y:S01]  /*c7f0*/  VIADD R0, R0, 0x400 ;  /* 0x0000040000007836 */ /* 0x000fe20000000000 */
[----:B------:R-:W-:Y:S01]  /*c800*/  WARPGROUP.ARRIVE ;  /* 0x00000000000079c5 */ /* 0x000fe20000000000 */
[----:B------:R-:W-:Y:S01]  /*c810*/  IMAD.MOV.U32 R7, RZ, RZ, 0x40000040 ;  /* 0x40000040ff077424 */ /* 0x000fe200078e00ff */
[----:B01----:R-:W-:Y:S01]  /*c820*/  SHFL.BFLY PT, R3, R10, 0x2, 0x1f ;  /* 0x0c401f000a037f89 */ /* 0x003fe200000e0000 */
[----:B------:R-:W-:Y:S01]  /*c830*/  IMAD.MOV.U32 R9, RZ, RZ, RZ ;  /* 0x000000ffff097224 */ /* 0x000fe200078e00ff */
[----:B------:R-:W-:Y:S01]  /*c840*/  SHF.R.U32.HI R0, RZ, 0x4, R0 ;  /* 0x00000004ff007819 */ /* 0x000fe20000011600 */
[----:B------:R-:W-:-:S03]  /*c850*/  VIADD R224, R224, 0x1 ;  /* 0x00000001e0e07836 */ /* 0x000fc60000000000 */
[----:B------:R-:W-:-:S04]  /*c860*/  LOP3.LUT R0, R0, 0x3fff, RZ, 0xc0, !PT ;  /* 0x00003fff00007812 */ /* 0x000fc800078ec0ff */
[----:B------:R-:W-:Y:S02]  /*c870*/  LOP3.LUT R5, R0, 0x5800000, RZ, 0xfc, !PT ;  /* 0x0580000000057812 */ /* 0x000fe400078efcff */
[----:B------:R-:W0:Y:S03]  /*c880*/  SHFL.BFLY PT, R0, R11, 0x2, 0x1f ;  /* 0x0c401f000b007f89 */ /* 0x000e2600000e0000 */
[----:B------:R-:W-:Y:S02]  /*c890*/  IMAD R4, R2, 0xb00, R5 ;  /* 0x00000b0002047824 */ /* 0x000fe400078e0205 */
[----:B------:R-:W-:-:S03]  /*c8a0*/  IMAD.MOV.U32 R5, RZ, RZ, 0x40000040 ;  /* 0x40000040ff057424 */ /* 0x000fc600078e00ff */
[C---:B------:R-:W-:Y:S02]  /*c8b0*/  R2UR UR6, R4.reuse ;  /* 0x00000000040672ca */ /* 0x040fe400000e0000 */
[----:B------:R-:W-:Y:S01]  /*c8c0*/  R2UR UR7, R5 ;  /* 0x00000000050772ca */ /* 0x000fe200000e0000 */
[----:B------:R-:W-:Y:S01]  /*c8d0*/  IMAD.MOV.U32 R5, RZ, RZ, 0x40000040 ;  /* 0x40000040ff057424 */ /* 0x000fe200078e00ff */
[----:B------:R-:W-:-:S11]  /*c8e0*/  IADD3 R6, R4, 0x80, RZ ;  /* 0x0000008004067810 */ /* 0x000fd60007ffe0ff */
[----:B------:R-:W-:Y:S01]  /*c8f0*/  HGMMA.64x128x16.F32 R24, R176, gdesc[UR4].tnspB, R24, gsb0 ;  /* 0x41e00004b0187df0 */ /* 0x000fe20008000818 */
[----:B------:R-:W-:Y:S01]  /*c900*/  R2UR UR6, R6 ;  /* 0x00000000060672ca */ /* 0x000fe200000e0000 */
[----:B------:R-:W-:Y:S01]  /*c910*/  VIADD R6, R4, 0x100 ;  /* 0x0000010004067836 */ /* 0x000fe20000000000 */
[----:B------:R-:W-:Y:S01]  /*c920*/  R2UR UR7, R7 ;  /* 0x00000000070772ca */ /* 0x000fe200000e0000 */
[----:B------:R-:W-:Y:S02]  /*c930*/  IMAD.MOV.U32 R7, RZ, RZ, 0x40000040 ;  /* 0x40000040ff077424 */ /* 0x000fe400078e00ff */
[----:B0-----:R-:W-:Y:S01]  /*c940*/  FADD.FTZ R0, R0, R11 ;  /* 0x0000000b00007221 */ /* 0x001fe20000010000 */
[----:B------:R-:W-:Y:S02]  /*c950*/  VIADD R11, R2, 0x1 ;  /* 0x00000001020b7836 */ /* 0x000fe40000000000 */
[----:B------:R-:W-:-:S03]  /*c960*/  IMAD.MOV.U32 R2, RZ, RZ, RZ ;  /* 0x000000ffff027224 */ /* 0x000fc600078e00ff */
[----:B------:R-:W-:Y:S01]  /*c970*/  ISETP.NE.AND P2, PT, R11, 0x2, PT ;  /* 0x000000020b00780c */ /* 0x000fe20003f45270 */
[----:B------:R-:W-:Y:S02]  /*c980*/  WARPGROUP.DEPBAR.LE gsb0, 0x0 ;  /* 0x00008000000079c5 */ /* 0x000fe40000010000 */
[----:B------:R-:W-:-:S06]  /*c990*/  WARPGROUP.ARRIVE ;  /* 0x00000000000079c5 */ /* 0x000fcc0000000000 */
[----:B------:R-:W-:Y:S01]  /*c9a0*/  HGMMA.64x128x16.F32 R24, R180, gdesc[UR4].tnspB, R24, gsb0 ;  /* 0x41e00004b4187df0 */ /* 0x000fe20008000818 */
[----:B------:R-:W-:Y:S01]  /*c9b0*/  R2UR UR6, R6 ;  /* 0x00000000060672ca */ /* 0x000fe200000e0000 */
[----:B------:R-:W-:Y:S01]  /*c9c0*/  VIADD R6, R4, 0x180 ;  /* 0x0000018004067836 */ /* 0x000fe20000000000 */
[----:B------:R-:W-:Y:S01]  /*c9d0*/  R2UR UR7, R7 ;  /* 0x00000000070772ca */ /* 0x000fe200000e0000 */
[----:B------:R-:W-:Y:S01]  /*c9e0*/  IMAD.MOV.U32 R7, RZ, RZ, 0x40000040 ;  /* 0x40000040ff077424 */ /* 0x000fe200078e00ff */
[----:B------:R-:W-:Y:S02]  /*c9f0*/  WARPGROUP.DEPBAR.LE gsb0, 0x0 ;  /* 0x00008000000079c5 */ /* 0x000fe40000010000 */
[----:B------:R-:W-:-:S09]  /*ca00*/  WARPGROUP.ARRIVE ;  /* 0x00000000000079c5 */ /* 0x000fd20000000000 */
        /* <DEDUP_REMOVED lines=10> */
[----:B------:R-:W-:Y:S02]  /*cab0*/  R2UR UR7, R7 ;  /* 0x00000000070772ca */ /* 0x000fe400000e0000 */
[----:B------:R-:W-:Y:S01]  /*cac0*/  MOV R7, 0x40000040 ;  /* 0x4000004000077802 */ /* 0x000fe20000000f00 */
[----:B------:R-:W-:Y:S02]  /*cad0*/  WARPGROUP.DEPBAR.LE gsb0, 0x0 ;  /* 0x00008000000079c5 */ /* 0x000fe40000010000 */
[----:B------:R-:W-:-:S08]  /*cae0*/  WARPGROUP.ARRIVE ;  /* 0x00000000000079c5 */ /* 0x000fd00000000000 */
        /* <DEDUP_REMOVED lines=23> */
[C---:B------:R-:W-:Y:S01]  /*cc60*/  VIADD R6, R4.reuse, 0x480 ;  /* 0x0000048004067836 */ /* 0x040fe20000000000 */
[----:B------:R-:W-:Y:S01]  /*cc70*/  R2UR UR7, R7 ;  /* 0x00000000070772ca */ /* 0x000fe200000e0000 */
[----:B------:R-:W-:Y:S01]  /*cc80*/  IMAD.MOV.U32 R7, RZ, RZ, 0x40000040 ;  /* 0x40000040ff077424 */ /* 0x000fe200078e00ff */
[----:B------:R-:W-:Y:S01]  /*cc90*/  IADD3 R4, R4, 0x500, RZ ;  /* 0x0000050004047810 */ /* 0x000fe20007ffe0ff */
[----:B------:R-:W-:Y:S02]  /*cca0*/  WARPGROUP.DEPBAR.LE gsb0, 0x0 ;  /* 0x00008000000079c5 */ /* 0x000fe40000010000 */
[----:B------:R-:W-:-:S08]  /*ccb0*/  WARPGROUP.ARRIVE ;  /* 0x00000000000079c5 */ /* 0x000fd00000000000 */
[----:B------:R-:W-:Y:S01]  /*ccc0*/  HGMMA.64x128x16.F32 R24, R208, gdesc[UR4].tnspB, R24, gsb0 ;  /* 0x41e00004d0187df0 */ /* 0x000fe20008000818 */
[----:B------:R-:W-:Y:S02]  /*ccd0*/  R2UR UR6, R6 ;  /* 0x00000000060672ca */ /* 0x000fe400000e0000 */
[----:B------:R-:W-:Y:S01]  /*cce0*/  R2UR UR7, R7 ;  /* 0x00000000070772ca */ /* 0x000fe200000e0000 */
[----:B------:R-:W-:-:S05]  /*ccf0*/  @!P1 VIADD R7, R8, 0x34860 ;  /* 0x0003486008079836 */ /* 0x000fca0000000000 */
[----:B------:R-:W-:Y:S01]  /*cd00*/  @!P1 PRMT R7, RZ, 0x654, R7 ;  /* 0x00000654ff079816 */ /* 0x000fe20000000007 */
[----:B------:R-:W-:Y:S02]  /*cd10*/  WARPGROUP.DEPBAR.LE gsb0, 0x0 ;  /* 0x00008000000079c5 */ /* 0x000fe40000010000 */
[----:B------:R-:W-:-:S06]  /*cd20*/  WARPGROUP.ARRIVE ;  /* 0x00000000000079c5 */ /* 0x000fcc0000000000 */
[----:B------:R-:W-:Y:S01]  /*cd30*/  HGMMA.64x128x16.F32 R24, R212, gdesc[UR4].tnspB, R24, gsb0 ;  /* 0x41e00004d4187df0 */ /* 0x000fe20008000818 */
[----:B------:R-:W-:Y:S01]  /*cd40*/  R2UR UR6, R4 ;  /* 0x00000000040672ca */ /* 0x000fe200000e0000 */
[----:B------:R-:W-:Y:S01]  /*cd50*/  FADD.FTZ R4, R3, R10 ;  /* 0x0000000a03047221 */ /* 0x000fe20000010000 */
[----:B------:R-:W-:Y:S01]  /*cd60*/  R2UR UR7, R5 ;  /* 0x00000000050772ca */ /* 0x000fe200000e0000 */
[----:B------:R-:W0:Y:S04]  /*cd70*/  SHFL.BFLY PT, R3, R0, 0x1, 0x1f ;  /* 0x0c201f0000037f89 */ /* 0x000e2800000e0000 */
[----:B------:R-:W1:Y:S01]  /*cd80*/  SHFL.BFLY PT, R5, R4, 0x1, 0x1f ;  /* 0x0c201f0004057f89 */ /* 0x000e6200000e0000 */
[----:B0-----:R-:W-:Y:S01]  /*cd90*/  FADD.FTZ R12, R0, R3 ;  /* 0x00000003000c7221 */ /* 0x001fe20000010000 */
[----:B------:R-:W-:Y:S01]  /*cda0*/  SEL R3, RZ, 0x1, P2 ;  /* 0x00000001ff037807 */ /* 0x000fe20001000000 */
[----:B------:R-:W-:-:S02]  /*cdb0*/  IMAD.MOV.U32 R0, RZ, RZ, -0x800000 ;  /* 0xff800000ff007424 */ /* 0x000fc400078e00ff */
[----:B-1----:R-:W-:Y:S01]  /*cdc0*/  FADD.FTZ R13, R4, R5 ;  /* 0x00000005040d7221 */ /* 0x002fe20000010000 */
[----:B------:R-:W-:Y:S02]  /*cdd0*/  FSETP.NE.FTZ.AND P0, PT, R12, RZ, PT ;  /* 0x000000ff0c00720b */ /* 0x000fe40003f15000 */
[----:B------:R-:W-:Y:S01]  /*cde0*/  LOP3.LUT R16, R16, R3, RZ, 0x3c, !PT ;  /* 0x0000000310107212 */ /* 0x000fe200078e3cff */
[----:B------:R-:W-:Y:S01]  /*cdf0*/  IMAD.MOV.U32 R3, RZ, RZ, -0x800000 ;  /* 0xff800000ff037424 */ /* 0x000fe200078e00ff */
[----:B------:R-:W-:-:S09]  /*ce00*/  FSETP.NE.FTZ.AND P3, PT, R13, RZ, PT ;  /* 0x000000ff0d00720b */ /* 0x000fd20003f75000 */
[----:B------:R-:W0:Y:S01]  /*ce10*/  @P0 MUFU.LG2 R5, R12 ;  /* 0x0000000c00050308 */ /* 0x000e220000000c00 */
[----:B------:R-:W-:-:S03]  /*ce20*/  @P0 FMUL.FTZ R4, R88, 0.69314718246459960938 ;  /* 0x3f31721858040820 */ /* 0x000fc60000410000 */
[----:B------:R-:W-:-:S04]  /*ce30*/  @P3 FMUL.FTZ R15, R88, 0.69314718246459960938 ;  /* 0x3f317218580f3820 */ /* 0x000fc80000410000 */
[----:B------:R-:W1:Y:S08]  /*ce40*/  @P3 MUFU.LG2 R6, R13 ;  /* 0x0000000d00063308 */ /* 0x000e700000000c00 */
[----:B------:R-:W2:Y:S01]  /*ce50*/  @P0 MUFU.RCP R2, R12 ;  /* 0x0000000c00020308 */ /* 0x000ea20000001000 */
[----:B0-----:R-:W-:-:S04]  /*ce60*/  @P0 FMUL.FTZ R5, R5, 0.69314718246459960938 ;  /* 0x3f31721805050820 */ /* 0x001fc80000410000 */
[----:B------:R-:W-:Y:S01]  /*ce70*/  @P0 FFMA.FTZ R0, R4, R89, R5 ;  /* 0x0000005904000223 */ /* 0x000fe20000010005 */
[----:B------:R-:W-:Y:S02]  /*ce80*/  PLOP3.LUT P0, PT, PT, PT, PT, 0x8, 0x0 ;  /* 0x000000000000781c */ /* 0x000fe40003f0e170 */
[----:B------:R-:W0:Y:S01]  /*ce90*/  @P3 MUFU.RCP R9, R13 ;  /* 0x0000000d00093308 */ /* 0x000e220000001000 */
[----:B-1----:R-:W-:-:S04]  /*cea0*/  @P3 FMUL.FTZ R6, R6, 0.69314718246459960938 ;  /* 0x3f31721806063820 */ /* 0x002fc80000410000 */
[----:B------:R-:W-:Y:S01]  /*ceb0*/  @P3 FFMA.FTZ R3, R15, R133, R6 ;  /* 0x000000850f033223 */ /* 0x000fe20000010006 */
[----:B------:R-:W-:Y:S02]  /*cec0*/  WARPGROUP.DEPBAR.LE gsb0, 0x0 ;  /* 0x00008000000079c5 */ /* 0x000fe40000010000 */
[----:B------:R-:W-:-:S06]  /*ced0*/  WARPGROUP.ARRIVE ;  /* 0x00000000000079c5 */ /* 0x000fcc0000000000 */
[----:B------:R-:W-:Y:S03]  /*cee0*/  HGMMA.64x128x16.F32 R24, R216, gdesc[UR4].tnspB, R24, gsb0 ;  /* 0x41e00004d8187df0 */ /* 0x000fe60008000818 */
[----:B------:R-:W-:Y:S02]  /*cef0*/  WARPGROUP.DEPBAR.LE gsb0, 0x0 ;  /* 0x00008000000079c5 */ /* 0x000fe40000010000 */
[-C--:B--2---:R-:W-:Y:S01]  /*cf00*/  FMUL.FTZ R6, R29, R2.reuse ;  /* 0x000000021d067220 */ /* 0x084fe20000410000 */
        /* <DEDUP_REMOVED lines=20> */
[----:B------:R1:W-:Y:S01]  /*d050*/  @!P1 SYNCS.ARRIVE.TRANS64.RED.A1T0 RZ, [R7+URZ], RZ ;  /* 0x000000ff07ff99a7 */ /* 0x0003e2000810043f */
        /* <DEDUP_REMOVED lines=25> */
[-C--:B-1----:R-:W-:Y:S01]  /*d1f0*/  FMUL.FTZ R7, R31, R9.reuse ;  /* 0x000000091f077220 */ /* 0x082fe20000410000 */
        /* <DEDUP_REMOVED lines=17> */
[----:B------:R-:W-:-:S07]  /*d310*/  SEL R2, R11, RZ, P2 ;  /* 0x000000ff0b027207 */ /* 0x000fce0001000000 */
.L_x_362:
[----:B------:R-:W0:Y:S01]  /*d320*/  S2R R5, SR_CgaCtaId ;  /* 0x0000000000057919 */ /* 0x000e220000008800 */
[----:B------:R-:W-:Y:S01]  /*d330*/  MOV R28, 0x400 ;  /* 0x00000400001c7802 */ /* 0x000fe20000000f00 */
[----:B------:R-:W-:Y:S01]  /*d340*/  BSSY B0, `(.L_x_384) ;  /* 0x0000202000007945 */ /* 0x000fe20003800000 */
[----:B------:R-:W-:Y:S02]  /*d350*/  BAR.SYNC.DEFER_BLOCKING 0x5, 0x180 ;  /* 0x0146000000007b1d */ /* 0x000fe40000010000 */
[----:B0-----:R-:W-:-:S05]  /*d360*/  LEA R28, R5, R28, 0x18 ;  /* 0x0000001c051c7211 */ /* 0x001fca00078ec0ff */
[----:B------:R0:W1:Y:S01]  /*d370*/  LDS.128 R48, [R28+0x348d0] ;  /* 0x0348d0001c307984 */ /* 0x0000620000000c00 */
[----:B------:R-:W-:Y:S06]  /*d380*/  BAR.ARV 0x4, 0x180 ;  /* 0x0106000000007b1d */ /* 0x000fec0000002000 */
[----:B------:R-:W-:Y:S05]  /*d390*/  @P0 BRA `(.L_x_385) ;  /* 0x0000001400240947 */ /* 0x000fea0003800000 */
[----:B------:R-:W2:Y:S01]  /*d3a0*/  S2R R5, SR_SWINHI ;  /* 0x0000000000057919 */ /* 0x000ea20000002f00 */
[----:B------:R-:W-:Y:S01]  /*d3b0*/  F2FP.F16.F32.PACK_AB R6, R6, R107 ;  /* 0x0000006b0606723e */ /* 0x000fe200000000ff */
[----:B------:R-:W-:Y:S01]  /*d3c0*/  ULDC.64 UR4, c[0x0][0xc08] ;  /* 0x0003020000047ab9 */ /* 0x000fe20000000a00 */
[----:B------:R-:W-:Y:S01]  /*d3d0*/  F2FP.F16.F32.PACK_AB R7, R7, R8 ;  /* 0x000000080707723e */ /* 0x000fe200000000ff */
[----:B------:R-:W-:Y:S01]  /*d3e0*/  ULDC.64 UR6, c[0x0][0x208] ;  /* 0x0000820000067ab9 */ /* 0x000fe20000000a00 */
[----:B------:R-:W-:Y:S02]  /*d3f0*/  F2FP.F16.F32.PACK_AB R33, R33, R34 ;  /* 0x000000222121723e */ /* 0x000fe400000000ff */
[----:B------:R-:W-:Y:S02]  /*d400*/  F2FP.F16.F32.PACK_AB R34, R57, R60 ;  /* 0x0000003c3922723e */ /* 0x000fe400000000ff */
[----:B------:R-:W3:Y:S01]  /*d410*/  LDC R60, c[0x0][0xbe8] ;  /* 0x0002fa00ff3c7b82 */ /* 0x000ee20000000800 */
[----:B------:R-:W-:-:S02]  /*d420*/  F2FP.F16.F32.PACK_AB R32, R32, R61 ;  /* 0x0000003d2020723e */ /* 0x000fc400000000ff */
[----:B------:R-:W-:Y:S02]  /*d430*/  F2FP.F16.F32.PACK_AB R35, R35, R54 ;  /* 0x000000362323723e */ /* 0x000fe400000000ff */
[----:B------:R-:W-:Y:S02]  /*d440*/  F2FP.F16.F32.PACK_AB R56, R53, R56 ;  /* 0x000000383538723e */ /* 0x000fe400000000ff */
[----:B------:R-:W-:Y:S02]  /*d450*/  F2FP.F16.F32.PACK_AB R57, R43, R46 ;  /* 0x0000002e2b39723e */ /* 0x000fe400000000ff */
[----:B------:R-:W-:Y:S02]  /*d460*/  F2FP.F16.F32.PACK_AB R44, R41, R44 ;  /* 0x0000002c292c723e */ /* 0x000fe400000000ff */
[----:B------:R-:W-:Y:S02]  /*d470*/  F2FP.F16.F32.PACK_AB R46, R29, R40 ;  /* 0x000000281d2e723e */ /* 0x000fe400000000ff */
[----:B------:R-:W-:-:S02]  /*d480*/  MOV R20, R28 ;  /* 0x0000001c00147202 */ /* 0x000fc40000000f00 */
[----:B--2---:R-:W-:-:S03]  /*d490*/  MOV R21, R5 ;  /* 0x0000000500157202 */ /* 0x004fc60000000f00 */
[----:B------:R-:W-:-:S03]  /*d4a0*/  IMAD.WIDE R4, R230, 0x2, R20 ;  /* 0x00000002e6047825 */ /* 0x000fc600078e0214 */
[C---:B------:R-:W-:Y:S02]  /*d4b0*/  LOP3.LUT R9, R4.reuse, 0x380, RZ, 0xc0, !PT ;  /* 0x0000038004097812 */ /* 0x040fe400078ec0ff */
[C---:B------:R-:W-:Y:S02]  /*d4c0*/  IADD3 R63, P5, R4.reuse, 0x40, RZ ;  /* 0x00000040043f7810 */ /* 0x040fe40007fbe0ff */
[----:B------:R-:W-:Y:S02]  /*d4d0*/  SHF.R.U64 R9, R9, 0x3, RZ ;  /* 0x0000000309097819 */ /* 0x000fe400000012ff */
[C---:B------:R-:W-:Y:S01]  /*d4e0*/  IADD3 R59, P6, R4.reuse, 0x20, RZ ;  /* 0x00000020043b7810 */ /* 0x040fe20007fde0ff */
[----:B------:R-:W-:Y:S01]  /*d4f0*/  IMAD.X R25, RZ, RZ, R5, P5 ;  /* 0x000000ffff197224 */ /* 0x000fe200028e0605 */
[C---:B------:R-:W-:Y:S02]  /*d500*/  IADD3 R67, P4, R4.reuse, 0x60, RZ ;  /* 0x0000006004437810 */ /* 0x040fe40007f9e0ff */
[----:B------:R-:W-:-:S02]  /*d510*/  IADD3 R71, P3, R4, 0x4000, RZ ;  /* 0x0000400004477810 */ /* 0x000fc40007f7e0ff */
[C---:B------:R-:W-:Y:S01]  /*d520*/  IADD3 R75, P2, R4.reuse, 0x4020, RZ ;  /* 0x00004020044b7810 */ /* 0x040fe20007f5e0ff */
[--C-:B------:R-:W-:Y:S01]  /*d530*/  IMAD.X R15, RZ, RZ, R5.reuse, P4 ;  /* 0x000000ffff0f7224 */ /* 0x100fe200020e0605 */
[C---:B------:R-:W-:Y:S01]  /*d540*/  IADD3 R79, P1, R4.reuse, 0x4040, RZ ;  /* 0x00004040044f7810 */ /* 0x040fe20007f3e0ff */
[--C-:B------:R-:W-:Y:S01]  /*d550*/  IMAD.X R13, RZ, RZ, R5.reuse, P3 ;  /* 0x000000ffff0d7224 */ /* 0x100fe200018e0605 */
[----:B------:R-:W-:Y:S01]  /*d560*/  BAR.SYNC.DEFER_BLOCKING 0x1, 0x100 ;  /* 0x0044000000007b1d */ /* 0x000fe20000010000 */
[----:B------:R-:W-:Y:S01]  /*d570*/  IADD3 R81, P0, R4, 0x4060, RZ ;  /* 0x0000406004517810 */ /* 0x000fe20007f1e0ff */
[--C-:B------:R-:W-:Y:S01]  /*d580*/  IMAD.X R11, RZ, RZ, R5.reuse, P2 ;  /* 0x000000ffff0b7224 */ /* 0x100fe200010e0605 */
[----:B------:R-:W-:Y:S01]  /*d590*/  LOP3.LUT R4, R9, R4, RZ, 0x3c, !PT ;  /* 0x0000000409047212 */ /* 0x000fe200078e3cff */
[--C-:B------:R-:W-:Y:S01]  /*d5a0*/  IMAD.X R9, RZ, RZ, R5.reuse, P1 ;  /* 0x000000ffff097224 */ /* 0x100fe200008e0605 */
[----:B------:R-:W-:Y:S01]  /*d5b0*/  LOP3.LUT R14, R63, 0x380, RZ, 0xc0, !PT ;  /* 0x000003803f0e7812 */ /* 0x000fe200078ec0ff */
[----:B------:R-:W-:Y:S01]  /*d5c0*/  IMAD.X R31, RZ, RZ, R5, P0 ;  /* 0x000000ffff1f7224 */ /* 0x000fe200000e0605 */
[----:B------:R-:W-:-:S02]  /*d5d0*/  LOP3.LUT R12, R59, 0x380, RZ, 0xc0, !PT ;  /* 0x000003803b0c7812 */ /* 0x000fc400078ec0ff */
[----:B------:R-:W-:Y:S02]  /*d5e0*/  LOP3.LUT R30, R67, 0x380, RZ, 0xc0, !PT ;  /* 0x00000380431e7812 */ /* 0x000fe400078ec0ff */
[----:B-1----:R-:W-:Y:S02]  /*d5f0*/  LOP3.LUT R48, R71, 0x380, RZ, 0xc0, !PT ;  /* 0x0000038047307812 */ /* 0x002fe400078ec0ff */
[-C--:B------:R-:W-:Y:S02]  /*d600*/  IADD3.X R27, RZ, R5.reuse, RZ, P6, !PT ;  /* 0x00000005ff1b7210 */ /* 0x080fe400037fe4ff */
[----:B------:R-:W-:Y:S02]  /*d610*/  SHF.R.U64 R14, R14, 0x3, RZ ;  /* 0x000000030e0e7819 */ /* 0x000fe400000012ff */
[----:B------:R-:W-:Y:S02]  /*d620*/  MOV R70, R4 ;  /* 0x0000000400467202 */ /* 0x000fe40000000f00 */
[----:B------:R-:W-:-:S02]  /*d630*/  SHF.R.U64 R12, R12, 0x3, RZ ;  /* 0x000000030c0c7819 */ /* 0x000fc400000012ff */
[----:B------:R-:W-:Y:S02]  /*d640*/  SHF.R.U64 R30, R30, 0x3, RZ ;  /* 0x000000031e1e7819 */ /* 0x000fe400000012ff */
[----:B------:R-:W-:Y:S02]  /*d650*/  F2FP.F16.F32.PACK_AB R4, R106, R111 ;  /* 0x0000006f6a04723e */ /* 0x000fe400000000ff */
[----:B------:R-:W-:Y:S02]  /*d660*/  F2FP.F16.F32.PACK_AB R5, R10, R109 ;  /* 0x0000006d0a05723e */ /* 0x000fe400000000ff */
[----:B------:R-:W-:Y:S02]  /*d670*/  SHF.R.U64 R48, R48, 0x3, RZ ;  /* 0x0000000330307819 */ /* 0x000fe400000012ff */
[----:B------:R-:W-:Y:S01]  /*d680*/  LOP3.LUT R24, R14, R63, RZ, 0x3c, !PT ;  /* 0x0000003f0e187212 */ /* 0x000fe200078e3cff */
[----:B------:R1:W-:Y:S01]  /*d690*/  STSM.16.M88.4 [R70], R4 ;  /* 0x0000000446007844 */ /* 0x0003e20000000200 */
[----:B------:R-:W-:-:S02]  /*d6a0*/  LOP3.LUT R26, R12, R59, RZ, 0x3c, !PT ;  /* 0x0000003b0c1a7212 */ /* 0x000fc400078e3cff */
[----:B------:R-:W-:Y:S02]  /*d6b0*/  LOP3.LUT R14, R30, R67, RZ, 0x3c, !PT ;  /* 0x000000431e0e7212 */ /* 0x000fe400078e3cff */
[----:B------:R-:W-:Y:S02]  /*d6c0*/  LOP3.LUT R12, R48, R71, RZ, 0x3c, !PT ;  /* 0x00000047300c7212 */ /* 0x000fe400078e3cff */
[----:B------:R-:W-:Y:S02]  /*d6d0*/  LOP3.LUT R10, R75, 0x380, RZ, 0xc0, !PT ;  /* 0x000003804b0a7812 */ /* 0x000fe400078ec0ff */
[----:B------:R-:W-:Y:S02]  /*d6e0*/  LOP3.LUT R30, R79, 0x380, RZ, 0xc0, !PT ;  /* 0x000003804f1e7812 */ /* 0x000fe400078ec0ff */
[----:B------:R-:W-:Y:S02]  /*d6f0*/  LOP3.LUT R48, R81, 0x380, RZ, 0xc0, !PT ;  /* 0x0000038051307812 */ /* 0x000fe400078ec0ff */
[----:B------:R-:W-:-:S02]  /*d700*/  SHF.R.U64 R10, R10, 0x3, RZ ;  /* 0x000000030a0a7819 */ /* 0x000fc400000012ff */
[----:B------:R-:W-:Y:S01]  /*d710*/  SHF.R.U64 R30, R30, 0x3, RZ ;  /* 0x000000031e1e7819 */ /* 0x000fe200000012ff */
[----:B-1----:R-:W1:Y:S01]  /*d720*/  LDC.64 R70, c[0x0][0xc00] ;  /* 0x00030000ff467b82 */ /* 0x002e620000000a00 */
[----:B------:R-:W-:Y:S02]  /*d730*/  SHF.R.U64 R48, R48, 0x3, RZ ;  /* 0x0000000330307819 */ /* 0x000fe400000012ff */
[----:B------:R-:W-:Y:S02]  /*d740*/  LOP3.LUT R10, R10, R75, RZ, 0x3c, !PT ;  /* 0x0000004b0a0a7212 */ /* 0x000fe400078e3cff */
[----:B------:R-:W-:Y:S02]  /*d750*/  LOP3.LUT R8, R30, R79, RZ, 0x3c, !PT ;  /* 0x0000004f1e087212 */ /* 0x000fe400078e3cff */
[----:B------:R-:W-:Y:S02]  /*d760*/  LOP3.LUT R30, R48, R81, RZ, 0x3c, !PT ;  /* 0x00000051301e7212 */ /* 0x000fe400078e3cff */
[----:B------:R-:W-:-:S02]  /*d770*/  MOV R62, R10 ;  /* 0x0000000a003e7202 */ /* 0x000fc40000000f00 */
[----:B------:R-:W-:Y:S02]  /*d780*/  MOV R48, R8 ;  /* 0x0000000800307202 */ /* 0x000fe40000000f00 */
[----:B------:R-:W-:Y:S02]  /*d790*/  MOV R67, R26 ;  /* 0x0000001a00437202 */ /* 0x000fe40000000f00 */
[----:B------:R-:W-:Y:S02]  /*d7a0*/  F2FP.F16.F32.PACK_AB R8, R104, R105 ;  /* 0x000000696808723e */ /* 0x000fe400000000ff */
[----:B------:R-:W-:Y:S02]  /*d7b0*/  F2FP.F16.F32.PACK_AB R9, R102, R103 ;  /* 0x000000676609723e */ /* 0x000fe400000000ff */
[----:B------:R-:W-:Y:S02]  /*d7c0*/  F2FP.F16.F32.PACK_AB R10, R100, R101 ;  /* 0x00000065640a723e */ /* 0x000fe400000000ff */
[----:B------:R-:W-:-:S02]  /*d7d0*/  F2FP.F16.F32.PACK_AB R11, R84, R85 ;  /* 0x00000055540b723e */ /* 0x000fc400000000ff */
[----:B------:R-:W-:Y:S02]  /*d7e0*/  MOV R59, R24 ;  /* 0x00000018003b7202 */ /* 0x000fe40000000f00 */
[----:B------:R-:W-:Y:S01]  /*d7f0*/  F2FP.F16.F32.PACK_AB R4, R98, R99 ;  /* 0x000000636204723e */ /* 0x000fe200000000ff */
[----:B------:R2:W-:Y:S01]  /*d800*/  STSM.16.M88.4 [R67], R8 ;  /* 0x0000000843007844 */ /* 0x0005e20000000200 */
[----:B------:R-:W-:Y:S02]  /*d810*/  F2FP.F16.F32.PACK_AB R5, R77, R80 ;  /* 0x000000504d05723e */ /* 0x000fe400000000ff */
[----:B------:R-:W-:Y:S02]  /*d820*/  F2FP.F16.F32.PACK_AB R6, R96, R97 ;  /* 0x000000616006723e */ /* 0x000fe400000000ff */
[----:B------:R-:W-:Y:S02]  /*d830*/  F2FP.F16.F32.PACK_AB R7, R73, R76 ;  /* 0x0000004c4907723e */ /* 0x000fe400000000ff */
[----:B------:R-:W-:-:S02]  /*d840*/  MOV R66, R14 ;  /* 0x0000000e00427202 */ /* 0x000fc40000000f00 */
[----:B------:R-:W-:Y:S01]  /*d850*/  MOV R63, R12 ;  /* 0x0000000c003f7202 */ /* 0x000fe20000000f00 */
[----:B------:R4:W-:Y:S01]  /*d860*/  STSM.16.M88.4 [R59], R4 ;  /* 0x000000043b007844 */ /* 0x0009e20000000200 */
[----:B------:R-:W-:Y:S02]  /*d870*/  F2FP.F16.F32.PACK_AB R12, R94, R95 ;  /* 0x0000005f5e0c723e */ /* 0x000fe400000000ff */
[----:B------:R-:W-:Y:S02]  /*d880*/  F2FP.F16.F32.PACK_AB R13, R69, R72 ;  /* 0x00000048450d723e */ /* 0x000fe400000000ff */
[----:B------:R-:W-:Y:S02]  /*d890*/  F2FP.F16.F32.PACK_AB R14, R92, R93 ;  /* 0x0000005d5c0e723e */ /* 0x000fe400000000ff */
[----:B--2---:R-:W-:Y:S02]  /*d8a0*/  SHF.L.U64.HI R10, R22, 0x2, R222 ;  /* 0x00000002160a7819 */ /* 0x004fe400000102de */
[----:B------:R-:W-:-:S02]  /*d8b0*/  F2FP.F16.F32.PACK_AB R15, R65, R68 ;  /* 0x00000044410f723e */ /* 0x000fc400000000ff */
[----:B------:R-:W-:Y:S02]  /*d8c0*/  F2FP.F16.F32.PACK_AB R24, R90, R91 ;  /* 0x0000005b5a18723e */ /* 0x000fe400000000ff */
[----:B------:R-:W-:Y:S01]  /*d8d0*/  F2FP.F16.F32.PACK_AB R25, R55, R64 ;  /* 0x000000403719723e */ /* 0x000fe200000000ff */
[----:B------:R2:W-:Y:S01]  /*d8e0*/  STSM.16.M88.4 [R66], R12 ;  /* 0x0000000c42007844 */ /* 0x0005e20000000200 */
[----:B------:R-:W-:Y:S01]  /*d8f0*/  F2FP.F16.F32.PACK_AB R26, R88, R89 ;  /* 0x00000059581a723e */ /* 0x000fe200000000ff */
[----:B----4-:R-:W-:Y:S01]  /*d900*/  IMAD.SHL.U32 R5, R22, 0x4, RZ ;  /* 0x0000000416057824 */ /* 0x010fe200078e00ff */
[----:B------:R-:W-:Y:S02]  /*d910*/  F2FP.F16.F32.PACK_AB R27, R47, R58 ;  /* 0x0000003a2f1b723e */ /* 0x000fe400000000ff */
[----:B------:R-:W-:Y:S02]  /*d920*/  F2FP.F16.F32.PACK_AB R58, R45, R52 ;  /* 0x000000342d3a723e */ /* 0x000fe400000000ff */
[----:B-1----:R-:W-:Y:S01]  /*d930*/  IADD3 R6, P1, R5, R70, RZ ;  /* 0x0000004605067210 */ /* 0x002fe20007f3e0ff */
[----:B------:R2:W-:Y:S01]  /*d940*/  STSM.16.M88.4 [R63], R24 ;  /* 0x000000183f007844 */ /* 0x0005e20000000200 */
[----:B------:R-:W-:-:S02]  /*d950*/  F2FP.F16.F32.PACK_AB R59, R39, R42 ;  /* 0x0000002a273b723e */ /* 0x000fc400000000ff */
[----:B------:R-:W-:Y:S01]  /*d960*/  MOV R31, R30 ;  /* 0x0000001e001f7202 */ /* 0x000fe20000000f00 */
[----:B------:R-:W-:Y:S01]  /*d970*/  IMAD.X R7, R10, 0x1, R71, P1 ;  /* 0x000000010a077824 */ /* 0x000fe200008e0647 */
[----:B------:R-:W-:Y:S01]  /*d980*/  F2FP.F16.F32.PACK_AB R45, R37, R38 ;  /* 0x00000026252d723e */ /* 0x000fe200000000ff */
[----:B------:R2:W-:Y:S01]  /*d990*/  STSM.16.M88.4 [R62], R32 ;  /* 0x000000203e007844 */ /* 0x0005e20000000200 */
[----:B------:R-:W-:Y:S02]  /*d9a0*/  F2FP.F16.F32.PACK_AB R47, R87, R36 ;  /* 0x00000024572f723e */ /* 0x000fe400000000ff */
[----:B---3--:R-:W-:Y:S01]  /*d9b0*/  ISETP.NE.AND P1, PT, R60, 0x1, PT ;  /* 0x000000013c00780c */ /* 0x008fe20003f25270 */
[----:B------:R2:W-:Y:S01]  /*d9c0*/  STSM.16.M88.4 [R48], R56 ;  /* 0x0000003830007844 */ /* 0x0005e20000000200 */
[----:B------:R-:W-:Y:S02]  /*d9d0*/  ISETP.NE.U32.AND P2, PT, RZ, UR4, PT ;  /* 0x00000004ff007c0c */ /* 0x000fe4000bf45070 */
[----:B------:R-:W-:Y:S01]  /*d9e0*/  ISETP.NE.U32.AND P0, PT, R70, RZ, PT ;  /* 0x000000ff4600720c */ /* 0x000fe20003f05070 */
[----:B------:R2:W-:Y:S01]  /*d9f0*/  STSM.16.M88.4 [R31], R44 ;  /* 0x0000002c1f007844 */ /* 0x0005e20000000200 */
[----:B------:R-:W-:Y:S01]  /*da00*/  BAR.SYNC.DEFER_BLOCKING 0x1, 0x100 ;  /* 0x0044000000007b1d */ /* 0x000fe20000010000 */
[----:B------:R-:W-:-:S02]  /*da10*/  ISETP.NE.AND.EX P2, PT, RZ, UR5, PT, P2 ;  /* 0x00000005ff007c0c */ /* 0x000fc4000bf45320 */
[----:B------:R-:W-:Y:S02]  /*da20*/  ISETP.NE.AND.EX P0, PT, R71, RZ, PT, P0 ;  /* 0x000000ff4700720c */ /* 0x000fe40003f05300 */
[----:B------:R-:W-:-:S03]  /*da30*/  MOV R30, RZ ;  /* 0x000000ff001e7202 */ /* 0x000fc60000000f00 */
[----:B------:R-:W1:Y:S08]  /*da40*/  @P1 LDC R8, c[0x0][0xbec] ;  /* 0x0002fb00ff081b82 */ /* 0x000e700000000800 */
[----:B------:R-:W3:Y:S01]  /*da50*/  @P1 LDC R11, c[0x0][0xbf0] ;  /* 0x0002fc00ff0b1b82 */ /* 0x000ee20000000800 */
[----:B------:R-:W-:Y:S01]  /*da60*/  @P2 IADD3 R4, P3, R5, UR4, RZ ;  /* 0x0000000405042c10 */ /* 0x000fe2000ff7e0ff */
[----:B------:R-:W-:-:S02]  /*da70*/  ULDC UR4, c[0x0][0xa88] ;  /* 0x0002a20000047ab9 */ /* 0x000fc40000000800 */
[----:B------:R-:W-:Y:S01]  /*da80*/  IMAD.U32 R9, RZ, RZ, UR4 ;  /* 0x00000004ff097e24 */ /* 0x000fe2000f8e00ff */
[----:B------:R-:W-:Y:S01]  /*da90*/  @P2 IADD3.X R5, R10, UR5, RZ, P3, !PT ;  /* 0x000000050a052c10 */ /* 0x000fe20009ffe4ff */
[----:B------:R2:W5:Y:S04]  /*daa0*/  @P0 LDG.E R30, desc[UR6][R6.64] ;  /* 0x00000006061e0981 */ /* 0x000568000c1e1900 */
[----:B------:R2:W5:Y:S01]  /*dab0*/  @P2 LDG.E R9, desc[UR6][R4.64] ;  /* 0x0000000604092981 */ /* 0x000562000c1e1900 */
[----:B------:R-:W-:Y:S05]  /*dac0*/  @P2 BRA `(.L_x_386) ;  /* 0x0000000000142947 */ /* 0x000fea0003800000 */
[----:B------:R-:W-:Y:S05]  /*dad0*/  @!P0 BRA `(.L_x_386) ;  /* 0x0000000000108947 */ /* 0x000fea0003800000 */
[----:B------:R-:W-:Y:S02]  /*dae0*/  ULDC.64 UR4, c[0x0][0x208] ;  /* 0x0000820000047ab9 */ /* 0x000fe40000000a00 */
[----:B--2---:R-:W2:Y:S04]  /*daf0*/  LDG.E R4, desc[UR4][R6.64] ;  /* 0x0000000406047981 */ /* 0x004ea8000c1e1900 */
[----:B-----5:R-:W2:Y:S02]  /*db00*/  LDG.E R9, desc[UR4][R6.64+0x4] ;  /* 0x0000040406097981 */ /* 0x020ea4000c1e1900 */
[----:B--2---:R-:W-:-:S07]  /*db10*/  IMAD.IADD R9, R9, 0x1, -R4 ;  /* 0x0000000109097824 */ /* 0x004fce00078e0a04 */
.L_x_386:
[----:B------:R-:W-:Y:S01]  /*db20*/  SHF.R.S32.HI R29, RZ, 0x1f, R220 ;  /* 0x0000001fff1d7819 */ /* 0x000fe200000114dc */
[----:B--2---:R-:W-:Y:S01]  /*db30*/  IMAD R15, R221, 0x80, R229 ;  /* 0x00000080dd0f7824 */ /* 0x004fe200078e02e5 */
[----:B------:R-:W-:Y:S01]  /*db40*/  ULDC.64 UR4, c[0x0][0xb90] ;  /* 0x0002e40000047ab9 */ /* 0x000fe20000000a00 */
[----:B-----5:R-:W-:Y:S01]  /*db50*/  SHF.R.S32.HI R31, RZ, 0x1f, R30 ;  /* 0x0000001fff1f7819 */ /* 0x020fe2000001141e */
[----:B------:R-:W-:Y:S01]  /*db60*/  IMAD R59, R9, R60, RZ ;  /* 0x0000003c093b7224 */ /* 0x000fe200078e02ff */
[----:B------:R-:W-:Y:S01]  /*db70*/  SEL R222, R222, RZ, !P0 ;  /* 0x000000ffdede7207 */ /* 0x000fe20004000000 */
[----:B------:R-:W-:Y:S01]  /*db80*/  IMAD R5, R29, UR4, RZ ;  /* 0x000000041d057c24 */ /* 0x000fe2000f8e02ff */
[----:B------:R-:W-:Y:S01]  /*db90*/  SEL R57, R22, RZ, !P0 ;  /* 0x000000ff16397207 */ /* 0x000fe20004000000 */
[----:B-1----:R-:W-:Y:S01]  /*dba0*/  @P1 IMAD.HI.U32 R6, R15, R8, RZ ;  /* 0x000000080f061227 */ /* 0x002fe200078e00ff */
[----:B------:R-:W-:Y:S01]  /*dbb0*/  LEA R22, R221, R227, 0x7 ;  /* 0x000000e3dd167211 */ /* 0x000fe200078e38ff */
[----:B------:R-:W-:-:S02]  /*dbc0*/  ULDC.64 UR6, c[0x0][0x208] ;  /* 0x0000820000067ab9 */ /* 0x000fc40000000a00 */
[----:B------:R-:W-:Y:S01]  /*dbd0*/  IMAD.MOV.U32 R7, RZ, RZ, R15 ;  /* 0x000000ffff077224 */ /* 0x000fe200078e000f */
[----:B---3--:R-:W-:Y:S01]  /*dbe0*/  @P1 SHF.R.U32.HI R7, RZ, R11, R6 ;  /* 0x0000000bff071219 */ /* 0x008fe20000011606 */
[C---:B------:R-:W-:Y:S02]  /*dbf0*/  IMAD R13, R220.reuse, UR5, R5 ;  /* 0x00000005dc0d7c24 */ /* 0x040fe4000f8e0205 */
[----:B------:R-:W-:Y:S01]  /*dc00*/  IMAD.WIDE.U32 R4, R220, UR4, R30 ;  /* 0x00000004dc047c25 */ /* 0x000fe2000f8e001e */
[----:B------:R-:W-:-:S03]  /*dc10*/  ULDC.64 UR4, c[0x0][0xb98] ;  /* 0x0002e60000047ab9 */ /* 0x000fc60000000a00 */
[----:B------:R-:W-:Y:S02]  /*dc20*/  IMAD R11, R223, 0x40, R17 ;  /* 0x00000040df0b7824 */ /* 0x000fe400078e0211 */
[----:B------:R-:W-:Y:S02]  /*dc30*/  IMAD.IADD R5, R5, 0x1, R13 ;  /* 0x0000000105057824 */ /* 0x000fe400078e020d */
[----:B------:R-:W-:Y:S02]  /*dc40*/  IMAD.MOV R13, RZ, RZ, -R7 ;  /* 0x000000ffff0d7224 */ /* 0x000fe400078e0a07 */
[----:B------:R-:W-:-:S04]  /*dc50*/  IMAD.WIDE R20, R11, 0x2, R20 ;  /* 0x000000020b147825 */ /* 0x000fc800078e0214 */
[----:B------:R-:W-:Y:S01]  /*dc60*/  IMAD R6, R222, UR4, RZ ;  /* 0x00000004de067c24 */ /* 0x000fe2000f8e02ff */
[C---:B------:R-:W-:Y:S01]  /*dc70*/  IADD3 R25, P0, R20.reuse, 0x1000, RZ ;  /* 0x0000100014197810 */ /* 0x040fe20007f1e0ff */
[C---:B------:R-:W-:Y:S01]  /*dc80*/  IMAD.WIDE.U32 R4, R57.reuse, UR4, R4 ;  /* 0x0000000439047c25 */ /* 0x040fe2000f8e0004 */
[C---:B------:R-:W-:Y:S02]  /*dc90*/  IADD3 R45, P6, R20.reuse, 0x4000, RZ ;  /* 0x00004000142d7810 */ /* 0x040fe40007fde0ff */
[----:B------:R-:W-:Y:S01]  /*dca0*/  IADD3 R41, P5, R20, 0x5000, RZ ;  /* 0x0000500014297810 */ /* 0x000fe20007fbe0ff */
[----:B------:R-:W-:Y:S01]  /*dcb0*/  IMAD R11, R60, R13, R15 ;  /* 0x0000000d3c0b7224 */ /* 0x000fe200078e020f */
[----:B------:R-:W-:Y:S01]  /*dcc0*/  SHF.R.S32.HI R13, RZ, 0x1f, R7 ;  /* 0x0000001fff0d7819 */ /* 0x000fe20000011407 */
[----:B------:R-:W-:Y:S01]  /*dcd0*/  IMAD R8, R57, UR5, R6 ;  /* 0x0000000539087c24 */ /* 0x000fe2000f8e0206 */
[----:B------:R-:W-:Y:S01]  /*dce0*/  IADD3 R4, P2, R7, R4, RZ ;  /* 0x0000000407047210 */ /* 0x000fe20007f5e0ff */
[----:B------:R-:W-:Y:S01]  /*dcf0*/  ULDC.64 UR4, c[0x0][0xb88] ;  /* 0x0002e20000047ab9 */ /* 0x000fe20000000a00 */
[----:B------:R-:W-:-:S02]  /*dd00*/  SHF.R.S32.HI R6, RZ, 0x1f, R11 ;  /* 0x0000001fff067819 */ /* 0x000fc4000001140b */
[----:B------:R-:W-:Y:S02]  /*dd10*/  IADD3.X R5, R13, R5, R8, P2, !PT ;  /* 0x000000050d057210 */ /* 0x000fe400017fe408 */
[----:B------:R-:W-:Y:S01]  /*dd20*/  IADD3 R15, P3, R20, 0x2000, RZ ;  /* 0x00002000140f7810 */ /* 0x000fe20007f7e0ff */
[----:B------:R-:W-:Y:S01]  /*dd30*/  IMAD R8, R6, UR4, RZ ;  /* 0x0000000406087c24 */ /* 0x000fe2000f8e02ff */
[----:B------:R-:W-:Y:S01]  /*dd40*/  LOP3.LUT R12, R25, 0x380, RZ, 0xc0, !PT ;  /* 0x00000380190c7812 */ /* 0x000fe200078ec0ff */
[----:B------:R-:W-:Y:S01]  /*dd50*/  IMAD.WIDE.U32 R4, R11, UR4, R4 ;  /* 0x000000040b047c25 */ /* 0x000fe2000f8e0004 */
[----:B------:R-:W-:Y:S02]  /*dd60*/  LOP3.LUT R7, R15, 0x380, RZ, 0xc0, !PT ;  /* 0x000003800f077812 */ /* 0x000fe400078ec0ff */
[----:B------:R-:W-:Y:S01]  /*dd70*/  LOP3.LUT R44, R45, 0x380, RZ, 0xc0, !PT ;  /* 0x000003802d2c7812 */ /* 0x000fe200078ec0ff */
[----:B------:R-:W-:Y:S01]  /*dd80*/  IMAD R13, R11, UR5, R8 ;  /* 0x000000050b0d7c24 */ /* 0x000fe2000f8e0208 */
[----:B------:R-:W-:Y:S01]  /*dd90*/  ULDC.64 UR4, c[0x0][0xb50] ;  /* 0x0002d40000047ab9 */ /* 0x000fe20000000a00 */
[----:B------:R-:W-:-:S02]  /*dda0*/  SHF.R.U64 R6, R7, 0x3, RZ ;  /* 0x0000000307067819 */ /* 0x000fc400000012ff */
[----:B------:R-:W-:Y:S01]  /*ddb0*/  IMAD.IADD R5, R5, 0x1, R13 ;  /* 0x0000000105057824 */ /* 0x000fe200078e020d */
[----:B------:R-:W-:Y:S01]  /*ddc0*/  LEA R10, P4, R4, UR4, 0x2 ;  /* 0x00000004040a7c11 */ /* 0x000fe2000f8810ff */
[----:B------:R-:W-:Y:S01]  /*ddd0*/  IMAD.X R13, RZ, RZ, R21, P0 ;  /* 0x000000ffff0d7224 */ /* 0x000fe200000e0615 */
[----:B------:R-:W-:Y:S02]  /*dde0*/  IADD3 R7, P2, R20, 0x3000, RZ ;  /* 0x0000300014077810 */ /* 0x000fe40007f5e0ff */
[----:B------:R-:W-:Y:S01]  /*ddf0*/  LEA.HI.X R14, R4, UR5, R5, 0x2, P4 ;  /* 0x00000005040e7c11 */ /* 0x000fe2000a0f1405 */
[----:B------:R-:W-:Y:S01]  /*de00*/  SHFL.IDX PT, R52, R10, RZ, 0x1c1f ;  /* 0x001c1fff0a347589 */ /* 0x000fe200000e0000 */
[----:B------:R-:W-:Y:S01]  /*de10*/  LOP3.LUT P0, RZ, R225, 0x3, RZ, 0xc0, !PT ;  /* 0x00000003e1ff7812 */ /* 0x000fe2000780c0ff */
[C---:B------:R-:W-:Y:S01]  /*de20*/  VIADD R4, R22.reuse, 0x8 ;  /* 0x0000000816047836 */ /* 0x040fe20000000000 */
[----:B------:R-:W-:Y:S01]  /*de30*/  LOP3.LUT R8, R7, 0x380, RZ, 0xc0, !PT ;  /* 0x0000038007087812 */ /* 0x000fe200078ec0ff */
[----:B------:R-:W1:Y:S01]  /*de40*/  SHFL.IDX PT, R53, R14, RZ, 0x1c1f ;  /* 0x001c1fff0e357589 */ /* 0x000e6200000e0000 */
[----:B------:R-:W-:Y:S01]  /*de50*/  IMAD.X R9, RZ, RZ, R21, P2 ;  /* 0x000000ffff097224 */ /* 0x000fe200010e0615 */
[-C--:B------:R-:W-:Y:S01]  /*de60*/  ISETP.GE.OR P2, PT, R22, R59.reuse, P0 ;  /* 0x0000003b1600720c */ /* 0x080fe20000746670 */
[----:B------:R-:W-:Y:S01]  /*de70*/  ULDC.64 UR4, c[0x0][0xaa0] ;  /* 0x0002a80000047ab9 */ /* 0x000fe20000000a00 */
[----:B------:R-:W-:Y:S01]  /*de80*/  SHFL.IDX PT, R54, R10, 0x1, 0x1c1f ;  /* 0x003c1f000a367f89 */ /* 0x000fe200000e0000 */
[----:B------:R-:W-:-:S02]  /*de90*/  ISETP.GE.OR P0, PT, R4, R59, P0 ;  /* 0x0000003b0400720c */ /* 0x000fc40000706670 */
[C---:B------:R-:W-:Y:S01]  /*dea0*/  IADD3 R37, P4, R20.reuse, 0x6000, RZ ;  /* 0x0000600014257810 */ /* 0x040fe20007f9e0ff */
[----:B------:R-:W2:Y:S01]  /*deb0*/  SHFL.IDX PT, R55, R14, 0x1, 0x1c1f ;  /* 0x003c1f000e377f89 */ /* 0x000ea200000e0000 */
[----:B------:R-:W-:Y:S02]  /*dec0*/  LOP3.LUT R11, R20, 0x380, RZ, 0xc0, !PT ;  /* 0x00000380140b7812 */ /* 0x000fe400078ec0ff */
[----:B------:R-:W-:Y:S02]  /*ded0*/  SHF.R.U64 R8, R8, 0x3, RZ ;  /* 0x0000000308087819 */ /* 0x000fe400000012ff */
[----:B------:R-:W-:Y:S02]  /*dee0*/  LOP3.LUT R40, R41, 0x380, RZ, 0xc0, !PT ;  /* 0x0000038029287812 */ /* 0x000fe400078ec0ff */
[----:B------:R-:W-:Y:S02]  /*def0*/  LOP3.LUT R36, R37, 0x380, RZ, 0xc0, !PT ;  /* 0x0000038025247812 */ /* 0x000fe400078ec0ff */
[----:B------:R-:W-:-:S02]  /*df00*/  SHF.R.U64 R11, R11, 0x3, RZ ;  /* 0x000000030b0b7819 */ /* 0x000fc400000012ff */
[----:B------:R-:W-:Y:S01]  /*df10*/  LOP3.LUT R8, R8, R7, RZ, 0x3c, !PT ;  /* 0x0000000708087212 */ /* 0x000fe200078e3cff */
[--C-:B------:R-:W-:Y:S01]  /*df20*/  IMAD.X R7, RZ, RZ, R21.reuse, P3 ;  /* 0x000000ffff077224 */ /* 0x100fe200018e0615 */
[----:B------:R-:W-:Y:S02]  /*df30*/  IADD3 R5, P3, R20, 0x7000, RZ ;  /* 0x0000700014057810 */ /* 0x000fe40007f7e0ff */
[----:B------:R-:W-:Y:S01]  /*df40*/  SHF.R.U64 R12, R12, 0x3, RZ ;  /* 0x000000030c0c7819 */ /* 0x000fe200000012ff */
[----:B-1----:R1:W-:Y:S01]  /*df50*/  @!P2 ST.E desc[UR6][R52.64], R0 ;  /* 0x000000003400a985 */ /* 0x0023e2000c101906 */
[----:B------:R-:W-:Y:S01]  /*df60*/  SHF.R.U64 R44, R44, 0x3, RZ ;  /* 0x000000032c2c7819 */ /* 0x000fe200000012ff */
[----:B------:R-:W-:Y:S01]  /*df70*/  IMAD.X R33, RZ, RZ, R21, P3 ;  /* 0x000000ffff217224 */ /* 0x000fe200018e0615 */
[----:B------:R-:W-:Y:S02]  /*df80*/  SHF.R.U64 R40, R40, 0x3, RZ ;  /* 0x0000000328287819 */ /* 0x000fe400000012ff */
[----:B------:R-:W-:-:S02]  /*df90*/  SHF.R.U64 R36, R36, 0x3, RZ ;  /* 0x0000000324247819 */ /* 0x000fc400000012ff */
[----:B------:R-:W-:Y:S01]  /*dfa0*/  LOP3.LUT R20, R11, R20, RZ, 0x3c, !PT ;  /* 0x000000140b147212 */ /* 0x000fe200078e3cff */
[----:B--2---:R2:W-:Y:S01]  /*dfb0*/  @!P0 ST.E desc[UR6][R54.64], R3 ;  /* 0x0000000336008985 */ /* 0x0045e2000c101906 */
[----:B------:R-:W-:Y:S02]  /*dfc0*/  LOP3.LUT R12, R12, R25, RZ, 0x3c, !PT ;  /* 0x000000190c0c7212 */ /* 0x000fe400078e3cff */
[----:B------:R-:W-:Y:S01]  /*dfd0*/  LOP3.LUT R44, R44, R45, RZ, 0x3c, !PT ;  /* 0x0000002d2c2c7212 */ /* 0x000fe200078e3cff */
[----:B-1----:R-:W1:Y:S01]  /*dfe0*/  @P1 LDC R53, c[0x0][0xbec] ;  /* 0x0002fb00ff351b82 */ /* 0x002e620000000800 */
[----:B------:R-:W-:Y:S01]  /*dff0*/  LOP3.LUT R40, R40, R41, RZ, 0x3c, !PT ;  /* 0x0000002928287212 */ /* 0x000fe200078e3cff */
[--C-:B------:R-:W-:Y:S01]  /*e000*/  IMAD.X R45, RZ, RZ, R21.reuse, P6 ;  /* 0x000000ffff2d7224 */ /* 0x100fe200030e0615 */
[----:B------:R-:W-:Y:S01]  /*e010*/  LOP3.LUT R36, R36, R37, RZ, 0x3c, !PT ;  /* 0x0000002524247212 */ /* 0x000fe200078e3cff */
[--C-:B------:R-:W-:Y:S01]  /*e020*/  IMAD.X R41, RZ, RZ, R21.reuse, P5 ;  /* 0x000000ffff297224 */ /* 0x100fe200028e0615 */
[----:B------:R3:W5:Y:S01]  /*e030*/  LD.E.128 R24, desc[UR6][R20.64] ;  /* 0x0000000614187980 */ /* 0x000762000c101d00 */
[----:B------:R-:W-:Y:S01]  /*e040*/  IMAD.X R37, RZ, RZ, R21, P4 ;  /* 0x000000ffff257224 */ /* 0x000fe200020e0615 */
[----:B------:R-:W-:Y:S01]  /*e050*/  LOP3.LUT R4, R5, 0x380, RZ, 0xc0, !PT ;  /* 0x0000038005047812 */ /* 0x000fe200078ec0ff */
[----:B--2---:R-:W-:Y:S01]  /*e060*/  IMAD R3, R31, UR4, RZ ;  /* 0x000000041f037c24 */ /* 0x004fe2000f8e02ff */
[----:B------:R-:W-:Y:S01]  /*e070*/  LOP3.LUT R6, R6, R15, RZ, 0x3c, !PT ;  /* 0x0000000f06067212 */ /* 0x000fe200078e3cff */
[----:B------:R-:W2:Y:S01]  /*e080*/  @P1 LDC R31, c[0x0][0xbf0] ;  /* 0x0002fc00ff1f1b82 */ /* 0x000ea20000000800 */
[----:B------:R-:W-:Y:S01]  /*e090*/  IMAD R0, R23, 0x20, R223 ;  /* 0x0000002017007824 */ /* 0x000fe200078e02df */
[----:B------:R-:W-:Y:S01]  /*e0a0*/  SHF.R.U64 R4, R4, 0x3, RZ ;  /* 0x0000000304047819 */ /* 0x000fe200000012ff */
[C---:B------:R-:W-:Y:S01]  /*e0b0*/  IMAD R3, R30.reuse, UR5, R3 ;  /* 0x000000051e037c24 */ /* 0x040fe2000f8e0203 */
[----:B------:R-:W5:Y:S01]  /*e0c0*/  LD.E.128 R12, desc[UR6][R12.64] ;  /* 0x000000060c0c7980 */ /* 0x000f62000c101d00 */
[----:B---3--:R-:W-:Y:S01]  /*e0d0*/  IMAD.WIDE.U32 R20, R30, UR4, RZ ;  /* 0x000000041e147c25 */ /* 0x008fe2000f8e00ff */
[----:B------:R-:W-:Y:S01]  /*e0e0*/  ULDC.64 UR4, c[0x0][0xae8] ;  /* 0x0002ba0000047ab9 */ /* 0x000fe20000000a00 */
[----:B------:R-:W-:Y:S01]  /*e0f0*/  LOP3.LUT R32, R4, R5, RZ, 0x3c, !PT ;  /* 0x0000000504207212 */ /* 0x000fe200078e3cff */
[----:B------:R-:W5:Y:S02]  /*e100*/  LD.E.128 R8, desc[UR6][R8.64] ;  /* 0x0000000608087980 */ /* 0x000f64000c101d00 */
[----:B------:R-:W-:Y:S01]  /*e110*/  IADD3 R21, R21, R3, RZ ;  /* 0x0000000315157210 */ /* 0x000fe20007ffe0ff */
[----:B------:R-:W-:Y:S01]  /*e120*/  IMAD R3, R29, UR4, RZ ;  /* 0x000000041d037c24 */ /* 0x000fe2000f8e02ff */
[----:B------:R-:W5:Y:S01]  /*e130*/  LD.E.128 R4, desc[UR6][R6.64] ;  /* 0x0000000606047980 */ /* 0x000f62000c101d00 */
[----:B------:R-:W-:-:S02]  /*e140*/  IMAD R30, R221, 0x80, R0 ;  /* 0x00000080dd1e7824 */ /* 0x000fc400078e0200 */
[C---:B------:R-:W-:Y:S01]  /*e150*/  IMAD R3, R220.reuse, UR5, R3 ;  /* 0x00000005dc037c24 */ /* 0x040fe2000f8e0203 */
[----:B------:R-:W5:Y:S01]  /*e160*/  LD.E.128 R44, desc[UR6][R44.64] ;  /* 0x000000062c2c7980 */ /* 0x000f62000c101d00 */
[----:B------:R-:W-:Y:S01]  /*e170*/  IMAD.WIDE.U32 R20, R220, UR4, R20 ;  /* 0x00000004dc147c25 */ /* 0x000fe2000f8e0014 */
[----:B------:R-:W-:Y:S02]  /*e180*/  ULDC.64 UR4, c[0x0][0xaf0] ;  /* 0x0002bc0000047ab9 */ /* 0x000fe40000000a00 */
[----:B------:R-:W5:Y:S01]  /*e190*/  LD.E.128 R40, desc[UR6][R40.64] ;  /* 0x0000000628287980 */ /* 0x000f62000c101d00 */
[----:B-1----:R-:W-:-:S03]  /*e1a0*/  @P1 IMAD.HI.U32 R0, R30, R53, RZ ;  /* 0x000000351e001227 */ /* 0x002fc600078e00ff */
[----:B------:R-:W5:Y:S01]  /*e1b0*/  LD.E.128 R36, desc[UR6][R36.64] ;  /* 0x0000000624247980 */ /* 0x000f62000c101d00 */
[----:B------:R-:W-:Y:S02]  /*e1c0*/  IMAD.IADD R21, R21, 0x1, R3 ;  /* 0x0000000115157824 */ /* 0x000fe400078e0203 */
[----:B------:R-:W-:Y:S01]  /*e1d0*/  IMAD.MOV.U32 R3, RZ, RZ, R30 ;  /* 0x000000ffff037224 */ /* 0x000fe200078e001e */
[----:B--2---:R-:W-:Y:S01]  /*e1e0*/  @P1 SHF.R.U32.HI R3, RZ, R31, R0 ;  /* 0x0000001fff031219 */ /* 0x004fe20000011600 */
[----:B------:R-:W-:Y:S01]  /*e1f0*/  IMAD R22, R222, UR4, RZ ;  /* 0x00000004de167c24 */ /* 0x000fe2000f8e02ff */
[----:B------:R-:W5:Y:S01]  /*e200*/  LD.E.128 R32, desc[UR6][R32.64] ;  /* 0x0000000620207980 */ /* 0x000f62000c101d00 */
[C---:B------:R-:W-:Y:S01]  /*e210*/  IMAD.WIDE.U32 R20, R57.reuse, UR4, R20 ;  /* 0x0000000439147c25 */ /* 0x040fe2000f8e0014 */
[--C-:B------:R-:W-:Y:S01]  /*e220*/  SHF.R.S32.HI R0, RZ, 0x1f, R3.reuse ;  /* 0x0000001fff007819 */ /* 0x100fe20000011403 */
[----:B------:R-:W-:Y:S01]  /*e230*/  @!PT LDS RZ, [RZ] ;  /* 0x00000000fffff984 */ /* 0x000fe20000000800 */
[----:B------:R-:W-:Y:S01]  /*e240*/  @!PT LDS RZ, [RZ] ;  /* 0x00000000fffff984 */ /* 0x000fe20000000800 */
[----:B------:R-:W-:Y:S01]  /*e250*/  @!PT LDS RZ, [RZ] ;  /* 0x00000000fffff984 */ /* 0x000fe20000000800 */
[----:B------:R-:W-:Y:S01]  /*e260*/  @!PT LDS RZ, [RZ] ;  /* 0x00000000fffff984 */ /* 0x000fe20000000800 */
[----:B------:R1:W-:Y:S06]  /*e270*/  MEMBAR.ALL.CTA ;  /* 0x0000000000007992 */ /* 0x0003ec0000008000 */
[----:B-1----:R-:W1:Y:S01]  /*e280*/  FENCE.VIEW.ASYNC.S ;  /* 0x00000000000073c6 */ /* 0x002e620000000000 */
[----:B------:R-:W-:Y:S01]  /*e290*/  IMAD R29, R57, UR5, R22 ;  /* 0x00000005391d7c24 */ /* 0x000fe2000f8e0216 */
[----:B------:R-:W-:Y:S01]  /*e2a0*/  ULDC.64 UR4, c[0x0][0xae0] ;  /* 0x0002b80000047ab9 */ /* 0x000fe20000000a00 */
[----:B------:R-:W-:-:S02]  /*e2b0*/  IMAD.MOV R31, RZ, RZ, -R3 ;  /* 0x000000ffff1f7224 */ /* 0x000fc400078e0a03 */
[----:B------:R-:W-:Y:S02]  /*e2c0*/  IMAD.IADD R21, R21, 0x1, R29 ;  /* 0x0000000115157824 */ /* 0x000fe400078e021d */
[----:B------:R-:W-:Y:S02]  /*e2d0*/  IMAD R0, R0, UR4, RZ ;  /* 0x0000000400007c24 */ /* 0x000fe4000f8e02ff */
[----:B------:R-:W-:Y:S02]  /*e2e0*/  IMAD R29, R60, R31, R30 ;  /* 0x0000001f3c1d7224 */ /* 0x000fe400078e021e */
[C---:B------:R-:W-:Y:S02]  /*e2f0*/  IMAD R31, R3.reuse, UR5, R0 ;  /* 0x00000005031f7c24 */ /* 0x040fe4000f8e0200 */
[----:B------:R-:W-:Y:S01]  /*e300*/  IMAD.WIDE.U32 R20, R3, UR4, R20 ;  /* 0x0000000403147c25 */ /* 0x000fe2000f8e0014 */
[----:B------:R-:W-:Y:S01]  /*e310*/  SHF.R.S32.HI R0, RZ, 0x1f, R29 ;  /* 0x0000001fff007819 */ /* 0x000fe2000001141d */
[----:B------:R-:W-:-:S02]  /*e320*/  ULDC.64 UR4, c[0x0][0xad8] ;  /* 0x0002b60000047ab9 */ /* 0x000fc40000000a00 */
[----:B------:R-:W-:Y:S02]  /*e330*/  IMAD.IADD R21, R21, 0x1, R31 ;  /* 0x0000000115157824 */ /* 0x000fe400078e021f */
[----:B------:R-:W-:Y:S02]  /*e340*/  IMAD R22, R0, UR4, RZ ;  /* 0x0000000400167c24 */ /* 0x000fe4000f8e02ff */
[----:B------:R-:W-:Y:S02]  /*e350*/  IMAD R30, R221, 0x80, R223 ;  /* 0x00000080dd1e7824 */ /* 0x000fe400078e02df */
[C---:B------:R-:W-:Y:S02]  /*e360*/  IMAD R3, R29.reuse, UR5, R22 ;  /* 0x000000051d037c24 */ /* 0x040fe4000f8e0216 */
[----:B------:R-:W-:Y:S01]  /*e370*/  IMAD.WIDE.U32 R20, R29, UR4, R20 ;  /* 0x000000041d147c25 */ /* 0x000fe2000f8e0014 */
[CC--:B------:R-:W-:Y:S01]  /*e380*/  ISETP.GE.AND P2, PT, R30.reuse, R59.reuse, PT ;  /* 0x0000003b1e00720c */ /* 0x0c0fe20003f46270 */
[----:B------:R-:W-:Y:S01]  /*e390*/  ULDC.64 UR4, c[0x0][0xa80] ;  /* 0x0002a00000047ab9 */ /* 0x000fe20000000a00 */
[----:B------:R-:W-:Y:S01]  /*e3a0*/  IADD3 R0, R30, 0x20, RZ ;  /* 0x000000201e007810 */ /* 0x000fe20007ffe0ff */
[----:B0-----:R-:W-:Y:S01]  /*e3b0*/  VIADD R28, R28, 0x34820 ;  /* 0x000348201c1c7836 */ /* 0x001fe20000000000 */
[----:B------:R-:W-:Y:S01]  /*e3c0*/  LEA R22, P3, R20, UR4, 0x1 ;  /* 0x0000000414167c11 */ /* 0x000fe2000f8608ff */
[----:B------:R-:W-:Y:S01]  /*e3d0*/  IMAD.IADD R3, R21, 0x1, R3 ;  /* 0x0000000115037824 */ /* 0x000fe200078e0203 */
[----:B------:R-:W-:Y:S01]  /*e3e0*/  ISETP.GE.AND P0, PT, R0, R59, PT ;  /* 0x0000003b0000720c */ /* 0x000fe20003f06270 */
[----:B------:R-:W-:Y:S01]  /*e3f0*/  VIADD R0, R30, 0x40 ;  /* 0x000000401e007836 */ /* 0x000fe20000000000 */
[----:B------:R-:W-:-:S02]  /*e400*/  PRMT R28, RZ, 0x654, R28 ;  /* 0x00000654ff1c7816 */ /* 0x000fc4000000001c */
[----:B------:R-:W-:Y:S01]  /*e410*/  LEA.HI.X R3, R20, UR5, R3, 0x1, P3 ;  /* 0x0000000514037c11 */ /* 0x000fe200098f0c03 */
[----:B------:R-:W-:Y:S01]  /*e420*/  BSSY B1, `(.L_x_387) ;  /* 0x0000010000017945 */ /* 0x000fe20003800000 */
[----:B------:R-:W-:Y:S01]  /*e430*/  ISETP.GE.AND P1, PT, R0, R59, PT ;  /* 0x0000003b0000720c */ /* 0x000fe20003f26270 */
[----:B-1----:R0:W-:Y:S02]  /*e440*/  SYNCS.ARRIVE.TRANS64.RED.A1T0 RZ, [R28+URZ], RZ ;  /* 0x000000ff1cff79a7 */ /* 0x0021e4000810043f */
[----:B------:R1:W2:Y:S04]  /*e450*/  SHFL.IDX PT, R0, R3, RZ, 0x181f ;  /* 0x00181fff03007589 */ /* 0x0002a800000e0000 */
[----:B0-----:R1:W0:Y:S01]  /*e460*/  SHFL.IDX PT, R28, R22, RZ, 0x181f ;  /* 0x00181fff161c7589 */ /* 0x00122200000e0000 */
[----:B------:R-:W-:Y:S05]  /*e470*/  @P2 BRA `(.L_x_388) ;  /* 0x0000000000282947 */ /* 0x000fea0003800000 */
[----:B------:R-:W-:Y:S01]  /*e480*/  ULDC UR4, c[0x0][0xac8] ;  /* 0x0002b20000047ab9 */ /* 0x000fe20000000800 */
[----:B------:R-:W-:Y:S01]  /*e490*/  ULDC.64 UR6, c[0x0][0x208] ;  /* 0x0000820000067ab9 */ /* 0x000fe20000000a00 */
[----:B------:R-:W-:Y:S02]  /*e4a0*/  ISETP.GE.AND P2, PT, R17, UR4, PT ;  /* 0x0000000411007c0c */ /* 0x000fe4000bf46270 */
[----:B------:R-:W-:-:S11]  /*e4b0*/  ISETP.GE.AND P3, PT, R19, UR4, PT ;  /* 0x0000000413007c0c */ /* 0x000fd6000bf66270 */
[-C--:B0-----:R-:W-:Y:S02]  /*e4c0*/  @!P2 LEA R20, P4, R17, R28.reuse, 0x1 ;  /* 0x0000001c1114a211 */ /* 0x081fe400078808ff */
[----:B------:R-:W-:Y:S02]  /*e4d0*/  @!P3 LEA R28, P5, R19, R28, 0x1 ;  /* 0x0000001c131cb211 */ /* 0x000fe400078a08ff */
[-C--:B--2---:R-:W-:Y:S02]  /*e4e0*/  @!P2 LEA.HI.X R21, R17, R0.reuse, R232, 0x1, P4 ;  /* 0x000000001115a211 */ /* 0x084fe400020f0ce8 */
[----:B------:R-:W-:-:S03]  /*e4f0*/  @!P3 LEA.HI.X R29, R19, R0, R231, 0x1, P5 ;  /* 0x00000000131db211 */ /* 0x000fc600028f0ce7 */
[----:B-----5:R3:W-:Y:S04]  /*e500*/  @!P2 ST.E.128 desc[UR6][R20.64], R24 ;  /* 0x000000181400a985 */ /* 0x0207e8000c101d06 */
[----:B------:R3:W-:Y:S02]  /*e510*/  @!P3 ST.E.128 desc[UR6][R28.64], R44 ;  /* 0x0000002c1c00b985 */ /* 0x0007e4000c101d06 */
.L_x_388:
[----:B------:R-:W-:Y:S05]  /*e520*/  BSYNC B1 ;  /* 0x0000000000017941 */ /* 0x000fea0003800000 */
.L_x_387:
[----:B--2---:R2:W4:Y:S01]  /*e530*/  SHFL.IDX PT, R0, R3, 0x1, 0x181f ;  /* 0x00381f0003007f89 */ /* 0x00452200000e0000 */
[----:B------:R-:W-:Y:S03]  /*e540*/  BSSY B1, `(.L_x_389) ;  /* 0x000000d000017945 */ /* 0x000fe60003800000 */
[----:B---3-5:R2:W3:Y:S01]  /*e550*/  SHFL.IDX PT, R24, R22, 0x1, 0x181f ;  /* 0x00381f0016187f89 */ /* 0x0284e200000e0000 */
[----:B------:R-:W-:Y:S05]  /*e560*/  @P0 BRA `(.L_x_390) ;  /* 0x0000000000280947 */ /* 0x000fea0003800000 */
[----:B------:R-:W-:Y:S01]  /*e570*/  ULDC UR4, c[0x0][0xac8] ;  /* 0x0002b20000047ab9 */ /* 0x000fe20000000800 */
[----:B------:R-:W-:Y:S01]  /*e580*/  ULDC.64 UR6, c[0x0][0x208] ;  /* 0x0000820000067ab9 */ /* 0x000fe20000000a00 */
[----:B------:R-:W-:Y:S02]  /*e590*/  ISETP.GE.AND P3, PT, R17, UR4, PT ;  /* 0x0000000411007c0c */ /* 0x000fe4000bf66270 */
[----:B------:R-:W-:-:S11]  /*e5a0*/  ISETP.GE.AND P4, PT, R19, UR4, PT ;  /* 0x0000000413007c0c */ /* 0x000fd6000bf86270 */
[-C--:B---3--:R-:W-:Y:S02]  /*e5b0*/  @!P3 LEA R20, P0, R17, R24.reuse, 0x1 ;  /* 0x000000181114b211 */ /* 0x088fe400078008ff */
[----:B------:R-:W-:Y:S02]  /*e5c0*/  @!P4 LEA R24, P2, R19, R24, 0x1 ;  /* 0x000000181318c211 */ /* 0x000fe400078408ff */
[-C--:B----4-:R-:W-:Y:S02]  /*e5d0*/  @!P3 LEA.HI.X R21, R17, R0.reuse, R232, 0x1, P0 ;  /* 0x000000001115b211 */ /* 0x090fe400000f0ce8 */
[----:B------:R-:W-:-:S03]  /*e5e0*/  @!P4 LEA.HI.X R25, R19, R0, R231, 0x1, P2 ;  /* 0x000000001319c211 */ /* 0x000fc600010f0ce7 */
[----:B------:R3:W-:Y:S04]  /*e5f0*/  @!P3 ST.E.128 desc[UR6][R20.64], R12 ;  /* 0x0000000c1400b985 */ /* 0x0007e8000c101d06 */
[----:B------:R3:W-:Y:S02]  /*e600*/  @!P4 ST.E.128 desc[UR6][R24.64], R40 ;  /* 0x000000281800c985 */ /* 0x0007e4000c101d06 */
.L_x_390:
[----:B------:R-:W-:Y:S05]  /*e610*/  BSYNC B1 ;  /* 0x0000000000017941 */ /* 0x000fea0003800000 */
.L_x_389:
[----:B----4-:R4:W0:Y:S01]  /*e620*/  SHFL.IDX PT, R0, R3, 0x2, 0x181f ;  /* 0x00581f0003007f89 */ /* 0x01082200000e0000 */
[----:B------:R-:W-:Y:S03]  /*e630*/  BSSY B1, `(.L_x_391) ;  /* 0x000000d000017945 */ /* 0x000fe60003800000 */
[----:B---3--:R4:W3:Y:S01]  /*e640*/  SHFL.IDX PT, R14, R22, 0x2, 0x181f ;  /* 0x00581f00160e7f89 */ /* 0x0088e200000e0000 */
[----:B------:R-:W-:Y:S05]  /*e650*/  @P1 BRA `(.L_x_392) ;  /* 0x0000000000281947 */ /* 0x000fea0003800000 */
[----:B------:R-:W-:Y:S01]  /*e660*/  ULDC UR4, c[0x0][0xac8] ;  /* 0x0002b20000047ab9 */ /* 0x000fe20000000800 */
[----:B------:R-:W-:Y:S01]  /*e670*/  ULDC.64 UR6, c[0x0][0x208] ;  /* 0x0000820000067ab9 */ /* 0x000fe20000000a00 */
[----:B------:R-:W-:Y:S02]  /*e680*/  ISETP.GE.AND P2, PT, R17, UR4, PT ;  /* 0x0000000411007c0c */ /* 0x000fe4000bf46270 */
[----:B------:R-:W-:-:S11]  /*e690*/  ISETP.GE.AND P3, PT, R19, UR4, PT ;  /* 0x0000000413007c0c */ /* 0x000fd6000bf66270 */
[-C--:B---3--:R-:W-:Y:S02]  /*e6a0*/  @!P2 LEA R12, P0, R17, R14.reuse, 0x1 ;  /* 0x0000000e110ca211 */ /* 0x088fe400078008ff */
[----:B------:R-:W-:Y:S02]  /*e6b0*/  @!P3 LEA R14, P1, R19, R14, 0x1 ;  /* 0x0000000e130eb211 */ /* 0x000fe400078208ff */
[-C--:B0-----:R-:W-:Y:S02]  /*e6c0*/  @!P2 LEA.HI.X R13, R17, R0.reuse, R232, 0x1, P0 ;  /* 0x00000000110da211 */ /* 0x081fe400000f0ce8 */
[----:B------:R-:W-:-:S03]  /*e6d0*/  @!P3 LEA.HI.X R15, R19, R0, R231, 0x1, P1 ;  /* 0x00000000130fb211 */ /* 0x000fc600008f0ce7 */
[----:B------:R0:W-:Y:S04]  /*e6e0*/  @!P2 ST.E.128 desc[UR6][R12.64], R4 ;  /* 0x000000040c00a985 */ /* 0x0001e8000c101d06 */
[----:B------:R0:W-:Y:S02]  /*e6f0*/  @!P3 ST.E.128 desc[UR6][R14.64], R36 ;  /* 0x000000240e00b985 */ /* 0x0001e4000c101d06 */
.L_x_392:
[----:B------:R-:W-:Y:S05]  /*e700*/  BSYNC B1 ;  /* 0x0000000000017941 */ /* 0x000fea0003800000 */
.L_x_391:
[----:B0-----:R-:W-:Y:S01]  /*e710*/  VIADD R0, R30, 0x60 ;  /* 0x000000601e007836 */ /* 0x001fe20000000000 */
[----:B------:R0:W0:Y:S04]  /*e720*/  SHFL.IDX PT, R6, R3, 0x3, 0x181f ;  /* 0x00781f0003067f89 */ /* 0x00002800000e0000 */
[----:B------:R-:W-:Y:S01]  /*e730*/  ISETP.GE.AND P0, PT, R0, R59, PT ;  /* 0x0000003b0000720c */ /* 0x000fe20003f06270 */
[----:B-12-4-:R-:W1:-:S12]  /*e740*/  SHFL.IDX PT, R22, R22, 0x3, 0x181f ;  /* 0x00781f0016167f89 */ /* 0x016e5800000e0000 */
[----:B------:R-:W-:Y:S05]  /*e750*/  @P0 BRA `(.L_x_393) ;  /* 0x0000000c00000947 */ /* 0x000fea0003800000 */
[----:B------:R-:W-:Y:S01]  /*e760*/  ULDC UR4, c[0x0][0xac8] ;  /* 0x0002b20000047ab9 */ /* 0x000fe20000000800 */
[----:B------:R-:W-:Y:S01]  /*e770*/  ULDC.64 UR6, c[0x0][0x208] ;  /* 0x0000820000067ab9 */ /* 0x000fe20000000a00 */
[----:B------:R-:W-:-:S13]  /*e780*/  ISETP.GE.AND P1, PT, R17, UR4, PT ;  /* 0x0000000411007c0c */ /* 0x000fda000bf26270 */
[----:B-1----:R-:W-:-:S04]  /*e790*/  @!P1 LEA R4, P0, R17, R22, 0x1 ;  /* 0x0000001611049211 */ /* 0x002fc800078008ff */
[----:B0-----:R-:W-:Y:S02]  /*e7a0*/  @!P1 LEA.HI.X R5, R17, R6, R232, 0x1, P0 ;  /* 0x0000000611059211 */ /* 0x001fe400000f0ce8 */
[----:B------:R-:W-:-:S03]  /*e7b0*/  ISETP.GE.AND P0, PT, R19, UR4, PT ;  /* 0x0000000413007c0c */ /* 0x000fc6000bf06270 */
[----:B------:R2:W-:Y:S10]  /*e7c0*/  @!P1 ST.E.128 desc[UR6][R4.64], R8 ;  /* 0x0000000804009985 */ /* 0x0005f4000c101d06 */
[----:B------:R-:W-:Y:S05]  /*e7d0*/  @P0 BRA `(.L_x_393) ;  /* 0x0000000800e00947 */ /* 0x000fea0003800000 */
[----:B--2---:R-:W-:Y:S01]  /*e7e0*/  LEA R4, P0, R19, R22, 0x1 ;  /* 0x0000001613047211 */ /* 0x004fe200078008ff */
[----:B------:R-:W-:-:S03]  /*e7f0*/  ULDC.64 UR4, c[0x0][0x208] ;  /* 0x0000820000047ab9 */ /* 0x000fc60000000a00 */
[----:B------:R-:W-:-:S05]  /*e800*/  LEA.HI.X R5, R19, R6, R231, 0x1, P0 ;  /* 0x0000000613057211 */ /* 0x000fca00000f0ce7 */
[----:B------:R4:W-:Y:S01]  /*e810*/  ST.E.128 desc[UR4][R4.64], R32 ;  /* 0x0000002004007985 */ /* 0x0009e2000c101d04 */
[----:B------:R-:W-:Y:S05]  /*e820*/  BRA `(.L_x_393) ;  /* 0x0000000800cc7947 */ /* 0x000fea0003800000 */
.L_x_385:
[----:B------:R-:W2:Y:S01]  /*e830*/  LDC.64 R6, c[0x0][0xc00] ;  /* 0x00030000ff067b82 */ /* 0x000ea20000000a00 */
[----:B------:R-:W-:Y:S01]  /*e840*/  ULDC.64 UR4, c[0x0][0xc08] ;  /* 0x0003020000047ab9 */ /* 0x000fe20000000a00 */
[----:B------:R-:W-:Y:S01]  /*e850*/  IMAD.MOV.U32 R3, RZ, RZ, RZ ;  /* 0x000000ffff037224 */ /* 0x000fe200078e00ff */
[----:B------:R-:W-:-:S05]  /*e860*/  ULDC.64 UR6, c[0x0][0x208] ;  /* 0x0000820000067ab9 */ /* 0x000fca0000000a00 */
[----:B------:R-:W3:Y:S08]  /*e870*/  LDC.64 R4, c[0x0][0xc00] ;  /* 0x00030000ff047b82 */ /* 0x000ef00000000a00 */
[----:B------:R-:W4:Y:S01]  /*e880*/  LDC R25, c[0x0][0xbe8] ;  /* 0x0002fa00ff197b82 */ /* 0x000f220000000800 */
[----:B------:R-:W-:-:S04]  /*e890*/  ISETP.NE.U32.AND P1, PT, RZ, UR4, PT ;  /* 0x00000004ff007c0c */ /* 0x000fc8000bf25070 */
[----:B------:R-:W-:Y:S02]  /*e8a0*/  ISETP.NE.AND.EX P1, PT, RZ, UR5, PT, P1 ;  /* 0x00000005ff007c0c */ /* 0x000fe4000bf25310 */
[----:B--2---:R-:W-:-:S04]  /*e8b0*/  ISETP.NE.U32.AND P0, PT, R6, RZ, PT ;  /* 0x000000ff0600720c */ /* 0x004fc80003f05070 */
[----:B------:R-:W-:Y:S01]  /*e8c0*/  ISETP.NE.AND.EX P0, PT, R7, RZ, PT, P0 ;  /* 0x000000ff0700720c */ /* 0x000fe20003f05300 */
[----:B---3--:R-:W-:-:S06]  /*e8d0*/  IMAD.WIDE R6, R22, 0x4, R4 ;  /* 0x0000000416067825 */ /* 0x008fcc00078e0204 */
[----:B------:R-:W2:Y:S01]  /*e8e0*/  @P1 LDC.64 R4, c[0x0][0xc08] ;  /* 0x00030200ff041b82 */ /* 0x000ea20000000a00 */
[----:B----4-:R-:W-:Y:S01]  /*e8f0*/  ISETP.NE.AND P2, PT, R25, 0x1, PT ;  /* 0x000000011900780c */ /* 0x010fe20003f45270 */
[----:B------:R-:W-:-:S04]  /*e900*/  ULDC UR4, c[0x0][0xa88] ;  /* 0x0002a20000047ab9 */ /* 0x000fc80000000800 */
[----:B------:R3:W5:Y:S01]  /*e910*/  @P0 LDG.E R3, desc[UR6][R6.64] ;  /* 0x0000000606030981 */ /* 0x000762000c1e1900 */
[----:B------:R-:W-:-:S07]  /*e920*/  IMAD.U32 R0, RZ, RZ, UR4 ;  /* 0x00000004ff007e24 */ /* 0x000fce000f8e00ff */
[----:B------:R-:W4:Y:S01]  /*e930*/  @P2 LDC R14, c[0x0][0xbec] ;  /* 0x0002fb00ff0e2b82 */ /* 0x000f220000000800 */
[----:B--2---:R-:W-:-:S07]  /*e940*/  @P1 IMAD.WIDE R4, R22, 0x4, R4 ;  /* 0x0000000416041825 */ /* 0x004fce00078e0204 */
[----:B------:R-:W2:Y:S01]  /*e950*/  @P2 LDC R27, c[0x0][0xbf0] ;  /* 0x0002fc00ff1b2b82 */ /* 0x000ea20000000800 */
[----:B------:R3:W5:Y:S01]  /*e960*/  @P1 LDG.E R0, desc[UR6][R4.64] ;  /* 0x0000000604001981 */ /* 0x000762000c1e1900 */
[----:B------:R-:W-:Y:S01]  /*e970*/  ISETP.GE.AND P3, PT, R233, 0x80, PT ;  /* 0x00000080e900780c */ /* 0x000fe20003f66270 */
[----:B------:R-:W-:-:S12]  /*e980*/  @P1 BRA `(.L_x_394) ;  /* 0x0000000000141947 */ /* 0x000fd80003800000 */
[----:B------:R-:W-:Y:S05]  /*e990*/  @!P0 BRA `(.L_x_394) ;  /* 0x0000000000108947 */ /* 0x000fea0003800000 */
[----:B------:R-:W-:Y:S02]  /*e9a0*/  ULDC.64 UR4, c[0x0][0x208] ;  /* 0x0000820000047ab9 */ /* 0x000fe40000000a00 */
[----:B---3--:R-:W3:Y:S04]  /*e9b0*/  LDG.E R5, desc[UR4][R6.64] ;  /* 0x0000000406057981 */ /* 0x008ee8000c1e1900 */
[----:B-----5:R-:W3:Y:S02]  /*e9c0*/  LDG.E R0, desc[UR4][R6.64+0x4] ;  /* 0x0000040406007981 */ /* 0x020ee4000c1e1900 */
[----:B---3--:R-:W-:-:S07]  /*e9d0*/  IMAD.IADD R0, R0, 0x1, -R5 ;  /* 0x0000000100007824 */ /* 0x008fce00078e0a05 */
.L_x_394:
[----:B------:R-:W-:Y:S01]  /*e9e0*/  BSSY B1, `(.L_x_395) ;  /* 0x000002f000017945 */ /* 0x000fe20003800000 */
[----:B------:R-:W-:Y:S02]  /*e9f0*/  SHF.R.S32.HI R12, RZ, 0x1f, R220 ;  /* 0x0000001fff0c7819 */ /* 0x000fe400000114dc */
[----:B------:R-:W-:Y:S02]  /*ea00*/  SEL R13, R22, RZ, !P0 ;  /* 0x000000ff160d7207 */ /* 0x000fe40004000000 */
[----:B------:R-:W-:Y:S02]  /*ea10*/  SEL R222, R222, RZ, !P0 ;  /* 0x000000ffdede7207 */ /* 0x000fe40004000000 */
[----:B-----5:R-:W-:Y:S01]  /*ea20*/  SHF.R.S32.HI R10, RZ, 0x1f, R3 ;  /* 0x0000001fff0a7819 */ /* 0x020fe20000011403 */
[----:B------:R-:W-:Y:S06]  /*ea30*/  @P3 BRA `(.L_x_396) ;  /* 0x0000000000a43947 */ /* 0x000fec0003800000 */
[----:B---3--:R-:W3:Y:S01]  /*ea40*/  S2R R4, SR_TID.X ;  /* 0x0000000000047919 */ /* 0x008ee20000002100 */
[----:B------:R-:W5:Y:S02]  /*ea50*/  LDC R11, c[0x0][0xbe8] ;  /* 0x0002fa00ff0b7b82 */ /* 0x000f640000000800 */
[----:B-----5:R-:W-:Y:S02]  /*ea60*/  IMAD R5, R0, R11, RZ ;  /* 0x0000000b00057224 */ /* 0x020fe400078e02ff */
[----:B---3--:R-:W-:-:S05]  /*ea70*/  IMAD R4, R221, 0x80, R4 ;  /* 0x00000080dd047824 */ /* 0x008fca00078e0204 */
[----:B------:R-:W-:-:S04]  /*ea80*/  IADD3 R8, R4, -0x80, RZ ;  /* 0xffffff8004087810 */ /* 0x000fc80007ffe0ff */
[----:B------:R-:W-:-:S13]  /*ea90*/  ISETP.GE.AND P0, PT, R8, R5, PT ;  /* 0x000000050800720c */ /* 0x000fda0003f06270 */
[----:B------:R-:W-:Y:S05]  /*eaa0*/  @P0 BRA `(.L_x_396) ;  /* 0x0000000000880947 */ /* 0x000fea0003800000 */
[----:B------:R-:W-:Y:S01]  /*eab0*/  ISETP.NE.AND P0, PT, R11, 0x1, PT ;  /* 0x000000010b00780c */ /* 0x000fe20003f05270 */
[----:B------:R-:W-:Y:S01]  /*eac0*/  ULDC.64 UR4, c[0x0][0xb90] ;  /* 0x0002e40000047ab9 */ /* 0x000fe20000000a00 */
[----:B------:R-:W-:Y:S01]  /*ead0*/  IMAD.MOV.U32 R4, RZ, RZ, R3 ;  /* 0x000000ffff047224 */ /* 0x000fe200078e0003 */
[----:B------:R-:W-:Y:S01]  /*eae0*/  ULDC.64 UR6, c[0x0][0x208] ;  /* 0x0000820000067ab9 */ /* 0x000fe20000000a00 */
[----:B------:R-:W-:Y:S02]  /*eaf0*/  IMAD R9, R12, UR4, RZ ;  /* 0x000000040c097c24 */ /* 0x000fe4000f8e02ff */
[----:B------:R-:W-:Y:S02]  /*eb00*/  IMAD.MOV.U32 R5, RZ, RZ, R10 ;  /* 0x000000ffff057224 */ /* 0x000fe400078e000a */
[----:B------:R-:W-:Y:S02]  /*eb10*/  IMAD.MOV.U32 R7, RZ, RZ, R8 ;  /* 0x000000ffff077224 */ /* 0x000fe400078e0008 */
[----:B------:R-:W-:-:S03]  /*eb20*/  IMAD.WIDE.U32 R4, R220, UR4, R4 ;  /* 0x00000004dc047c25 */ /* 0x000fc6000f8e0004 */
[----:B------:R-:W3:Y:S01]  /*eb30*/  @P0 LDC R15, c[0x0][0xbec] ;  /* 0x0002fb00ff0f0b82 */ /* 0x000ee20000000800 */
[----:B------:R-:W-:Y:S01]  /*eb40*/  IMAD R9, R220, UR5, R9 ;  /* 0x00000005dc097c24 */ /* 0x000fe2000f8e0209 */
[----:B------:R-:W-:-:S03]  /*eb50*/  ULDC.64 UR4, c[0x0][0xb98] ;  /* 0x0002e60000047ab9 */ /* 0x000fc60000000a00 */
[----:B------:R-:W-:-:S03]  /*eb60*/  IMAD.IADD R5, R5, 0x1, R9 ;  /* 0x0000000105057824 */ /* 0x000fc600078e0209 */
[----:B------:R-:W5:Y:S01]  /*eb70*/  @P0 LDC R21, c[0x0][0xbf0] ;  /* 0x0002fc00ff150b82 */ /* 0x000f620000000800 */
[----:B------:R-:W-:-:S04]  /*eb80*/  IMAD.WIDE.U32 R4, R13, UR4, R4 ;  /* 0x000000040d047c25 */ /* 0x000fc8000f8e0004 */
[----:B---3--:R-:W-:-:S05]  /*eb90*/  @P0 IMAD.HI.U32 R6, R8, R15, RZ ;  /* 0x0000000f08060227 */ /* 0x008fca00078e00ff */
[----:B-----5:R-:W-:Y:S01]  /*eba0*/  @P0 SHF.R.U32.HI R7, RZ, R21, R6 ;  /* 0x00000015ff070219 */ /* 0x020fe20000011606 */
[----:B------:R-:W-:-:S03]  /*ebb0*/  IMAD R6, R222, UR4, RZ ;  /* 0x00000004de067c24 */ /* 0x000fc6000f8e02ff */
[----:B------:R-:W-:Y:S01]  /*ebc0*/  IADD3 R4, P0, R7, R4, RZ ;  /* 0x0000000407047210 */ /* 0x000fe20007f1e0ff */
[----:B------:R-:W-:-:S04]  /*ebd0*/  IMAD.MOV R9, RZ, RZ, -R7 ;  /* 0x000000ffff097224 */ /* 0x000fc800078e0a07 */
[----:B------:R-:W-:Y:S01]  /*ebe0*/  IMAD R9, R11, R9, R8 ;  /* 0x000000090b097224 */ /* 0x000fe200078e0208 */
[----:B------:R-:W-:Y:S01]  /*ebf0*/  SHF.R.S32.HI R11, RZ, 0x1f, R7 ;  /* 0x0000001fff0b7819 */ /* 0x000fe20000011407 */
[----:B------:R-:W-:Y:S01]  /*ec00*/  IMAD R8, R13, UR5, R6 ;  /* 0x000000050d087c24 */ /* 0x000fe2000f8e0206 */
[----:B------:R-:W-:Y:S02]  /*ec10*/  ULDC.64 UR4, c[0x0][0xb88] ;  /* 0x0002e20000047ab9 */ /* 0x000fe40000000a00 */
[----:B------:R-:W-:Y:S02]  /*ec20*/  SHF.R.S32.HI R6, RZ, 0x1f, R9 ;  /* 0x0000001fff067819 */ /* 0x000fe40000011409 */
[----:B------:R-:W-:-:S03]  /*ec30*/  IADD3.X R5, R11, R5, R8, P0, !PT ;  /* 0x000000050b057210 */ /* 0x000fc600007fe408 */
[----:B------:R-:W-:Y:S02]  /*ec40*/  IMAD R6, R6, UR4, RZ ;  /* 0x0000000406067c24 */ /* 0x000fe4000f8e02ff */
[----:B------:R-:W-:-:S04]  /*ec50*/  IMAD.WIDE.U32 R4, R9, UR4, R4 ;  /* 0x0000000409047c25 */ /* 0x000fc8000f8e0004 */
[----:B------:R-:W-:Y:S01]  /*ec60*/  IMAD R7, R9, UR5, R6 ;  /* 0x0000000509077c24 */ /* 0x000fe2000f8e0206 */
[----:B------:R-:W-:Y:S02]  /*ec70*/  ULDC.64 UR4, c[0x0][0xb50] ;  /* 0x0002d40000047ab9 */ /* 0x000fe40000000a00 */
[----:B------:R-:W-:Y:S01]  /*ec80*/  LEA R6, P0, R4, UR4, 0x2 ;  /* 0x0000000404067c11 */ /* 0x000fe2000f8010ff */
[----:B------:R-:W-:-:S05]  /*ec90*/  IMAD.IADD R5, R5, 0x1, R7 ;  /* 0x0000000105057824 */ /* 0x000fca00078e0207 */
[----:B------:R-:W-:Y:S01]  /*eca0*/  LEA.HI.X R7, R4, UR5, R5, 0x2, P0 ;  /* 0x0000000504077c11 */ /* 0x000fe200080f1405 */
[----:B------:R-:W-:-:S05]  /*ecb0*/  IMAD.MOV.U32 R5, RZ, RZ, -0x800000 ;  /* 0xff800000ff057424 */ /* 0x000fca00078e00ff */
[----:B------:R3:W-:Y:S02]  /*ecc0*/  STG.E desc[UR6][R6.64], R5 ;  /* 0x0000000506007986 */ /* 0x0007e4000c101906 */
.L_x_396:
[----:B------:R-:W-:Y:S05]  /*ecd0*/  BSYNC B1 ;  /* 0x0000000000017941 */ /* 0x000fea0003800000 */
.L_x_395:
[----:B------:R-:W-:Y:S01]  /*ece0*/  ULDC.64 UR4, c[0x0][0xaa0] ;  /* 0x0002a80000047ab9 */ /* 0x000fe20000000a00 */
[----:B---3--:R-:W-:Y:S01]  /*ecf0*/  IMAD R6, R23, 0x20, R223 ;  /* 0x0000002017067824 */ /* 0x008fe200078e02df */
[----:B------:R-:W-:Y:S01]  /*ed00*/  BSSY B1, `(.L_x_397) ;  /* 0x0000038000017945 */ /* 0x000fe20003800000 */
[----:B------:R-:W-:Y:S02]  /*ed10*/  IMAD R4, R10, UR4, RZ ;  /* 0x000000040a047c24 */ /* 0x000fe4000f8e02ff */
[----:B------:R-:W-:Y:S02]  /*ed20*/  IMAD R9, R221, 0x80, R6 ;  /* 0x00000080dd097824 */ /* 0x000fe400078e0206 */
[C---:B------:R-:W-:Y:S02]  /*ed30*/  IMAD R7, R3.reuse, UR5, R4 ;  /* 0x0000000503077c24 */ /* 0x040fe4000f8e0204 */
[----:B------:R-:W-:Y:S01]  /*ed40*/  IMAD.WIDE.U32 R4, R3, UR4, RZ ;  /* 0x0000000403047c25 */ /* 0x000fe2000f8e00ff */
[----:B------:R-:W-:-:S03]  /*ed50*/  ULDC.64 UR4, c[0x0][0xae8] ;  /* 0x0002ba0000047ab9 */ /* 0x000fc60000000a00 */
[----:B----4-:R-:W-:Y:S01]  /*ed60*/  @P2 IMAD.HI.U32 R6, R9, R14, RZ ;  /* 0x0000000e09062227 */ /* 0x010fe200078e00ff */
[----:B------:R-:W-:-:S03]  /*ed70*/  IADD3 R5, R5, R7, RZ ;  /* 0x0000000705057210 */ /* 0x000fc60007ffe0ff */
[----:B------:R-:W-:Y:S02]  /*ed80*/  IMAD R7, R12, UR4, RZ ;  /* 0x000000040c077c24 */ /* 0x000fe4000f8e02ff */
[----:B------:R-:W-:-:S04]  /*ed90*/  IMAD.WIDE.U32 R4, R220, UR4, R4 ;  /* 0x00000004dc047c25 */ /* 0x000fc8000f8e0004 */
[----:B------:R-:W-:Y:S01]  /*eda0*/  IMAD R7, R220, UR5, R7 ;  /* 0x00000005dc077c24 */ /* 0x000fe2000f8e0207 */
[----:B------:R-:W-:Y:S01]  /*edb0*/  ULDC.64 UR4, c[0x0][0xaf0] ;  /* 0x0002bc0000047ab9 */ /* 0x000fe20000000a00 */
[----:B------:R-:W-:Y:S01]  /*edc0*/  IMAD.MOV.U32 R3, RZ, RZ, R9 ;  /* 0x000000ffff037224 */ /* 0x000fe200078e0009 */
[----:B--2---:R-:W-:Y:S01]  /*edd0*/  @P2 SHF.R.U32.HI R3, RZ, R27, R6 ;  /* 0x0000001bff032219 */ /* 0x004fe20000011606 */
[----:B------:R-:W-:Y:S02]  /*ede0*/  IMAD R8, R222, UR4, RZ ;  /* 0x00000004de087c24 */ /* 0x000fe4000f8e02ff */
[----:B------:R-:W-:Y:S01]  /*edf0*/  IMAD.IADD R5, R5, 0x1, R7 ;  /* 0x0000000105057824 */ /* 0x000fe200078e0207 */
[----:B------:R-:W-:Y:S01]  /*ee00*/  SHF.R.S32.HI R6, RZ, 0x1f, R3 ;  /* 0x0000001fff067819 */ /* 0x000fe20000011403 */
[C---:B------:R-:W-:Y:S02]  /*ee10*/  IMAD R7, R13.reuse, UR5, R8 ;  /* 0x000000050d077c24 */ /* 0x040fe4000f8e0208 */
[----:B------:R-:W-:Y:S01]  /*ee20*/  IMAD.WIDE.U32 R4, R13, UR4, R4 ;  /* 0x000000040d047c25 */ /* 0x000fe2000f8e0004 */
[----:B------:R-:W-:-:S03]  /*ee30*/  ULDC.64 UR4, c[0x0][0xae0] ;  /* 0x0002b80000047ab9 */ /* 0x000fc60000000a00 */
[----:B------:R-:W-:Y:S02]  /*ee40*/  IMAD.MOV R8, RZ, RZ, -R3 ;  /* 0x000000ffff087224 */ /* 0x000fe400078e0a03 */
        /* <DEDUP_REMOVED lines=10> */
[----:B------:R-:W-:Y:S02]  /*eef0*/  IMAD R25, R0, R25, RZ ;  /* 0x0000001900197224 */ /* 0x000fe400078e02ff */
[C---:B------:R-:W-:Y:S02]  /*ef00*/  IMAD R3, R7.reuse, UR5, R6 ;  /* 0x0000000507037c24 */ /* 0x040fe4000f8e0206 */
[----:B------:R-:W-:Y:S01]  /*ef10*/  IMAD.WIDE.U32 R4, R7, UR4, R4 ;  /* 0x0000000407047c25 */ /* 0x000fe2000f8e0004 */
[----:B------:R-:W-:Y:S01]  /*ef20*/  ISETP.GE.AND P2, PT, R10, R25, PT ;  /* 0x000000190a00720c */ /* 0x000fe20003f46270 */
[----:B------:R-:W-:-:S02]  /*ef30*/  ULDC.64 UR4, c[0x0][0xa80] ;  /* 0x0002a00000047ab9 */ /* 0x000fc40000000a00 */
[----:B------:R-:W-:Y:S01]  /*ef40*/  VIADD R0, R10, 0x20 ;  /* 0x000000200a007836 */ /* 0x000fe20000000000 */
[----:B------:R-:W-:Y:S01]  /*ef50*/  LEA R6, P3, R4, UR4, 0x1 ;  /* 0x0000000404067c11 */ /* 0x000fe2000f8608ff */
[----:B------:R-:W-:-:S03]  /*ef60*/  IMAD.IADD R3, R5, 0x1, R3 ;  /* 0x0000000105037824 */ /* 0x000fc600078e0203 */
[-C--:B------:R-:W-:Y:S02]  /*ef70*/  ISETP.GE.AND P1, PT, R0, R25.reuse, PT ;  /* 0x000000190000720c */ /* 0x080fe40003f26270 */
[----:B------:R-:W-:Y:S02]  /*ef80*/  IADD3 R0, R10, 0x40, RZ ;  /* 0x000000400a007810 */ /* 0x000fe40007ffe0ff */
[----:B------:R-:W-:Y:S02]  /*ef90*/  LEA.HI.X R3, R4, UR5, R3, 0x1, P3 ;  /* 0x0000000504037c11 */ /* 0x000fe400098f0c03 */
[----:B------:R-:W-:Y:S01]  /*efa0*/  ISETP.GE.AND P0, PT, R0, R25, PT ;  /* 0x000000190000720c */ /* 0x000fe20003f06270 */
[----:B------:R2:W3:Y:S04]  /*efb0*/  SHFL.IDX PT, R4, R6, RZ, 0x181f ;  /* 0x00181fff06047589 */ /* 0x0004e800000e0000 */
[----:B------:R2:W4:Y:S01]  /*efc0*/  SHFL.IDX PT, R0, R3, RZ, 0x181f ;  /* 0x00181fff03007589 */ /* 0x00052200000e0000 */
[----:B------:R-:W-:Y:S07]  /*efd0*/  @P2 BRA `(.L_x_398) ;  /* 0x0000000000282947 */ /* 0x000fee0003800000 */
        /* <DEDUP_REMOVED lines=8> */
[----:B------:R3:W-:Y:S04]  /*f060*/  @!P4 ST.E.128 desc[UR6][R8.64], RZ ;  /* 0x000000ff0800c985 */ /* 0x0007e8000c101d06 */
[----:B------:R3:W-:Y:S02]  /*f070*/  @!P5 ST.E.128 desc[UR6][R4.64], RZ ;  /* 0x000000ff0400d985 */ /* 0x0007e4000c101d06 */
.L_x_398:
[----:B------:R-:W-:Y:S05]  /*f080*/  BSYNC B1 ;  /* 0x0000000000017941 */ /* 0x000fea0003800000 */
.L_x_397:
        /* <DEDUP_REMOVED lines=12> */
[----:B------:R0:W-:Y:S04]  /*f150*/  @!P3 ST.E.128 desc[UR6][R8.64], RZ ;  /* 0x000000ff0800b985 */ /* 0x0001e8000c101d06 */
[----:B------:R0:W-:Y:S02]  /*f160*/  @!P4 ST.E.128 desc[UR6][R4.64], RZ ;  /* 0x000000ff0400c985 */ /* 0x0001e4000c101d06 */
.L_x_400:
[----:B------:R-:W-:Y:S05]  /*f170*/  BSYNC B1 ;  /* 0x0000000000017941 */ /* 0x000fea0003800000 */
.L_x_399:
[----:B0-----:R0:W0:Y:S01]  /*f180*/  SHFL.IDX PT, R0, R3, 0x2, 0x181f ;  /* 0x00581f0003007f89 */ /* 0x00102200000e0000 */
[----:B------:R-:W-:Y:S03]  /*f190*/  BSSY B1, `(.L_x_401) ;  /* 0x000000d000017945 */ /* 0x000fe60003800000 */
[----:B---3--:R3:W0:Y:S01]  /*f1a0*/  SHFL.IDX PT, R4, R6, 0x2, 0x181f ;  /* 0x00581f0006047f89 */ /* 0x00862200000e0000 */
[----:B------:R-:W-:Y:S05]  /*f1b0*/  @P0 BRA `(.L_x_402) ;  /* 0x0000000000280947 */ /* 0x000fea0003800000 */
[----:B------:R-:W-:Y:S01]  /*f1c0*/  ULDC UR4, c[0x0][0xac8] ;  /* 0x0002b20000047ab9 */ /* 0x000fe20000000800 */
[----:B------:R-:W-:Y:S01]  /*f1d0*/  ULDC.64 UR6, c[0x0][0x208] ;  /* 0x0000820000067ab9 */ /* 0x000fe20000000a00 */
[----:B------:R-:W-:Y:S02]  /*f1e0*/  ISETP.GE.AND P2, PT, R17, UR4, PT ;  /* 0x0000000411007c0c */ /* 0x000fe4000bf46270 */
[----:B------:R-:W-:-:S11]  /*f1f0*/  ISETP.GE.AND P3, PT, R19, UR4, PT ;  /* 0x0000000413007c0c */ /* 0x000fd6000bf66270 */
[-C--:B0-----:R-:W-:Y:S02]  /*f200*/  @!P2 LEA R8, P0, R17, R4.reuse, 0x1 ;  /* 0x000000041108a211 */ /* 0x081fe400078008ff */
[----:B------:R-:W-:Y:S02]  /*f210*/  @!P3 LEA R4, P1, R19, R4, 0x1 ;  /* 0x000000041304b211 */ /* 0x000fe400078208ff */
[-C--:B------:R-:W-:Y:S02]  /*f220*/  @!P2 LEA.HI.X R9, R17, R0.reuse, R232, 0x1, P0 ;  /* 0x000000001109a211 */ /* 0x080fe400000f0ce8 */
[----:B------:R-:W-:-:S03]  /*f230*/  @!P3 LEA.HI.X R5, R19, R0, R231, 0x1, P1 ;  /* 0x000000001305b211 */ /* 0x000fc600008f0ce7 */
[----:B------:R0:W-:Y:S04]  /*f240*/  @!P2 ST.E.128 desc[UR6][R8.64], RZ ;  /* 0x000000ff0800a985 */ /* 0x0001e8000c101d06 */
[----:B------:R0:W-:Y:S02]  /*f250*/  @!P3 ST.E.128 desc[UR6][R4.64], RZ ;  /* 0x000000ff0400b985 */ /* 0x0001e4000c101d06 */
.L_x_402:
[----:B------:R-:W-:Y:S05]  /*f260*/  BSYNC B1 ;  /* 0x0000000000017941 */ /* 0x000fea0003800000 */
.L_x_401:
[----:B0-----:R-:W-:Y:S01]  /*f270*/  VIADD R0, R10, 0x60 ;  /* 0x000000600a007836 */ /* 0x001fe20000000000 */
[----:B------:R0:W0:Y:S04]  /*f280*/  SHFL.IDX PT, R8, R3, 0x3, 0x181f ;  /* 0x00781f0003087f89 */ /* 0x00002800000e0000 */
[----:B------:R-:W-:Y:S01]  /*f290*/  ISETP.GE.AND P0, PT, R0, R25, PT ;  /* 0x000000190000720c */ /* 0x000fe20003f06270 */
[----:B------:R0:W0:-:S12]  /*f2a0*/  SHFL.IDX PT, R4, R6, 0x3, 0x181f ;  /* 0x00781f0006047f89 */ /* 0x00001800000e0000 */
[----:B------:R-:W-:Y:S05]  /*f2b0*/  @P0 BRA `(.L_x_393) ;  /* 0x0000000000280947 */ /* 0x000fea0003800000 */
[----:B------:R-:W-:Y:S01]  /*f2c0*/  ULDC UR4, c[0x0][0xac8] ;  /* 0x0002b20000047ab9 */ /* 0x000fe20000000800 */
[----:B------:R-:W-:Y:S01]  /*f2d0*/  ULDC.64 UR6, c[0x0][0x208] ;  /* 0x0000820000067ab9 */ /* 0x000fe20000000a00 */
[----:B------:R-:W-:Y:S02]  /*f2e0*/  ISETP.GE.AND P2, PT, R17, UR4, PT ;  /* 0x0000000411007c0c */ /* 0x000fe4000bf46270 */
[----:B------:R-:W-:-:S11]  /*f2f0*/  ISETP.GE.AND P3, PT, R19, UR4, PT ;  /* 0x0000000413007c0c */ /* 0x000fd6000bf66270 */
[-C--:B0-234-:R-:W-:Y:S02]  /*f300*/  @!P2 LEA R6, P0, R17, R4.reuse, 0x1 ;  /* 0x000000041106a211 */ /* 0x09dfe400078008ff */
[----:B------:R-:W-:Y:S02]  /*f310*/  @!P3 LEA R4, P1, R19, R4, 0x1 ;  /* 0x000000041304b211 */ /* 0x000fe400078208ff */
[-C--:B------:R-:W-:Y:S02]  /*f320*/  @!P2 LEA.HI.X R7, R17, R8.reuse, R232, 0x1, P0 ;  /* 0x000000081107a211 */ /* 0x080fe400000f0ce8 */
[----:B------:R-:W-:-:S03]  /*f330*/  @!P3 LEA.HI.X R5, R19, R8, R231, 0x1, P1 ;  /* 0x000000081305b211 */ /* 0x000fc600008f0ce7 */
[----:B------:R0:W-:Y:S04]  /*f340*/  @!P2 ST.E.128 desc[UR6][R6.64], RZ ;  /* 0x000000ff0600a985 */ /* 0x0001e8000c101d06 */
[----:B------:R0:W-:Y:S02]  /*f350*/  @!P3 ST.E.128 desc[UR6][R4.64], RZ ;  /* 0x000000ff0400b985 */ /* 0x0001e4000c101d06 */
.L_x_393:
[----:B------:R-:W-:Y:S05]  /*f360*/  BSYNC B0 ;  /* 0x0000000000007941 */ /* 0x000fea0003800000 */
.L_x_384:
[----:B------:R-:W-:Y:S02]  /*f370*/  ULDC UR4, c[0x0][0xc3c] ;  /* 0x00030f0000047ab9 */ /* 0x000fe40000000800 */
[----:B-1----:R-:W-:-:S13]  /*f380*/  ISETP.GE.AND P0, PT, R51, UR4, PT ;  /* 0x0000000433007c0c */ /* 0x002fda000bf06270 */
[----:B------:R-:W-:Y:S05]  /*f390*/  @!P0 BRA `(.L_x_403) ;  /* 0xffffff1800948947 */ /* 0x000fea000383ffff */
[----:B------:R-:W-:Y:S05]  /*f3a0*/  EXIT ;  /* 0x000000000000794d */ /* 0x000fea0003800000 */
.L_x_359:
[----:B------:R-:W-:-:S08]  /*f3b0*/  NOP ;  /* 0x0000000000007918 */ /* 0x000fd00000000000 */
[----:B--2---:R-:W0:-:S00]  /*f3c0*/  USETMAXREG.DEALLOC.CTAPOOL 0x18 ;  /* 0x00000018000079c8 */ /* 0x004e0000080e0500 */
[----:B0-----:R-:W-:-:S06]  /*f3d0*/  LOP3.LUT R0, R0, 0x3, RZ, 0xc0, !PT ;  /* 0x0000000300007812 */ /* 0x001fcc00078ec0ff */
[----:B------:R-:W0:Y:S02]  /*f3e0*/  SHFL.IDX PT, R0, R0, RZ, 0x1f ;  /* 0x00001fff00007589 */ /* 0x000e2400000e0000 */
[----:B0-----:R-:W-:Y:S01]  /*f3f0*/  ISETP.NE.AND P0, PT, R0, RZ, PT ;  /* 0x000000ff0000720c */ /* 0x001fe20003f05270 */
[----:B------:R-:W-:-:S03]  /*f400*/  IMAD.MOV.U32 R0, RZ, RZ, RZ ;  /* 0x000000ffff007224 */ /* 0x000fc600078e00ff */
[----:B------:R-:W-:-:S05]  /*f410*/  P2R R2, PR, RZ, 0x1 ;  /* 0x00000001ff027803 */ /* 0x000fca0000000000 */
[----:B------:R0:W-:Y:S04]  /*f420*/  STL [R1+0x58], R2 ;  /* 0x0000580201007387 */ /* 0x0001e80000100800 */
[----:B------:R-:W-:Y:S05]  /*f430*/  @!P0 BRA `(.L_x_404) ;  /* 0x00000000001c8947 */ /* 0x000fea0003800000 */
[----:B------:R-:W1:Y:S08]  /*f440*/  S2UR UR5, SR_CgaCtaId ;  /* 0x00000000000579c3 */ /* 0x000e700000008800 */
[----:B------:R-:W-:Y:S06]  /*f450*/  BAR.SYNC.DEFER_BLOCKING 0x5, 0x180 ;  /* 0x0146000000007b1d */ /* 0x000fec0000010000 */
[----:B------:R-:W-:-:S02]  /*f460*/  UMOV UR4, 0x400 ;  /* 0x0000040000047882 */ /* 0x000fc40000000000 */
[----:B-1----:R-:W-:-:S09]  /*f470*/  ULEA UR4, UR5, UR4, 0x18 ;  /* 0x0000000405047291 */ /* 0x002fd2000f8ec03f */
[----:B------:R-:W1:Y:S01]  /*f480*/  LDS.128 R16, [UR4+0x348d0] ;  /* 0x0348d004ff107984 */ /* 0x000e620008000c00 */
[----:B------:R-:W-:Y:S06]  /*f490*/  BAR.ARV 0x4, 0x180 ;  /* 0x0106000000007b1d */ /* 0x000fec0000002000 */
[----:B------:R-:W-:Y:S05]  /*f4a0*/  BRA `(.L_x_405) ;  /* 0x0000000800047947 */ /* 0x000fea0003800000 */
.L_x_404:
[----:B0-----:R-:W0:Y:S01]  /*f4b0*/  S2R R2, SR_TID.X ;  /* 0x0000000000027919 */ /* 0x001e220000002100 */
[----:B------:R-:W-:Y:S01]  /*f4c0*/  ULDC UR4, c[0x0][0xc3c] ;  /* 0x00030f0000047ab9 */ /* 0x000fe20000000800 */
[----:B------:R-:W-:Y:S01]  /*f4d0*/  ULDC.64 UR6, c[0x0][0x208] ;  /* 0x0000820000067ab9 */ /* 0x000fe20000000a00 */
[----:B------:R-:W-:Y:S01]  /*f4e0*/  ULDC UR5, c[0x0][0xc38] ;  /* 0x00030e0000057ab9 */ /* 0x000fe20000000800 */
[----:B0-----:R-:W-:-:S04]  /*f4f0*/  LOP3.LUT R5, R2, 0x1f, RZ, 0xc0, !PT ;  /* 0x0000001f02057812 */ /* 0x001fc800078ec0ff */
[----:B------:R-:W-:-:S04]  /*f500*/  ISETP.NE.AND P0, PT, R5, 0x1f, PT ;  /* 0x0000001f0500780c */ /* 0x000fc80003f05270 */
[----:B------:R-:W-:-:S13]  /*f510*/  ISETP.GE.OR P1, PT, R5, UR4, !P0 ;  /* 0x0000000405007c0c */ /* 0x000fda000c726670 */
[----:B------:R-:W0:Y:S02]  /*f520*/  @!P1 LDC.64 R2, c[0x0][0xc80] ;  /* 0x00032000ff029b82 */ /* 0x000e240000000a00 */
[----:B0-----:R-:W-:-:S05]  /*f530*/  @!P1 IMAD.WIDE.U32 R2, R5, 0x4, R2 ;  /* 0x0000000405029825 */ /* 0x001fca00078e0002 */
[----:B------:R-:W2:Y:S01]  /*f540*/  @!P1 LDG.E R0, desc[UR6][R2.64] ;  /* 0x0000000602009981 */ /* 0x000ea2000c1e1900 */
[C---:B------:R-:W-:Y:S01]  /*f550*/  ISETP.NE.AND P1, PT, R5.reuse, RZ, PT ;  /* 0x000000ff0500720c */ /* 0x040fe20003f25270 */
[----:B------:R-:W0:Y:S01]  /*f560*/  S2UR UR6, SR_CTAID.X ;  /* 0x00000000000679c3 */ /* 0x000e220000002500 */
[C---:B------:R-:W-:Y:S01]  /*f570*/  ISETP.GE.U32.AND P2, PT, R5.reuse, 0x2, PT ;  /* 0x000000020500780c */ /* 0x040fe20003f46070 */
[----:B------:R-:W-:Y:S01]  /*f580*/  UMOV UR4, URZ ;  /* 0x0000003f00047c82 */ /* 0x000fe20008000000 */
[C---:B------:R-:W-:Y:S02]  /*f590*/  ISETP.GE.U32.AND P3, PT, R5.reuse, 0x4, PT ;  /* 0x000000040500780c */ /* 0x040fe40003f66070 */
[C---:B------:R-:W-:Y:S02]  /*f5a0*/  ISETP.GE.U32.AND P4, PT, R5.reuse, 0x8, PT ;  /* 0x000000080500780c */ /* 0x040fe40003f86070 */
[----:B------:R-:W-:Y:S02]  /*f5b0*/  ISETP.GE.U32.AND P5, PT, R5, 0x10, PT ;  /* 0x000000100500780c */ /* 0x000fe40003fa6070 */
[----:B------:R-:W-:Y:S01]  /*f5c0*/  MOV R16, RZ ;  /* 0x000000ff00107202 */ /* 0x000fe20000000f00 */
[----:B--2---:R-:W1:Y:S02]  /*f5d0*/  SHFL.UP PT, R4, R0, 0x1, RZ ;  /* 0x0420000000047989 */ /* 0x004e6400000e00ff */
[----:B-1----:R-:W-:-:S05]  /*f5e0*/  SEL R7, R4, RZ, P1 ;  /* 0x000000ff04077207 */ /* 0x002fca0000800000 */
[----:B------:R-:W-:-:S05]  /*f5f0*/  IMAD.IADD R7, R0, 0x1, R7 ;  /* 0x0000000100077824 */ /* 0x000fca00078e0207 */
[----:B------:R-:W1:Y:S02]  /*f600*/  SHFL.UP PT, R4, R7, 0x2, RZ ;  /* 0x0440000007047989 */ /* 0x000e6400000e00ff */
        /* <DEDUP_REMOVED lines=11> */
[----:B------:R-:W1:Y:S02]  /*f6c0*/  SHFL.IDX PT, R4, R2, 0x1f, 0x1f ;  /* 0x03e01f0002047f89 */ /* 0x000e6400000e0000 */
[----:B-1----:R-:W-:-:S04]  /*f6d0*/  IMAD R4, R4, UR5, RZ ;  /* 0x0000000504047c24 */ /* 0x002fc8000f8e02ff */
[----:B------:R-:W-:Y:S01]  /*f6e0*/  IMAD.MOV.U32 R7, RZ, RZ, R4 ;  /* 0x000000ffff077224 */ /* 0x000fe200078e0004 */
[----:B0-----:R-:W-:-:S13]  /*f6f0*/  ISETP.GT.AND P6, PT, R4, UR6, PT ;  /* 0x0000000604007c0c */ /* 0x001fda000bfc4270 */
[----:B------:R-:W-:Y:S05]  /*f700*/  @P6 BRA `(.L_x_406) ;  /* 0x0000000000a46947 */ /* 0x000fea0003800000 */
[----:B------:R-:W0:Y:S01]  /*f710*/  LDC R6, c[0x0][0xc3c] ;  /* 0x00030f00ff067b82 */ /* 0x000e220000000800 */
[----:B------:R-:W-:Y:S01]  /*f720*/  IMAD.MOV.U32 R4, RZ, RZ, R7 ;  /* 0x000000ffff047224 */ /* 0x000fe200078e0007 */
[----:B------:R-:W-:Y:S01]  /*f730*/  UMOV UR4, URZ ;  /* 0x0000003f00047c82 */ /* 0x000fe20008000000 */
[----:B------:R-:W-:Y:S01]  /*f740*/  ULDC UR7, c[0x0][0xc3c] ;  /* 0x00030f0000077ab9 */ /* 0x000fe20000000800 */
[----:B------:R-:W-:-:S05]  /*f750*/  ULDC UR5, c[0x0][0xc38] ;  /* 0x00030e0000057ab9 */ /* 0x000fca0000000800 */
.L_x_410:
[----:B------:R-:W-:Y:S01]  /*f760*/  UIADD3 UR4, UR4, 0x1f, URZ ;  /* 0x0000001f04047890 */ /* 0x000fe2000fffe03f */
[----:B------:R-:W-:-:S05]  /*f770*/  IMAD.U32 R19, RZ, RZ, UR7 ;  /* 0x00000007ff137e24 */ /* 0x000fca000f8e00ff */
[----:B0-----:R-:W-:-:S13]  /*f780*/  ISETP.LE.AND P6, PT, R6, UR4, PT ;  /* 0x0000000406007c0c */ /* 0x001fda000bfc3270 */
[----:B------:R-:W-:Y:S05]  /*f790*/  @P6 BRA `(.L_x_407) ;  /* 0x0000000400246947 */ /* 0x000fea0003800000 */
[----:B------:R-:W-:Y:S01]  /*f7a0*/  VIADD R7, R5, UR4 ;  /* 0x0000000405077c36 */ /* 0x000fe20008000000 */
[----:B------:R-:W-:Y:S01]  /*f7b0*/  BSSY B0, `(.L_x_408) ;  /* 0x0000008000007945 */ /* 0x000fe20003800000 */
[----:B------:R-:W-:-:S03]  /*f7c0*/  IMAD.MOV.U32 R0, RZ, RZ, RZ ;  /* 0x000000ffff007224 */ /* 0x000fc600078e00ff */
[----:B------:R-:W-:-:S13]  /*f7d0*/  ISETP.GE.OR P6, PT, R7, R6, !P0 ;  /* 0x000000060700720c */ /* 0x000fda00047c6670 */
[----:B------:R-:W-:Y:S05]  /*f7e0*/  @P6 BRA `(.L_x_409) ;  /* 0x0000000000106947 */ /* 0x000fea0003800000 */
[----:B------:R-:W0:Y:S01]  /*f7f0*/  LDC.64 R2, c[0x0][0xc80] ;  /* 0x00032000ff027b82 */ /* 0x000e220000000a00 */
[----:B------:R-:W-:Y:S01]  /*f800*/  ULDC.64 UR8, c[0x0][0x208] ;  /* 0x0000820000087ab9 */ /* 0x000fe20000000a00 */
[----:B0-----:R-:W-:-:S05]  /*f810*/  IMAD.WIDE R2, R7, 0x4, R2 ;  /* 0x0000000407027825 */ /* 0x001fca00078e0202 */
[----:B------:R0:W5:Y:S02]  /*f820*/  LDG.E R0, desc[UR8][R2.64] ;  /* 0x0000000802007981 */ /* 0x000164000c1e1900 */
.L_x_409:
[----:B------:R-:W-:Y:S05]  /*f830*/  BSYNC B0 ;  /* 0x0000000000007941 */ /* 0x000fea0003800000 */
.L_x_408:
[----:B0----5:R-:W0:Y:S02]  /*f840*/  SHFL.UP PT, R2, R0, 0x1, RZ ;  /* 0x0420000000027989 */ /* 0x021e2400000e00ff */
[----:B0-----:R-:W-:-:S05]  /*f850*/  SEL R3, R2, RZ, P1 ;  /* 0x000000ff02037207 */ /* 0x001fca0000800000 */
[----:B------:R-:W-:-:S05]  /*f860*/  IMAD.IADD R3, R0, 0x1, R3 ;  /* 0x0000000100037824 */ /* 0x000fca00078e0203 */
[----:B------:R-:W0:Y:S02]  /*f870*/  SHFL.UP PT, R2, R3, 0x2, RZ ;  /* 0x0440000003027989 */ /* 0x000e2400000e00ff */
[----:B0-----:R-:W-:-:S05]  /*f880*/  SEL R2, R2, RZ, P2 ;  /* 0x000000ff02027207 */ /* 0x001fca0001000000 */
[----:B------:R-:W-:-:S05]  /*f890*/  IMAD.IADD R2, R3, 0x1, R2 ;  /* 0x0000000103027824 */ /* 0x000fca00078e0202 */
[----:B------:R-:W0:Y:S02]  /*f8a0*/  SHFL.UP PT, R7, R2, 0x4, RZ ;  /* 0x0480000002077989 */ /* 0x000e2400000e00ff */
[----:B0-----:R-:W-:-:S05]  /*f8b0*/  SEL R7, R7, RZ, P3 ;  /* 0x000000ff07077207 */ /* 0x001fca0001800000 */
[----:B------:R-:W-:-:S05]  /*f8c0*/  IMAD.IADD R7, R2, 0x1, R7 ;  /* 0x0000000102077824 */ /* 0x000fca00078e0207 */
[----:B------:R-:W0:Y:S02]  /*f8d0*/  SHFL.UP PT, R8, R7, 0x8, RZ ;  /* 0x0500000007087989 */ /* 0x000e2400000e00ff */
[----:B0-----:R-:W-:-:S04]  /*f8e0*/  SEL R8, R8, RZ, P4 ;  /* 0x000000ff08087207 */ /* 0x001fc80002000000 */
[----:B------:R-:W-:-:S05]  /*f8f0*/  IADD3 R8, R7, R8, RZ ;  /* 0x0000000807087210 */ /* 0x000fca0007ffe0ff */
[----:B------:R-:W0:Y:S02]  /*f900*/  SHFL.UP PT, R9, R8, 0x10, RZ ;  /* 0x0600000008097989 */ /* 0x000e2400000e00ff */
[----:B0-----:R-:W-:-:S05]  /*f910*/  SEL R9, R9, RZ, P5 ;  /* 0x000000ff09097207 */ /* 0x001fca0002800000 */
[----:B------:R-:W-:-:S05]  /*f920*/  IMAD.IADD R9, R8, 0x1, R9 ;  /* 0x0000000108097824 */ /* 0x000fca00078e0209 */
[----:B------:R-:W0:Y:S02]  /*f930*/  SHFL.IDX PT, R3, R9, 0x1f, 0x1f ;  /* 0x03e01f0009037f89 */ /* 0x000e2400000e0000 */
[----:B0-----:R-:W-:-:S04]  /*f940*/  IMAD R3, R3, UR5, RZ ;  /* 0x0000000503037c24 */ /* 0x001fc8000f8e02ff */
[----:B------:R-:W-:-:S05]  /*f950*/  IMAD.IADD R4, R3, 0x1, R4 ;  /* 0x0000000103047824 */ /* 0x000fca00078e0204 */
[----:B------:R-:W-:-:S13]  /*f960*/  ISETP.GT.AND P6, PT, R4, UR6, PT ;  /* 0x0000000604007c0c */ /* 0x000fda000bfc4270 */
[----:B------:R-:W-:Y:S05]  /*f970*/  @!P6 BRA `(.L_x_410) ;  /* 0xfffffffc0078e947 */ /* 0x000fea000383ffff */
[----:B------:R-:W-:Y:S02]  /*f980*/  IMAD.MOV.U32 R2, RZ, RZ, R9 ;  /* 0x000000ffff027224 */ /* 0x000fe400078e0009 */
[----:B------:R-:W-:-:S07]  /*f990*/  IMAD.MOV.U32 R7, RZ, RZ, R3 ;  /* 0x000000ffff077224 */ /* 0x000fce00078e0003 */
.L_x_406:
[----:B------:R-:W-:-:S04]  /*f9a0*/  IMAD.IADD R7, R4, 0x1, -R7 ;  /* 0x0000000104077824 */ /* 0x000fc800078e0a07 */
[----:B------:R-:W-:-:S05]  /*f9b0*/  IMAD R3, R2, UR5, R7 ;  /* 0x0000000502037c24 */ /* 0x000fca000f8e0207 */
[----:B------:R-:W-:-:S13]  /*f9c0*/  ISETP.GT.AND P0, PT, R3, UR6, PT ;  /* 0x0000000603007c0c */ /* 0x000fda000bf04270 */
[----:B------:R-:W-:-:S04]  /*f9d0*/  VOTE.ANY R6, PT, !P0 ;  /* 0x0000000000067806 */ /* 0x000fc800040e0100 */
[----:B------:R-:W0:Y:S01]  /*f9e0*/  POPC R19, R6 ;  /* 0x0000000600137309 */ /* 0x000e220000000000 */
[----:B------:R-:W-:Y:S01]  /*f9f0*/  ISETP.NE.AND P0, PT, R6, RZ, PT ;  /* 0x000000ff0600720c */ /* 0x000fe20003f05270 */
[----:B0-----:R-:W0:Y:S02]  /*fa00*/  SHFL.IDX PT, R0, R0, R19, 0x1f ;  /* 0x00001f1300007589 */ /* 0x001e2400000e0000 */
[----:B0-----:R-:W-:-:S04]  /*fa10*/  IABS R4, R0 ;  /* 0x0000000000047213 */ /* 0x001fc80000000000 */
[----:B------:R-:W0:Y:S08]  /*fa20*/  I2F.RP R8, R4 ;  /* 0x0000000400087306 */ /* 0x000e300000209400 */
[----:B0-----:R-:W0:Y:S02]  /*fa30*/  MUFU.RCP R8, R8 ;  /* 0x0000000800087308 */ /* 0x001e240000001000 */
[----:B0-----:R-:W-:-:S06]  /*fa40*/  VIADD R3, R8, 0xffffffe ;  /* 0x0ffffffe08037836 */ /* 0x001fcc0000000000 */
[----:B------:R-:W0:Y:S02]  /*fa50*/  F2I.FTZ.U32.TRUNC.NTZ R3, R3 ;  /* 0x0000000300037305 */ /* 0x000e24000021f000 */
[----:B0-----:R-:W-:Y:S01]  /*fa60*/  IMAD.MOV R11, RZ, RZ, -R3 ;  /* 0x000000ffff0b7224 */ /* 0x001fe200078e0a03 */
[----:B------:R-:W-:Y:S06]  /*fa70*/  @!P0 BRA `(.L_x_411) ;  /* 0x0000000000088947 */ /* 0x000fec0003800000 */
[----:B------:R-:W-:-:S05]  /*fa80*/  VIADD R9, R19, 0xffffffff ;  /* 0xffffffff13097836 */ /* 0x000fca0000000000 */
[----:B------:R0:W1:Y:S02]  /*fa90*/  SHFL.IDX PT, R16, R2, R9, 0x1f ;  /* 0x00001f0902107589 */ /* 0x00006400000e0000 */
.L_x_411:
[----:B-1----:R-:W-:Y:S01]  /*faa0*/  IMAD R16, R16, UR5, R7 ;  /* 0x0000000510107c24 */ /* 0x002fe2000f8e0207 */
[----:B0-----:R-:W-:Y:S01]  /*fab0*/  MOV R2, RZ ;  /* 0x000000ff00027202 */ /* 0x001fe20000000f00 */
[----:B------:R-:W-:Y:S01]  /*fac0*/  IMAD R7, R11, R4, RZ ;  /* 0x000000040b077224 */ /* 0x000fe200078e02ff */
[----:B------:R-:W-:Y:S01]  /*fad0*/  IABS R6, R0 ;  /* 0x0000000000067213 */ /* 0x000fe20000000000 */
[----:B------:R-:W-:Y:S01]  /*fae0*/  VIADD R19, R19, UR4 ;  /* 0x0000000413137c36 */ /* 0x000fe20008000000 */
[----:B------:R-:W-:Y:S01]  /*faf0*/  IADD3 R17, -R16, UR6, RZ ;  /* 0x0000000610117c10 */ /* 0x000fe2000fffe1ff */
[----:B------:R-:W-:-:S03]  /*fb00*/  IMAD.HI.U32 R2, R3, R7, R2 ;  /* 0x0000000703027227 */ /* 0x000fc600078e0002 */
[----:B------:R-:W-:Y:S01]  /*fb10*/  IABS R3, R17 ;  /* 0x0000001100037213 */ /* 0x000fe20000000000 */
[----:B------:R-:W-:-:S04]  /*fb20*/  IMAD.MOV R6, RZ, RZ, -R6 ;  /* 0x000000ffff067224 */ /* 0x000fc800078e0a06 */
[----:B------:R-:W-:-:S04]  /*fb30*/  IMAD.HI.U32 R2, R2, R3, RZ ;  /* 0x0000000302027227 */ /* 0x000fc800078e00ff */
[----:B------:R-:W-:-:S05]  /*fb40*/  IMAD R3, R2, R6, R3 ;  /* 0x0000000602037224 */ /* 0x000fca00078e0203 */
[----:B------:R-:W-:-:S13]  /*fb50*/  ISETP.GT.U32.AND P1, PT, R4, R3, PT ;  /* 0x000000030400720c */ /* 0x000fda0003f24070 */
[----:B------:R-:W-:Y:S02]  /*fb60*/  @!P1 IMAD.IADD R3, R3, 0x1, -R4 ;  /* 0x0000000103039824 */ /* 0x000fe400078e0a04 */
[----:B------:R-:W-:Y:S01]  /*fb70*/  @!P1 VIADD R2, R2, 0x1 ;  /* 0x0000000102029836 */ /* 0x000fe20000000000 */
[----:B------:R-:W-:Y:S02]  /*fb80*/  ISETP.NE.AND P1, PT, R0, RZ, PT ;  /* 0x000000ff0000720c */ /* 0x000fe40003f25270 */
[----:B------:R-:W-:Y:S02]  /*fb90*/  ISETP.GE.U32.AND P0, PT, R3, R4, PT ;  /* 0x000000040300720c */ /* 0x000fe40003f06070 */
[----:B------:R-:W-:-:S04]  /*fba0*/  LOP3.LUT R3, R17, R0, RZ, 0x3c, !PT ;  /* 0x0000000011037212 */ /* 0x000fc800078e3cff */
[----:B------:R-:W-:-:S07]  /*fbb0*/  ISETP.GE.AND P2, PT, R3, RZ, PT ;  /* 0x000000ff0300720c */ /* 0x000fce0003f46270 */
[----:B------:R-:W-:-:S06]  /*fbc0*/  @P0 VIADD R2, R2, 0x1 ;  /* 0x0000000102020836 */ /* 0x000fcc0000000000 */
[----:B------:R-:W-:Y:S01]  /*fbd0*/  @!P2 IMAD.MOV R2, RZ, RZ, -R2 ;  /* 0x000000ffff02a224 */ /* 0x000fe200078e0a02 */
[----:B------:R-:W-:-:S05]  /*fbe0*/  @!P1 LOP3.LUT R2, RZ, R0, RZ, 0x33, !PT ;  /* 0x00000000ff029212 */ /* 0x000fca00078e33ff */
[--C-:B------:R-:W-:Y:S02]  /*fbf0*/  IMAD.MOV R3, RZ, RZ, -R2.reuse ;  /* 0x000000ffff037224 */ /* 0x100fe400078e0a02 */
[----:B------:R-:W-:Y:S02]  /*fc00*/  IMAD.MOV.U32 R18, RZ, RZ, R2 ;  /* 0x000000ffff127224 */ /* 0x000fe400078e0002 */
[----:B------:R-:W-:Y:S01]  /*fc10*/  IMAD R17, R0, R3, R17 ;  /* 0x0000000300117224 */ /* 0x000fe200078e0211 */
[----:B------:R-:W-:Y:S06]  /*fc20*/  BRA `(.L_x_412) ;  /* 0x00000000000c7947 */ /* 0x000fec0003800000 */
.L_x_407:
[----:B------:R-:W-:Y:S01]  /*fc30*/  MOV R17, RZ ;  /* 0x000000ff00117202 */ /* 0x000fe20000000f00 */
[----:B------:R-:W-:Y:S02]  /*fc40*/  IMAD.U32 R16, RZ, RZ, UR6 ;  /* 0x00000006ff107e24 */ /* 0x000fe4000f8e00ff */
[----:B------:R-:W-:-:S07]  /*fc50*/  IMAD.MOV.U32 R18, RZ, RZ, RZ ;  /* 0x000000ffff127224 */ /* 0x000fce00078e00ff */
.L_x_412:
[----:B------:R-:W-:-:S13]  /*fc60*/  ISETP.NE.AND P0, PT, R5, RZ, PT ;  /* 0x000000ff0500720c */ /* 0x000fda0003f05270 */
[----:B------:R-:W0:Y:S01]  /*fc70*/  @!P0 S2R R3, SR_CgaCtaId ;  /* 0x0000000000038919 */ /* 0x000e220000008800 */
[----:B------:R-:W-:-:S04]  /*fc80*/  @!P0 MOV R0, 0x400 ;  /* 0x0000040000008802 */ /* 0x000fc80000000f00 */
[----:B0-----:R-:W-:-:S05]  /*fc90*/  @!P0 LEA R0, R3, R0, 0x18 ;  /* 0x0000000003008211 */ /* 0x001fca00078ec0ff */
[----:B------:R0:W-:Y:S01]  /*fca0*/  @!P0 STS.128 [R0+0x348d0], R16 ;  /* 0x0348d01000008388 */ /* 0x0001e20000000c00 */
[----:B------:R-:W-:Y:S06]  /*fcb0*/  BAR.ARV 0x5, 0x180 ;  /* 0x0146000000007b1d */ /* 0x000fec0000002000 */
.L_x_405:
[----:B0-----:R-:W-:Y:S01]  /*fcc0*/  IMAD.MOV.U32 R0, RZ, RZ, 0x1 ;  /* 0x00000001ff007424 */ /* 0x001fe200078e00ff */
[----:B------:R0:W-:Y:S01]  /*fcd0*/  STL [R1+0x50], RZ ;  /* 0x000050ff01007387 */ /* 0x0001e20000100800 */
[----:B------:R-:W-:Y:S02]  /*fce0*/  ULDC UR4, c[0x0][0xc3c] ;  /* 0x00030f0000047ab9 */ /* 0x000fe40000000800 */
[----:B-1----:R-:W-:Y:S01]  /*fcf0*/  ISETP.GE.AND P0, PT, R19, UR4, PT ;  /* 0x0000000413007c0c */ /* 0x002fe2000bf06270 */
[----:B------:R0:W-:Y:S04]  /*fd00*/  STL [R1+0x10], R0 ;  /* 0x0000100001007387 */ /* 0x0001e80000100800 */
[----:B------:R0:W-:Y:S08]  /*fd10*/  STL [R1+0x8], RZ ;  /* 0x000008ff01007387 */ /* 0x0001f00000100800 */
[----:B0-----:R-:W-:Y:S05]  /*fd20*/  @P0 BRA `(.L_x_413) ;  /* 0x0000005000240947 */ /* 0x001fea0003800000 */
[----:B------:R-:W0:Y:S01]  /*fd30*/  S2R R5, SR_TID.X ;  /* 0x0000000000057919 */ /* 0x000e220000002100 */
[----:B------:R-:W1:Y:S01]  /*fd40*/  S2UR UR5, SR_CgaCtaId ;  /* 0x00000000000579c3 */ /* 0x000e620000008800 */
[----:B------:R-:W-:Y:S01]  /*fd50*/  UMOV UR4, 0x400 ;  /* 0x0000040000047882 */ /* 0x000fe20000000000 */
[----:B------:R-:W-:Y:S01]  /*fd60*/  BSSY B8, `(.L_x_413) ;  /* 0x0000505000087945 */ /* 0x000fe20003800000 */
[----:B------:R-:W-:Y:S01]  /*fd70*/  ULDC UR38, c[0x0][0xc] ;  /* 0x0000030000267ab9 */ /* 0x000fe20000000800 */
[----:B------:R-:W-:Y:S01]  /*fd80*/  ULDC.64 UR36, c[0x0][0x198] ;  /* 0x0000660000247ab9 */ /* 0x000fe20000000a00 */
[----:B-1----:R-:W-:Y:S01]  /*fd90*/  ULEA UR4, UR5, UR4, 0x18 ;  /* 0x0000000405047291 */ /* 0x002fe2000f8ec03f */
[C---:B0-----:R-:W-:Y:S01]  /*fda0*/  IMAD.SHL.U32 R0, R5.reuse, 0x8, RZ ;  /* 0x0000000805007824 */ /* 0x041fe200078e00ff */
[----:B------:R-:W-:-:S04]  /*fdb0*/  LOP3.LUT R4, R5, 0x7f, RZ, 0xc0, !PT ;  /* 0x0000007f05047812 */ /* 0x000fc800078ec0ff */
[C---:B------:R-:W-:Y:S02]  /*fdc0*/  LOP3.LUT R2, R0.reuse, 0x1f8, RZ, 0xc0, !PT ;  /* 0x000001f800027812 */ /* 0x040fe400078ec0ff */
[----:B------:R-:W-:Y:S02]  /*fdd0*/  LOP3.LUT R0, R0, 0x38, RZ, 0xc0, !PT ;  /* 0x0000003800007812 */ /* 0x000fe400078ec0ff */
[----:B------:R-:W-:Y:S01]  /*fde0*/  LOP3.LUT R3, R2, 0x38, R5, 0x78, !PT ;  /* 0x0000003802037812 */ /* 0x000fe200078e7805 */
[----:B------:R-:W-:Y:S01]  /*fdf0*/  IMAD.SHL.U32 R2, R4, 0x8, RZ ;  /* 0x0000000804027824 */ /* 0x000fe200078e00ff */
[----:B------:R-:W-:-:S04]  /*fe00*/  LOP3.LUT R0, R0, 0x40, RZ, 0xfc, !PT ;  /* 0x0000004000007812 */ /* 0x000fc800078efcff */
[----:B------:R-:W-:Y:S01]  /*fe10*/  LOP3.LUT R3, R3, 0x200, R2, 0xf8, !PT ;  /* 0x0000020003037812 */ /* 0x000fe200078ef802 */
[----:B------:R-:W-:Y:S01]  /*fe20*/  IMAD.SHL.U32 R2, R5, 0x10, RZ ;  /* 0x0000001005027824 */ /* 0x000fe200078e00ff */
[----:B------:R-:W-:Y:S01]  /*fe30*/  SHF.R.U32.HI R5, RZ, 0x3, R4 ;  /* 0x00000003ff057819 */ /* 0x000fe20000011604 */
[----:B------:R-:W-:-:S03]  /*fe40*/  IMAD.U32 R4, RZ, RZ, UR4 ;  /* 0x00000004ff047e24 */ /* 0x000fc6000f8e00ff */
[----:B------:R-:W-:Y:S01]  /*fe50*/  LOP3.LUT R2, R5, 0x70, R2, 0xf8, !PT ;  /* 0x0000007005027812 */ /* 0x000fe200078ef802 */
[----:B------:R-:W-:Y:S01]  /*fe60*/  IMAD R3, R3, 0x2, R4 ;  /* 0x0000000203037824 */ /* 0x000fe200078e0204 */
[----:B------:R-:W-:Y:S01]  /*fe70*/  MOV R2, 0x1 ;  /* 0x0000000100027802 */ /* 0x000fe20000000f00 */
[----:B------:R0:W-:Y:S04]  /*fe80*/  STL [R1+0x4], R4 ;  /* 0x0000040401007387 */ /* 0x0001e80000100800 */
[----:B------:R0:W-:Y:S04]  /*fe90*/  STL [R1+0x24], R3 ;  /* 0x0000240301007387 */ /* 0x0001e80000100800 */
[----:B------:R0:W-:Y:S04]  /*fea0*/  STL [R1+0x8], RZ ;  /* 0x000008ff01007387 */ /* 0x0001e80000100800 */
[----:B------:R0:W-:Y:S04]  /*feb0*/  STL [R1+0x10], R2 ;  /* 0x0000100201007387 */ /* 0x0001e80000100800 */
[----:B------:R0:W-:Y:S02]  /*fec0*/  STL [R1+0x50], RZ ;  /* 0x000050ff01007387 */ /* 0x0001e40000100800 */
.L_x_512:
[----:B0-----:R-:W0:Y:S01]  /*fed0*/  LDC.64 R2, c[0x0][0xc88] ;  /* 0x00032200ff027b82 */ /* 0x001e220000000a00 */
[----:B------:R-:W-:Y:S01]  /*fee0*/  ULDC.64 UR4, c[0x0][0x208] ;  /* 0x0000820000047ab9 */ /* 0x000fe20000000a00 */
[----:B0-----:R-:W-:-:S05]  /*fef0*/  IMAD.WIDE R2, R19, 0x4, R2 ;  /* 0x0000000413027825 */ /* 0x001fca00078e0202 */
[----:B--2---:R-:W2:Y:S01]  /*ff00*/  LDG.E R11, desc[UR4][R2.64] ;  /* 0x00000004020b7981 */ /* 0x004ea2000c1e1900 */
[----:B------:R-:W-:Y:S05]  /*ff10*/  YIELD ;  /* 0x0000000000007946 */ /* 0x000fea0003800000 */
[----:B------:R-:W-:Y:S01]  /*ff20*/  ULDC.64 UR4, c[0x0][0xa28] ;  /* 0x00028a0000047ab9 */ /* 0x000fe20000000a00 */
[----:B------:R-:W-:Y:S01]  /*ff30*/  IMAD.MOV.U32 R0, RZ, RZ, RZ ;  /* 0x000000ffff007224 */ /* 0x000fe200078e00ff */
[----:B------:R-:W-:Y:S01]  /*ff40*/  ISETP.NE.U32.AND P0, PT, RZ, UR4, PT ;  /* 0x00000004ff007c0c */ /* 0x000fe2000bf05070 */
[----:B------:R-:W-:Y:S01]  /*ff50*/  ULDC.64 UR10, c[0x0][0x208] ;  /* 0x00008200000a7ab9 */ /* 0x000fe20000000a00 */
[----:B------:R-:W-:Y:S01]  /*ff60*/  IMAD.MOV.U32 R6, RZ, RZ, RZ ;  /* 0x000000ffff067224 */ /* 0x000fe200078e00ff */
[----:B------:R-:W-:Y:S01]  /*ff70*/  ULDC.64 UR6, c[0x0][0xa18] ;  /* 0x0002860000067ab9 */ /* 0x000fe20000000a00 */
[----:B------:R-:W-:Y:S01]  /*ff80*/  ISETP.NE.AND.EX P0, PT, RZ, UR5, PT, P0 ;  /* 0x00000005ff007c0c */ /* 0x000fe2000bf05300 */
[----:B------:R-:W-:Y:S01]  /*ff90*/  ULDC.64 UR8, c[0x0][0xa08] ;  /* 0x0002820000087ab9 */ /* 0x000fe20000000a00 */
[----:B--2---:R-:W-:Y:S01]  /*ffa0*/  SHF.R.S32.HI R4, RZ, 0x1f, R11 ;  /* 0x0000001fff047819 */ /* 0x004fe2000001140b */
[----:B------:R-:W-:-:S10]  /*ffb0*/  IMAD.SHL.U32 R10, R11, 0x4, RZ ;  /* 0x000000040b0a7824 */ /* 0x000fd400078e00ff */
[C---:B------:R-:W-:Y:S01]  /*ffc0*/  @P0 LEA R2, P1, R11.reuse, UR4, 0x2 ;  /* 0x000000040b020c11 */ /* 0x040fe2000f8210ff */
[----:B------:R-:W-:Y:S03]  /*ffd0*/  STL [R1+0x28], R11 ;  /* 0x0000280b01007387 */ /* 0x000fe60000100800 */
[C-C-:B------:R-:W-:Y:S01]  /*ffe0*/  @P0 LEA.HI.X R3, R11.reuse, UR5, R4.reuse, 0x2, P1 ;  /* 0x000000050b030c11 */ /* 0x140fe200088f1404 */
[----:B------:R-:W-:Y:S01]  /*fff0*/  ULDC.64 UR4, c[0x0][0xa00] ;  /* 0x0002800000047ab9 */ /* 0x000fe20000000a00 */
[----:B------:R-:W-:Y:S01]  /*10000*/  SHF.L.U64.HI R9, R11, 0x2, R4 ;  /* 0x000000020b097819 */ /* 0x000fe20000010204 */
[----:B------:R0:W-:Y:S01]  /*10010*/  STL [R1+0x38], R4 ;  /* 0x0000380401007387 */ /* 0x0001e20000100800 */
[----:B------:R-:W-:-:S03]  /*10020*/  ISETP.NE.U32.AND P1, PT, RZ, UR4, PT ;  /* 0x00000004ff007c0c */ /* 0x000fc6000bf25070 */
[----:B-1---5:R1:W5:Y:S01]  /*10030*/  @P0 LDG.E R0, desc[UR10][R2.64] ;  /* 0x0000000a02000981 */ /* 0x022362000c1e1900 */
[----:B------:R-:W-:Y:S01]  /*10040*/  ISETP.NE.AND.EX P1, PT, RZ, UR5, PT, P1 ;  /* 0x00000005ff007c0c */ /* 0x000fe2000bf25310 */
[----:B----4-:R-:W-:Y:S01]  /*10050*/  IMAD.MOV.U32 R8, RZ, RZ, RZ ;  /* 0x000000ffff087224 */ /* 0x010fe200078e00ff */
[----:B------:R-:W-:Y:S01]  /*10060*/  ISETP.NE.U32.AND P2, PT, RZ, UR6, PT ;  /* 0x00000006ff007c0c */ /* 0x000fe2000bf45070 */
[----:B------:R-:W-:Y:S01]  /*10070*/  STL [R1], R10 ;  /* 0x0000000a01007387 */ /* 0x000fe20000100800 */
[----:B------:R-:W-:Y:S02]  /*10080*/  ISETP.NE.U32.AND P0, PT, RZ, UR8, PT ;  /* 0x00000008ff007c0c */ /* 0x000fe4000bf05070 */
[----:B------:R-:W-:Y:S01]  /*10090*/  ISETP.NE.AND.EX P2, PT, RZ, UR7, PT, P2 ;  /* 0x00000007ff007c0c */ /* 0x000fe2000bf45320 */
[----:B------:R-:W-:Y:S01]  /*100a0*/  STL [R1+0x1c], R9 ;  /* 0x00001c0901007387 */ /* 0x000fe20000100800 */
[----:B------:R-:W-:Y:S02]  /*100b0*/  ISETP.NE.AND.EX P0, PT, RZ, UR9, PT, P0 ;  /* 0x00000009ff007c0c */ /* 0x000fe4000bf05300 */
[----:B-1----:R-:W-:-:S02]  /*100c0*/  IADD3 R2, P3, R10, UR4, RZ ;  /* 0x000000040a027c10 */ /* 0x002fc4000ff7e0ff */
[----:B0-----:R-:W-:Y:S02]  /*100d0*/  IADD3 R4, P4, R10, UR8, RZ ;  /* 0x000000080a047c10 */ /* 0x001fe4000ff9e0ff */
[C---:B------:R-:W-:Y:S01]  /*100e0*/  IADD3.X R3, R9.reuse, UR5, RZ, P3, !PT ;  /* 0x0000000509037c10 */ /* 0x040fe20009ffe4ff */
[----:B------:R-:W-:Y:S01]  /*100f0*/  ULDC UR4, c[0x0][0x288] ;  /* 0x0000a20000047ab9 */ /* 0x000fe20000000800 */
[----:B------:R-:W-:-:S03]  /*10100*/  IADD3.X R5, R9, UR9, RZ, P4, !PT ;  /* 0x0000000909057c10 */ /* 0x000fc6000a7fe4ff */
[----:B------:R-:W2:Y:S01]  /*10110*/  @P1 LDG.E R6, desc[UR10][R2.64] ;  /* 0x0000000a02061981 */ /* 0x000ea2000c1e1900 */
[----:B------:R-:W-:Y:S01]  /*10120*/  IMAD.U32 R12, RZ, RZ, UR4 ;  /* 0x00000004ff0c7e24 */ /* 0x000fe2000f8e00ff */
[----:B------:R-:W-:Y:S02]  /*10130*/  ULDC.64 UR4, c[0x0][0x418] ;  /* 0x0001060000047ab9 */ /* 0x000fe40000000a00 */
[----:B------:R-:W5:Y:S04]  /*10140*/  @P0 LDG.E R8, desc[UR10][R4.64] ;  /* 0x0000000a04080981 */ /* 0x000f68000c1e1900 */
[----:B--2---:R0:W-:Y:S02]  /*10150*/  STL [R1+0x34], R6 ;  /* 0x0000340601007387 */ /* 0x0041e40000100800 */
[----:B0-----:R-:W-:-:S04]  /*10160*/  @P2 IADD3 R6, P3, R10, UR6, RZ ;  /* 0x000000060a062c10 */ /* 0x001fc8000ff7e0ff */
[----:B------:R-:W-:-:S05]  /*10170*/  @P2 IADD3.X R7, R9, UR7, RZ, P3, !PT ;  /* 0x0000000709072c10 */ /* 0x000fca0009ffe4ff */
[----:B------:R0:W2:Y:S01]  /*10180*/  @P2 LDG.E R12, desc[UR10][R6.64] ;  /* 0x0000000a060c2981 */ /* 0x0000a2000c1e1900 */
[----:B------:R-:W-:-:S03]  /*10190*/  UISETP.NE.U32.AND UP0, UPT, UR4, URZ, UPT ;  /* 0x0000003f0400728c */ /* 0x000fc6000bf05070 */
[----:B------:R-:W-:Y:S01]  /*101a0*/  ULDC UR4, c[0x0][0x424] ;  /* 0x0001090000047ab9 */ /* 0x000fe20000000800 */
[----:B------:R-:W-:-:S03]  /*101b0*/  UISETP.NE.AND.EX UP0, UPT, UR5, URZ, UPT, UP0 ;  /* 0x0000003f0500728c */ /* 0x000fc6000bf05300 */
[----:B------:R-:W-:Y:S01]  /*101c0*/  ULDC UR5, c[0x0][0x2f0] ;  /* 0x0000bc0000057ab9 */ /* 0x000fe20000000800 */
[----:B------:R-:W-:-:S04]  /*101d0*/  USEL UR4, UR4, 0x1, UP0 ;  /* 0x0000000104047887 */ /* 0x000fc80008000000 */
[----:B------:R-:W-:-:S06]  /*101e0*/  UIMAD UR4, UR4, UR5, URZ ;  /* 0x00000005040472a4 */ /* 0x000fcc000f8e023f */
[----:B0-----:R-:W-:Y:S01]  /*101f0*/  IMAD.U32 R6, RZ, RZ, UR4 ;  /* 0x00000004ff067e24 */ /* 0x001fe2000f8e00ff */
[----:B--2---:R0:W-:Y:S01]  /*10200*/  STL [R1+0x40], R12 ;  /* 0x0000400c01007387 */ /* 0x0041e20000100800 */
[----:B------:R-:W-:Y:S05]  /*10210*/  @P2 BRA `(.L_x_414) ;  /* 0x0000000000182947 */ /* 0x000fea0003800000 */
[----:B------:R-:W-:Y:S05]  /*10220*/  @!P1 BRA `(.L_x_414) ;  /* 0x0000000000149947 */ /* 0x000fea0003800000 */
[----:B------:R-:W-:Y:S02]  /*10230*/  ULDC.64 UR4, c[0x0][0x208] ;  /* 0x0000820000047ab9 */ /* 0x000fe40000000a00 */
[----:B------:R-:W2:Y:S04]  /*10240*/  LDG.E R7, desc[UR4][R2.64] ;  /* 0x0000000402077981 */ /* 0x000ea8000c1e1900 */
[----:B------:R-:W2:Y:S02]  /*10250*/  LDG.E R2, desc[UR4][R2.64+0x4] ;  /* 0x0000040402027981 */ /* 0x000ea4000c1e1900 */
[----:B--2---:R-:W-:-:S05]  /*10260*/  IMAD.IADD R2, R2, 0x1, -R7 ;  /* 0x0000000102027824 */ /* 0x004fca00078e0a07 */
[----:B------:R1:W-:Y:S02]  /*10270*/  STL [R1+0x40], R2 ;  /* 0x0000400201007387 */ /* 0x0003e40000100800 */
.L_x_414:
[----:B-1----:R-:W-:Y:S01]  /*10280*/  MOV R2, R11 ;  /* 0x0000000b00027202 */ /* 0x002fe20000000f00 */
[----:B-----5:R-:W-:Y:S01]  /*10290*/  IMAD.IADD R3, R8, 0x1, R0 ;  /* 0x0000000108037824 */ /* 0x020fe200078e0200 */
[----:B------:R-:W-:Y:S02]  /*102a0*/  ULDC.64 UR4, c[0x0][0xa20] ;  /* 0x0002880000047ab9 */ /* 0x000fe40000000a00 */
[----:B------:R-:W-:Y:S01]  /*102b0*/  ISETP.NE.U32.AND P1, PT, RZ, UR4, PT ;  /* 0x00000004ff007c0c */ /* 0x000fe2000bf25070 */
[----:B------:R1:W-:Y:S03]  /*102c0*/  STL [R1+0xc], R2 ;  /* 0x00000c0201007387 */ /* 0x0003e60000100800 */
[----:B------:R-:W-:Y:S01]  /*102d0*/  ISETP.NE.AND.EX P1, PT, RZ, UR5, PT, P1 ;  /* 0x00000005ff007c0c */ /* 0x000fe2000bf25310 */
[----:B------:R1:W-:-:S12]  /*102e0*/  STL [R1+0x18], R3 ;  /* 0x0000180301007387 */ /* 0x0003d80000100800 */
[----:B-1----:R-:W-:Y:S05]  /*102f0*/  @!P1 BRA `(.L_x_415) ;  /* 0x0000000000149947 */ /* 0x002fea0003800000 */
[----:B------:R-:W-:Y:S01]  /*10300*/  IADD3 R6, P0, R10, UR4, RZ ;  /* 0x000000040a067c10 */ /* 0x000fe2000ff1e0ff */
[----:B------:R-:W-:-:S03]  /*10310*/  ULDC.64 UR6, c[0x0][0x208] ;  /* 0x0000820000067ab9 */ /* 0x000fc60000000a00 */
[----:B------:R-:W-:-:S05]  /*10320*/  IADD3.X R7, R9, UR5, RZ, P0, !PT ;  /* 0x0000000509077c10 */ /* 0x000fca00087fe4ff */
[----:B------:R1:W5:Y:S01]  /*10330*/  LDG.E R6, desc[UR6][R6.64] ;  /* 0x0000000606067981 */ /* 0x000362000c1e1900 */
[----:B------:R-:W-:Y:S05]  /*10340*/  BRA `(.L_x_416) ;  /* 0x0000000000147947 */ /* 0x000fea0003800000 */
.L_x_415:
[----:B------:R-:W-:Y:S05]  /*10350*/  @!P0 BRA `(.L_x_416) ;  /* 0x0000000000108947 */ /* 0x000fea0003800000 */
[----:B------:R-:W-:Y:S02]  /*10360*/  ULDC.64 UR4, c[0x0][0x208] ;  /* 0x0000820000047ab9 */ /* 0x000fe40000000a00 */
[----:B------:R-:W2:Y:S04]  /*10370*/  LDG.E R6, desc[UR4][R4.64] ;  /* 0x0000000404067981 */ /* 0x000ea8000c1e1900 */
[----:B------:R-:W2:Y:S02]  /*10380*/  LDG.E R4, desc[UR4][R4.64+0x4] ;  /* 0x0000040404047981 */ /* 0x000ea4000c1e1900 */
[----:B--2---:R-:W-:-:S07]  /*10390*/  IMAD.IADD R6, R4, 0x1, -R6 ;  /* 0x0000000104067824 */ /* 0x004fce00078e0a06 */
.L_x_416:
[----:B-----5:R-:W-:Y:S01]  /*103a0*/  IMAD.IADD R2, R6, 0x1, -R0 ;  /* 0x0000000106027824 */ /* 0x020fe200078e0a00 */
[----:B------:R-:W-:Y:S03]  /*103b0*/  BSSY B7, `(.L_x_417) ;  /* 0x00003fb000077945 */ /* 0x000fe60003800000 */
[C---:B------:R-:W-:Y:S01]  /*103c0*/  VIADD R0, R2.reuse, 0xaf ;  /* 0x000000af02007836 */ /* 0x040fe20000000000 */
[----:B------:R2:W-:Y:S01]  /*103d0*/  STL [R1+0x3c], R2 ;  /* 0x00003c0201007387 */ /* 0x0005e20000100800 */
[----:B------:R-:W-:Y:S02]  /*103e0*/  ISETP.GT.AND P0, PT, R2, RZ, PT ;  /* 0x000000ff0200720c */ /* 0x000fe40003f04270 */
[----:B------:R-:W-:-:S05]  /*103f0*/  IMAD.HI R0, R0, 0x2e8ba2e9, RZ ;  /* 0x2e8ba2e900007827 */ /* 0x000fca00078e02ff */
[----:B--2---:R-:W-:-:S04]  /*10400*/  SHF.R.U32.HI R2, RZ, 0x1f, R0 ;  /* 0x0000001fff027819 */ /* 0x004fc80000011600 */
[----:B------:R-:W-:-:S05]  /*10410*/  LEA.HI.SX32 R0, R0, R2, 0x1b ;  /* 0x0000000200007211 */ /* 0x000fca00078fdaff */
[----:B------:R2:W-:Y:S01]  /*10420*/  STL [R1+0x30], R0 ;  /* 0x0000300001007387 */ /* 0x0005e20000100800 */
[----:B------:R-:W-:Y:S05]  /*10430*/  @P0 BRA `(.L_x_418) ;  /* 0x0000000000480947 */ /* 0x000fea0003800000 */
[----:B------:R-:W3:Y:S02]  /*10440*/  S2R R3, SR_TID.X ;  /* 0x0000000000037919 */ /* 0x000ee40000002100 */
[----:B---3--:R-:W-:-:S04]  /*10450*/  LOP3.LUT R3, R3, 0x7f, RZ, 0xc0, !PT ;  /* 0x0000007f03037812 */ /* 0x008fc800078ec0ff */
[----:B------:R-:W-:-:S13]  /*10460*/  ISETP.NE.AND P0, PT, R3, RZ, PT ;  /* 0x000000ff0300720c */ /* 0x000fda0003f05270 */
[----:B------:R-:W-:Y:S05]  /*10470*/  @P0 BRA `(.L_x_419) ;  /* 0x0000003c00b80947 */ /* 0x000fea0003800000 */
[----:B------:R-:W3:Y:S01]  /*10480*/  S2R R3, SR_LANEID ;  /* 0x0000000000037919 */ /* 0x000ee20000000000 */
[----:B------:R-:W-:Y:S01]  /*10490*/  VOTEU.ANY UR4, UPT, PT ;  /* 0x0000000000047886 */ /* 0x000fe200038e0100 */
[----:B------:R-:W-:Y:S01]  /*104a0*/  ULDC.64 UR6, c[0x0][0x208] ;  /* 0x0000820000067ab9 */ /* 0x000fe20000000a00 */
[----:B--2---:R-:W3:Y:S08]  /*104b0*/  FLO.U32 R0, UR4 ;  /* 0x0000000400007d00 */ /* 0x004ef000080e0000 */
[----:B------:R-:W2:Y:S01]  /*104c0*/  POPC R5, UR4 ;  /* 0x0000000400057d09 */ /* 0x000ea20008000000 */
[----:B---3--:R-:W-:-:S02]  /*104d0*/  ISETP.EQ.U32.AND P0, PT, R0, R3, PT ;  /* 0x000000030000720c */ /* 0x008fc40003f02070 */
[----:B------:R-:W2:Y:S11]  /*104e0*/  LDC.64 R2, c[0x0][0xc60] ;  /* 0x00031800ff027b82 */ /* 0x000eb60000000a00 */
[----:B--2---:R-:W2:Y:S01]  /*104f0*/  @P0 ATOMG.E.ADD.STRONG.GPU PT, R3, desc[UR6][R2.64], R5 ;  /* 0x00000005020309a8 */ /* 0x004ea200081ee1c6 */
[----:B------:R-:W3:Y:S02]  /*10500*/  S2R R4, SR_LTMASK ;  /* 0x0000000000047919 */ /* 0x000ee40000003900 */
[----:B---3--:R-:W-:-:S04]  /*10510*/  LOP3.LUT R4, R4, UR4, RZ, 0xc0, !PT ;  /* 0x0000000404047c12 */ /* 0x008fc8000f8ec0ff */
[----:B-1----:R-:W1:Y:S01]  /*10520*/  POPC R7, R4 ;  /* 0x0000000400077309 */ /* 0x002e620000000000 */
[----:B--2---:R-:W1:Y:S02]  /*10530*/  SHFL.IDX PT, R0, R3, R0, 0x1f ;  /* 0x00001f0003007589 */ /* 0x004e6400000e0000 */
[----:B-1----:R-:W-:Y:S01]  /*10540*/  IADD3 R16, R0, UR38, R7 ;  /* 0x0000002600107c10 */ /* 0x002fe2000fffe007 */
[----:B------:R-:W-:Y:S06]  /*10550*/  BRA `(.L_x_419) ;  /* 0x0000003c00807947 */ /* 0x000fec0003800000 */
.L_x_418:
[----:B--2---:R-:W2:Y:S01]  /*10560*/  LDL R0, [R1+0x4] ;  /* 0x0000040001007983 */ /* 0x004ea20000100800 */
[----:B------:R-:W-:Y:S01]  /*10570*/  BSSY B6, `(.L_x_420) ;  /* 0x0000014000067945 */ /* 0x000fe20003800000 */
[----:B--2---:R-:W-:-:S05]  /*10580*/  VIADD R0, R0, 0x1e400 ;  /* 0x0001e40000007836 */ /* 0x004fca0000000000 */
[----:B------:R-:W-:-:S13]  /*10590*/  LOP3.LUT P0, RZ, R0, 0x3ff, RZ, 0xc0, !PT ;  /* 0x000003ff00ff7812 */ /* 0x000fda000780c0ff */
[----:B------:R-:W-:Y:S05]  /*105a0*/  @!P0 BRA `(.L_x_421) ;  /* 0x0000000000408947 */ /* 0x000fea0003800000 */
[----:B------:R-:W-:Y:S01]  /*105b0*/  MOV R2, 0x0 ;  /* 0x0000000000027802 */ /* 0x000fe20000000f00 */
[----:B------:R-:W-:Y:S01]  /*105c0*/  ULDC.64 UR6, c[0x4][0xa0] ;  /* 0x0100280000067ab9 */ /* 0x000fe20000000a00 */
[----:B------:R-:W-:Y:S01]  /*105d0*/  ULDC.64 UR8, c[0x4][0xa8] ;  /* 0x01002a0000087ab9 */ /* 0x000fe20000000a00 */
[----:B------:R-:W-:Y:S01]  /*105e0*/  ULDC.64 UR4, c[0x4][0x28] ;  /* 0x01000a0000047ab9 */ /* 0x000fe20000000a00 */
[----:B------:R-:W-:Y:S01]  /*105f0*/  IMAD.U32 R4, RZ, RZ, UR6 ;  /* 0x00000006ff047e24 */ /* 0x000fe2000f8e00ff */
[----:B------:R-:W-:Y:S01]  /*10600*/  MOV R10, UR4 ;  /* 0x00000004000a7c02 */ /* 0x000fe20008000f00 */
[----:B------:R-:W2:Y:S01]  /*10610*/  LDC.64 R2, c[0x4][R2] ;  /* 0x0100000002027b82 */ /* 0x000ea20000000a00 */
[----:B------:R-:W-:Y:S02]  /*10620*/  IMAD.U32 R5, RZ, RZ, UR7 ;  /* 0x00000007ff057e24 */ /* 0x000fe4000f8e00ff */
[----:B------:R-:W-:Y:S02]  /*10630*/  IMAD.U32 R6, RZ, RZ, UR8 ;  /* 0x00000008ff067e24 */ /* 0x000fe4000f8e00ff */
[----:B-1----:R-:W-:-:S02]  /*10640*/  IMAD.U32 R7, RZ, RZ, UR9 ;  /* 0x00000009ff077e24 */ /* 0x002fc4000f8e00ff */
[----:B------:R-:W-:Y:S02]  /*10650*/  IMAD.U32 R11, RZ, RZ, UR5 ;  /* 0x00000005ff0b7e24 */ /* 0x000fe4000f8e00ff */
[----:B------:R-:W-:Y:S02]  /*10660*/  IMAD.MOV.U32 R8, RZ, RZ, 0x70 ;  /* 0x00000070ff087424 */ /* 0x000fe400078e00ff */
[----:B0-----:R-:W-:Y:S02]  /*10670*/  IMAD.MOV.U32 R12, RZ, RZ, 0x1 ;  /* 0x00000001ff0c7424 */ /* 0x001fe400078e00ff */
[----:B------:R-:W-:-:S07]  /*10680*/  IMAD.MOV.U32 R13, RZ, RZ, RZ ;  /* 0x000000ffff0d7224 */ /* 0x000fce00078e00ff */
[----:B------:R-:W-:-:S07]  /*10690*/  LEPC R20, `(.L_x_421) ;  /* 0x000000001014794e */ /* 0x000fce0000000000 */
[----:B--2---:R-:W-:Y:S05]  /*106a0*/  CALL.ABS.NOINC R2 ;  /* 0x0000000002007343 */ /* 0x004fea0003c00000 */
.L_x_421:
[----:B------:R-:W-:Y:S05]  /*106b0*/  BSYNC B6 ;  /* 0x0000000000067941 */ /* 0x000fea0003800000 */
.L_x_420:
[----:B------:R-:W2:Y:S01]  /*106c0*/  LDL R2, [R1+0x4] ;  /* 0x0000040001027983 */ /* 0x000ea20000100800 */
        /* <DEDUP_REMOVED lines=8> */
[----:B------:R2:W3:Y:S01]  /*10750*/  LDC.64 R2, c[0x4][R0] ;  /* 0x0100000000027b82 */ /* 0x0004e20000000a00 */
[----:B------:R-:W-:Y:S01]  /*10760*/  IMAD.U32 R4, RZ, RZ, UR6 ;  /* 0x00000006ff047e24 */ /* 0x000fe2000f8e00ff */
[----:B-1----:R-:W-:Y:S01]  /*10770*/  MOV R7, UR9 ;  /* 0x0000000900077c02 */ /* 0x002fe20008000f00 */
[----:B------:R-:W-:Y:S02]  /*10780*/  IMAD.U32 R5, RZ, RZ, UR7 ;  /* 0x00000007ff057e24 */ /* 0x000fe4000f8e00ff */
[----:B------:R-:W-:Y:S02]  /*10790*/  IMAD.U32 R6, RZ, RZ, UR8 ;  /* 0x00000008ff067e24 */ /* 0x000fe4000f8e00ff */
[----:B------:R-:W-:-:S02]  /*107a0*/  IMAD.U32 R10, RZ, RZ, UR4 ;  /* 0x00000004ff0a7e24 */ /* 0x000fc4000f8e00ff */
[----:B------:R-:W-:Y:S02]  /*107b0*/  IMAD.U32 R11, RZ, RZ, UR5 ;  /* 0x00000005ff0b7e24 */ /* 0x000fe4000f8e00ff */
[----:B------:R-:W-:Y:S02]  /*107c0*/  IMAD.MOV.U32 R8, RZ, RZ, 0x70 ;  /* 0x00000070ff087424 */ /* 0x000fe400078e00ff */
[----:B0-----:R-:W-:Y:S02]  /*107d0*/  IMAD.MOV.U32 R12, RZ, RZ, 0x1 ;  /* 0x00000001ff0c7424 */ /* 0x001fe400078e00ff */
[----:B--2---:R-:W-:-:S07]  /*107e0*/  IMAD.MOV.U32 R13, RZ, RZ, RZ ;  /* 0x000000ffff0d7224 */ /* 0x004fce00078e00ff */
[----:B------:R-:W-:-:S07]  /*107f0*/  LEPC R20, `(.L_x_424) ;  /* 0x000000001014794e */ /* 0x000fce0000000000 */
[----:B---3--:R-:W-:Y:S05]  /*10800*/  CALL.ABS.NOINC R2 ;  /* 0x0000000002007343 */ /* 0x008fea0003c00000 */
.L_x_424:
[----:B------:R-:W-:Y:S01]  /*10810*/  MOV R2, 0x0 ;  /* 0x0000000000027802 */ /* 0x000fe20000000f00 */
        /* <DEDUP_REMOVED lines=14> */
[----:B0-----:R-:W-:Y:S05]  /*10900*/  CALL.ABS.NOINC R2 ;  /* 0x0000000002007343 */ /* 0x001fea0003c00000 */
.L_x_423:
[----:B------:R-:W-:Y:S05]  /*10910*/  BSYNC B6 ;  /* 0x0000000000067941 */ /* 0x000fea0003800000 */
.L_x_422:
[----:B------:R-:W2:Y:S01]  /*10920*/  LDL.LU R2, [R1] ;  /* 0x0000000001027983 */ /* 0x000ea20000300800 */
[----:B------:R-:W-:-:S03]  /*10930*/  ULDC.64 UR4, c[0x0][0x9f8] ;  /* 0x00027e0000047ab9 */ /* 0x000fc60000000a00 */
[----:B------:R-:W3:Y:S04]  /*10940*/  LDL.LU R4, [R1+0x1c] ;  /* 0x00001c0001047983 */ /* 0x000ee80000300800 */
[----:B-1----:R-:W4:Y:S01]  /*10950*/  LDL R7, [R1+0xc] ;  /* 0x00000c0001077983 */ /* 0x002f220000100800 */
[----:B------:R-:W-:Y:S01]  /*10960*/  ISETP.NE.U32.AND P0, PT, RZ, UR4, PT ;  /* 0x00000004ff007c0c */ /* 0x000fe2000bf05070 */
[----:B------:R-:W-:Y:S02]  /*10970*/  ULDC.64 UR6, c[0x0][0x208] ;  /* 0x0000820000067ab9 */ /* 0x000fe40000000a00 */
[----:B------:R-:W5:Y:S01]  /*10980*/  LDL R0, [R1+0x30] ;  /* 0x0000300001007983 */ /* 0x000f620000100800 */
[----:B------:R-:W-:-:S13]  /*10990*/  ISETP.NE.AND.EX P0, PT, RZ, UR5, PT, P0 ;  /* 0x00000005ff007c0c */ /* 0x000fda000bf05300 */
[----:B--2---:R-:W-:-:S04]  /*109a0*/  @P0 IADD3 R2, P1, R2, UR4, RZ ;  /* 0x0000000402020c10 */ /* 0x004fc8000ff3e0ff */
[----:B---3--:R-:W-:Y:S01]  /*109b0*/  @P0 IADD3.X R3, R4, UR5, RZ, P1, !PT ;  /* 0x0000000504030c10 */ /* 0x008fe20008ffe4ff */
[----:B------:R-:W-:-:S04]  /*109c0*/  ULDC.64 UR4, c[0x0][0xa08] ;  /* 0x0002820000047ab9 */ /* 0x000fc80000000a00 */
[----:B----4-:R1:W2:Y:S01]  /*109d0*/  @P0 LDG.E R7, desc[UR6][R2.64] ;  /* 0x0000000602070981 */ /* 0x0102a2000c1e1900 */
[----:B-----5:R-:W-:Y:S01]  /*109e0*/  VIADD R9, R0, 0xffffffff ;  /* 0xffffffff00097836 */ /* 0x020fe20000000000 */
[----:B-1----:R-:W1:Y:S01]  /*109f0*/  LDC.64 R2, c[0x0][0x418] ;  /* 0x00010600ff027b82 */ /* 0x002e620000000a00 */
[----:B--2---:R-:W-:Y:S01]  /*10a00*/  SHF.R.S32.HI R8, RZ, 0x1f, R7 ;  /* 0x0000001fff087819 */ /* 0x004fe20000011407 */
[----:B------:R2:W-:Y:S04]  /*10a10*/  @P0 STL [R1+0xc], R7 ;  /* 0x00000c0701000387 */ /* 0x0005e80000100800 */
[----:B------:R2:W-:Y:S04]  /*10a20*/  STL [R1+0x2c], R9 ;  /* 0x00002c0901007387 */ /* 0x0005e80000100800 */
[----:B------:R2:W-:Y:S01]  /*10a30*/  STL [R1+0x1c], R8 ;  /* 0x00001c0801007387 */ /* 0x0005e20000100800 */
[----:B-1----:R-:W-:Y:S01]  /*10a40*/  LOP3.LUT P0, RZ, R2, UR4, RZ, 0xfc, !PT ;  /* 0x0000000402ff7c12 */ /* 0x002fe2000f80fcff */
[----:B------:R-:W-:-:S03]  /*10a50*/  UMOV UR4, 0xffffffff ;  /* 0xffffffff00047882 */ /* 0x000fc60000000000 */
[----:B------:R-:W-:-:S04]  /*10a60*/  LOP3.LUT P0, RZ, R3, UR5, RZ, 0xfc, P0 ;  /* 0x0000000503ff7c12 */ /* 0x000fc8000800fcff */
[----:B------:R-:W-:Y:S01]  /*10a70*/  SEL R0, R7, RZ, !P0 ;  /* 0x000000ff07007207 */ /* 0x000fe20004000000 */
[----:B--2---:R-:W-:Y:S08]  /*10a80*/  BRA.DIV UR4, `(.L_x_425) ;  /* 0x0000004a04287947 */ /* 0x004ff0000b800000 */
[----:B------:R-:W1:Y:S02]  /*10a90*/  S2R R4, SR_TID.X ;  /* 0x0000000000047919 */ /* 0x000e640000002100 */
[----:B-1----:R-:W-:-:S04]  /*10aa0*/  SHF.R.U32.HI R4, RZ, 0x5, R4 ;  /* 0x00000005ff047819 */ /* 0x002fc80000011604 */
[----:B------:R-:W-:-:S05]  /*10ab0*/  LOP3.LUT R4, R4, 0x3, RZ, 0xc0, !PT ;  /* 0x0000000304047812 */ /* 0x000fca00078ec0ff */
[----:B------:R1:W2:Y:S02]  /*10ac0*/  SHFL.IDX PT, R14, R4, RZ, 0x1f ;  /* 0x00001fff040e7589 */ /* 0x0002a400000e0000 */
.L_x_528:
[----:B------:R-:W-:Y:S01]  /*10ad0*/  PLOP3.LUT P1, PT, PT, PT, PT, 0x8, 0x0 ;  /* 0x000000000000781c */ /* 0x000fe20003f2e170 */
[----:B------:R3:W-:Y:S01]  /*10ae0*/  STL [R1], R0 ;  /* 0x0000000001007387 */ /* 0x0007e20000100800 */
[----:B--2---:R-:W-:Y:S02]  /*10af0*/  ISETP.NE.AND P0, PT, R14, RZ, PT ;  /* 0x000000ff0e00720c */ /* 0x004fe40003f05270 */
[----:B---3--:R-:W-:-:S05]  /*10b00*/  P2R R0, PR, RZ, 0x2 ;  /* 0x00000002ff007803 */ /* 0x008fca0000000000 */
[----:B------:R2:W-:Y:S06]  /*10b10*/  STL [R1+0x20], R0 ;  /* 0x0000200001007387 */ /* 0x0005ec0000100800 */
[----:B------:R-:W-:Y:S05]  /*10b20*/  @P0 BRA `(.L_x_426) ;  /* 0x0000000400340947 */ /* 0x000fea0003800000 */
[----:B------:R-:W-:-:S03]  /*10b30*/  UMOV UR4, 0xffffffff ;  /* 0xffffffff00047882 */ /* 0x000fc60000000000 */
[----:B------:R-:W-:Y:S05]  /*10b40*/  BRA.DIV UR4, `(.L_x_427) ;  /* 0x0000004a042c7947 */ /* 0x000fea000b800000 */
[----:B------:R-:W-:-:S13]  /*10b50*/  ELECT P6, URZ, PT ;  /* 0x00000000003f782f */ /* 0x000fda00038c0000 */
.L_x_531:
[----:B------:R-:W-:Y:S05]  /*10b60*/  @!P6 BRA `(.L_x_426) ;  /* 0x000000040024e947 */ /* 0x000fea0003800000 */
[----:B------:R3:W-:Y:S01]  /*10b70*/  STL [R1+0x14], R9 ;  /* 0x0000140901007387 */ /* 0x0007e20000100800 */
[----:B------:R-:W-:-:S04]  /*10b80*/  ISETP.NE.U32.AND P0, PT, R2, RZ, PT ;  /* 0x000000ff0200720c */ /* 0x000fc80003f05070 */
[----:B------:R-:W-:-:S13]  /*10b90*/  ISETP.NE.AND.EX P0, PT, R3, RZ, PT, P0 ;  /* 0x000000ff0300720c */ /* 0x000fda0003f05300 */
[----:B---3--:R-:W-:Y:S05]  /*10ba0*/  @!P0 BRA `(.L_x_428) ;  /* 0x0000000000548947 */ /* 0x008fea0003800000 */
[----:B------:R-:W3:Y:S01]  /*10bb0*/  LDC R6, c[0x0][0x43c] ;  /* 0x00010f00ff067b82 */ /* 0x000ee20000000800 */
[----:B--2---:R-:W-:Y:S01]  /*10bc0*/  IMAD.MOV.U32 R0, RZ, RZ, R9 ;  /* 0x000000ffff007224 */ /* 0x004fe200078e0009 */
[----:B------:R-:W-:Y:S01]  /*10bd0*/  ULDC.64 UR4, c[0x0][0x428] ;  /* 0x00010a0000047ab9 */ /* 0x000fe20000000a00 */
[----:B------:R-:W-:Y:S01]  /*10be0*/  ULDC.64 UR6, c[0x0][0x208] ;  /* 0x0000820000067ab9 */ /* 0x000fe20000000a00 */
[----:B---3--:R-:W-:-:S13]  /*10bf0*/  ISETP.NE.AND P0, PT, R6, 0x1, PT ;  /* 0x000000010600780c */ /* 0x008fda0003f05270 */
[----:B-1----:R-:W1:Y:S02]  /*10c00*/  @P0 LDC.64 R4, c[0x0][0x440] ;  /* 0x00011000ff040b82 */ /* 0x002e640000000a00 */
[----:B-1----:R-:W-:-:S05]  /*10c10*/  @P0 IMAD.HI.U32 R4, R9, R4, RZ ;  /* 0x0000000409040227 */ /* 0x002fca00078e00ff */
        /* <DEDUP_REMOVED lines=8> */
[----:B-1----:R-:W-:-:S04]  /*10ca0*/  IMAD R6, R8, UR4, RZ ;  /* 0x0000000408067c24 */ /* 0x002fc8000f8e02ff */
[----:B------:R-:W-:-:S04]  /*10cb0*/  IMAD R0, R7, UR5, R6 ;  /* 0x0000000507007c24 */ /* 0x000fc8000f8e0206 */
[----:B------:R-:W-:-:S05]  /*10cc0*/  IMAD.IADD R0, R5, 0x1, R0 ;  /* 0x0000000105007824 */ /* 0x000fca00078e0200 */
[----:B------:R-:W-:-:S05]  /*10cd0*/  LEA.HI.X R3, R4, R3, R0, 0x2, P0 ;  /* 0x0000000304037211 */ /* 0x000fca00000f1400 */
[----:B------:R-:W2:Y:S04]  /*10ce0*/  LDG.E R0, desc[UR6][R2.64] ;  /* 0x0000000602007981 */ /* 0x000ea8000c1e1900 */
[----:B--2---:R3:W-:Y:S02]  /*10cf0*/  STL [R1], R0 ;  /* 0x0000000001007387 */ /* 0x0047e40000100800 */
.L_x_428:
[----:B------:R-:W4:Y:S04]  /*10d00*/  LDL R7, [R1+0x4] ;  /* 0x0000040001077983 */ /* 0x000f280000100800 */
[----:B--23--:R-:W4:Y:S04]  /*10d10*/  LDL R0, [R1+0x8] ;  /* 0x0000080001007983 */ /* 0x00cf280000100800 */
[----:B------:R-:W2:Y:S01]  /*10d20*/  LDL R2, [R1+0x10] ;  /* 0x0000100001027983 */ /* 0x000ea20000100800 */
[----:B----4-:R-:W-:Y:S01]  /*10d30*/  IMAD R0, R0, 0x8, R7 ;  /* 0x0000000800007824 */ /* 0x010fe200078e0207 */
[----:B--2---:R-:W-:-:S04]  /*10d40*/  SHF.L.U32 R2, R2, 0x1f, RZ ;  /* 0x0000001f02027819 */ /* 0x004fc800000006ff */
[----:B------:R-:W2:Y:S02]  /*10d50*/  SYNCS.PHASECHK.TRANS64.TRYWAIT P0, [R0+URZ+0x34840], R2 ;  /* 0x03484002000075a7 */ /* 0x000ea4000800017f */
[----:B--2---:R-:W-:Y:S05]  /*10d60*/  @!P0 BRA `(.L_x_429) ;  /* 0x0000004400c48947 */ /* 0x004fea0003800000 */
.L_x_532:
[----:B------:R-:W3:Y:S02]  /*10d70*/  S2R R3, SR_TID.X ;  /* 0x0000000000037919 */ /* 0x000ee40000002100 */
[----:B---3--:R-:W-:-:S04]  /*10d80*/  LOP3.LUT R3, R3, 0x7f, RZ, 0xc0, !PT ;  /* 0x0000007f03037812 */ /* 0x008fc800078ec0ff */
[----:B------:R-:W-:-:S13]  /*10d90*/  ISETP.NE.AND P0, PT, R3, RZ, PT ;  /* 0x000000ff0300720c */ /* 0x000fda0003f05270 */
[----:B------:R-:W-:Y:S05]  /*10da0*/  @P0 BRA `(.L_x_430) ;  /* 0x00000000001c0947 */ /* 0x000fea0003800000 */
[----:B------:R-:W3:Y:S01]  /*10db0*/  S2R R3, SR_TID.X ;  /* 0x0000000000037919 */ /* 0x000ee20000002100 */
[----:B--2---:R-:W-:-:S04]  /*10dc0*/  IMAD.MOV.U32 R2, RZ, RZ, 0xb000 ;  /* 0x0000b000ff027424 */ /* 0x004fc800078e00ff */
[----:B------:R4:W-:Y:S01]  /*10dd0*/  SYNCS.ARRIVE.TRANS64 RZ, [R0+URZ+0x34830], R2 ;  /* 0x0348300200ff79a7 */ /* 0x0009e2000800003f */
[----:B---3--:R-:W-:-:S04]  /*10de0*/  LOP3.LUT R3, R3, 0x1f, RZ, 0xc0, !PT ;  /* 0x0000001f03037812 */ /* 0x008fc800078ec0ff */
[----:B------:R-:W-:-:S13]  /*10df0*/  ISETP.NE.AND P0, PT, R3, RZ, PT ;  /* 0x000000ff0300720c */ /* 0x000fda0003f05270 */
[----:B----4-:R-:W-:Y:S05]  /*10e00*/  @!P0 BRA `(.L_x_430) ;  /* 0x0000000000048947 */ /* 0x010fea0003800000 */
[----:B------:R-:W-:Y:S01]  /*10e10*/  BPT.TRAP 0x1 ;  /* 0x000000040000795c */ /* 0x000fe20000300000 */
.L_x_430:
[----:B------:R-:W3:Y:S04]  /*10e20*/  LDL R6, [R1+0x4] ;  /* 0x0000040001067983 */ /* 0x000ee80000100800 */
[----:B------:R-:W3:Y:S04]  /*10e30*/  LDL R5, [R1+0x8] ;  /* 0x0000080001057983 */ /* 0x000ee80000100800 */
[----:B-1----:R-:W4:Y:S04]  /*10e40*/  LDL R4, [R1+0x14] ;  /* 0x0000140001047983 */ /* 0x002f280000100800 */
[----:B------:R-:W5:Y:S04]  /*10e50*/  LDL R3, [R1+0x18] ;  /* 0x0000180001037983 */ /* 0x000f680000100800 */
[----:B--2---:R-:W2:Y:S01]  /*10e60*/  LDL R2, [R1] ;  /* 0x0000000001027983 */ /* 0x004ea20000100800 */
[----:B------:R-:W-:Y:S01]  /*10e70*/  R2UR UR9, R0 ;  /* 0x00000000000972ca */ /* 0x000fe200000e0000 */
[----:B------:R-:W-:Y:S01]  /*10e80*/  UIADD3 UR4, UP0, UR36, 0x370, URZ ;  /* 0x0000037024047890 */ /* 0x000fe2000ff1e03f */
[----:B------:R-:W-:Y:S01]  /*10e90*/  R2UR UR12, R18 ;  /* 0x00000000120c72ca */ /* 0x000fe200000e0000 */
[----:B------:R-:W-:Y:S01]  /*10ea0*/  UMOV UR10, URZ ;  /* 0x0000003f000a7c82 */ /* 0x000fe20008000000 */
[----:B------:R-:W-:Y:S01]  /*10eb0*/  PLOP3.LUT P0, PT, PT, PT, PT, 0x80, 0x0 ;  /* 0x000000000000781c */ /* 0x000fe20003f0f070 */
[----:B------:R-:W-:Y:S01]  /*10ec0*/  UMOV UR7, 0x14f00000 ;  /* 0x14f0000000077882 */ /* 0x000fe20000000000 */
[----:B------:R-:W-:-:S07]  /*10ed0*/  UMOV UR15, 0x40 ;  /* 0x00000040000f7882 */ /* 0x000fce0000000000 */
[----:B------:R-:W-:Y:S01]  /*10ee0*/  UIADD3 UR9, UR9, 0x34830, URZ ;  /* 0x0003483009097890 */ /* 0x000fe2000fffe03f */
[----:B---3--:R-:W-:Y:S01]  /*10ef0*/  IMAD R0, R5, 0xb000, R6 ;  /* 0x0000b00005007824 */ /* 0x008fe200078e0206 */
[----:B----4-:R-:W-:-:S04]  /*10f00*/  R2UR UR11, R4 ;  /* 0x00000000040b72ca */ /* 0x010fc800000e0000 */
[----:B------:R-:W-:Y:S02]  /*10f10*/  R2UR UR6, R0 ;  /* 0x00000000000672ca */ /* 0x000fe400000e0000 */
[----:B-----5:R-:W-:Y:S02]  /*10f20*/  R2UR UR5, R3 ;  /* 0x00000000030572ca */ /* 0x020fe400000e0000 */
[----:B------:R-:W-:Y:S02]  /*10f30*/  P2R R0, PR, RZ, 0x1 ;  /* 0x00000001ff007803 */ /* 0x000fe40000000000 */
[----:B--2---:R-:W-:-:S03]  /*10f40*/  R2UR UR13, R2 ;  /* 0x00000000020d72ca */ /* 0x004fc600000e0000 */
[----:B------:R3:W-:Y:S04]  /*10f50*/  STL [R1+0x20], R0 ;  /* 0x0000200001007387 */ /* 0x0007e80000100800 */
[----:B------:R-:W-:Y:S02]  /*10f60*/  UIADD3 UR8, UR6, 0x1e400, URZ ;  /* 0x0001e40006087890 */ /* 0x000fe4000fffe03f */
[----:B------:R-:W-:Y:S02]  /*10f70*/  UIMAD UR11, UR11, 0xb0, UR5 ;  /* 0x000000b00b0b78a4 */ /* 0x000fe4000f8e0205 */
[----:B------:R-:W-:Y:S02]  /*10f80*/  UIADD3.X UR5, URZ, UR37, URZ, UP0, !UPT ;  /* 0x000000253f057290 */ /* 0x000fe400087fe43f */
[----:B------:R-:W-:-:S03]  /*10f90*/  UIADD3 UR14, UR6, 0x23c00, URZ ;  /* 0x00023c00060e7890 */ /* 0x000fc6000fffe03f */
[----:B------:R-:W-:-:S04]  /*10fa0*/  UMOV UR6, 0x0 ;  /* 0x0000000000067882 */ /* 0x000fc80000000000 */
[----:B------:R1:W-:Y:S02]  /*10fb0*/  UTMALDG.4D [UR8], [UR4], desc[UR6] ;  /* 0x00000608040075b4 */ /* 0x0003e40008019000 */
[----:B-1----:R-:W-:Y:S01]  /*10fc0*/  UMOV UR8, UR14 ;  /* 0x0000000e00087c82 */ /* 0x002fe20008000000 */
[----:B------:R-:W-:Y:S02]  /*10fd0*/  UMOV UR10, UR15 ;  /* 0x0000000f000a7c82 */ /* 0x000fe40008000000 */
[----:B------:R3:W-:Y:S02]  /*10fe0*/  UTMALDG.4D [UR8], [UR4], desc[UR6] ;  /* 0x00000608040075b4 */ /* 0x0007e40008019000 */
[----:B---3--:R-:W-:Y:S01]  /*10ff0*/  NOP ;  /* 0x0000000000007918 */ /* 0x008fe20000000000 */
.L_x_426:
[----:B------:R-:W3:Y:S04]  /*11000*/  LDL R2, [R1+0x4] ;  /* 0x0000040001027983 */ /* 0x000ee80000100800 */
[----:B------:R-:W2:Y:S04]  /*11010*/  LDL.LU R3, [R1+0x34] ;  /* 0x0000340001037983 */ /* 0x000ea80000300800 */
[----:B------:R-:W4:Y:S04]  /*11020*/  LDL.LU R5, [R1+0x28] ;  /* 0x0000280001057983 */ /* 0x000f280000300800 */
[----:B-1----:R-:W5:Y:S01]  /*11030*/  LDL.LU R4, [R1+0x38] ;  /* 0x0000380001047983 */ /* 0x002f620000300800 */
[----:B------:R-:W-:Y:S05]  /*11040*/  WARPSYNC.ALL ;  /* 0x0000000000007948 */ /* 0x000fea0003800000 */
[----:B------:R-:W-:Y:S01]  /*11050*/  ULDC.64 UR4, c[0x0][0x298] ;  /* 0x0000a60000047ab9 */ /* 0x000fe20000000a00 */
[----:B------:R-:W-:Y:S01]  /*11060*/  ULDC.64 UR6, c[0x0][0xa00] ;  /* 0x0002800000067ab9 */ /* 0x000fe20000000a00 */
[----:B------:R-:W-:Y:S01]  /*11070*/  BSSY B6, `(.L_x_431) ;  /* 0x0000024000067945 */ /* 0x000fe20003800000 */
[----:B------:R-:W-:Y:S01]  /*11080*/  BAR.SYNC.DEFER_BLOCKING 0x8, 0x180 ;  /* 0x0206000000007b1d */ /* 0x000fe20000010000 */
[----:B------:R-:W-:-:S04]  /*11090*/  ISETP.NE.U32.AND P0, PT, RZ, UR6, PT ;  /* 0x00000006ff007c0c */ /* 0x000fc8000bf05070 */
[----:B------:R-:W-:Y:S01]  /*110a0*/  ISETP.NE.AND.EX P0, PT, RZ, UR7, PT, P0 ;  /* 0x00000007ff007c0c */ /* 0x000fe2000bf05300 */
[----:B---3--:R-:W-:Y:S01]  /*110b0*/  VIADD R2, R2, 0x16400 ;  /* 0x0001640002027836 */ /* 0x008fe20000000000 */
[----:B--2---:R-:W-:-:S04]  /*110c0*/  SHF.R.S32.HI R0, RZ, 0x1f, R3 ;  /* 0x0000001fff007819 */ /* 0x004fc80000011403 */
[----:B------:R-:W-:Y:S02]  /*110d0*/  LOP3.LUT P1, RZ, R2, 0x3ff, RZ, 0xc0, !PT ;  /* 0x000003ff02ff7812 */ /* 0x000fe4000782c0ff */
[----:B----4-:R-:W-:Y:S01]  /*110e0*/  SEL R5, R5, RZ, !P0 ;  /* 0x000000ff05057207 */ /* 0x010fe20004000000 */
[----:B------:R-:W-:Y:S01]  /*110f0*/  IMAD R0, R0, UR4, RZ ;  /* 0x0000000400007c24 */ /* 0x000fe2000f8e02ff */
[----:B-----5:R-:W-:-:S03]  /*11100*/  SEL R4, R4, RZ, !P0 ;  /* 0x000000ff04047207 */ /* 0x020fc60004000000 */
[C---:B------:R-:W-:Y:S02]  /*11110*/  IMAD R0, R3.reuse, UR5, R0 ;  /* 0x0000000503007c24 */ /* 0x040fe4000f8e0200 */
[----:B------:R-:W-:-:S05]  /*11120*/  IMAD.WIDE.U32 R2, R3, UR4, RZ ;  /* 0x0000000403027c25 */ /* 0x000fca000f8e00ff */
[----:B------:R1:W-:Y:S04]  /*11130*/  STL.64 [R1+0x48], R2 ;  /* 0x0000480201007387 */ /* 0x0003e80000100a00 */
[----:B------:R2:W-:Y:S04]  /*11140*/  STL [R1+0x28], R5 ;  /* 0x0000280501007387 */ /* 0x0005e80000100800 */
[----:B------:R2:W-:Y:S01]  /*11150*/  STL [R1+0x54], R4 ;  /* 0x0000540401007387 */ /* 0x0005e20000100800 */
[----:B-1----:R-:W-:Y:S01]  /*11160*/  IMAD.IADD R2, R3, 0x1, R0 ;  /* 0x0000000103027824 */ /* 0x002fe200078e0200 */
[----:B------:R-:W-:-:S05]  /*11170*/  SHF.R.S32.HI R0, RZ, 0x1f, R18 ;  /* 0x0000001fff007819 */ /* 0x000fca0000011412 */
[----:B------:R2:W-:Y:S04]  /*11180*/  STL [R1+0x38], R0 ;  /* 0x0000380001007387 */ /* 0x0005e80000100800 */
[----:B------:R2:W-:Y:S01]  /*11190*/  STL [R1+0x34], R2 ;  /* 0x0000340201007387 */ /* 0x0005e20000100800 */
[----:B------:R-:W-:Y:S05]  /*111a0*/  @!P1 BRA `(.L_x_432) ;  /* 0x0000000000409947 */ /* 0x000fea0003800000 */
[----:B--2---:R-:W-:Y:S01]  /*111b0*/  MOV R2, 0x0 ;  /* 0x0000000000027802 */ /* 0x004fe20000000f00 */
[----:B------:R-:W-:Y:S01]  /*111c0*/  ULDC.64 UR6, c[0x4][0xa0] ;  /* 0x0100280000067ab9 */ /* 0x000fe20000000a00 */
[----:B------:R-:W-:Y:S01]  /*111d0*/  ULDC.64 UR8, c[0x4][0xa8] ;  /* 0x01002a0000087ab9 */ /* 0x000fe20000000a00 */
[----:B------:R-:W-:Y:S01]  /*111e0*/  ULDC.64 UR4, c[0x4][0x20] ;  /* 0x0100080000047ab9 */ /* 0x000fe20000000a00 */
[----:B------:R-:W-:Y:S01]  /*111f0*/  IMAD.U32 R4, RZ, RZ, UR6 ;  /* 0x00000006ff047e24 */ /* 0x000fe2000f8e00ff */
[----:B------:R-:W-:Y:S01]  /*11200*/  MOV R7, UR9 ;  /* 0x0000000900077c02 */ /* 0x000fe20008000f00 */
[----:B------:R-:W1:Y:S01]  /*11210*/  LDC.64 R2, c[0x4][R2] ;  /* 0x0100000002027b82 */ /* 0x000e620000000a00 */
[----:B------:R-:W-:Y:S02]  /*11220*/  IMAD.U32 R5, RZ, RZ, UR7 ;  /* 0x00000007ff057e24 */ /* 0x000fe4000f8e00ff */
[----:B------:R-:W-:Y:S02]  /*11230*/  IMAD.U32 R6, RZ, RZ, UR8 ;  /* 0x00000008ff067e24 */ /* 0x000fe4000f8e00ff */
[----:B------:R-:W-:-:S02]  /*11240*/  IMAD.U32 R10, RZ, RZ, UR4 ;  /* 0x00000004ff0a7e24 */ /* 0x000fc4000f8e00ff */
[----:B------:R-:W-:Y:S02]  /*11250*/  IMAD.U32 R11, RZ, RZ, UR5 ;  /* 0x00000005ff0b7e24 */ /* 0x000fe4000f8e00ff */
[----:B------:R-:W-:Y:S02]  /*11260*/  IMAD.MOV.U32 R8, RZ, RZ, 0x70 ;  /* 0x00000070ff087424 */ /* 0x000fe400078e00ff */
[----:B0-----:R-:W-:Y:S02]  /*11270*/  IMAD.MOV.U32 R12, RZ, RZ, 0x1 ;  /* 0x00000001ff0c7424 */ /* 0x001fe400078e00ff */
[----:B------:R-:W-:-:S07]  /*11280*/  IMAD.MOV.U32 R13, RZ, RZ, RZ ;  /* 0x000000ffff0d7224 */ /* 0x000fce00078e00ff */
[----:B------:R-:W-:-:S07]  /*11290*/  LEPC R20, `(.L_x_432) ;  /* 0x000000001014794e */ /* 0x000fce0000000000 */
[----:B-1----:R-:W-:Y:S05]  /*112a0*/  CALL.ABS.NOINC R2 ;  /* 0x0000000002007343 */ /* 0x002fea0003c00000 */
.L_x_432:
[----:B------:R-:W-:Y:S05]  /*112b0*/  BSYNC B6 ;  /* 0x0000000000067941 */ /* 0x000fea0003800000 */
.L_x_431:
[----:B--2---:R-:W2:Y:S01]  /*112c0*/  LDL.LU R4, [R1+0x34] ;  /* 0x0000340001047983 */ /* 0x004ea20000300800 */
[----:B------:R-:W1:Y:S01]  /*112d0*/  LDC R7, c[0x0][0x448] ;  /* 0x00011200ff077b82 */ /* 0x000e620000000800 */
[----:B------:R-:W-:Y:S01]  /*112e0*/  ULDC.64 UR4, c[0x0][0x2d8] ;  /* 0x0000b60000047ab9 */ /* 0x000fe20000000a00 */
[----:B------:R-:W-:Y:S01]  /*112f0*/  IMAD.SHL.U32 R17, R17, 0x80, RZ ;  /* 0x0000008011117824 */ /* 0x000fe200078e00ff */
[----:B------:R-:W2:Y:S01]  /*11300*/  LDL.LU.64 R2, [R1+0x48] ;  /* 0x0000480001027983 */ /* 0x000ea20000300a00 */
[----:B------:R-:W-:-:S03]  /*11310*/  ULDC.64 UR6, c[0x0][0x280] ;  /* 0x0000a00000067ab9 */ /* 0x000fc60000000a00 */
[----:B------:R-:W3:Y:S04]  /*11320*/  LDL.LU R0, [R1+0x38] ;  /* 0x0000380001007983 */ /* 0x000ee80000300800 */
[----:B------:R-:W4:Y:S04]  /*11330*/  LDL.LU R6, [R1+0x54] ;  /* 0x0000540001067983 */ /* 0x000f280000300800 */
[----:B------:R-:W4:Y:S01]  /*11340*/  LDL.LU R5, [R1+0x28] ;  /* 0x0000280001057983 */ /* 0x000f220000300800 */
[----:B------:R-:W0:Y:S01]  /*11350*/  S2R R9, SR_TID.X ;  /* 0x0000000000097919 */ /* 0x000e220000002100 */
[----:B------:R-:W0:Y:S01]  /*11360*/  S2R R8, SR_TID.X ;  /* 0x0000000000087919 */ /* 0x000e220000002100 */
[----:B-1----:R-:W-:Y:S01]  /*11370*/  ISETP.NE.AND P0, PT, R7, 0x1, PT ;  /* 0x000000010700780c */ /* 0x002fe20003f05270 */
[----:B0-----:R-:W-:-:S02]  /*11380*/  IMAD.SHL.U32 R9, R9, 0x8, RZ ;  /* 0x0000000809097824 */ /* 0x001fc400078e00ff */
[----:B------:R-:W-:-:S03]  /*11390*/  IMAD.SHL.U32 R10, R8, 0x8, RZ ;  /* 0x00000008080a7824 */ /* 0x000fc600078e00ff */
[----:B------:R-:W-:-:S04]  /*113a0*/  LOP3.LUT R9, R9, 0x38, RZ, 0xc0, !PT ;  /* 0x0000003809097812 */ /* 0x000fc800078ec0ff */
[----:B------:R-:W-:Y:S02]  /*113b0*/  LOP3.LUT R9, R9, 0x40, RZ, 0xfc, !PT ;  /* 0x0000004009097812 */ /* 0x000fe400078efcff */
[----:B------:R-:W-:Y:S01]  /*113c0*/  LOP3.LUT R10, R10, 0x38, RZ, 0xc0, !PT ;  /* 0x000000380a0a7812 */ /* 0x000fe200078ec0ff */
[----:B--2---:R-:W-:Y:S02]  /*113d0*/  IMAD.MOV.U32 R3, RZ, RZ, R4 ;  /* 0x000000ffff037224 */ /* 0x004fe400078e0004 */
[----:B------:R-:W0:Y:S01]  /*113e0*/  S2R R4, SR_TID.X ;  /* 0x0000000000047919 */ /* 0x000e220000002100 */
[----:B---3--:R-:W-:Y:S02]  /*113f0*/  IMAD R0, R0, UR4, RZ ;  /* 0x0000000400007c24 */ /* 0x008fe4000f8e02ff */
[----:B------:R-:W-:-:S04]  /*11400*/  IMAD.WIDE.U32 R2, R18, UR4, R2 ;  /* 0x0000000412027c25 */ /* 0x000fc8000f8e0002 */
[----:B------:R-:W-:Y:S01]  /*11410*/  IMAD R0, R18, UR5, R0 ;  /* 0x0000000512007c24 */ /* 0x000fe2000f8e0200 */
[----:B------:R-:W-:-:S03]  /*11420*/  ULDC.64 UR4, c[0x0][0x2e0] ;  /* 0x0000b80000047ab9 */ /* 0x000fc60000000a00 */
[----:B------:R-:W-:Y:S02]  /*11430*/  IMAD.IADD R3, R3, 0x1, R0 ;  /* 0x0000000103037824 */ /* 0x000fe400078e0200 */
[----:B----4-:R-:W-:Y:S02]  /*11440*/  IMAD R0, R6, UR4, RZ ;  /* 0x0000000406007c24 */ /* 0x010fe4000f8e02ff */
[C---:B------:R-:W-:Y:S01]  /*11450*/  IMAD.WIDE.U32 R2, R5.reuse, UR4, R2 ;  /* 0x0000000405027c25 */ /* 0x040fe2000f8e0002 */
[----:B------:R-:W1:Y:S03]  /*11460*/  @P0 LDC R6, c[0x0][0x450] ;  /* 0x00011400ff060b82 */ /* 0x000e660000000800 */
[----:B------:R-:W-:Y:S01]  /*11470*/  IMAD R0, R5, UR5, R0 ;  /* 0x0000000505007c24 */ /* 0x000fe2000f8e0200 */
[----:B------:R-:W-:-:S03]  /*11480*/  ULDC.64 UR4, c[0x0][0x2d0] ;  /* 0x0000b40000047ab9 */ /* 0x000fc60000000a00 */
[----:B------:R-:W-:Y:S01]  /*11490*/  IMAD.IADD R3, R3, 0x1, R0 ;  /* 0x0000000103037824 */ /* 0x000fe200078e0200 */
[C---:B0-----:R-:W-:Y:S02]  /*114a0*/  LOP3.LUT R5, R4.reuse, 0x7f, RZ, 0xc0, !PT ;  /* 0x0000007f04057812 */ /* 0x041fe400078ec0ff */
[----:B------:R-:W-:Y:S02]  /*114b0*/  SHF.L.U32 R4, R4, 0x4, RZ ;  /* 0x0000000404047819 */ /* 0x000fe400000006ff */
[----:B------:R-:W-:-:S04]  /*114c0*/  SHF.R.U32.HI R5, RZ, 0x3, R5 ;  /* 0x00000003ff057819 */ /* 0x000fc80000011605 */
[----:B------:R-:W-:Y:S02]  /*114d0*/  LOP3.LUT R4, R5, 0x70, R4, 0xf8, !PT ;  /* 0x0000007005047812 */ /* 0x000fe400078ef804 */
[----:B------:R-:W0:Y:S02]  /*114e0*/  @P0 LDC R5, c[0x0][0x44c] ;  /* 0x00011300ff050b82 */ /* 0x000e240000000800 */
[----:B------:R-:W-:-:S05]  /*114f0*/  LOP3.LUT R0, R4, R17, RZ, 0xfc, !PT ;  /* 0x0000001104007212 */ /* 0x000fca00078efcff */
[----:B------:R-:W-:Y:S02]  /*11500*/  IMAD.MOV.U32 R4, RZ, RZ, R0 ;  /* 0x000000ffff047224 */ /* 0x000fe400078e0000 */
[----:B0-----:R-:W-:-:S05]  /*11510*/  @P0 IMAD.HI.U32 R5, R0, R5, RZ ;  /* 0x0000000500050227 */ /* 0x001fca00078e00ff */
[----:B-1----:R-:W-:-:S05]  /*11520*/  @P0 SHF.R.U32.HI R4, RZ, R6, R5 ;  /* 0x00000006ff040219 */ /* 0x002fca0000011605 */
[----:B------:R-:W-:Y:S02]  /*11530*/  IMAD.MOV R5, RZ, RZ, -R4 ;  /* 0x000000ffff057224 */ /* 0x000fe400078e0a04 */
[----:B------:R-:W-:-:S04]  /*11540*/  IMAD.WIDE.U32 R2, R4, UR4, R2 ;  /* 0x0000000404027c25 */ /* 0x000fc8000f8e0002 */
[----:B------:R-:W-:Y:S01]  /*11550*/  IMAD R0, R7, R5, R0 ;  /* 0x0000000507007224 */ /* 0x000fe200078e0200 */
[----:B------:R-:W-:-:S05]  /*11560*/  SHF.R.S32.HI R5, RZ, 0x1f, R4 ;  /* 0x0000001fff057819 */ /* 0x000fca0000011404 */
[----:B------:R-:W-:-:S04]  /*11570*/  IMAD R5, R5, UR4, RZ ;  /* 0x0000000405057c24 */ /* 0x000fc8000f8e02ff */
[----:B------:R-:W-:Y:S01]  /*11580*/  IMAD R4, R4, UR5, R5 ;  /* 0x0000000504047c24 */ /* 0x000fe2000f8e0205 */
[----:B------:R-:W-:-:S03]  /*11590*/  ULDC.64 UR4, c[0x0][0x2c8] ;  /* 0x0000b20000047ab9 */ /* 0x000fc60000000a00 */
[----:B------:R-:W-:Y:S01]  /*115a0*/  IMAD.IADD R3, R3, 0x1, R4 ;  /* 0x0000000103037824 */ /* 0x000fe200078e0204 */
[----:B------:R-:W-:Y:S01]  /*115b0*/  SHF.R.S32.HI R4, RZ, 0x1f, R0 ;  /* 0x0000001fff047819 */ /* 0x000fe20000011400 */
        /* <DEDUP_REMOVED lines=12> */
[----:B------:R-:W0:Y:S02]  /*11680*/  S2R R5, SR_TID.X ;  /* 0x0000000000057919 */ /* 0x000e240000002100 */
[----:B0-----:R-:W-:-:S04]  /*11690*/  LOP3.LUT R5, R5, 0x7f, RZ, 0xc0, !PT ;  /* 0x0000007f05057812 */ /* 0x001fc800078ec0ff */
[----:B------:R-:W-:Y:S02]  /*116a0*/  SHF.R.U32.HI R6, RZ, 0x3, R5 ;  /* 0x00000003ff067819 */ /* 0x000fe40000011605 */
[----:B------:R-:W2:Y:S01]  /*116b0*/  LDL.LU R5, [R1+0x40] ;  /* 0x0000400001057983 */ /* 0x000ea20000300800 */
[----:B------:R-:W-:Y:S02]  /*116c0*/  ULDC.64 UR4, c[0x0][0x208] ;  /* 0x0000820000047ab9 */ /* 0x000fe40000000a00 */
[----:B------:R-:W-:Y:S01]  /*116d0*/  IMAD.IADD R2, R6, 0x1, R17 ;  /* 0x0000000106027824 */ /* 0x000fe200078e0211 */
[----:B------:R-:W-:Y:S04]  /*116e0*/  SHFL.IDX PT, R8, R0, 0x1, 0x181f ;  /* 0x00381f0000087f89 */ /* 0x000fe800000e0000 */
[----:B------:R-:W-:Y:S01]  /*116f0*/  SHFL.IDX PT, R6, R0, RZ, 0x181f ;  /* 0x00181fff00067589 */ /* 0x000fe200000e0000 */
[----:B--2---:R-:W-:Y:S01]  /*11700*/  IMAD R3, R5, R7, RZ ;  /* 0x0000000705037224 */ /* 0x004fe200078e02ff */
[----:B------:R-:W-:-:S02]  /*11710*/  IADD3 R5, R2, 0x10, RZ ;  /* 0x0000001002057810 */ /* 0x000fc40007ffe0ff */
[----:B------:R-:W0:Y:S02]  /*11720*/  SHFL.IDX PT, R7, R4, RZ, 0x181f ;  /* 0x00181fff04077589 */ /* 0x000e2400000e0000 */
[-C--:B------:R-:W-:Y:S02]  /*11730*/  ISETP.GE.AND P4, PT, R2, R3.reuse, PT ;  /* 0x000000030200720c */ /* 0x080fe40003f86270 */
[----:B------:R-:W-:Y:S02]  /*11740*/  ISETP.GE.AND P2, PT, R5, R3, PT ;  /* 0x000000030500720c */ /* 0x000fe40003f46270 */
[----:B------:R-:W1:Y:S09]  /*11750*/  SHFL.IDX PT, R5, R4, 0x1, 0x181f ;  /* 0x00381f0004057f89 */ /* 0x000e7200000e0000 */
[----:B0-----:R-:W-:-:S05]  /*11760*/  @!P4 LEA R7, P3, R10, R7, 0x1 ;  /* 0x000000070a07c211 */ /* 0x001fca00078608ff */
[----:B------:R-:W-:-:S05]  /*11770*/  @!P4 IMAD.X R6, RZ, RZ, R6, P3 ;  /* 0x000000ffff06c224 */ /* 0x000fca00018e0606 */
[----:B------:R-:W-:-:S04]  /*11780*/  @!P4 LOP3.LUT R7, R7, R6, RZ, 0x3c, !PT ;  /* 0x000000060707c212 */ /* 0x000fc800078e3cff */
[----:B------:R-:W-:-:S04]  /*11790*/  @!P4 LOP3.LUT R6, R7, R6, RZ, 0x3c, !PT ;  /* 0x000000060706c212 */ /* 0x000fc800078e3cff */
[----:B------:R-:W-:-:S05]  /*117a0*/  @!P4 LOP3.LUT R7, R7, R6, RZ, 0x3c, !PT ;  /* 0x000000060707c212 */ /* 0x000fca00078e3cff */
[----:B-----5:R-:W-:Y:S04]  /*117b0*/  @!P4 LDGSTS.E.BYPASS.LTC128B.128 [R9+0x16400], desc[UR4][R6.64], !P0 ;  /* 0x164000000609cfae */ /* 0x020fe8000c101d44 */
[----:B------:R1:W-:Y:S02]  /*117c0*/  @!P4 LDGSTS.E.BYPASS.LTC128B.128 [R9+0x1a400], desc[UR4][R6.64+0x80], !P1 ;  /* 0x1a4000800609cfae */ /* 0x0003e4000c901d44 */
[----:B-1----:R-:W-:Y:S01]  /*117d0*/  @!P2 LEA R7, P3, R10, R5, 0x1 ;  /* 0x000000050a07a211 */ /* 0x002fe200078608ff */
[----:B------:R-:W-:-:S04]  /*117e0*/  VIADD R5, R2, 0x20 ;  /* 0x0000002002057836 */ /* 0x000fc80000000000 */
[----:B------:R-:W-:-:S05]  /*117f0*/  @!P2 IMAD.X R6, RZ, RZ, R8, P3 ;  /* 0x000000ffff06a224 */ /* 0x000fca00018e0608 */
[----:B------:R-:W-:-:S04]  /*11800*/  @!P2 LOP3.LUT R7, R7, R6, RZ, 0x3c, !PT ;  /* 0x000000060707a212 */ /* 0x000fc800078e3cff */
[----:B------:R-:W-:-:S04]  /*11810*/  @!P2 LOP3.LUT R6, R7, R6, RZ, 0x3c, !PT ;  /* 0x000000060706a212 */ /* 0x000fc800078e3cff */
[----:B------:R-:W-:-:S05]  /*11820*/  @!P2 LOP3.LUT R7, R7, R6, RZ, 0x3c, !PT ;  /* 0x000000060707a212 */ /* 0x000fca00078e3cff */
        /* <DEDUP_REMOVED lines=16> */
[----:B0-----:R-:W-:-:S05]  /*11930*/  @!P2 IMAD.X R6, RZ, RZ, R6, P3 ;  /* 0x000000ffff06a224 */ /* 0x001fca00018e0606 */
[----:B------:R-:W-:Y:S01]  /*11940*/  @!P2 MOV R7, R6 ;  /* 0x000000060007a202 */ /* 0x000fe20000000f00 */
        /* <DEDUP_REMOVED lines=19> */
[----:B------:R-:W-:Y:S01]  /*11a80*/  @!P2 IMAD.MOV.U32 R7, RZ, RZ, R6 ;  /* 0x000000ffff07a224 */ /* 0x000fe200078e0006 */
[----:B------:R-:W-:Y:S01]  /*11a90*/  @!P2 MOV R6, R5 ;  /* 0x000000050006a202 */ /* 0x000fe20000000f00 */
[----:B------:R-:W-:-:S04]  /*11aa0*/  VIADD R5, R2, 0x60 ;  /* 0x0000006002057836 */ /* 0x000fc80000000000 */
[----:B------:R-:W-:Y:S04]  /*11ab0*/  @!P2 LDGSTS.E.BYPASS.LTC128B.128 [R9+0x18c00], desc[UR4][R6.64], !P0 ;  /* 0x18c000000609afae */ /* 0x000fe8000c101d44 */
[----:B------:R0:W-:Y:S01]  /*11ac0*/  @!P2 LDGSTS.E.BYPASS.LTC128B.128 [R9+0x1cc00], desc[UR4][R6.64+0x80], !P1 ;  /* 0x1cc000800609afae */ /* 0x0001e2000c901d44 */
[----:B------:R-:W-:-:S03]  /*11ad0*/  ISETP.GE.AND P2, PT, R5, R3, PT ;  /* 0x000000030500720c */ /* 0x000fc60003f46270 */
[----:B------:R-:W1:Y:S04]  /*11ae0*/  SHFL.IDX PT, R5, R4, 0x6, 0x181f ;  /* 0x00d81f0004057f89 */ /* 0x000e6800000e0000 */
[----:B------:R-:W-:Y:S04]  /*11af0*/  SHFL.IDX PT, R4, R4, 0x7, 0x181f ;  /* 0x00f81f0004047f89 */ /* 0x000fe800000e0000 */
[----:B0-----:R-:W0:Y:S04]  /*11b00*/  SHFL.IDX PT, R6, R0, 0x6, 0x181f ;  /* 0x00d81f0000067f89 */ /* 0x001e2800000e0000 */
[----:B------:R-:W2:Y:S01]  /*11b10*/  SHFL.IDX PT, R0, R0, 0x7, 0x181f ;  /* 0x00f81f0000007f89 */ /* 0x000ea200000e0000 */
[----:B-1----:R-:W-:-:S05]  /*11b20*/  @!P2 LEA R5, P3, R10, R5, 0x1 ;  /* 0x000000050a05a211 */ /* 0x002fca00078608ff */
[----:B0-----:R-:W-:-:S04]  /*11b30*/  @!P2 IMAD.X R6, RZ, RZ, R6, P3 ;  /* 0x000000ffff06a224 */ /* 0x001fc800018e0606 */
[----:B------:R-:W-:Y:S02]  /*11b40*/  @!P2 IMAD.MOV.U32 R7, RZ, RZ, R6 ;  /* 0x000000ffff07a224 */ /* 0x000fe400078e0006 */
[----:B------:R-:W-:-:S05]  /*11b50*/  @!P2 IMAD.MOV.U32 R6, RZ, RZ, R5 ;  /* 0x000000ffff06a224 */ /* 0x000fca00078e0005 */
[----:B------:R0:W-:Y:S04]  /*11b60*/  @!P2 LDGSTS.E.BYPASS.LTC128B.128 [R9+0x19400], desc[UR4][R6.64], !P0 ;  /* 0x194000000609afae */ /* 0x0001e8000c101d44 */
[----:B--2---:R0:W-:Y:S02]  /*11b70*/  @!P2 LDGSTS.E.BYPASS.LTC128B.128 [R9+0x1d400], desc[UR4][R6.64+0x80], !P1 ;  /* 0x1d4000800609afae */ /* 0x0041e4000c901d44 */
.L_x_549:
[----:B------:R-:W-:Y:S01]  /*11b80*/  VIADD R2, R2, 0x70 ;  /* 0x0000007002027836 */ /* 0x000fe20000000000 */
[----:B------:R-:W-:Y:S04]  /*11b90*/  BSSY B0, `(.L_x_434) ;  /* 0x000000b000007945 */ /* 0x000fe80003800000 */
[----:B------:R-:W-:-:S13]  /*11ba0*/  ISETP.GE.AND P2, PT, R2, R3, PT ;  /* 0x000000030200720c */ /* 0x000fda0003f46270 */
[----:B------:R-:W-:Y:S05]  /*11bb0*/  @P2 BRA `(.L_x_435) ;  /* 0x0000000000202947 */ /* 0x000fea0003800000 */
[----:B------:R-:W-:Y:S01]  /*11bc0*/  LEA R2, P2, R10, R4, 0x1 ;  /* 0x000000040a027211 */ /* 0x000fe200078408ff */
[----:B------:R-:W-:-:S04]  /*11bd0*/  ULDC.64 UR4, c[0x0][0x208] ;  /* 0x0000820000047ab9 */ /* 0x000fc80000000a00 */
[----:B------:R-:W-:-:S05]  /*11be0*/  IMAD.X R3, RZ, RZ, R0, P2 ;  /* 0x000000ffff037224 */ /* 0x000fca00010e0600 */
[----:B------:R-:W-:Y:S01]  /*11bf0*/  @!PT LDS RZ, [RZ] ;  /* 0x00000000fffff984 */ /* 0x000fe20000000800 */
[----:B------:R-:W-:Y:S01]  /*11c00*/  @!PT LDS RZ, [RZ] ;  /* 0x00000000fffff984 */ /* 0x000fe20000000800 */
[----:B------:R-:W-:Y:S01]  /*11c10*/  @!PT LDS RZ, [RZ] ;  /* 0x00000000fffff984 */ /* 0x000fe20000000800 */
[----:B------:R1:W-:Y:S04]  /*11c20*/  LDGSTS.E.BYPASS.LTC128B.128 [R9+0x19c00], desc[UR4][R2.64], !P0 ;  /* 0x19c0000002097fae */ /* 0x0003e8000c101d44 */
[----:B------:R1:W-:Y:S02]  /*11c30*/  LDGSTS.E.BYPASS.LTC128B.128 [R9+0x1dc00], desc[UR4][R2.64+0x80], !P1 ;  /* 0x1dc0008002097fae */ /* 0x0003e4000c901d44 */
.L_x_435:
[----:B------:R-:W-:Y:S05]  /*11c40*/  BSYNC B0 ;  /* 0x0000000000007941 */ /* 0x000fea0003800000 */
.L_x_434:
[----:B01----:R-:W2:Y:S01]  /*11c50*/  LDL R9, [R1+0x4] ;  /* 0x0000040001097983 */ /* 0x003ea20000100800 */
[----:B------:R-:W-:Y:S01]  /*11c60*/  PLOP3.LUT P0, PT, PT, PT, PT, 0x80, 0x0 ;  /* 0x000000000000781c */ /* 0x000fe20003f0f070 */
[----:B------:R-:W-:Y:S01]  /*11c70*/  NOP ;  /* 0x0000000000007918 */ /* 0x000fe20000000000 */
[----:B--2---:R-:W-:-:S11]  /*11c80*/  VIADD R6, R9, 0x34800 ;  /* 0x0003480009067836 */ /* 0x004fd60000000000 */
.L_x_436:
[----:B------:R-:W2:Y:S01]  /*11c90*/  LDL R2, [R1+0x4] ;  /* 0x0000040001027983 */ /* 0x000ea20000100800 */
[----:B------:R-:W-:Y:S02]  /*11ca0*/  PLOP3.LUT P1, PT, P1, P0, PT, 0xa2, 0x0 ;  /* 0x000000000000781c */ /* 0x000fe40000f21472 */
[----:B--2---:R-:W-:-:S08]  /*11cb0*/  @P0 R2UR P1, UR4, R2 ;  /* 0x00000000020402ca */ /* 0x004fd00000020000 */
[----:B------:R-:W-:-:S05]  /*11cc0*/  @P0 PLOP3.LUT P0, PT, P1, PT, PT, 0x80, 0x0 ;  /* 0x000000000000081c */ /* 0x000fca0000f0f070 */
[----:B------:R-:W-:Y:S01]  /*11cd0*/  @!P1 SYNCS.ARRIVE.TRANS64.RED.A0T1 RZ, [UR4+0x34800], RZ ;  /* 0x034800ffffff99a7 */ /* 0x000fe20008200404 */
[----:B------:R-:W-:Y:S07]  /*11ce0*/  @!P1 ARRIVES.LDGSTSBAR.64.TRANSCNT [UR4+0x34800] ;  /* 0x03480000ff0099b0 */ /* 0x000fee0008000a84 */
[----:B------:R-:W-:Y:S05]  /*11cf0*/  @P0 BRA.U.ANY `(.L_x_436) ;  /* 0xfffffffd00e40947 */ /* 0x000fea000393ffff */
[----:B------:R-:W2:Y:S02]  /*11d00*/  LDL.LU R3, [R1+0x50] ;  /* 0x0000500001037983 */ /* 0x000ea40000300800 */
[----:B--2---:R-:W-:-:S05]  /*11d10*/  VIADD R3, R3, 0x1 ;  /* 0x0000000103037836 */ /* 0x004fca0000000000 */
[----:B------:R0:W-:Y:S01]  /*11d20*/  STL [R1+0x50], R3 ;  /* 0x0000500301007387 */ /* 0x0001e20000100800 */
[----:B------:R-:W-:-:S04]  /*11d30*/  LEA.HI R0, R3, R3, RZ, 0x1 ;  /* 0x0000000303007211 */ /* 0x000fc800078f08ff */
[----:B------:R-:W-:-:S04]  /*11d40*/  LOP3.LUT R0, R0, 0xfffffffe, RZ, 0xc0, !PT ;  /* 0xfffffffe00007812 */ /* 0x000fc800078ec0ff */
[----:B------:R-:W-:-:S04]  /*11d50*/  IADD3 R0, R3, -R0, RZ ;  /* 0x8000000003007210 */ /* 0x000fc80007ffe0ff */
[----:B------:R-:W-:Y:S01]  /*11d60*/  SHF.L.U32 R0, R0, 0x1f, RZ ;  /* 0x0000001f00007819 */ /* 0x000fe200000006ff */
[----:B------:R-:W-:Y:S01]  /*11d70*/  NOP ;  /* 0x0000000000007918 */ /* 0x000fe20000000000 */
[----:B------:R0:W-:Y:S01]  /*11d80*/  SYNCS.ARRIVE.TRANS64.A1T0 RZ, [R2+URZ+0x34800], RZ ;  /* 0x034800ff02ff79a7 */ /* 0x0001e2000810003f */
[----:B------:R-:W-:Y:S01]  /*11d90*/  BSSY B0, `(.L_x_437) ;  /* 0x0000003000007945 */ /* 0x000fe20003800000 */
[----:B------:R-:W1:Y:S03]  /*11da0*/  SYNCS.PHASECHK.TRANS64.TRYWAIT P0, [R2+URZ+0x34820], R0 ;  /* 0x03482000020075a7 */ /* 0x000e66000800017f */
[----:B01----:R-:W-:Y:S05]  /*11db0*/  @!P0 BRA `(.L_x_438) ;  /* 0x0000004000988947 */ /* 0x003fea0003800000 */
.L_x_550:
[----:B------:R-:W-:Y:S05]  /*11dc0*/  BSYNC B0 ;  /* 0x0000000000007941 */ /* 0x000fea0003800000 */
.L_x_437:
[----:B0-----:R-:W2:Y:S01]  /*11dd0*/  LDL.LU R2, [R1+0x3c] ;  /* 0x00003c0001027983 */ /* 0x001ea20000300800 */
[----:B------:R-:W-:Y:S01]  /*11de0*/  BSSY B0, `(.L_x_439) ;  /* 0x00001f9000007945 */ /* 0x000fe20003800000 */
[----:B--2---:R-:W-:-:S13]  /*11df0*/  ISETP.GE.AND P0, PT, R2, 0xb1, PT ;  /* 0x000000b10200780c */ /* 0x004fda0003f06270 */
[----:B------:R-:W-:Y:S05]  /*11e00*/  @!P0 BRA `(.L_x_440) ;  /* 0x0000001c00d88947 */ /* 0x000fea0003800000 */
[----:B------:R-:W2:Y:S01]  /*11e10*/  LDL R2, [R1+0x30] ;  /* 0x0000300001027983 */ /* 0x000ea20000100800 */
[----:B------:R-:W-:Y:S01]  /*11e20*/  IMAD.MOV.U32 R0, RZ, RZ, 0x1 ;  /* 0x00000001ff007424 */ /* 0x000fe200078e00ff */
[----:B------:R-:W-:Y:S01]  /*11e30*/  BSSY B2, `(.L_x_441) ;  /* 0x00000ad000027945 */ /* 0x000fe20003800000 */
[----:B--2---:R-:W-:-:S05]  /*11e40*/  IMAD.MOV R9, RZ, RZ, -R2 ;  /* 0x000000ffff097224 */ /* 0x004fca00078e0a02 */
[----:B------:R-:W-:-:S05]  /*11e50*/  VIADDMNMX R9, R9, R0, 0xffffffff, !PT ;  /* 0xffffffff09097446 */ /* 0x000fca0007800100 */
[----:B------:R-:W-:-:S05]  /*11e60*/  IMAD.IADD R0, R2, 0x1, R9 ;  /* 0x0000000102007824 */ /* 0x000fca00078e0209 */
[----:B------:R-:W-:-:S04]  /*11e70*/  LOP3.LUT R0, R0, 0x1, RZ, 0xc0, !PT ;  /* 0x0000000100007812 */ /* 0x000fc800078ec0ff */
[----:B------:R-:W-:Y:S01]  /*11e80*/  ISETP.NE.U32.AND P0, PT, R0, 0x1, PT ;  /* 0x000000010000780c */ /* 0x000fe20003f05070 */
[----:B------:R-:W-:-:S12]  /*11e90*/  VIADD R0, R2, 0xfffffffe ;  /* 0xfffffffe02007836 */ /* 0x000fd80000000000 */
[----:B------:R-:W-:Y:S05]  /*11ea0*/  @P0 BRA `(.L_x_442) ;  /* 0x0000000800940947 */ /* 0x000fea0003800000 */
[----:B------:R-:W2:Y:S04]  /*11eb0*/  LDL R4, [R1+0x20] ;  /* 0x0000200001047983 */ /* 0x000ea80000100800 */
[----:B------:R-:W3:Y:S04]  /*11ec0*/  LDL R3, [R1+0x8] ;  /* 0x0000080001037983 */ /* 0x000ee80000100800 */
[----:B------:R-:W4:Y:S01]  /*11ed0*/  LDL R2, [R1+0x10] ;  /* 0x0000100001027983 */ /* 0x000f220000100800 */
[----:B------:R-:W-:Y:S01]  /*11ee0*/  BSSY B1, `(.L_x_443) ;  /* 0x000009d000017945 */ /* 0x000fe20003800000 */
[----:B--2---:R-:W-:Y:S01]  /*11ef0*/  ISETP.NE.AND P1, PT, R4, RZ, PT ;  /* 0x000000ff0400720c */ /* 0x004fe20003f25270 */
[----:B---3--:R-:W-:-:S05]  /*11f00*/  VIADD R7, R3, 0x1 ;  /* 0x0000000103077836 */ /* 0x008fca0000000000 */
[----:B------:R-:W-:-:S04]  /*11f10*/  ISETP.NE.AND P0, PT, R7, 0x2, PT ;  /* 0x000000020700780c */ /* 0x000fc80003f05270 */
[----:B------:R-:W-:Y:S02]  /*11f20*/  SEL R10, RZ, 0x1, P0 ;  /* 0x00000001ff0a7807 */ /* 0x000fe40000000000 */
[----:B------:R-:W-:Y:S02]  /*11f30*/  SEL R7, R7, RZ, P0 ;  /* 0x000000ff07077207 */ /* 0x000fe40000000000 */
[----:B----4-:R-:W-:Y:S01]  /*11f40*/  LOP3.LUT R10, R2, R10, RZ, 0x3c, !PT ;  /* 0x0000000a020a7212 */ /* 0x010fe200078e3cff */
[----:B------:R-:W-:Y:S06]  /*11f50*/  @!P1 BRA `(.L_x_444) ;  /* 0x0000000800549947 */ /* 0x000fec0003800000 */
[----:B------:R0:W5:Y:S01]  /*11f60*/  LDL R4, [R1] ;  /* 0x0000000001047983 */ /* 0x0001620000100800 */
[----:B------:R-:W-:Y:S02]  /*11f70*/  ULDC.64 UR4, c[0x0][0x418] ;  /* 0x0001060000047ab9 */ /* 0x000fe40000000a00 */
[----:B------:R-:W-:-:S04]  /*11f80*/  ISETP.NE.U32.AND P0, PT, RZ, UR4, PT ;  /* 0x00000004ff007c0c */ /* 0x000fc8000bf05070 */
[----:B------:R-:W-:-:S13]  /*11f90*/  ISETP.NE.AND.EX P0, PT, RZ, UR5, PT, P0 ;  /* 0x00000005ff007c0c */ /* 0x000fda000bf05300 */
[----:B0-----:R-:W-:Y:S05]  /*11fa0*/  @!P0 BRA `(.L_x_445) ;  /* 0x0000000000508947 */ /* 0x001fea0003800000 */
[----:B------:R-:W2:Y:S01]  /*11fb0*/  LDL R11, [R1+0x1c] ;  /* 0x00001c00010b7983 */ /* 0x000ea20000100800 */
[----:B------:R-:W0:Y:S01]  /*11fc0*/  LDC R5, c[0x0][0x43c] ;  /* 0x00010f00ff057b82 */ /* 0x000e220000000800 */
[----:B------:R-:W-:Y:S02]  /*11fd0*/  ULDC.64 UR6, c[0x0][0x428] ;  /* 0x00010a0000067ab9 */ /* 0x000fe40000000a00 */
[----:B------:R-:W3:Y:S01]  /*11fe0*/  LDL R8, [R1+0xc] ;  /* 0x00000c0001087983 */ /* 0x000ee20000100800 */
[----:B------:R-:W-:Y:S01]  /*11ff0*/  ULDC.64 UR8, c[0x0][0x208] ;  /* 0x0000820000087ab9 */ /* 0x000fe20000000a00 */
[----:B0-----:R-:W-:-:S13]  /*12000*/  ISETP.NE.AND P0, PT, R5, 0x1, PT ;  /* 0x000000010500780c */ /* 0x001fda0003f05270 */
[----:B------:R-:W0:Y:S02]  /*12010*/  @P0 LDC.64 R2, c[0x0][0x440] ;  /* 0x00011000ff020b82 */ /* 0x000e240000000a00 */
[----:B0----5:R-:W-:-:S04]  /*12020*/  @P0 IMAD.HI.U32 R4, R0, R2, RZ ;  /* 0x0000000200040227 */ /* 0x021fc800078e00ff */
[----:B------:R-:W-:Y:S01]  /*12030*/  IMAD.MOV.U32 R2, RZ, RZ, R0 ;  /* 0x000000ffff027224 */ /* 0x000fe200078e0000 */
[----:B------:R-:W-:-:S05]  /*12040*/  @P0 SHF.R.U32.HI R2, RZ, R3, R4 ;  /* 0x00000003ff020219 */ /* 0x000fca0000011604 */
[----:B------:R-:W-:-:S04]  /*12050*/  IMAD.MOV R3, RZ, RZ, -R2 ;  /* 0x000000ffff037224 */ /* 0x000fc800078e0a02 */
[----:B------:R-:W-:Y:S01]  /*12060*/  IMAD R0, R5, R3, R0 ;  /* 0x0000000305007224 */ /* 0x000fe200078e0200 */
[----:B------:R-:W-:Y:S01]  /*12070*/  SHF.R.S32.HI R3, RZ, 0x1f, R2 ;  /* 0x0000001fff037819 */ /* 0x000fe20000011402 */
[----:B--2---:R-:W-:-:S04]  /*12080*/  IMAD R4, R11, UR6, RZ ;  /* 0x000000060b047c24 */ /* 0x004fc8000f8e02ff */
[C---:B---3--:R-:W-:Y:S02]  /*12090*/  IMAD R4, R8.reuse, UR7, R4 ;  /* 0x0000000708047c24 */ /* 0x048fe4000f8e0204 */
[----:B------:R-:W-:-:S04]  /*120a0*/  IMAD.WIDE.U32 R2, R8, UR6, R2 ;  /* 0x0000000608027c25 */ /* 0x000fc8000f8e0002 */
[----:B------:R-:W-:Y:S01]  /*120b0*/  IMAD.IADD R3, R4, 0x1, R3 ;  /* 0x0000000104037824 */ /* 0x000fe200078e0203 */
[----:B------:R-:W-:-:S04]  /*120c0*/  LEA R4, P0, R2, UR4, 0x2 ;  /* 0x0000000402047c11 */ /* 0x000fc8000f8010ff */
[----:B------:R-:W-:-:S05]  /*120d0*/  LEA.HI.X R5, R2, UR5, R3, 0x2, P0 ;  /* 0x0000000502057c11 */ /* 0x000fca00080f1403 */
[----:B------:R0:W5:Y:S04]  /*120e0*/  LDG.E R4, desc[UR8][R4.64] ;  /* 0x0000000804047981 */ /* 0x000168000c1e1900 */
.L_x_445:
[----:B------:R-:W2:Y:S01]  /*120f0*/  LDL R2, [R1+0x4] ;  /* 0x0000040001027983 */ /* 0x000ea20000100800 */
[----:B------:R-:W-:Y:S01]  /*12100*/  BSSY B3, `(.L_x_446) ;  /* 0x0000005000037945 */ /* 0x000fe20003800000 */
[----:B--2---:R-:W-:Y:S02]  /*12110*/  LEA R3, R7, R2, 0x3 ;  /* 0x0000000207037211 */ /* 0x004fe400078e18ff */
[----:B------:R-:W-:-:S04]  /*12120*/  SHF.L.U32 R2, R10, 0x1f, RZ ;  /* 0x0000001f0a027819 */ /* 0x000fc800000006ff */
[----:B------:R-:W1:Y:S02]  /*12130*/  SYNCS.PHASECHK.TRANS64.TRYWAIT P0, [R3+URZ+0x34840], R2 ;  /* 0x03484002030075a7 */ /* 0x000e64000800017f */
[----:B-1----:R-:W-:Y:S05]  /*12140*/  @!P0 BRA `(.L_x_447) ;  /* 0x0000003c00cc8947 */ /* 0x002fea0003800000 */
.L_x_551:
[----:B------:R-:W-:Y:S05]  /*12150*/  BSYNC B3 ;  /* 0x0000000000037941 */ /* 0x000fea0003800000 */
.L_x_446:
[----:B0-----:R-:W0:Y:S01]  /*12160*/  S2R R5, SR_TID.X ;  /* 0x0000000000057919 */ /* 0x001e220000002100 */
        /* <DEDUP_REMOVED lines=11> */
.L_x_449:
[----:B------:R-:W-:Y:S05]  /*12220*/  BSYNC B3 ;  /* 0x0000000000037941 */ /* 0x000fea0003800000 */
.L_x_448:
[----:B------:R-:W2:Y:S04]  /*12230*/  LDL R5, [R1+0x4] ;  /* 0x0000040001057983 */ /* 0x000ea80000100800 */
[----:B-1----:R-:W3:Y:S01]  /*12240*/  LDL R2, [R1+0x18] ;  /* 0x0000180001027983 */ /* 0x002ee20000100800 */
        /* <DEDUP_REMOVED lines=8> */
[----:B--2---:R-:W-:-:S02]  /*122d0*/  IMAD R8, R7, 0xb000, R5 ;  /* 0x0000b00007087824 */ /* 0x004fc400078e0205 */
[----:B---3--:R-:W-:Y:S02]  /*122e0*/  IMAD R2, R0, 0xb0, R2 ;  /* 0x000000b000027824 */ /* 0x008fe400078e0202 */
[----:B------:R-:W-:-:S08]  /*122f0*/  VIADD R5, R8, 0x1e400 ;  /* 0x0001e40008057836 */ /* 0x000fd00000000000 */
.L_x_450:
        /* <DEDUP_REMOVED lines=16> */
.L_x_451:
        /* <DEDUP_REMOVED lines=10> */
[----:B------:R-:W2:Y:S04]  /*124a0*/  LDL.LU R12, [R1+0x10] ;  /* 0x00001000010c7983 */ /* 0x000ea80000300800 */
[----:B------:R-:W3:Y:S01]  /*124b0*/  LDL R8, [R1+0x8] ;  /* 0x0000080001087983 */ /* 0x000ee20000100800 */
[----:B------:R-:W-:Y:S01]  /*124c0*/  BSSY B3, `(.L_x_452) ;  /* 0x0000005000037945 */ /* 0x000fe20003800000 */
[----:B--2---:R-:W-:Y:S01]  /*124d0*/  SHF.L.U32 R2, R12, 0x1f, RZ ;  /* 0x0000001f0c027819 */ /* 0x004fe200000006ff */
[----:B---3--:R-:W-:-:S04]  /*124e0*/  IMAD R3, R8, 0x8, R6 ;  /* 0x0000000808037824 */ /* 0x008fc800078e0206 */
[----:B------:R-:W0:Y:S02]  /*124f0*/  SYNCS.PHASECHK.TRANS64.TRYWAIT P0, [R3+URZ+0x60], R2 ;  /* 0x00006002030075a7 */ /* 0x000e24000800017f */
[----:B0-----:R-:W-:Y:S05]  /*12500*/  @!P0 BRA `(.L_x_453) ;  /* 0x0000003800f08947 */ /* 0x001fea0003800000 */
.L_x_552:
[----:B------:R-:W-:Y:S05]  /*12510*/  BSYNC B3 ;  /* 0x0000000000037941 */ /* 0x000fea0003800000 */
.L_x_452:
[----:B------:R1:W5:Y:S04]  /*12520*/  LDL R17, [R1+0x4] ;  /* 0x0000040001117983 */ /* 0x0003680000100800 */
[----:B------:R1:W5:Y:S01]  /*12530*/  LDL R15, [R1+0x8] ;  /* 0x00000800010f7983 */ /* 0x0003620000100800 */
[----:B------:R-:W-:Y:S01]  /*12540*/  BSSY B3, `(.L_x_454) ;  /* 0x000000c000037945 */ /* 0x000fe20003800000 */
[----:B------:R-:W-:Y:S01]  /*12550*/  IMAD.MOV.U32 R12, RZ, RZ, 0x0 ;  /* 0x00000000ff0c7424 */ /* 0x000fe200078e00ff */
[----:B------:R-:W-:Y:S02]  /*12560*/  MOV R13, 0x14f00000 ;  /* 0x14f00000000d7802 */ /* 0x000fe40000000f00 */
[----:B------:R-:W-:Y:S05]  /*12570*/  @P1 BRA `(.L_x_455) ;  /* 0x0000000000201947 */ /* 0x000fea0003800000 */
[----:B------:R-:W2:Y:S01]  /*12580*/  S2R R5, SR_TID.X ;  /* 0x0000000000057919 */ /* 0x000ea20000002100 */
[----:B0----5:R-:W-:Y:S02]  /*12590*/  IMAD R2, R15, 0x8, R17 ;  /* 0x000000080f027824 */ /* 0x021fe400078e0211 */
[----:B------:R-:W-:-:S04]  /*125a0*/  IMAD.MOV.U32 R3, RZ, RZ, 0xb000 ;  /* 0x0000b000ff037424 */ /* 0x000fc800078e00ff */
[----:B------:R3:W-:Y:S01]  /*125b0*/  SYNCS.ARRIVE.TRANS64 RZ, [R2+URZ+0x34850], R3 ;  /* 0x0348500302ff79a7 */ /* 0x0007e2000800003f */
[----:B--2---:R-:W-:-:S04]  /*125c0*/  LOP3.LUT R5, R5, 0x1f, RZ, 0xc0, !PT ;  /* 0x0000001f05057812 */ /* 0x004fc800078ec0ff */
[----:B------:R-:W-:-:S13]  /*125d0*/  ISETP.NE.AND P0, PT, R5, RZ, PT ;  /* 0x000000ff0500720c */ /* 0x000fda0003f05270 */
[----:B---3--:R-:W-:Y:S05]  /*125e0*/  @!P0 BRA `(.L_x_455) ;  /* 0x0000000000048947 */ /* 0x008fea0003800000 */
[----:B------:R-:W-:Y:S01]  /*125f0*/  BPT.TRAP 0x1 ;  /* 0x000000040000795c */ /* 0x000fe20000300000 */
.L_x_455:
[----:B------:R-:W-:Y:S05]  /*12600*/  BSYNC B3 ;  /* 0x0000000000037941 */ /* 0x000fea0003800000 */
.L_x_454:
[----:B------:R-:W2:Y:S04]  /*12610*/  LDL R8, [R1+0x18] ;  /* 0x0000180001087983 */ /* 0x000ea80000100800 */
[----:B0-----:R-:W2:Y:S01]  /*12620*/  LDL.LU R3, [R1+0x14] ;  /* 0x0000140001037983 */ /* 0x001ea20000300800 */
[----:B------:R-:W-:Y:S01]  /*12630*/  R2UR UR10, R11 ;  /* 0x000000000b0a72ca */ /* 0x000fe200000e0000 */
[C-C-:B-----5:R-:W-:Y:S01]  /*12640*/  IMAD R5, R15.reuse, 0x8, R17.reuse ;  /* 0x000000080f057824 */ /* 0x160fe200078e0211 */
[----:B------:R-:W-:Y:S01]  /*12650*/  R2UR UR6, R12 ;  /* 0x000000000c0672ca */ /* 0x000fe200000e0000 */
[----:B------:R-:W-:Y:S01]  /*12660*/  IMAD R2, R15, 0xb000, R17 ;  /* 0x0000b0000f027824 */ /* 0x000fe200078e0211 */
[----:B------:R-:W-:Y:S01]  /*12670*/  R2UR UR7, R13 ;  /* 0x000000000d0772ca */ /* 0x000fe200000e0000 */
[----:B------:R-:W-:Y:S01]  /*12680*/  UIADD3 UR4, UP0, UR36, 0x470, URZ ;  /* 0x0000047024047890 */ /* 0x000fe2000ff1e03f */
[----:B------:R-:W-:Y:S01]  /*12690*/  PLOP3.LUT P0, PT, PT, PT, PT, 0x80, 0x0 ;  /* 0x000000000000781c */ /* 0x000fe20003f0f070 */
[----:B------:R-:W-:-:S02]  /*126a0*/  VIADD R5, R5, 0x34850 ;  /* 0x0003485005057836 */ /* 0x000fc40000000000 */
[----:B------:R-:W-:Y:S01]  /*126b0*/  UIADD3.X UR5, URZ, UR37, URZ, UP0, !UPT ;  /* 0x000000253f057290 */ /* 0x000fe200087fe43f */
[----:B--2---:R-:W-:Y:S02]  /*126c0*/  IMAD R3, R3, 0xb0, R8 ;  /* 0x000000b003037824 */ /* 0x004fe400078e0208 */
[----:B------:R-:W-:-:S09]  /*126d0*/  VIADD R8, R2, 0x400 ;  /* 0x0000040002087836 */ /* 0x000fd20000000000 */
.L_x_456:
[----:B------:R-:W2:Y:S01]  /*126e0*/  LDL R11, [R1] ;  /* 0x00000000010b7983 */ /* 0x000ea20000100800 */
[----:B------:R-:W-:-:S13]  /*126f0*/  @P0 ELECT P1, URZ, PT ;  /* 0x00000000003f082f */ /* 0x000fda0003820000 */
[----:B------:R-:W-:Y:S02]  /*12700*/  @P1 R2UR UR12, R18 ;  /* 0x00000000120c12ca */ /* 0x000fe400000e0000 */
[----:B------:R-:W-:Y:S02]  /*12710*/  @P1 R2UR UR11, R3 ;  /* 0x00000000030b12ca */ /* 0x000fe400000e0000 */
[----:B------:R-:W-:Y:S02]  /*12720*/  @P1 R2UR UR9, R5 ;  /* 0x00000000050912ca */ /* 0x000fe400000e0000 */
[----:B------:R-:W-:Y:S02]  /*12730*/  @P1 R2UR UR8, R8 ;  /* 0x00000000080812ca */ /* 0x000fe400000e0000 */
[----:B------:R-:W-:Y:S02]  /*12740*/  @P1 PLOP3.LUT P0, PT, P1, PT, PT, 0x8, 0x0 ;  /* 0x000000000000181c */ /* 0x000fe40000f0e170 */
[----:B--2---:R-:W-:-:S02]  /*12750*/  @P1 R2UR UR13, R11 ;  /* 0x000000000b0d12ca */ /* 0x004fc400000e0000 */
[----:B------:R-:W-:-:S11]  /*12760*/  PLOP3.LUT P1, PT, PT, PT, PT, 0x8, 0x0 ;  /* 0x000000000000781c */ /* 0x000fd60003f2e170 */
[----:B------:R0:W-:Y:S02]  /*12770*/  UTMALDG.4D [UR8], [UR4], desc[UR6] ;  /* 0x00000608040075b4 */ /* 0x0001e40008019000 */
[----:B0-----:R-:W-:Y:S05]  /*12780*/  @P0 BRA.U.ANY `(.L_x_456) ;  /* 0xfffffffd00d40947 */ /* 0x001fea000393ffff */
[----:B------:R-:W-:Y:S01]  /*12790*/  R2UR UR10, R14 ;  /* 0x000000000e0a72ca */ /* 0x000fe200000e0000 */
[----:B------:R-:W-:Y:S01]  /*127a0*/  VIADD R2, R2, 0x5c00 ;  /* 0x00005c0002027836 */ /* 0x000fe20000000000 */
[----:B------:R-:W-:Y:S02]  /*127b0*/  R2UR UR6, R12 ;  /* 0x000000000c0672ca */ /* 0x000fe400000e0000 */
[----:B------:R-:W-:Y:S02]  /*127c0*/  R2UR UR7, R13 ;  /* 0x000000000d0772ca */ /* 0x000fe400000e0000 */
[----:B------:R-:W-:-:S13]  /*127d0*/  PLOP3.LUT P0, PT, PT, PT, PT, 0x80, 0x0 ;  /* 0x000000000000781c */ /* 0x000fda0003f0f070 */
.L_x_457:
        /* <DEDUP_REMOVED lines=11> */
[----:B------:R0:W-:Y:S04]  /*12890*/  STL [R1], R4 ;  /* 0x0000000401007387 */ /* 0x0001e80000100800 */
[----:B------:R0:W-:Y:S02]  /*128a0*/  STL [R1+0x14], R0 ;  /* 0x0000140001007387 */ /* 0x0001e40000100800 */
.L_x_444:
[----:B------:R-:W-:Y:S05]  /*128b0*/  BSYNC B1 ;  /* 0x0000000000017941 */ /* 0x000fea0003800000 */
.L_x_443:
[----:B0-----:R-:W2:Y:S04]  /*128c0*/  LDL.LU R0, [R1+0x30] ;  /* 0x0000300001007983 */ /* 0x001ea80000300800 */
[----:B------:R0:W-:Y:S04]  /*128d0*/  STL [R1+0x8], R7 ;  /* 0x0000080701007387 */ /* 0x0001e80000100800 */
[----:B------:R0:W-:Y:S02]  /*128e0*/  STL [R1+0x10], R10 ;  /* 0x0000100a01007387 */ /* 0x0001e40000100800 */
[----:B0-2---:R-:W-:-:S07]  /*128f0*/  VIADD R0, R0, 0xfffffffd ;  /* 0xfffffffd00007836 */ /* 0x005fce0000000000 */
.L_x_442:
[----:B------:R-:W-:Y:S05]  /*12900*/  BSYNC B2 ;  /* 0x0000000000027941 */ /* 0x000fea0003800000 */
.L_x_441:
[----:B------:R-:W2:Y:S01]  /*12910*/  LDL.LU R2, [R1+0x2c] ;  /* 0x00002c0001027983 */ /* 0x000ea20000300800 */
[----:B------:R-:W-:-:S05]  /*12920*/  IMAD.MOV R9, RZ, RZ, -R9 ;  /* 0x000000ffff097224 */ /* 0x000fca00078e0a09 */
[----:B--2---:R-:W-:-:S13]  /*12930*/  ISETP.NE.AND P0, PT, R2, R9, PT ;  /* 0x000000090200720c */ /* 0x004fda0003f05270 */
[----:B------:R-:W-:Y:S05]  /*12940*/  @!P0 BRA `(.L_x_440) ;  /* 0x0000001400088947 */ /* 0x000fea0003800000 */
[----:B------:R0:W5:Y:S02]  /*12950*/  LDL R8, [R1] ;  /* 0x0000000001087983 */ /* 0x0001640000100800 */
.L_x_488:
[----:B--2---:R-:W2:Y:S04]  /*12960*/  LDL R4, [R1+0x20] ;  /* 0x0000200001047983 */ /* 0x004ea80000100800 */
[----:B---3--:R-:W3:Y:S04]  /*12970*/  LDL R3, [R1+0x8] ;  /* 0x0000080001037983 */ /* 0x008ee80000100800 */
[----:B----4-:R-:W4:Y:S01]  /*12980*/  LDL R2, [R1+0x10] ;  /* 0x0000100001027983 */ /* 0x010f220000100800 */
[----:B------:R-:W-:Y:S05]  /*12990*/  YIELD ;  /* 0x0000000000007946 */ /* 0x000fea0003800000 */
[----:B------:R-:W-:Y:S01]  /*129a0*/  BSSY B1, `(.L_x_458) ;  /* 0x000009b000017945 */ /* 0x000fe20003800000 */
[----:B--2---:R-:W-:-:S02]  /*129b0*/  ISETP.NE.AND P1, PT, R4, RZ, PT ;  /* 0x000000ff0400720c */ /* 0x004fc40003f25270 */
[----:B---3--:R-:W-:-:S04]  /*129c0*/  IADD3 R4, R3, 0x1, RZ ;  /* 0x0000000103047810 */ /* 0x008fc80007ffe0ff */
[----:B------:R-:W-:-:S04]  /*129d0*/  ISETP.NE.AND P0, PT, R4, 0x2, PT ;  /* 0x000000020400780c */ /* 0x000fc80003f05270 */
[----:B------:R-:W-:Y:S02]  /*129e0*/  SEL R5, RZ, 0x1, P0 ;  /* 0x00000001ff057807 */ /* 0x000fe40000000000 */
[----:B------:R-:W-:Y:S02]  /*129f0*/  SEL R4, R4, RZ, P0 ;  /* 0x000000ff04047207 */ /* 0x000fe40000000000 */
[----:B----4-:R-:W-:Y:S01]  /*12a00*/  LOP3.LUT R5, R2, R5, RZ, 0x3c, !PT ;  /* 0x0000000502057212 */ /* 0x010fe200078e3cff */
[----:B------:R-:W-:Y:S06]  /*12a10*/  @!P1 BRA `(.L_x_459) ;  /* 0x00000008004c9947 */ /* 0x000fec0003800000 */
[----:B------:R-:W-:Y:S01]  /*12a20*/  ULDC.64 UR4, c[0x0][0x418] ;  /* 0x0001060000047ab9 */ /* 0x000fe20000000a00 */
[----:B------:R-:W-:Y:S01]  /*12a30*/  IMAD.MOV.U32 R7, RZ, RZ, R0 ;  /* 0x000000ffff077224 */ /* 0x000fe200078e0000 */
[----:B------:R-:W-:-:S04]  /*12a40*/  ISETP.NE.U32.AND P0, PT, RZ, UR4, PT ;  /* 0x00000004ff007c0c */ /* 0x000fc8000bf05070 */
[----:B------:R-:W-:-:S13]  /*12a50*/  ISETP.NE.AND.EX P0, PT, RZ, UR5, PT, P0 ;  /* 0x00000005ff007c0c */ /* 0x000fda000bf05300 */
[----:B------:R-:W-:Y:S05]  /*12a60*/  @!P0 BRA `(.L_x_460) ;  /* 0x0000000000508947 */ /* 0x000fea0003800000 */
[----:B------:R-:W2:Y:S01]  /*12a70*/  LDL R10, [R1+0x1c] ;  /* 0x00001c00010a7983 */ /* 0x000ea20000100800 */
[----:B-----5:R-:W3:Y:S01]  /*12a80*/  LDC R8, c[0x0][0x43c] ;  /* 0x00010f00ff087b82 */ /* 0x020ee20000000800 */
[----:B------:R-:W-:Y:S02]  /*12a90*/  ULDC.64 UR6, c[0x0][0x428] ;  /* 0x00010a0000067ab9 */ /* 0x000fe40000000a00 */
[----:B------:R-:W4:Y:S01]  /*12aa0*/  LDL R9, [R1+0xc] ;  /* 0x00000c0001097983 */ /* 0x000f220000100800 */
[----:B------:R-:W-:Y:S01]  /*12ab0*/  ULDC.64 UR8, c[0x0][0x208] ;  /* 0x0000820000087ab9 */ /* 0x000fe20000000a00 */
[----:B---3--:R-:W-:-:S13]  /*12ac0*/  ISETP.NE.AND P0, PT, R8, 0x1, PT ;  /* 0x000000010800780c */ /* 0x008fda0003f05270 */
[----:B------:R-:W3:Y:S02]  /*12ad0*/  @P0 LDC.64 R2, c[0x0][0x440] ;  /* 0x00011000ff020b82 */ /* 0x000ee40000000a00 */
[----:B---3--:R-:W-:-:S04]  /*12ae0*/  @P0 IMAD.HI.U32 R7, R0, R2, RZ ;  /* 0x0000000200070227 */ /* 0x008fc800078e00ff */
[----:B------:R-:W-:Y:S01]  /*12af0*/  IMAD.MOV.U32 R2, RZ, RZ, R0 ;  /* 0x000000ffff027224 */ /* 0x000fe200078e0000 */
[----:B------:R-:W-:-:S04]  /*12b00*/  @P0 SHF.R.U32.HI R2, RZ, R3, R7 ;  /* 0x00000003ff020219 */ /* 0x000fc80000011607 */
[--C-:B------:R-:W-:Y:S01]  /*12b10*/  SHF.R.S32.HI R3, RZ, 0x1f, R2.reuse ;  /* 0x0000001fff037819 */ /* 0x100fe20000011402 */
[----:B------:R-:W-:-:S04]  /*12b20*/  IMAD.MOV R7, RZ, RZ, -R2 ;  /* 0x000000ffff077224 */ /* 0x000fc800078e0a02 */
[----:B------:R-:W-:Y:S02]  /*12b30*/  IMAD R7, R8, R7, R0 ;  /* 0x0000000708077224 */ /* 0x000fe400078e0200 */
[----:B--2---:R-:W-:-:S04]  /*12b40*/  IMAD R8, R10, UR6, RZ ;  /* 0x000000060a087c24 */ /* 0x004fc8000f8e02ff */
[C---:B----4-:R-:W-:Y:S02]  /*12b50*/  IMAD R8, R9.reuse, UR7, R8 ;  /* 0x0000000709087c24 */ /* 0x050fe4000f8e0208 */
[----:B------:R-:W-:-:S04]  /*12b60*/  IMAD.WIDE.U32 R2, R9, UR6, R2 ;  /* 0x0000000609027c25 */ /* 0x000fc8000f8e0002 */
[----:B------:R-:W-:Y:S01]  /*12b70*/  IMAD.IADD R3, R8, 0x1, R3 ;  /* 0x0000000108037824 */ /* 0x000fe200078e0203 */
[----:B------:R-:W-:-:S04]  /*12b80*/  LEA R8, P0, R2, UR4, 0x2 ;  /* 0x0000000402087c11 */ /* 0x000fc8000f8010ff */
[----:B------:R-:W-:-:S05]  /*12b90*/  LEA.HI.X R9, R2, UR5, R3, 0x2, P0 ;  /* 0x0000000502097c11 */ /* 0x000fca00080f1403 */
[----:B------:R2:W5:Y:S04]  /*12ba0*/  LDG.E R8, desc[UR8][R8.64] ;  /* 0x0000000808087981 */ /* 0x000568000c1e1900 */
.L_x_460:
[----:B------:R-:W3:Y:S01]  /*12bb0*/  LDL R2, [R1+0x4] ;  /* 0x0000040001027983 */ /* 0x000ee20000100800 */
[----:B------:R-:W-:Y:S01]  /*12bc0*/  BSSY B2, `(.L_x_461) ;  /* 0x0000005000027945 */ /* 0x000fe20003800000 */
[----:B---3--:R-:W-:Y:S01]  /*12bd0*/  IMAD R3, R4, 0x8, R2 ;  /* 0x0000000804037824 */ /* 0x008fe200078e0202 */
[----:B------:R-:W-:-:S04]  /*12be0*/  SHF.L.U32 R2, R5, 0x1f, RZ ;  /* 0x0000001f05027819 */ /* 0x000fc800000006ff */
[----:B------:R-:W3:Y:S02]  /*12bf0*/  SYNCS.PHASECHK.TRANS64.TRYWAIT P0, [R3+URZ+0x34840], R2 ;  /* 0x03484002030075a7 */ /* 0x000ee4000800017f */
[----:B---3--:R-:W-:Y:S05]  /*12c00*/  @!P0 BRA `(.L_x_462) ;  /* 0x0000003400448947 */ /* 0x008fea0003800000 */
.L_x_553:
[----:B------:R-:W-:Y:S05]  /*12c10*/  BSYNC B2 ;  /* 0x0000000000027941 */ /* 0x000fea0003800000 */
.L_x_461:
[----:B--2---:R-:W2:Y:S01]  /*12c20*/  S2R R9, SR_TID.X ;  /* 0x0000000000097919 */ /* 0x004ea20000002100 */
[----:B------:R-:W-:Y:S01]  /*12c30*/  BSSY B2, `(.L_x_463) ;  /* 0x000000b000027945 */ /* 0x000fe20003800000 */
[----:B--2---:R-:W-:-:S04]  /*12c40*/  LOP3.LUT R9, R9, 0x7f, RZ, 0xc0, !PT ;  /* 0x0000007f09097812 */ /* 0x004fc800078ec0ff */
[----:B------:R-:W-:-:S13]  /*12c50*/  ISETP.NE.AND P1, PT, R9, RZ, PT ;  /* 0x000000ff0900720c */ /* 0x000fda0003f25270 */
[----:B------:R-:W-:Y:S05]  /*12c60*/  @P1 BRA `(.L_x_464) ;  /* 0x00000000001c1947 */ /* 0x000fea0003800000 */
[----:B------:R-:W2:Y:S01]  /*12c70*/  S2R R9, SR_TID.X ;  /* 0x0000000000097919 */ /* 0x000ea20000002100 */
[----:B---3--:R-:W-:-:S04]  /*12c80*/  IMAD.MOV.U32 R2, RZ, RZ, 0xb000 ;  /* 0x0000b000ff027424 */ /* 0x008fc800078e00ff */
[----:B------:R4:W-:Y:S01]  /*12c90*/  SYNCS.ARRIVE.TRANS64 RZ, [R3+URZ+0x34830], R2 ;  /* 0x0348300203ff79a7 */ /* 0x0009e2000800003f */
[----:B--2---:R-:W-:-:S04]  /*12ca0*/  LOP3.LUT R9, R9, 0x1f, RZ, 0xc0, !PT ;  /* 0x0000001f09097812 */ /* 0x004fc800078ec0ff */
[----:B------:R-:W-:-:S13]  /*12cb0*/  ISETP.NE.AND P0, PT, R9, RZ, PT ;  /* 0x000000ff0900720c */ /* 0x000fda0003f05270 */
[----:B----4-:R-:W-:Y:S05]  /*12cc0*/  @!P0 BRA `(.L_x_464) ;  /* 0x0000000000048947 */ /* 0x010fea0003800000 */
[----:B------:R-:W-:Y:S01]  /*12cd0*/  BPT.TRAP 0x1 ;  /* 0x000000040000795c */ /* 0x000fe20000300000 */
.L_x_464:
[----:B------:R-:W-:Y:S05]  /*12ce0*/  BSYNC B2 ;  /* 0x0000000000027941 */ /* 0x000fea0003800000 */
.L_x_463:
[----:B---3--:R-:W2:Y:S04]  /*12cf0*/  LDL R2, [R1+0x4] ;  /* 0x0000040001027983 */ /* 0x008ea80000100800 */
[----:B------:R-:W3:Y:S01]  /*12d00*/  LDL R9, [R1+0x18] ;  /* 0x0000180001097983 */ /* 0x000ee20000100800 */
        /* <DEDUP_REMOVED lines=9> */
[----:B---3--:R-:W-:-:S03]  /*12da0*/  IMAD R9, R7, 0xb0, R9 ;  /* 0x000000b007097824 */ /* 0x008fc600078e0209 */
[----:B------:R-:W-:-:S07]  /*12db0*/  IADD3 R10, R2, 0x1e400, RZ ;  /* 0x0001e400020a7810 */ /* 0x000fce0007ffe0ff */
.L_x_465:
        /* <DEDUP_REMOVED lines=9> */
[----:B--2---:R-:W-:Y:S05]  /*12e50*/  @P0 BRA.U.ANY `(.L_x_465) ;  /* 0xfffffffd00d80947 */ /* 0x004fea000393ffff */
[----:B------:R-:W-:Y:S01]  /*12e60*/  IMAD.MOV.U32 R14, RZ, RZ, 0x40 ;  /* 0x00000040ff0e7424 */ /* 0x000fe200078e00ff */
[----:B------:R-:W-:Y:S01]  /*12e70*/  PLOP3.LUT P0, PT, PT, PT, PT, 0x80, 0x0 ;  /* 0x000000000000781c */ /* 0x000fe20003f0f070 */
[----:B------:R-:W-:Y:S01]  /*12e80*/  VIADD R2, R2, 0x23c00 ;  /* 0x00023c0002027836 */ /* 0x000fe20000000000 */
[----:B------:R-:W-:Y:S01]  /*12e90*/  UMOV UR6, 0x0 ;  /* 0x0000000000067882 */ /* 0x000fe20000000000 */
[----:B------:R-:W-:Y:S01]  /*12ea0*/  UMOV UR7, 0x14f00000 ;  /* 0x14f0000000077882 */ /* 0x000fe20000000000 */
[----:B------:R-:W-:-:S15]  /*12eb0*/  R2UR UR10, R14 ;  /* 0x000000000e0a72ca */ /* 0x000fde00000e0000 */
.L_x_466:
        /* <DEDUP_REMOVED lines=10> */
[----:B------:R-:W2:Y:S04]  /*12f60*/  LDL.LU R12, [R1+0x10] ;  /* 0x00001000010c7983 */ /* 0x000ea80000300800 */
[----:B------:R-:W3:Y:S01]  /*12f70*/  LDL R10, [R1+0x8] ;  /* 0x00000800010a7983 */ /* 0x000ee20000100800 */
[----:B------:R-:W-:Y:S01]  /*12f80*/  BSSY B2, `(.L_x_467) ;  /* 0x0000005000027945 */ /* 0x000fe20003800000 */
[----:B--2---:R-:W-:Y:S01]  /*12f90*/  SHF.L.U32 R3, R12, 0x1f, RZ ;  /* 0x0000001f0c037819 */ /* 0x004fe200000006ff */
[----:B---3--:R-:W-:-:S04]  /*12fa0*/  IMAD R2, R10, 0x8, R6 ;  /* 0x000000080a027824 */ /* 0x008fc800078e0206 */
[----:B------:R-:W2:Y:S02]  /*12fb0*/  SYNCS.PHASECHK.TRANS64.TRYWAIT P0, [R2+URZ+0x60], R3 ;  /* 0x00006003020075a7 */ /* 0x000ea4000800017f */
[----:B--2---:R-:W-:Y:S05]  /*12fc0*/  @!P0 BRA `(.L_x_468) ;  /* 0x0000003000688947 */ /* 0x004fea0003800000 */
.L_x_554:
[----:B------:R-:W-:Y:S05]  /*12fd0*/  BSYNC B2 ;  /* 0x0000000000027941 */ /* 0x000fea0003800000 */
.L_x_467:
[----:B------:R-:W-:Y:S01]  /*12fe0*/  BSSY B2, `(.L_x_469) ;  /* 0x000000b000027945 */ /* 0x000fe20003800000 */
[----:B------:R-:W-:Y:S02]  /*12ff0*/  IMAD.MOV.U32 R12, RZ, RZ, 0x0 ;  /* 0x00000000ff0c7424 */ /* 0x000fe400078e00ff */
[----:B------:R-:W-:Y:S01]  /*13000*/  IMAD.MOV.U32 R13, RZ, RZ, 0x14f00000 ;  /* 0x14f00000ff0d7424 */ /* 0x000fe200078e00ff */
[----:B------:R-:W-:Y:S06]  /*13010*/  @P1 BRA `(.L_x_470) ;  /* 0x00000000001c1947 */ /* 0x000fec0003800000 */
[----:B------:R-:W3:Y:S01]  /*13020*/  S2R R9, SR_TID.X ;  /* 0x0000000000097919 */ /* 0x000ee20000002100 */
[----:B--2---:R-:W-:-:S04]  /*13030*/  IMAD.MOV.U32 R3, RZ, RZ, 0xb000 ;  /* 0x0000b000ff037424 */ /* 0x004fc800078e00ff */
[----:B------:R4:W-:Y:S01]  /*13040*/  SYNCS.ARRIVE.TRANS64 RZ, [R2+URZ+0x50], R3 ;  /* 0x0000500302ff79a7 */ /* 0x0009e2000800003f */
[----:B---3--:R-:W-:-:S04]  /*13050*/  LOP3.LUT R9, R9, 0x1f, RZ, 0xc0, !PT ;  /* 0x0000001f09097812 */ /* 0x008fc800078ec0ff */
[----:B------:R-:W-:-:S13]  /*13060*/  ISETP.NE.AND P0, PT, R9, RZ, PT ;  /* 0x000000ff0900720c */ /* 0x000fda0003f05270 */
[----:B----4-:R-:W-:Y:S05]  /*13070*/  @!P0 BRA `(.L_x_470) ;  /* 0x0000000000048947 */ /* 0x010fea0003800000 */
[----:B------:R-:W-:Y:S01]  /*13080*/  BPT.TRAP 0x1 ;  /* 0x000000040000795c */ /* 0x000fe20000300000 */
.L_x_470:
[----:B------:R-:W-:Y:S05]  /*13090*/  BSYNC B2 ;  /* 0x0000000000027941 */ /* 0x000fea0003800000 */
.L_x_469:
[----:B------:R-:W3:Y:S04]  /*130a0*/  LDL R15, [R1+0x4] ;  /* 0x00000400010f7983 */ /* 0x000ee80000100800 */
[----:B--2---:R-:W3:Y:S04]  /*130b0*/  LDL.LU R3, [R1+0x8] ;  /* 0x0000080001037983 */ /* 0x004ee80000300800 */
[----:B------:R-:W2:Y:S04]  /*130c0*/  LDL R10, [R1+0x18] ;  /* 0x00001800010a7983 */ /* 0x000ea80000100800 */
[----:B------:R-:W2:Y:S01]  /*130d0*/  LDL.LU R9, [R1+0x14] ;  /* 0x0000140001097983 */ /* 0x000ea20000300800 */
[----:B------:R-:W-:Y:S01]  /*130e0*/  R2UR UR10, R11 ;  /* 0x000000000b0a72ca */ /* 0x000fe200000e0000 */
[----:B------:R-:W-:Y:S01]  /*130f0*/  UIADD3 UR4, UP0, UR36, 0x470, URZ ;  /* 0x0000047024047890 */ /* 0x000fe2000ff1e03f */
[----:B------:R-:W-:Y:S01]  /*13100*/  R2UR UR6, R12 ;  /* 0x000000000c0672ca */ /* 0x000fe200000e0000 */
[----:B------:R-:W-:Y:S01]  /*13110*/  VIADD R2, R2, 0x50 ;  /* 0x0000005002027836 */ /* 0x000fe20000000000 */
[----:B------:R-:W-:Y:S01]  /*13120*/  R2UR UR7, R13 ;  /* 0x000000000d0772ca */ /* 0x000fe200000e0000 */
[----:B------:R-:W-:Y:S01]  /*13130*/  UIADD3.X UR5, URZ, UR37, URZ, UP0, !UPT ;  /* 0x000000253f057290 */ /* 0x000fe200087fe43f */
[----:B------:R-:W-:Y:S01]  /*13140*/  PLOP3.LUT P0, PT, PT, PT, PT, 0x80, 0x0 ;  /* 0x000000000000781c */ /* 0x000fe20003f0f070 */
[----:B---3--:R-:W-:-:S02]  /*13150*/  IMAD R3, R3, 0xb000, R15 ;  /* 0x0000b00003037824 */ /* 0x008fc400078e020f */
[----:B--2---:R-:W-:Y:S02]  /*13160*/  IMAD R9, R9, 0xb0, R10 ;  /* 0x000000b009097824 */ /* 0x004fe400078e020a */
[----:B------:R-:W-:-:S08]  /*13170*/  VIADD R10, R3, 0x400 ;  /* 0x00000400030a7836 */ /* 0x000fd00000000000 */
.L_x_471:
        /* <DEDUP_REMOVED lines=10> */
[----:B--2---:R-:W-:Y:S05]  /*13220*/  @P0 BRA.U.ANY `(.L_x_471) ;  /* 0xfffffffd00d40947 */ /* 0x004fea000393ffff */
[----:B------:R-:W-:Y:S02]  /*13230*/  R2UR UR10, R14 ;  /* 0x000000000e0a72ca */ /* 0x000fe400000e0000 */
[----:B------:R-:W-:Y:S02]  /*13240*/  R2UR UR6, R12 ;  /* 0x000000000c0672ca */ /* 0x000fe400000e0000 */
[----:B------:R-:W-:Y:S02]  /*13250*/  R2UR UR7, R13 ;  /* 0x000000000d0772ca */ /* 0x000fe400000e0000 */
[----:B------:R-:W-:Y:S02]  /*13260*/  PLOP3.LUT P0, PT, PT, PT, PT, 0x80, 0x0 ;  /* 0x000000000000781c */ /* 0x000fe40003f0f070 */
[----:B------:R-:W-:-:S11]  /*13270*/  IADD3 R3, R3, 0x5c00, RZ ;  /* 0x00005c0003037810 */ /* 0x000fd60007ffe0ff */
.L_x_472:
        /* <DEDUP_REMOVED lines=11> */
[----:B------:R2:W-:Y:S04]  /*13330*/  STL [R1+0x14], R7 ;  /* 0x0000140701007387 */ /* 0x0005e80000100800 */
[----:B------:R2:W-:Y:S02]  /*13340*/  STL [R1], R8 ;  /* 0x0000000801007387 */ /* 0x0005e40000100800 */
.L_x_459:
[----:B------:R-:W-:Y:S05]  /*13350*/  BSYNC B1 ;  /* 0x0000000000017941 */ /* 0x000fea0003800000 */
.L_x_458:
        /* <DEDUP_REMOVED lines=8> */
[----:B------:R3:W-:Y:S04]  /*133e0*/  STL [R1+0x10], R10 ;  /* 0x0000100a01007387 */ /* 0x0007e80000100800 */
[----:B------:R3:W-:Y:S01]  /*133f0*/  STL [R1+0x8], R11 ;  /* 0x0000080b01007387 */ /* 0x0007e20000100800 */
[----:B------:R-:W-:Y:S05]  /*13400*/  @!P1 BRA `(.L_x_474) ;  /* 0x0000000800489947 */ /* 0x000fea0003800000 */
[----:B------:R-:W-:Y:S01]  /*13410*/  ULDC.64 UR4, c[0x0][0x418] ;  /* 0x0001060000047ab9 */ /* 0x000fe20000000a00 */
[----:B--2---:R-:W-:Y:S01]  /*13420*/  VIADD R7, R0, 0xffffffff ;  /* 0xffffffff00077836 */ /* 0x004fe20000000000 */
[----:B------:R-:W-:-:S04]  /*13430*/  ISETP.NE.U32.AND P0, PT, RZ, UR4, PT ;  /* 0x00000004ff007c0c */ /* 0x000fc8000bf05070 */
[----:B------:R-:W-:-:S13]  /*13440*/  ISETP.NE.AND.EX P0, PT, RZ, UR5, PT, P0 ;  /* 0x00000005ff007c0c */ /* 0x000fda000bf05300 */
[----:B------:R-:W-:Y:S05]  /*13450*/  @!P0 BRA `(.L_x_475) ;  /* 0x0000000000508947 */ /* 0x000fea0003800000 */
[----:B------:R-:W2:Y:S01]  /*13460*/  LDL R13, [R1+0x1c] ;  /* 0x00001c00010d7983 */ /* 0x000ea20000100800 */
[----:B------:R-:W4:Y:S01]  /*13470*/  LDC R9, c[0x0][0x43c] ;  /* 0x00010f00ff097b82 */ /* 0x000f220000000800 */
[----:B------:R-:W-:Y:S02]  /*13480*/  ULDC.64 UR6, c[0x0][0x428] ;  /* 0x00010a0000067ab9 */ /* 0x000fe40000000a00 */
[----:B------:R-:W3:Y:S01]  /*13490*/  LDL R12, [R1+0xc] ;  /* 0x00000c00010c7983 */ /* 0x000ee20000100800 */
[----:B------:R-:W-:Y:S01]  /*134a0*/  ULDC.64 UR8, c[0x0][0x208] ;  /* 0x0000820000087ab9 */ /* 0x000fe20000000a00 */
[----:B----4-:R-:W-:-:S13]  /*134b0*/  ISETP.NE.AND P0, PT, R9, 0x1, PT ;  /* 0x000000010900780c */ /* 0x010fda0003f05270 */
[----:B------:R-:W4:Y:S02]  /*134c0*/  @P0 LDC.64 R2, c[0x0][0x440] ;  /* 0x00011000ff020b82 */ /* 0x000f240000000a00 */
[----:B----45:R-:W-:-:S04]  /*134d0*/  @P0 IMAD.HI.U32 R8, R7, R2, RZ ;  /* 0x0000000207080227 */ /* 0x030fc800078e00ff */
        /* <DEDUP_REMOVED lines=12> */
.L_x_475:
[----:B------:R-:W4:Y:S01]  /*135a0*/  LDL R2, [R1+0x4] ;  /* 0x0000040001027983 */ /* 0x000f220000100800 */
[----:B------:R-:W-:Y:S01]  /*135b0*/  SHF.L.U32 R3, R10, 0x1f, RZ ;  /* 0x0000001f0a037819 */ /* 0x000fe200000006ff */
[----:B------:R-:W-:Y:S01]  /*135c0*/  BSSY B2, `(.L_x_476) ;  /* 0x0000004000027945 */ /* 0x000fe20003800000 */
[----:B----4-:R-:W-:-:S04]  /*135d0*/  IMAD R2, R11, 0x8, R2 ;  /* 0x000000080b027824 */ /* 0x010fc800078e0202 */
[----:B------:R-:W4:Y:S02]  /*135e0*/  SYNCS.PHASECHK.TRANS64.TRYWAIT P0, [R2+URZ+0x34840], R3 ;  /* 0x03484003020075a7 */ /* 0x000f24000800017f */
[----:B----4-:R-:W-:Y:S05]  /*135f0*/  @!P0 BRA `(.L_x_477) ;  /* 0x0000002800f08947 */ /* 0x010fea0003800000 */
.L_x_555:
[----:B------:R-:W-:Y:S05]  /*13600*/  BSYNC B2 ;  /* 0x0000000000027941 */ /* 0x000fea0003800000 */
.L_x_476:
[----:B--2---:R-:W2:Y:S01]  /*13610*/  S2R R9, SR_TID.X ;  /* 0x0000000000097919 */ /* 0x004ea20000002100 */
[----:B------:R-:W-:Y:S01]  /*13620*/  BSSY B2, `(.L_x_478) ;  /* 0x000000b000027945 */ /* 0x000fe20003800000 */
[----:B--2---:R-:W-:-:S04]  /*13630*/  LOP3.LUT R9, R9, 0x7f, RZ, 0xc0, !PT ;  /* 0x0000007f09097812 */ /* 0x004fc800078ec0ff */
[----:B------:R-:W-:-:S13]  /*13640*/  ISETP.NE.AND P1, PT, R9, RZ, PT ;  /* 0x000000ff0900720c */ /* 0x000fda0003f25270 */
[----:B------:R-:W-:Y:S05]  /*13650*/  @P1 BRA `(.L_x_479) ;  /* 0x00000000001c1947 */ /* 0x000fea0003800000 */
[----:B------:R-:W2:Y:S01]  /*13660*/  S2R R9, SR_TID.X ;  /* 0x0000000000097919 */ /* 0x000ea20000002100 */
[----:B----4-:R-:W-:-:S04]  /*13670*/  IMAD.MOV.U32 R3, RZ, RZ, 0xb000 ;  /* 0x0000b000ff037424 */ /* 0x010fc800078e00ff */
[----:B------:R4:W-:Y:S01]  /*13680*/  SYNCS.ARRIVE.TRANS64 RZ, [R2+URZ+0x34830], R3 ;  /* 0x0348300302ff79a7 */ /* 0x0009e2000800003f */
[----:B--2---:R-:W-:-:S04]  /*13690*/  LOP3.LUT R9, R9, 0x1f, RZ, 0xc0, !PT ;  /* 0x0000001f09097812 */ /* 0x004fc800078ec0ff */
[----:B------:R-:W-:-:S13]  /*136a0*/  ISETP.NE.AND P0, PT, R9, RZ, PT ;  /* 0x000000ff0900720c */ /* 0x000fda0003f05270 */
[----:B----4-:R-:W-:Y:S05]  /*136b0*/  @!P0 BRA `(.L_x_479) ;  /* 0x0000000000048947 */ /* 0x010fea0003800000 */
[----:B------:R-:W-:Y:S01]  /*136c0*/  BPT.TRAP 0x1 ;  /* 0x000000040000795c */ /* 0x000fe20000300000 */
.L_x_479:
[----:B------:R-:W-:Y:S05]  /*136d0*/  BSYNC B2 ;  /* 0x0000000000027941 */ /* 0x000fea0003800000 */
.L_x_478:
[----:B----4-:R-:W2:Y:S04]  /*136e0*/  LDL R2, [R1+0x8] ;  /* 0x0000080001027983 */ /* 0x010ea80000100800 */
[----:B---3--:R-:W3:Y:S04]  /*136f0*/  LDL R10, [R1+0x4] ;  /* 0x00000400010a7983 */ /* 0x008ee80000100800 */
[----:B------:R-:W4:Y:S01]  /*13700*/  LDL R9, [R1+0x18] ;  /* 0x0000180001097983 */ /* 0x000f220000100800 */
[----:B------:R-:W-:-:S05]  /*13710*/  IMAD.MOV.U32 R12, RZ, RZ, RZ ;  /* 0x000000ffff0c7224 */ /* 0x000fca00078e00ff */
[----:B------:R-:W-:Y:S01]  /*13720*/  R2UR UR10, R12 ;  /* 0x000000000c0a72ca */ /* 0x000fe200000e0000 */
[----:B------:R-:W-:Y:S01]  /*13730*/  UIADD3 UR4, UP0, UR36, 0x370, URZ ;  /* 0x0000037024047890 */ /* 0x000fe2000ff1e03f */
[----:B------:R-:W-:Y:S01]  /*13740*/  PLOP3.LUT P0, PT, PT, PT, PT, 0x80, 0x0 ;  /* 0x000000000000781c */ /* 0x000fe20003f0f070 */
[----:B------:R-:W-:Y:S01]  /*13750*/  UMOV UR6, 0x0 ;  /* 0x0000000000067882 */ /* 0x000fe20000000000 */
[----:B------:R-:W-:Y:S01]  /*13760*/  UMOV UR7, 0x14f00000 ;  /* 0x14f0000000077882 */ /* 0x000fe20000000000 */
[----:B------:R-:W-:Y:S01]  /*13770*/  UIADD3.X UR5, URZ, UR37, URZ, UP0, !UPT ;  /* 0x000000253f057290 */ /* 0x000fe200087fe43f */
[C---:B--2---:R-:W-:Y:S01]  /*13780*/  LEA R3, R2.reuse, R6, 0x3 ;  /* 0x0000000602037211 */ /* 0x044fe200078e18ff */
[----:B---3--:R-:W-:-:S04]  /*13790*/  IMAD R2, R2, 0xb000, R10 ;  /* 0x0000b00002027824 */ /* 0x008fc800078e020a */
[----:B------:R-:W-:Y:S02]  /*137a0*/  VIADD R3, R3, 0x30 ;  /* 0x0000003003037836 */ /* 0x000fe40000000000 */
[----:B----4-:R-:W-:Y:S02]  /*137b0*/  IMAD R9, R7, 0xb0, R9 ;  /* 0x000000b007097824 */ /* 0x010fe400078e0209 */
[----:B------:R-:W-:-:S07]  /*137c0*/  VIADD R10, R2, 0x1e400 ;  /* 0x0001e400020a7836 */ /* 0x000fce0000000000 */
.L_x_480:
        /* <DEDUP_REMOVED lines=16> */
.L_x_481:
        /* <DEDUP_REMOVED lines=10> */
[----:B------:R-:W-:Y:S01]  /*13970*/  SHF.L.U32 R5, R5, 0x1f, RZ ;  /* 0x0000001f05057819 */ /* 0x000fe200000006ff */
[----:B------:R-:W-:Y:S01]  /*13980*/  IMAD R2, R4, 0x8, R6 ;  /* 0x0000000804027824 */ /* 0x000fe200078e0206 */
[----:B------:R-:W-:Y:S03]  /*13990*/  BSSY B2, `(.L_x_482) ;  /* 0x0000003000027945 */ /* 0x000fe60003800000 */
[----:B------:R-:W2:Y:S02]  /*139a0*/  SYNCS.PHASECHK.TRANS64.TRYWAIT P0, [R2+URZ+0x60], R5 ;  /* 0x00006005020075a7 */ /* 0x000ea4000800017f */
[----:B--2---:R-:W-:Y:S05]  /*139b0*/  @!P0 BRA `(.L_x_483) ;  /* 0x0000002800148947 */ /* 0x004fea0003800000 */
.L_x_556:
[----:B------:R-:W-:Y:S05]  /*139c0*/  BSYNC B2 ;  /* 0x0000000000027941 */ /* 0x000fea0003800000 */
.L_x_482:
[----:B------:R-:W-:Y:S01]  /*139d0*/  BSSY B2, `(.L_x_484) ;  /* 0x000000b000027945 */ /* 0x000fe20003800000 */
[----:B------:R-:W-:Y:S02]  /*139e0*/  IMAD.MOV.U32 R10, RZ, RZ, 0x0 ;  /* 0x00000000ff0a7424 */ /* 0x000fe400078e00ff */
[----:B------:R-:W-:Y:S01]  /*139f0*/  IMAD.MOV.U32 R11, RZ, RZ, 0x14f00000 ;  /* 0x14f00000ff0b7424 */ /* 0x000fe200078e00ff */
[----:B------:R-:W-:Y:S06]  /*13a00*/  @P1 BRA `(.L_x_485) ;  /* 0x00000000001c1947 */ /* 0x000fec0003800000 */
[----:B------:R-:W3:Y:S02]  /*13a10*/  S2R R3, SR_TID.X ;  /* 0x0000000000037919 */ /* 0x000ee40000002100 */
[----:B---3--:R-:W-:Y:S01]  /*13a20*/  LOP3.LUT R9, R3, 0x1f, RZ, 0xc0, !PT ;  /* 0x0000001f03097812 */ /* 0x008fe200078ec0ff */
[----:B------:R-:W-:-:S03]  /*13a30*/  IMAD.MOV.U32 R3, RZ, RZ, 0xb000 ;  /* 0x0000b000ff037424 */ /* 0x000fc600078e00ff */
[----:B------:R-:W-:Y:S01]  /*13a40*/  ISETP.NE.AND P0, PT, R9, RZ, PT ;  /* 0x000000ff0900720c */ /* 0x000fe20003f05270 */
[----:B------:R3:W-:-:S12]  /*13a50*/  SYNCS.ARRIVE.TRANS64 RZ, [R2+URZ+0x50], R3 ;  /* 0x0000500302ff79a7 */ /* 0x0007d8000800003f */
[----:B---3--:R-:W-:Y:S05]  /*13a60*/  @!P0 BRA `(.L_x_485) ;  /* 0x0000000000048947 */ /* 0x008fea0003800000 */
[----:B------:R-:W-:Y:S01]  /*13a70*/  BPT.TRAP 0x1 ;  /* 0x000000040000795c */ /* 0x000fe20000300000 */
.L_x_485:
[----:B------:R-:W-:Y:S05]  /*13a80*/  BSYNC B2 ;  /* 0x0000000000027941 */ /* 0x000fea0003800000 */
.L_x_484:
[----:B------:R-:W3:Y:S04]  /*13a90*/  LDL R9, [R1+0x4] ;  /* 0x0000040001097983 */ /* 0x000ee80000100800 */
[----:B--2---:R-:W2:Y:S04]  /*13aa0*/  LDL R5, [R1+0x18] ;  /* 0x0000180001057983 */ /* 0x004ea80000100800 */
[----:B------:R-:W2:Y:S01]  /*13ab0*/  LDL.LU R3, [R1+0x14] ;  /* 0x0000140001037983 */ /* 0x000ea20000300800 */
[----:B------:R-:W-:Y:S01]  /*13ac0*/  R2UR UR10, R12 ;  /* 0x000000000c0a72ca */ /* 0x000fe200000e0000 */
[----:B------:R-:W-:Y:S01]  /*13ad0*/  UIADD3 UR4, UP0, UR36, 0x470, URZ ;  /* 0x0000047024047890 */ /* 0x000fe2000ff1e03f */
[----:B------:R-:W-:-:S02]  /*13ae0*/  R2UR UR6, R10 ;  /* 0x000000000a0672ca */ /* 0x000fc400000e0000 */
[----:B------:R-:W-:Y:S01]  /*13af0*/  R2UR UR7, R11 ;  /* 0x000000000b0772ca */ /* 0x000fe200000e0000 */
[----:B------:R-:W-:Y:S01]  /*13b00*/  UIADD3.X UR5, URZ, UR37, URZ, UP0, !UPT ;  /* 0x000000253f057290 */ /* 0x000fe200087fe43f */
[----:B------:R-:W-:Y:S02]  /*13b10*/  PLOP3.LUT P0, PT, PT, PT, PT, 0x80, 0x0 ;  /* 0x000000000000781c */ /* 0x000fe40003f0f070 */
[----:B------:R-:W-:Y:S01]  /*13b20*/  IADD3 R2, R2, 0x50, RZ ;  /* 0x0000005002027810 */ /* 0x000fe20007ffe0ff */
[----:B---3--:R-:W-:Y:S02]  /*13b30*/  IMAD R4, R4, 0xb000, R9 ;  /* 0x0000b00004047824 */ /* 0x008fe400078e0209 */
[----:B--2---:R-:W-:Y:S02]  /*13b40*/  IMAD R3, R3, 0xb0, R5 ;  /* 0x000000b003037824 */ /* 0x004fe400078e0205 */
[----:B------:R-:W-:-:S07]  /*13b50*/  VIADD R5, R4, 0x400 ;  /* 0x0000040004057836 */ /* 0x000fce0000000000 */
.L_x_486:
        /* <DEDUP_REMOVED lines=11> */
[----:B------:R-:W-:Y:S01]  /*13c10*/  R2UR UR10, R13 ;  /* 0x000000000d0a72ca */ /* 0x000fe200000e0000 */
[----:B------:R-:W-:Y:S01]  /*13c20*/  VIADD R4, R4, 0x5c00 ;  /* 0x00005c0004047836 */ /* 0x000fe20000000000 */
[----:B------:R-:W-:Y:S02]  /*13c30*/  R2UR UR6, R10 ;  /* 0x000000000a0672ca */ /* 0x000fe400000e0000 */
[----:B------:R-:W-:Y:S02]  /*13c40*/  R2UR UR7, R11 ;  /* 0x000000000b0772ca */ /* 0x000fe400000e0000 */
[----:B------:R-:W-:-:S13]  /*13c50*/  PLOP3.LUT P0, PT, PT, PT, PT, 0x80, 0x0 ;  /* 0x000000000000781c */ /* 0x000fda0003f0f070 */
.L_x_487:
        /* <DEDUP_REMOVED lines=13> */
.L_x_474:
[----:B------:R-:W-:Y:S05]  /*13d30*/  BSYNC B1 ;  /* 0x0000000000017941 */ /* 0x000fea0003800000 */
.L_x_473:
[C---:B------:R-:W-:Y:S01]  /*13d40*/  ISETP.GT.AND P0, PT, R0.reuse, 0x1, PT ;  /* 0x000000010000780c */ /* 0x040fe20003f04270 */
[----:B------:R-:W-:-:S12]  /*13d50*/  VIADD R0, R0, 0xfffffffe ;  /* 0xfffffffe00007836 */ /* 0x000fd80000000000 */
[----:B------:R-:W-:Y:S05]  /*13d60*/  @P0 BRA `(.L_x_488) ;  /* 0xffffffe800fc0947 */ /* 0x000fea000383ffff */
.L_x_440:
[----:B------:R-:W-:Y:S05]  /*13d70*/  BSYNC B0 ;  /* 0x0000000000007941 */ /* 0x000fea0003800000 */
.L_x_439:
[----:B------:R-:W0:Y:S01]  /*13d80*/  S2R R2, SR_TID.X ;  /* 0x0000000000027919 */ /* 0x000e220000002100 */
[----:B------:R-:W-:Y:S01]  /*13d90*/  BSSY B0, `(.L_x_489) ;  /* 0x0000011000007945 */ /* 0x000fe20003800000 */
[----:B0-----:R-:W-:-:S04]  /*13da0*/  LOP3.LUT R3, R2, 0x7f, RZ, 0xc0, !PT ;  /* 0x0000007f02037812 */ /* 0x001fc800078ec0ff */
[----:B------:R-:W-:-:S13]  /*13db0*/  ISETP.NE.AND P0, PT, R3, RZ, PT ;  /* 0x000000ff0300720c */ /* 0x000fda0003f05270 */
[----:B------:R-:W-:Y:S05]  /*13dc0*/  @P0 BRA `(.L_x_490) ;  /* 0x0000000000340947 */ /* 0x000fea0003800000 */
[----:B------:R-:W0:Y:S01]  /*13dd0*/  S2R R2, SR_LANEID ;  /* 0x0000000000027919 */ /* 0x000e220000000000 */
[----:B------:R-:W-:Y:S01]  /*13de0*/  VOTEU.ANY UR4, UPT, PT ;  /* 0x0000000000047886 */ /* 0x000fe200038e0100 */
[----:B------:R-:W1:Y:S01]  /*13df0*/  LDC.64 R4, c[0x0][0xc60] ;  /* 0x00031800ff047b82 */ /* 0x000e620000000a00 */
[----:B------:R-:W0:Y:S01]  /*13e00*/  FLO.U32 R0, UR4 ;  /* 0x0000000400007d00 */ /* 0x000e2200080e0000 */
[----:B------:R-:W-:Y:S01]  /*13e10*/  ULDC.64 UR6, c[0x0][0x208] ;  /* 0x0000820000067ab9 */ /* 0x000fe20000000a00 */
[----:B0-----:R-:W-:-:S06]  /*13e20*/  ISETP.EQ.U32.AND P0, PT, R0, R2, PT ;  /* 0x000000020000720c */ /* 0x001fcc0003f02070 */
[----:B------:R-:W1:Y:S07]  /*13e30*/  POPC R2, UR4 ;  /* 0x0000000400027d09 */ /* 0x000e6e0008000000 */
[----:B-1----:R-:W2:Y:S04]  /*13e40*/  @P0 ATOMG.E.ADD.STRONG.GPU PT, R2, desc[UR6][R4.64], R2 ;  /* 0x00000002040209a8 */ /* 0x002ea800081ee1c6 */
[----:B--2---:R0:W1:Y:S02]  /*13e50*/  SHFL.IDX PT, R2, R2, R0, 0x1f ;  /* 0x00001f0002027589 */ /* 0x00406400000e0000 */
[----:B0-----:R-:W0:Y:S02]  /*13e60*/  S2R R0, SR_LTMASK ;  /* 0x0000000000007919 */ /* 0x001e240000003900 */
[----:B0-----:R-:W-:-:S06]  /*13e70*/  LOP3.LUT R0, R0, UR4, RZ, 0xc0, !PT ;  /* 0x0000000400007c12 */ /* 0x001fcc000f8ec0ff */
[----:B------:R-:W1:Y:S02]  /*13e80*/  POPC R0, R0 ;  /* 0x0000000000007309 */ /* 0x000e640000000000 */
[----:B-1----:R-:W-:-:S07]  /*13e90*/  IADD3 R16, R2, UR38, R0 ;  /* 0x0000002602107c10 */ /* 0x002fce000fffe000 */
.L_x_490:
[----:B------:R-:W-:Y:S05]  /*13ea0*/  BSYNC B0 ;  /* 0x0000000000007941 */ /* 0x000fea0003800000 */
.L_x_489:
[----:B------:R-:W2:Y:S01]  /*13eb0*/  LDL.LU R0, [R1+0x20] ;  /* 0x0000200001007983 */ /* 0x000ea20000300800 */
[----:B------:R-:W-:Y:S01]  /*13ec0*/  BSSY B0, `(.L_x_491) ;  /* 0x0000040000007945 */ /* 0x000fe20003800000 */
[----:B--2---:R-:W-:-:S13]  /*13ed0*/  ISETP.NE.AND P0, PT, R0, RZ, PT ;  /* 0x000000ff0000720c */ /* 0x004fda0003f05270 */
[----:B------:R-:W-:Y:S05]  /*13ee0*/  @!P0 BRA `(.L_x_492) ;  /* 0x0000000000f48947 */ /* 0x000fea0003800000 */
[----:B------:R-:W2:Y:S04]  /*13ef0*/  LDL R4, [R1+0x4] ;  /* 0x0000040001047983 */ /* 0x000ea80000100800 */
[----:B------:R-:W2:Y:S04]  /*13f00*/  LDL R2, [R1+0x8] ;  /* 0x0000080001027983 */ /* 0x000ea80000100800 */
[----:B------:R-:W3:Y:S01]  /*13f10*/  LDL R0, [R1+0x10] ;  /* 0x0000100001007983 */ /* 0x000ee20000100800 */
[----:B------:R-:W-:Y:S01]  /*13f20*/  BSSY B1, `(.L_x_493) ;  /* 0x0000006000017945 */ /* 0x000fe20003800000 */
[----:B------:R-:W-:Y:S01]  /*13f30*/  ISETP.NE.AND P1, PT, R3, RZ, PT ;  /* 0x000000ff0300720c */ /* 0x000fe20003f25270 */
[----:B--2---:R-:W-:Y:S01]  /*13f40*/  IMAD R2, R2, 0x8, R4 ;  /* 0x0000000802027824 */ /* 0x004fe200078e0204 */
[----:B---3--:R-:W-:-:S04]  /*13f50*/  SHF.L.U32 R0, R0, 0x1f, RZ ;  /* 0x0000001f00007819 */ /* 0x008fc800000006ff */
[----:B------:R-:W0:Y:S02]  /*13f60*/  SYNCS.PHASECHK.TRANS64.TRYWAIT P0, [R2+URZ+0x34860], R0 ;  /* 0x03486000020075a7 */ /* 0x000e24000800017f */
[----:B0-----:R-:W-:Y:S05]  /*13f70*/  @!P0 BRA `(.L_x_494) ;  /* 0x0000002000b88947 */ /* 0x001fea0003800000 */
.L_x_557:
[----:B------:R-:W-:Y:S05]  /*13f80*/  BSYNC B1 ;  /* 0x0000000000017941 */ /* 0x000fea0003800000 */
.L_x_493:
[----:B------:R-:W-:Y:S04]  /*13f90*/  BSSY B1, `(.L_x_495) ;  /* 0x0000009000017945 */ /* 0x000fe80003800000 */
[----:B------:R-:W-:Y:S05]  /*13fa0*/  @P1 BRA `(.L_x_496) ;  /* 0x00000000001c1947 */ /* 0x000fea0003800000 */
[----:B------:R-:W2:Y:S01]  /*13fb0*/  S2R R3, SR_TID.X ;  /* 0x0000000000037919 */ /* 0x000ea20000002100 */
[----:B0-----:R-:W-:-:S04]  /*13fc0*/  IMAD.MOV.U32 R0, RZ, RZ, 0xb000 ;  /* 0x0000b000ff007424 */ /* 0x001fc800078e00ff */
[----:B------:R3:W-:Y:S01]  /*13fd0*/  SYNCS.ARRIVE.TRANS64 RZ, [R2+URZ+0x34850], R0 ;  /* 0x0348500002ff79a7 */ /* 0x0007e2000800003f */
[----:B--2---:R-:W-:-:S04]  /*13fe0*/  LOP3.LUT R3, R3, 0x1f, RZ, 0xc0, !PT ;  /* 0x0000001f03037812 */ /* 0x004fc800078ec0ff */
[----:B------:R-:W-:-:S13]  /*13ff0*/  ISETP.NE.AND P0, PT, R3, RZ, PT ;  /* 0x000000ff0300720c */ /* 0x000fda0003f05270 */
[----:B---3--:R-:W-:Y:S05]  /*14000*/  @!P0 BRA `(.L_x_496) ;  /* 0x0000000000048947 */ /* 0x008fea0003800000 */
[----:B------:R-:W-:Y:S01]  /*14010*/  BPT.TRAP 0x1 ;  /* 0x000000040000795c */ /* 0x000fe20000300000 */
.L_x_496:
[----:B------:R-:W-:Y:S05]  /*14020*/  BSYNC B1 ;  /* 0x0000000000017941 */ /* 0x000fea0003800000 */
.L_x_495:
[----:B------:R-:W2:Y:S04]  /*14030*/  LDL R5, [R1+0x4] ;  /* 0x0000040001057983 */ /* 0x000ea80000100800 */
[----:B0-----:R-:W2:Y:S04]  /*14040*/  LDL R0, [R1+0x8] ;  /* 0x0000080001007983 */ /* 0x001ea80000100800 */
[----:B------:R-:W3:Y:S04]  /*14050*/  LDL.LU R4, [R1+0x18] ;  /* 0x0000180001047983 */ /* 0x000ee80000300800 */
[----:B------:R-:W3:Y:S01]  /*14060*/  LDL R3, [R1+0x14] ;  /* 0x0000140001037983 */ /* 0x000ee20000100800 */
[----:B------:R-:W-:Y:S01]  /*14070*/  UIADD3 UR4, UP0, UR36, 0x470, URZ ;  /* 0x0000047024047890 */ /* 0x000fe2000ff1e03f */
[----:B------:R-:W-:Y:S01]  /*14080*/  PLOP3.LUT P0, PT, PT, PT, PT, 0x80, 0x0 ;  /* 0x000000000000781c */ /* 0x000fe20003f0f070 */
[----:B------:R-:W-:Y:S01]  /*14090*/  VIADD R2, R2, 0x34850 ;  /* 0x0003485002027836 */ /* 0x000fe20000000000 */
[----:B------:R-:W-:Y:S01]  /*140a0*/  UMOV UR6, 0x0 ;  /* 0x0000000000067882 */ /* 0x000fe20000000000 */
[----:B------:R-:W-:Y:S01]  /*140b0*/  UIADD3.X UR5, URZ, UR37, URZ, UP0, !UPT ;  /* 0x000000253f057290 */ /* 0x000fe200087fe43f */
[----:B------:R-:W-:Y:S01]  /*140c0*/  UMOV UR7, 0x14f00000 ;  /* 0x14f0000000077882 */ /* 0x000fe20000000000 */
[----:B------:R-:W-:Y:S01]  /*140d0*/  UMOV UR10, URZ ;  /* 0x0000003f000a7c82 */ /* 0x000fe20008000000 */
[----:B--2---:R-:W-:-:S02]  /*140e0*/  IMAD R0, R0, 0xb000, R5 ;  /* 0x0000b00000007824 */ /* 0x004fc400078e0205 */
[----:B---3--:R-:W-:Y:S02]  /*140f0*/  IMAD R3, R3, 0xb0, R4 ;  /* 0x000000b003037824 */ /* 0x008fe400078e0204 */
[----:B------:R-:W-:-:S07]  /*14100*/  VIADD R4, R0, 0x400 ;  /* 0x0000040000047836 */ /* 0x000fce0000000000 */
.L_x_497:
        /* <DEDUP_REMOVED lines=11> */
[----:B------:R-:W-:Y:S01]  /*141c0*/  PLOP3.LUT P0, PT, PT, PT, PT, 0x80, 0x0 ;  /* 0x000000000000781c */ /* 0x000fe20003f0f070 */
[----:B------:R-:W-:Y:S01]  /*141d0*/  VIADD R0, R0, 0x5c00 ;  /* 0x00005c0000007836 */ /* 0x000fe20000000000 */
[----:B------:R-:W-:Y:S01]  /*141e0*/  UMOV UR6, 0x0 ;  /* 0x0000000000067882 */ /* 0x000fe20000000000 */
[----:B------:R-:W-:Y:S01]  /*141f0*/  UMOV UR7, 0x14f00000 ;  /* 0x14f0000000077882 */ /* 0x000fe20000000000 */
[----:B------:R-:W-:-:S09]  /*14200*/  UMOV UR10, 0x40 ;  /* 0x00000040000a7882 */ /* 0x000fd20000000000 */
.L_x_498:
        /* <DEDUP_REMOVED lines=11> */
.L_x_492:
[----:B------:R-:W-:Y:S05]  /*142c0*/  BSYNC B0 ;  /* 0x0000000000007941 */ /* 0x000fea0003800000 */
.L_x_491:
[----:B------:R-:W2:Y:S04]  /*142d0*/  LDL.LU R5, [R1+0x8] ;  /* 0x0000080001057983 */ /* 0x000ea80000300800 */
[----:B------:R-:W3:Y:S01]  /*142e0*/  LDL.LU R4, [R1+0x10] ;  /* 0x0000100001047983 */ /* 0x000ee20000300800 */
[----:B--2---:R-:W-:-:S04]  /*142f0*/  IADD3 R0, R5, 0x1, RZ ;  /* 0x0000000105007810 */ /* 0x004fc80007ffe0ff */
[----:B------:R-:W-:-:S04]  /*14300*/  ISETP.NE.AND P0, PT, R0, 0x2, PT ;  /* 0x000000020000780c */ /* 0x000fc80003f05270 */
[----:B------:R-:W-:Y:S02]  /*14310*/  SEL R2, RZ, 0x1, P0 ;  /* 0x00000001ff027807 */ /* 0x000fe40000000000 */
[----:B------:R-:W-:Y:S02]  /*14320*/  SEL R0, R0, RZ, P0 ;  /* 0x000000ff00007207 */ /* 0x000fe40000000000 */
[----:B---3--:R-:W-:-:S03]  /*14330*/  LOP3.LUT R4, R4, R2, RZ, 0x3c, !PT ;  /* 0x0000000204047212 */ /* 0x008fc600078e3cff */
[----:B------:R0:W-:Y:S04]  /*14340*/  STL [R1+0x8], R0 ;  /* 0x0000080001007387 */ /* 0x0001e80000100800 */
[----:B------:R0:W-:Y:S02]  /*14350*/  STL [R1+0x10], R4 ;  /* 0x0000100401007387 */ /* 0x0001e40000100800 */
.L_x_419:
[----:B------:R-:W-:Y:S05]  /*14360*/  BSYNC B7 ;  /* 0x0000000000077941 */ /* 0x000fea0003800000 */
.L_x_417:
[----:B0-2---:R-:W2:Y:S02]  /*14370*/  LDL R0, [R1+0x58] ;  /* 0x0000580001007983 */ /* 0x005ea40000100800 */
[----:B--2---:R-:W-:-:S13]  /*14380*/  ISETP.NE.AND P0, PT, R0, RZ, PT ;  /* 0x000000ff0000720c */ /* 0x004fda0003f05270 */
[----:B------:R-:W-:Y:S05]  /*14390*/  @!P0 BRA `(.L_x_499) ;  /* 0x0000000000288947 */ /* 0x000fea0003800000 */
[----:B------:R-:W-:Y:S05]  /*143a0*/  WARPSYNC.ALL ;  /* 0x0000000000007948 */ /* 0x000fea0003800000 */
[----:B------:R-:W0:Y:S08]  /*143b0*/  S2UR UR5, SR_CgaCtaId ;  /* 0x00000000000579c3 */ /* 0x000e300000008800 */
[----:B------:R-:W-:Y:S06]  /*143c0*/  BAR.SYNC.DEFER_BLOCKING 0x5, 0x180 ;  /* 0x0146000000007b1d */ /* 0x000fec0000010000 */
[----:B------:R-:W-:-:S02]  /*143d0*/  UMOV UR4, 0x400 ;  /* 0x0000040000047882 */ /* 0x000fc40000000000 */
[----:B0-----:R-:W-:-:S06]  /*143e0*/  ULEA UR4, UR5, UR4, 0x18 ;  /* 0x0000000405047291 */ /* 0x001fcc000f8ec03f */
[----:B------:R-:W-:-:S05]  /*143f0*/  IMAD.U32 R0, RZ, RZ, UR4 ;  /* 0x00000004ff007e24 */ /* 0x000fca000f8e00ff */
[----:B------:R2:W3:Y:S04]  /*14400*/  LDS.128 R16, [R0+0x348d0] ;  /* 0x0348d00000107984 */ /* 0x0004e80000000c00 */
[----:B------:R2:W-:Y:S01]  /*14410*/  STL [R1+0x4], R0 ;  /* 0x0000040001007387 */ /* 0x0005e20000100800 */
[----:B------:R-:W-:Y:S06]  /*14420*/  BAR.ARV 0x4, 0x180 ;  /* 0x0106000000007b1d */ /* 0x000fec0000002000 */
[----:B------:R-:W-:Y:S05]  /*14430*/  BRA `(.L_x_500) ;  /* 0x0000000800507947 */ /* 0x000fea0003800000 */
.L_x_499:
[----:B------:R-:W1:Y:S01]  /*14440*/  S2R R0, SR_TID.X ;  /* 0x0000000000007919 */ /* 0x000e620000002100 */
[----:B------:R-:W-:Y:S01]  /*14450*/  UMOV UR4, 0xffffffff ;  /* 0xffffffff00047882 */ /* 0x000fe20000000000 */
[----:B-1--4-:R-:W-:-:S04]  /*14460*/  LOP3.LUT R7, R0, 0x1f, RZ, 0xc0, !PT ;  /* 0x0000001f00077812 */ /* 0x012fc800078ec0ff */
[----:B------:R-:W-:Y:S01]  /*14470*/  ISETP.NE.AND P0, PT, R7, 0x1f, PT ;  /* 0x0000001f0700780c */ /* 0x000fe20003f05270 */
[----:B------:R-:W-:-:S12]  /*14480*/  BRA.DIV UR4, `(.L_x_501) ;  /* 0x0000001e04887947 */ /* 0x000fd8000b800000 */
[----:B------:R-:W-:Y:S01]  /*14490*/  IMAD.IADD R5, R19, 0x1, R7 ;  /* 0x0000000113057824 */ /* 0x000fe200078e0207 */
[----:B------:R-:W-:Y:S01]  /*144a0*/  ULDC UR4, c[0x0][0xc3c] ;  /* 0x00030f0000047ab9 */ /* 0x000fe20000000800 */
[----:B------:R-:W-:-:S03]  /*144b0*/  ULDC.64 UR6, c[0x0][0x208] ;  /* 0x0000820000067ab9 */ /* 0x000fc60000000a00 */
[----:B------:R-:W-:-:S13]  /*144c0*/  ISETP.GE.OR P1, PT, R5, UR4, !P0 ;  /* 0x0000000405007c0c */ /* 0x000fda000c726670 */
[----:B------:R-:W0:Y:S02]  /*144d0*/  @!P1 LDC.64 R2, c[0x0][0xc80] ;  /* 0x00032000ff029b82 */ /* 0x000e240000000a00 */
[----:B0-----:R-:W-:-:S06]  /*144e0*/  @!P1 IMAD.WIDE R2, R5, 0x4, R2 ;  /* 0x0000000405029825 */ /* 0x001fcc00078e0202 */
[----:B------:R0:W2:Y:S01]  /*144f0*/  @!P1 LDG.E R3, desc[UR6][R2.64] ;  /* 0x0000000602039981 */ /* 0x0000a2000c1e1900 */
[C---:B------:R-:W-:Y:S02]  /*14500*/  ISETP.GE.U32.AND P2, PT, R7.reuse, 0x2, PT ;  /* 0x000000020700780c */ /* 0x040fe40003f46070 */
[C---:B------:R-:W-:Y:S01]  /*14510*/  ISETP.GE.U32.AND P3, PT, R7.reuse, 0x4, PT ;  /* 0x000000040700780c */ /* 0x040fe20003f66070 */
[----:B------:R-:W-:Y:S01]  /*14520*/  SHFL.IDX PT, R4, R16, 0x1, 0x1f ;  /* 0x00201f0010047f89 */ /* 0x000fe200000e0000 */
[C---:B------:R-:W-:Y:S02]  /*14530*/  ISETP.GE.U32.AND P4, PT, R7.reuse, 0x8, PT ;  /* 0x000000080700780c */ /* 0x040fe40003f86070 */
[C---:B------:R-:W-:Y:S01]  /*14540*/  ISETP.GE.U32.AND P5, PT, R7.reuse, 0x10, PT ;  /* 0x000000100700780c */ /* 0x040fe20003fa6070 */
[----:B0-----:R-:W-:Y:S02]  /*14550*/  IMAD.MOV.U32 R2, RZ, RZ, RZ ;  /* 0x000000ffff027224 */ /* 0x001fe400078e00ff */
[----:B--2---:R-:W-:Y:S01]  /*14560*/  @!P1 IMAD.MOV.U32 R2, RZ, RZ, R3 ;  /* 0x000000ffff029224 */ /* 0x004fe200078e0003 */
[----:B------:R-:W-:-:S04]  /*14570*/  ISETP.NE.AND P1, PT, R7, RZ, PT ;  /* 0x000000ff0700720c */ /* 0x000fc80003f25270 */
[----:B------:R-:W0:Y:S02]  /*14580*/  SHFL.UP PT, R14, R2, 0x1, RZ ;  /* 0x04200000020e7989 */ /* 0x000e2400000e00ff */
        /* <DEDUP_REMOVED lines=13> */
[----:B------:R-:W-:Y:S02]  /*14660*/  IADD3 R3, R3, R0, RZ ;  /* 0x0000000003037210 */ /* 0x000fe40007ffe0ff */
[----:B------:R0:W1:Y:S04]  /*14670*/  SHFL.IDX PT, R0, R16, RZ, 0x1f ;  /* 0x00001fff10007589 */ /* 0x00006800000e0000 */
[----:B------:R0:W2:Y:S02]  /*14680*/  SHFL.IDX PT, R6, R3, 0x1f, 0x1f ;  /* 0x03e01f0003067f89 */ /* 0x0000a400000e0000 */
.L_x_567:
[----:B------:R-:W-:Y:S02]  /*14690*/  ULDC UR4, c[0x0][0xc38] ;  /* 0x00030e0000047ab9 */ /* 0x000fe40000000800 */
[----:B0-----:R-:W-:-:S04]  /*146a0*/  IMAD.U32 R16, RZ, RZ, UR4 ;  /* 0x00000004ff107e24 */ /* 0x001fc8000f8e00ff */
[----:B--2---:R-:W-:-:S04]  /*146b0*/  IMAD R6, R6, R16, RZ ;  /* 0x0000001006067224 */ /* 0x004fc800078e02ff */
[----:B------:R-:W-:-:S05]  /*146c0*/  IMAD.IADD R4, R4, 0x1, R6 ;  /* 0x0000000104047824 */ /* 0x000fca00078e0206 */
[----:B-1----:R-:W-:-:S13]  /*146d0*/  ISETP.GT.AND P6, PT, R4, R0, PT ;  /* 0x000000000400720c */ /* 0x002fda0003fc4270 */
[----:B------:R-:W-:Y:S05]  /*146e0*/  @P6 BRA `(.L_x_502) ;  /* 0x0000000000a06947 */ /* 0x000fea0003800000 */
.L_x_507:
[----:B0-----:R-:W0:Y:S01]  /*146f0*/  LDC R2, c[0x0][0xc3c] ;  /* 0x00030f00ff027b82 */ /* 0x001e220000000800 */
[----:B------:R-:W-:-:S05]  /*14700*/  VIADD R19, R19, 0x1f ;  /* 0x0000001f13137836 */ /* 0x000fca0000000000 */
[----:B0-----:R-:W-:-:S13]  /*14710*/  ISETP.GE.AND P6, PT, R19, R2, PT ;  /* 0x000000021300720c */ /* 0x001fda0003fc6270 */
[----:B------:R-:W-:Y:S05]  /*14720*/  @P6 BRA `(.L_x_503) ;  /* 0x0000000400486947 */ /* 0x000fea0003800000 */
[----:B------:R-:W0:Y:S01]  /*14730*/  S2R R3, SR_TID.X ;  /* 0x0000000000037919 */ /* 0x000e220000002100 */
[----:B------:R-:W-:Y:S01]  /*14740*/  BSSY B0, `(.L_x_504) ;  /* 0x000000a000007945 */ /* 0x000fe20003800000 */
[----:B0-----:R-:W-:-:S05]  /*14750*/  LOP3.LUT R3, R3, 0x1f, RZ, 0xc0, !PT ;  /* 0x0000001f03037812 */ /* 0x001fca00078ec0ff */
[----:B------:R-:W-:-:S05]  /*14760*/  IMAD.IADD R5, R19, 0x1, R3 ;  /* 0x0000000113057824 */ /* 0x000fca00078e0203 */
[----:B------:R-:W-:Y:S01]  /*14770*/  ISETP.GE.OR P6, PT, R5, R2, !P0 ;  /* 0x000000020500720c */ /* 0x000fe200047c6670 */
[----:B------:R-:W-:-:S12]  /*14780*/  IMAD.MOV.U32 R2, RZ, RZ, RZ ;  /* 0x000000ffff027224 */ /* 0x000fd800078e00ff */
[----:B------:R-:W-:Y:S05]  /*14790*/  @P6 BRA `(.L_x_505) ;  /* 0x0000000000106947 */ /* 0x000fea0003800000 */
[----:B------:R-:W0:Y:S01]  /*147a0*/  LDC.64 R2, c[0x0][0xc80] ;  /* 0x00032000ff027b82 */ /* 0x000e220000000a00 */
[----:B------:R-:W-:Y:S01]  /*147b0*/  ULDC.64 UR4, c[0x0][0x208] ;  /* 0x0000820000047ab9 */ /* 0x000fe20000000a00 */
[----:B0-----:R-:W-:-:S06]  /*147c0*/  IMAD.WIDE R2, R5, 0x4, R2 ;  /* 0x0000000405027825 */ /* 0x001fcc00078e0202 */
[----:B------:R0:W5:Y:S02]  /*147d0*/  LDG.E R2, desc[UR4][R2.64] ;  /* 0x0000000402027981 */ /* 0x000164000c1e1900 */
.L_x_505:
[----:B------:R-:W-:Y:S05]  /*147e0*/  BSYNC B0 ;  /* 0x0000000000007941 */ /* 0x000fea0003800000 */
.L_x_504:
[----:B------:R-:W-:-:S03]  /*147f0*/  UMOV UR4, 0xffffffff ;  /* 0xffffffff00047882 */ /* 0x000fc60000000000 */
[----:B------:R-:W-:Y:S05]  /*14800*/  BRA.DIV UR4, `(.L_x_506) ;  /* 0x0000001e04e47947 */ /* 0x000fea000b800000 */
[----:B-----5:R-:W0:Y:S02]  /*14810*/  SHFL.UP PT, R14, R2, 0x1, RZ ;  /* 0x04200000020e7989 */ /* 0x020e2400000e00ff */
        /* <DEDUP_REMOVED lines=14> */
[----:B------:R0:W1:Y:S02]  /*14900*/  SHFL.IDX PT, R6, R3, 0x1f, 0x1f ;  /* 0x03e01f0003067f89 */ /* 0x00006400000e0000 */
.L_x_575:
[----:B------:R-:W-:Y:S02]  /*14910*/  ULDC UR4, c[0x0][0xc38] ;  /* 0x00030e0000047ab9 */ /* 0x000fe40000000800 */
[----:B------:R-:W-:-:S04]  /*14920*/  IMAD.U32 R16, RZ, RZ, UR4 ;  /* 0x00000004ff107e24 */ /* 0x000fc8000f8e00ff */
[----:B-1----:R-:W-:-:S04]  /*14930*/  IMAD R6, R6, R16, RZ ;  /* 0x0000001006067224 */ /* 0x002fc800078e02ff */
[----:B------:R-:W-:-:S05]  /*14940*/  IMAD.IADD R4, R6, 0x1, R4 ;  /* 0x0000000106047824 */ /* 0x000fca00078e0204 */
[----:B------:R-:W-:-:S13]  /*14950*/  ISETP.GT.AND P6, PT, R4, R0, PT ;  /* 0x000000000400720c */ /* 0x000fda0003fc4270 */
[----:B------:R-:W-:Y:S05]  /*14960*/  @!P6 BRA `(.L_x_507) ;  /* 0xfffffffc0060e947 */ /* 0x000fea000383ffff */
.L_x_502:
[----:B------:R-:W-:Y:S01]  /*14970*/  IMAD.IADD R6, R4, 0x1, -R6 ;  /* 0x0000000104067824 */ /* 0x000fe200078e0a06 */
[----:B------:R-:W-:-:S03]  /*14980*/  UMOV UR4, 0xffffffff ;  /* 0xffffffff00047882 */ /* 0x000fc60000000000 */
[----:B------:R-:W-:-:S05]  /*14990*/  IMAD R4, R3, R16, R6 ;  /* 0x0000001003047224 */ /* 0x000fca00078e0206 */
[----:B------:R-:W-:Y:S01]  /*149a0*/  ISETP.GT.AND P6, PT, R4, R0, PT ;  /* 0x000000000400720c */ /* 0x000fe20003fc4270 */
[----:B------:R-:W-:-:S12]  /*149b0*/  BRA.DIV UR4, `(.L_x_508) ;  /* 0x00000022043c7947 */ /* 0x000fd8000b800000 */
[----:B------:R-:W-:-:S04]  /*149c0*/  VOTE.ANY R5, PT, !P6 ;  /* 0x0000000000057806 */ /* 0x000fc800070e0100 */
[----:B------:R-:W1:Y:S02]  /*149d0*/  POPC R4, R5 ;  /* 0x0000000500047309 */ /* 0x000e640000000000 */
[----:B-1----:R1:W2:Y:S02]  /*149e0*/  SHFL.IDX PT, R17, R2, R4, 0x1f ;  /* 0x00001f0402117589 */ /* 0x0022a400000e0000 */
.L_x_579:
[----:B------:R-:W-:Y:S01]  /*149f0*/  ISETP.NE.AND P0, PT, R5, RZ, PT ;  /* 0x000000ff0500720c */ /* 0x000fe20003f05270 */
[----:B-1----:R-:W-:-:S12]  /*14a00*/  IMAD.MOV.U32 R2, RZ, RZ, RZ ;  /* 0x000000ffff027224 */ /* 0x002fd800078e00ff */
[----:B------:R-:W-:Y:S05]  /*14a10*/  @!P0 BRA `(.L_x_509) ;  /* 0x0000000000108947 */ /* 0x000fea0003800000 */
[----:B------:R-:W-:Y:S01]  /*14a20*/  UMOV UR4, 0xffffffff ;  /* 0xffffffff00047882 */ /* 0x000fe20000000000 */
[----:B------:R-:W-:Y:S02]  /*14a30*/  VIADD R12, R4, 0xffffffff ;  /* 0xffffffff040c7836 */ /* 0x000fe40000000000 */
[----:B------:R-:W-:Y:S05]  /*14a40*/  BRA.DIV UR4, `(.L_x_510) ;  /* 0x0000002204607947 */ /* 0x000fea000b800000 */
[----:B------:R1:W3:Y:S02]  /*14a50*/  SHFL.IDX PT, R2, R3, R12, 0x1f ;  /* 0x00001f0c03027589 */ /* 0x0002e400000e0000 */
.L_x_509:
[----:B--2---:R-:W-:Y:S01]  /*14a60*/  IABS R5, R17 ;  /* 0x0000001100057213 */ /* 0x004fe20000000000 */
[----:B---3--:R-:W-:Y:S02]  /*14a70*/  IMAD R16, R2, R16, R6 ;  /* 0x0000001002107224 */ /* 0x008fe400078e0206 */
[----:B------:R-:W-:Y:S01]  /*14a80*/  IMAD.IADD R19, R4, 0x1, R19 ;  /* 0x0000000104137824 */ /* 0x000fe200078e0213 */
[----:B------:R-:W2:Y:S01]  /*14a90*/  I2F.RP R2, R5 ;  /* 0x0000000500027306 */ /* 0x000ea20000209400 */
[----:B------:R-:W-:-:S07]  /*14aa0*/  IMAD.IADD R0, R0, 0x1, -R16 ;  /* 0x0000000100007824 */ /* 0x000fce00078e0a10 */
[----:B--2---:R-:W2:Y:S02]  /*14ab0*/  MUFU.RCP R2, R2 ;  /* 0x0000000200027308 */ /* 0x004ea40000001000 */
[----:B--2---:R-:W-:-:S06]  /*14ac0*/  VIADD R2, R2, 0xffffffe ;  /* 0x0ffffffe02027836 */ /* 0x004fcc0000000000 */
[----:B01----:R-:W0:Y:S02]  /*14ad0*/  F2I.FTZ.U32.TRUNC.NTZ R3, R2 ;  /* 0x0000000200037305 */ /* 0x003e24000021f000 */
[----:B0-----:R-:W-:-:S04]  /*14ae0*/  IMAD.MOV R2, RZ, RZ, -R3 ;  /* 0x000000ffff027224 */ /* 0x001fc800078e0a03 */
[----:B------:R-:W-:Y:S01]  /*14af0*/  IMAD R6, R2, R5, RZ ;  /* 0x0000000502067224 */ /* 0x000fe200078e02ff */
[----:B------:R-:W-:-:S05]  /*14b00*/  MOV R2, RZ ;  /* 0x000000ff00027202 */ /* 0x000fca0000000f00 */
[----:B------:R-:W-:Y:S01]  /*14b10*/  IMAD.HI.U32 R2, R3, R6, R2 ;  /* 0x0000000603027227 */ /* 0x000fe200078e0002 */
[----:B------:R-:W-:Y:S02]  /*14b20*/  IABS R6, R17 ;  /* 0x0000001100067213 */ /* 0x000fe40000000000 */
[----:B------:R-:W-:-:S03]  /*14b30*/  IABS R3, R0 ;  /* 0x0000000000037213 */ /* 0x000fc60000000000 */
[----:B------:R-:W-:Y:S02]  /*14b40*/  IMAD.MOV R6, RZ, RZ, -R6 ;  /* 0x000000ffff067224 */ /* 0x000fe400078e0a06 */
        /* <DEDUP_REMOVED lines=11> */
[----:B------:R-:W-:-:S04]  /*14c00*/  @!P1 LOP3.LUT R2, RZ, R17, RZ, 0x33, !PT ;  /* 0x00000011ff029212 */ /* 0x000fc800078e33ff */
[----:B------:R-:W-:Y:S01]  /*14c10*/  MOV R18, R2 ;  /* 0x0000000200127202 */ /* 0x000fe20000000f00 */
[----:B------:R-:W-:-:S04]  /*14c20*/  IMAD.MOV R3, RZ, RZ, -R2 ;  /* 0x000000ffff037224 */ /* 0x000fc800078e0a02 */
[----:B------:R-:W-:Y:S01]  /*14c30*/  IMAD R17, R17, R3, R0 ;  /* 0x0000000311117224 */ /* 0x000fe200078e0200 */
[----:B------:R-:W-:Y:S06]  /*14c40*/  BRA `(.L_x_511) ;  /* 0x00000000001c7947 */ /* 0x000fec0003800000 */
.L_x_503:
[----:B------:R-:W-:Y:S01]  /*14c50*/  UMOV UR4, URZ ;  /* 0x0000003f00047c82 */ /* 0x000fe20008000000 */
[----:B------:R-:W-:Y:S01]  /*14c60*/  UMOV UR5, URZ ;  /* 0x0000003f00057c82 */ /* 0x000fe20008000000 */
[----:B------:R-:W-:Y:S01]  /*14c70*/  ULDC UR6, c[0x0][0xc3c] ;  /* 0x00030f0000067ab9 */ /* 0x000fe20000000800 */
[----:B------:R-:W-:Y:S02]  /*14c80*/  IMAD.MOV.U32 R16, RZ, RZ, R0 ;  /* 0x000000ffff107224 */ /* 0x000fe400078e0000 */
[----:B------:R-:W-:Y:S02]  /*14c90*/  IMAD.U32 R17, RZ, RZ, UR4 ;  /* 0x00000004ff117e24 */ /* 0x000fe4000f8e00ff */
[----:B------:R-:W-:Y:S02]  /*14ca0*/  IMAD.U32 R18, RZ, RZ, UR5 ;  /* 0x00000005ff127e24 */ /* 0x000fe4000f8e00ff */
[----:B------:R-:W-:-:S07]  /*14cb0*/  IMAD.U32 R19, RZ, RZ, UR6 ;  /* 0x00000006ff137e24 */ /* 0x000fce000f8e00ff */
.L_x_511:
[----:B------:R0:W2:Y:S01]  /*14cc0*/  LDL R2, [R1+0x4] ;  /* 0x0000040001027983 */ /* 0x0000a20000100800 */
[----:B------:R-:W1:Y:S01]  /*14cd0*/  S2R R0, SR_TID.X ;  /* 0x0000000000007919 */ /* 0x000e620000002100 */
[----:B------:R-:W-:Y:S05]  /*14ce0*/  WARPSYNC.ALL ;  /* 0x0000000000007948 */ /* 0x000fea0003800000 */
[----:B-1----:R-:W-:Y:S01]  /*14cf0*/  LOP3.LUT R0, R0, 0x1f, RZ, 0xc0, !PT ;  /* 0x0000001f00007812 */ /* 0x002fe200078ec0ff */
[----:B------:R-:W-:Y:S03]  /*14d00*/  BAR.SYNC.DEFER_BLOCKING 0x4, 0x180 ;  /* 0x0106000000007b1d */ /* 0x000fe60000010000 */
[----:B------:R-:W-:-:S13]  /*14d10*/  ISETP.NE.AND P0, PT, R0, RZ, PT ;  /* 0x000000ff0000720c */ /* 0x000fda0003f05270 */
[----:B------:R-:W2:Y:S01]  /*14d20*/  @!P0 S2R R3, SR_CgaCtaId ;  /* 0x0000000000038919 */ /* 0x000ea20000008800 */
[----:B------:R-:W-:-:S04]  /*14d30*/  @!P0 MOV R0, 0x400 ;  /* 0x0000040000008802 */ /* 0x000fc80000000f00 */
[----:B--2---:R-:W-:-:S05]  /*14d40*/  @!P0 LEA R2, R3, R0, 0x18 ;  /* 0x0000000003028211 */ /* 0x004fca00078ec0ff */
[----:B------:R0:W-:Y:S04]  /*14d50*/  @!P0 STS.128 [R2+0x348d0], R16 ;  /* 0x0348d01002008388 */ /* 0x0001e80000000c00 */
[----:B------:R0:W-:Y:S01]  /*14d60*/  @!P0 STL [R1+0x4], R2 ;  /* 0x0000040201008387 */ /* 0x0001e20000100800 */
[----:B------:R-:W-:Y:S06]  /*14d70*/  BAR.ARV 0x5, 0x180 ;  /* 0x0146000000007b1d */ /* 0x000fec0000002000 */
.L_x_500:
[----:B------:R-:W-:Y:S02]  /*14d80*/  ULDC UR4, c[0x0][0xc3c] ;  /* 0x00030f0000047ab9 */ /* 0x000fe40000000800 */
[----:B---3--:R-:W-:-:S13]  /*14d90*/  ISETP.GE.AND P0, PT, R19, UR4, PT ;  /* 0x0000000413007c0c */ /* 0x008fda000bf06270 */
[----:B------:R-:W-:Y:S05]  /*14da0*/  @!P0 BRA `(.L_x_512) ;  /* 0xffffffb000488947 */ /* 0x000fea000383ffff */
[----:B------:R-:W-:Y:S05]  /*14db0*/  BSYNC B8 ;  /* 0x0000000000087941 */ /* 0x000fea0003800000 */
.L_x_413:
[----:B--2---:R-:W2:Y:S01]  /*14dc0*/  LDL.LU R0, [R1+0x50] ;  /* 0x0000500001007983 */ /* 0x004ea20000300800 */
[----:B------:R-:W-:Y:S01]  /*14dd0*/  BSSY B0, `(.L_x_513) ;  /* 0x000000b000007945 */ /* 0x000fe20003800000 */
[----:B------:R-:W3:Y:S01]  /*14de0*/  S2R R5, SR_CgaCtaId ;  /* 0x0000000000057919 */ /* 0x000ee20000008800 */
[----:B--2---:R-:W-:-:S05]  /*14df0*/  VIADD R0, R0, 0x1 ;  /* 0x0000000100007836 */ /* 0x004fca0000000000 */
[----:B0-----:R-:W-:-:S04]  /*14e00*/  LEA.HI R2, R0, R0, RZ, 0x1 ;  /* 0x0000000000027211 */ /* 0x001fc800078f08ff */
[----:B------:R-:W-:-:S05]  /*14e10*/  LOP3.LUT R3, R2, 0xfffffffe, RZ, 0xc0, !PT ;  /* 0xfffffffe02037812 */ /* 0x000fca00078ec0ff */
[----:B------:R-:W-:Y:S01]  /*14e20*/  IMAD.IADD R3, R0, 0x1, -R3 ;  /* 0x0000000100037824 */ /* 0x000fe200078e0a03 */
[----:B------:R-:W-:-:S04]  /*14e30*/  MOV R0, 0x400 ;  /* 0x0000040000007802 */ /* 0x000fc80000000f00 */
[----:B---3--:R-:W-:Y:S02]  /*14e40*/  LEA R0, R5, R0, 0x18 ;  /* 0x0000000005007211 */ /* 0x008fe400078ec0ff */
[----:B------:R-:W-:-:S04]  /*14e50*/  SHF.L.U32 R3, R3, 0x1f, RZ ;  /* 0x0000001f03037819 */ /* 0x000fc800000006ff */
[----:B------:R-:W0:Y:S02]  /*14e60*/  SYNCS.PHASECHK.TRANS64.TRYWAIT P0, [R0+URZ+0x34820], R3 ;  /* 0x03482003000075a7 */ /* 0x000e24000800017f */
[----:B0-----:R-:W-:Y:S05]  /*14e70*/  @!P0 BRA `(.L_x_514) ;  /* 0x0000001c007c8947 */ /* 0x001fea0003800000 */
.L_x_582:
[----:B------:R-:W-:Y:S05]  /*14e80*/  BSYNC B0 ;  /* 0x0000000000007941 */ /* 0x000fea0003800000 */
.L_x_513:
[----:B------:R-:W-:-:S03]  /*14e90*/  UMOV UR4, 0xffffffff ;  /* 0xffffffff00047882 */ /* 0x000fc60000000000 */
[----:B------:R-:W-:Y:S05]  /*14ea0*/  BRA.DIV UR4, `(.L_x_515) ;  /* 0x0000001e04847947 */ /* 0x000fea000b800000 */
[----:B------:R-:W2:Y:S02]  /*14eb0*/  S2R R2, SR_TID.X ;  /* 0x0000000000027919 */ /* 0x000ea40000002100 */
[----:B--2---:R-:W-:-:S04]  /*14ec0*/  SHF.R.U32.HI R2, RZ, 0x5, R2 ;  /* 0x00000005ff027819 */ /* 0x004fc80000011602 */
[----:B------:R-:W-:-:S05]  /*14ed0*/  LOP3.LUT R2, R2, 0x3, RZ, 0xc0, !PT ;  /* 0x0000000302027812 */ /* 0x000fca00078ec0ff */
[----:B------:R2:W3:Y:S02]  /*14ee0*/  SHFL.IDX PT, R14, R2, RZ, 0x1f ;  /* 0x00001fff020e7589 */ /* 0x0004e400000e0000 */
.L_x_585:
[----:B---3--:R-:W-:Y:S01]  /*14ef0*/  ISETP.NE.AND P0, PT, R14, RZ, PT ;  /* 0x000000ff0e00720c */ /* 0x008fe20003f05270 */
[----:B------:R-:W-:-:S12]  /*14f00*/  BSSY B0, `(.L_x_516) ;  /* 0x0000027000007945 */ /* 0x000fd80003800000 */
[----:B------:R-:W-:Y:S05]  /*14f10*/  @P0 BRA `(.L_x_517) ;  /* 0x0000000000940947 */ /* 0x000fea0003800000 */
[----:B------:R-:W-:-:S03]  /*14f20*/  UMOV UR4, 0xffffffff ;  /* 0xffffffff00047882 */ /* 0x000fc60000000000 */
[----:B------:R-:W-:Y:S05]  /*14f30*/  BRA.DIV UR4, `(.L_x_518) ;  /* 0x0000001e04947947 */ /* 0x000fea000b800000 */
[----:B------:R-:W-:-:S13]  /*14f40*/  ELECT P6, URZ, PT ;  /* 0x00000000003f782f */ /* 0x000fda00038c0000 */
.L_x_588:
[----:B------:R-:W-:Y:S05]  /*14f50*/  @!P6 BRA `(.L_x_517) ;  /* 0x000000000084e947 */ /* 0x000fea0003800000 */
[----:B--2---:R-:W2:Y:S02]  /*14f60*/  LDL.LU R2, [R1+0x5c] ;  /* 0x00005c0001027983 */ /* 0x004ea40000300800 */
[----:B--2---:R-:W-:-:S04]  /*14f70*/  LOP3.LUT R2, R2, 0x2, RZ, 0xfc, !PT ;  /* 0x0000000202027812 */ /* 0x004fc800078efcff */
[----:B------:R-:W-:-:S13]  /*14f80*/  ISETP.NE.AND P2, PT, R2, 0x3, PT ;  /* 0x000000030200780c */ /* 0x000fda0003f45270 */
[----:B------:R-:W-:Y:S05]  /*14f90*/  @!P2 BRA `(.L_x_519) ;  /* 0x000000000004a947 */ /* 0x000fea0003800000 */
[----:B------:R-:W-:Y:S01]  /*14fa0*/  BPT.TRAP 0x1 ;  /* 0x000000040000795c */ /* 0x000fe20000300000 */
.L_x_519:
[----:B0-----:R-:W2:Y:S04]  /*14fb0*/  LDL R3, [R1+0x8] ;  /* 0x0000080001037983 */ /* 0x001ea80000100800 */
[----:B-1--4-:R-:W3:Y:S01]  /*14fc0*/  LDL.LU R7, [R1+0x10] ;  /* 0x0000100001077983 */ /* 0x012ee20000300800 */
[----:B------:R-:W-:-:S04]  /*14fd0*/  VIADD R2, R0, 0x34840 ;  /* 0x0003484000027836 */ /* 0x000fc80000000000 */
[C---:B--2---:R-:W-:Y:S01]  /*14fe0*/  IMAD R6, R3.reuse, 0x8, R2 ;  /* 0x0000000803067824 */ /* 0x044fe200078e0202 */
[----:B------:R-:W-:Y:S02]  /*14ff0*/  IADD3 R3, R3, 0x1, RZ ;  /* 0x0000000103037810 */ /* 0x000fe40007ffe0ff */
[----:B---3--:R-:W-:Y:S02]  /*15000*/  SHF.L.U32 R5, R7, 0x1f, RZ ;  /* 0x0000001f07057819 */ /* 0x008fe400000006ff */
[C---:B------:R-:W-:Y:S02]  /*15010*/  ISETP.NE.AND P1, PT, R3.reuse, 0x2, PT ;  /* 0x000000020300780c */ /* 0x040fe40003f25270 */
[----:B------:R-:W0:Y:S02]  /*15020*/  SYNCS.PHASECHK.TRANS64.TRYWAIT P0, [R6+URZ], R5 ;  /* 0x00000005060075a7 */ /* 0x000e24000800017f */
[----:B------:R-:W-:Y:S02]  /*15030*/  SEL R4, RZ, 0x1, P1 ;  /* 0x00000001ff047807 */ /* 0x000fe40000800000 */
[----:B------:R-:W-:-:S02]  /*15040*/  SEL R3, R3, RZ, P1 ;  /* 0x000000ff03037207 */ /* 0x000fc40000800000 */
[----:B------:R-:W-:-:S03]  /*15050*/  LOP3.LUT R4, R7, R4, RZ, 0x3c, !PT ;  /* 0x0000000407047212 */ /* 0x000fc600078e3cff */
[----:B------:R-:W-:Y:S01]  /*15060*/  IMAD R7, R3, 0x8, R2 ;  /* 0x0000000803077824 */ /* 0x000fe200078e0202 */
[----:B------:R-:W-:Y:S01]  /*15070*/  SHF.L.U32 R2, R4, 0x1f, RZ ;  /* 0x0000001f04027819 */ /* 0x000fe200000006ff */
[----:B0-----:R-:W-:Y:S06]  /*15080*/  @!P0 BRA `(.L_x_520) ;  /* 0x0000001c00608947 */ /* 0x001fec0003800000 */
.L_x_589:
[----:B------:R-:W1:Y:S02]  /*15090*/  SYNCS.PHASECHK.TRANS64.TRYWAIT P0, [R7+URZ], R2 ;  /* 0x00000002070075a7 */ /* 0x000e64000800017f */
[----:B-1----:R-:W-:Y:S05]  /*150a0*/  @!P0 BRA `(.L_x_521) ;  /* 0x0000001c006c8947 */ /* 0x002fea0003800000 */
.L_x_590:
[----:B------:R-:W-:Y:S05]  /*150b0*/  @!P2 BRA `(.L_x_522) ;  /* 0x000000000004a947 */ /* 0x000fea0003800000 */
[----:B------:R-:W-:Y:S01]  /*150c0*/  BPT.TRAP 0x1 ;  /* 0x000000040000795c */ /* 0x000fe20000300000 */
.L_x_522:
[----:B------:R-:W2:Y:S01]  /*150d0*/  LDL.LU R4, [R1+0x8] ;  /* 0x0000080001047983 */ /* 0x000ea20000300800 */
[----:B------:R-:W-:-:S04]  /*150e0*/  VIADD R0, R0, 0x34860 ;  /* 0x0003486000007836 */ /* 0x000fc80000000000 */
[----:B--2---:R-:W-:-:S04]  /*150f0*/  IMAD R4, R4, 0x8, R0 ;  /* 0x0000000804047824 */ /* 0x004fc800078e0200 */
[----:B------:R-:W2:Y:S02]  /*15100*/  SYNCS.PHASECHK.TRANS64.TRYWAIT P0, [R4+URZ], R5 ;  /* 0x00000005040075a7 */ /* 0x000ea4000800017f */
[----:B--2---:R-:W-:Y:S05]  /*15110*/  @!P0 BRA `(.L_x_523) ;  /* 0x0000001c00648947 */ /* 0x004fea0003800000 */
.L_x_591:
[----:B------:R-:W-:-:S07]  /*15120*/  IMAD R3, R3, 0x8, R0 ;  /* 0x0000000803037824 */ /* 0x000fce00078e0200 */
.L_x_524:
[----:B---3--:R3:W4:Y:S02]  /*15130*/  SYNCS.PHASECHK.TRANS64.TRYWAIT P0, [R3+URZ], R2 ;  /* 0x00000002030075a7 */ /* 0x008724000800017f */
[----:B----4-:R-:W-:Y:S05]  /*15140*/  @!P0 NANOSLEEP.SYNCS 0x989680 ;  /* 0x009896800000895d */ /* 0x010fea0003900000 */
[----:B------:R-:W4:Y:S02]  /*15150*/  @!P0 SYNCS.PHASECHK.TRANS64 P0, [R3+URZ], R2 ;  /* 0x00000002030085a7 */ /* 0x000f24000800007f */
[----:B----4-:R-:W-:Y:S05]  /*15160*/  @!P0 BRA `(.L_x_524) ;  /* 0xfffffffc00f08947 */ /* 0x010fea000383ffff */
.L_x_517:
[----:B------:R-:W-:Y:S05]  /*15170*/  BSYNC B0 ;  /* 0x0000000000007941 */ /* 0x000fea0003800000 */
.L_x_516:
[----:B------:R-:W-:Y:S05]  /*15180*/  EXIT ;  /* 0x000000000000794d */ /* 0x000fea0003800000 */
.L_x_365:
[----:B0-----:R0:W1:Y:S02]  /*15190*/  SYNCS.PHASECHK.TRANS64.TRYWAIT P1, [R0+URZ+0x34800], R3 ;  /* 0x03480003000075a7 */ /* 0x001064000802017f */
[----:B-1----:R-:W-:Y:S05]  /*151a0*/  @!P1 NANOSLEEP.SYNCS 0x989680 ;  /* 0x009896800000995d */ /* 0x002fea0003900000 */
[----:B------:R-:W1:Y:S02]  /*151b0*/  @!P1 SYNCS.PHASECHK.TRANS64 P1, [R0+URZ+0x34800], R3 ;  /* 0x03480003000095a7 */ /* 0x000e64000802007f */
[----:B-1----:R-:W-:Y:S05]  /*151c0*/  @!P1 BRA `(.L_x_365) ;  /* 0xfffffffc00f09947 */ /* 0x002fea000383ffff */
[----:B------:R-:W-:Y:S05]  /*151d0*/  BRA `(.L_x_525) ;  /* 0xfffffec400047947 */ /* 0x000fea000383ffff */
.L_x_369:
[----:B-1----:R1:W2:Y:S02]  /*151e0*/  SYNCS.PHASECHK.TRANS64.TRYWAIT P2, [R10+URZ+0x34830], R3 ;  /* 0x034830030a0075a7 */ /* 0x0022a4000804017f */
[----:B--2---:R-:W-:Y:S05]  /*151f0*/  @!P2 NANOSLEEP.SYNCS 0x989680 ;  /* 0x009896800000a95d */ /* 0x004fea0003900000 */
[----:B------:R-:W2:Y:S02]  /*15200*/  @!P2 SYNCS.PHASECHK.TRANS64 P2, [R10+URZ+0x34830], R3 ;  /* 0x034830030a00a5a7 */ /* 0x000ea4000804007f */
[----:B--2---:R-:W-:Y:S05]  /*15210*/  @!P2 BRA `(.L_x_369) ;  /* 0xfffffffc00f0a947 */ /* 0x004fea000383ffff */
[----:B------:R-:W-:Y:S05]  /*15220*/  BRA `(.L_x_368) ;  /* 0xfffffec400287947 */ /* 0x000fea000383ffff */
.L_x_374:
[----:B-1----:R1:W2:Y:S02]  /*15230*/  SYNCS.PHASECHK.TRANS64.TRYWAIT P2, [R0+URZ+0x34830], R21 ;  /* 0x03483015000075a7 */ /* 0x0022a4000804017f */
[----:B--2---:R-:W-:Y:S05]  /*15240*/  @!P2 NANOSLEEP.SYNCS 0x989680 ;  /* 0x009896800000a95d */ /* 0x004fea0003900000 */
[----:B------:R-:W2:Y:S02]  /*15250*/  @!P2 SYNCS.PHASECHK.TRANS64 P2, [R0+URZ+0x34830], R21 ;  /* 0x034830150000a5a7 */ /* 0x000ea4000804007f */
[----:B--2---:R-:W-:Y:S05]  /*15260*/  @!P2 BRA `(.L_x_374) ;  /* 0xfffffffc00f0a947 */ /* 0x004fea000383ffff */
[----:B------:R-:W-:Y:S05]  /*15270*/  BRA `(.L_x_371) ;  /* 0xffffff1c00dc7947 */ /* 0x000fea000383ffff */
.L_x_378:
[----:B-1----:R-:W-:-:S04]  /*15280*/  IMAD.U32 R15, RZ, RZ, UR6 ;  /* 0x00000006ff0f7e24 */ /* 0x002fc8000f8e00ff */
[----:B------:R1:W2:Y:S03]  /*15290*/  SYNCS.PHASECHK.TRANS64.TRYWAIT P2, [R15+URZ+0x34850], R0 ;  /* 0x034850000f0075a7 */ /* 0x0002a6000804017f */
[----:B--2---:R-:W-:Y:S05]  /*152a0*/  @!P2 NANOSLEEP.SYNCS 0x989680 ;  /* 0x009896800000a95d */ /* 0x004fea0003900000 */
[----:B------:R-:W2:Y:S02]  /*152b0*/  @!P2 SYNCS.PHASECHK.TRANS64 P2, [R15+URZ+0x34850], R0 ;  /* 0x034850000f00a5a7 */ /* 0x000ea4000804007f */
[----:B--2---:R-:W-:Y:S05]  /*152c0*/  @!P2 BRA `(.L_x_378) ;  /* 0xfffffffc00eca947 */ /* 0x004fea000383ffff */
[----:B------:R-:W-:Y:S05]  /*152d0*/  BRA `(.L_x_375) ;  /* 0xffffff4400887947 */ /* 0x000fea000383ffff */
.L_x_383:
[----:B-1----:R1:W2:Y:S02]  /*152e0*/  SYNCS.PHASECHK.TRANS64.TRYWAIT P0, [R8+URZ+0x34850], R3 ;  /* 0x03485003080075a7 */ /* 0x0022a4000800017f */
[----:B--2---:R-:W-:Y:S05]  /*152f0*/  @!P0 NANOSLEEP.SYNCS 0x989680 ;  /* 0x009896800000895d */ /* 0x004fea0003900000 */
[----:B------:R-:W2:Y:S02]  /*15300*/  @!P0 SYNCS.PHASECHK.TRANS64 P0, [R8+URZ+0x34850], R3 ;  /* 0x03485003080085a7 */ /* 0x000ea4000800007f */
[----:B--2---:R-:W-:Y:S05]  /*15310*/  @!P0 BRA `(.L_x_383) ;  /* 0xfffffffc00f08947 */ /* 0x004fea000383ffff */
[----:B------:R-:W-:Y:S05]  /*15320*/  BRA `(.L_x_382) ;  /* 0xffffff74002c7947 */ /* 0x000fea000383ffff */
.L_x_425:
[----:B------:R-:W1:Y:S01]  /*15330*/  S2R R4, SR_TID.X ;  /* 0x0000000000047919 */ /* 0x000e620000002100 */
[----:B------:R-:W-:Y:S01]  /*15340*/  BSSY B0, `(.L_x_526) ;  /* 0x000000a000007945 */ /* 0x000fe20003800000 */
[----:B0-----:R-:W-:Y:S01]  /*15350*/  IMAD.MOV.U32 R12, RZ, RZ, RZ ;  /* 0x000000ffff0c7224 */ /* 0x001fe200078e00ff */
[----:B------:R-:W-:Y:S01]  /*15360*/  MOV R15, 0xffffffff ;  /* 0xffffffff000f7802 */ /* 0x000fe20000000f00 */
[----:B------:R-:W-:Y:S01]  /*15370*/  IMAD.MOV.U32 R11, RZ, RZ, 0x1f ;  /* 0x0000001fff0b7424 */ /* 0x000fe200078e00ff */
[----:B-1----:R-:W-:-:S04]  /*15380*/  SHF.R.U32.HI R4, RZ, 0x5, R4 ;  /* 0x00000005ff047819 */ /* 0x002fc80000011604 */
[----:B------:R-:W-:-:S05]  /*15390*/  LOP3.LUT R4, R4, 0x3, RZ, 0xc0, !PT ;  /* 0x0000000304047812 */ /* 0x000fca00078ec0ff */
[----:B------:R-:W-:-:S07]  /*153a0*/  IMAD.MOV.U32 R13, RZ, RZ, R4 ;  /* 0x000000ffff0d7224 */ /* 0x000fce00078e0004 */
[----:B------:R-:W-:Y:S05]  /*153b0*/  WARPSYNC.COLLECTIVE R15, `(.L_x_527) ;  /* 0x000000000f087348 */ /* 0x000fea0003c00000 */
[----:B------:R0:W1:Y:S02]  /*153c0*/  SHFL.IDX P6, R14, R13, R12, R11 ;  /* 0x0000000c0d0e7389 */ /* 0x00006400000c000b */
[----:B01----:R-:W-:Y:S01]  /*153d0*/  ENDCOLLECTIVE ;  /* 0x000000000000791b */ /* 0x003fe20003800000 */
.L_x_527:
[----:B------:R-:W-:Y:S05]  /*153e0*/  BSYNC B0 ;  /* 0x0000000000007941 */ /* 0x000fea0003800000 */
.L_x_526:
[----:B------:R-:W-:Y:S05]  /*153f0*/  BRA `(.L_x_528) ;  /* 0xffffffb400b47947 */ /* 0x000fea000383ffff */
.L_x_427:
[----:B------:R-:W-:Y:S01]  /*15400*/  BSSY B0, `(.L_x_529) ;  /* 0x0000006000007945 */ /* 0x000fe20003800000 */
[----:B------:R-:W-:-:S07]  /*15410*/  IMAD.MOV.U32 R15, RZ, RZ, -0x1 ;  /* 0xffffffffff0f7424 */ /* 0x000fce00078e00ff */
[----:B012---:R-:W-:Y:S05]  /*15420*/  WARPSYNC.COLLECTIVE R15, `(.L_x_530) ;  /* 0x000000000f0c7348 */ /* 0x007fea0003c00000 */
[----:B------:R-:W-:Y:S02]  /*15430*/  ELECT P6, UR62, PT ;  /* 0x00000000003e782f */ /* 0x000fe400038c0000 */
[----:B------:R-:W-:Y:S01]  /*15440*/  MOV R14, UR62 ;  /* 0x0000003e000e7c02 */ /* 0x000fe20008000f00 */
[----:B012---:R-:W-:Y:S10]  /*15450*/  ENDCOLLECTIVE ;  /* 0x000000000000791b */ /* 0x007ff40003800000 */
.L_x_530:
[----:B------:R-:W-:Y:S05]  /*15460*/  BSYNC B0 ;  /* 0x0000000000007941 */ /* 0x000fea0003800000 */
.L_x_529:
[----:B------:R-:W-:Y:S05]  /*15470*/  BRA `(.L_x_531) ;  /* 0xffffffb400b87947 */ /* 0x000fea000383ffff */
.L_x_429:
[----:B--2---:R2:W3:Y:S02]  /*15480*/  SYNCS.PHASECHK.TRANS64.TRYWAIT P0, [R0+URZ+0x34840], R2 ;  /* 0x03484002000075a7 */ /* 0x0044e4000800017f */
[----:B---3--:R-:W-:Y:S05]  /*15490*/  @!P0 NANOSLEEP.SYNCS 0x989680 ;  /* 0x009896800000895d */ /* 0x008fea0003900000 */
[----:B------:R-:W3:Y:S02]  /*154a0*/  @!P0 SYNCS.PHASECHK.TRANS64 P0, [R0+URZ+0x34840], R2 ;  /* 0x03484002000085a7 */ /* 0x000ee4000800007f */
[----:B---3--:R-:W-:Y:S05]  /*154b0*/  @!P0 BRA `(.L_x_429) ;  /* 0xfffffffc00f08947 */ /* 0x008fea000383ffff */
[----:B------:R-:W-:Y:S05]  /*154c0*/  BRA `(.L_x_532) ;  /* 0xffffffb800287947 */ /* 0x000fea000383ffff */
.L_x_433:
[----:B------:R-:W2:Y:S01]  /*154d0*/  LDL.LU R11, [R1+0x40] ;  /* 0x00004000010b7983 */ /* 0x000ea20000300800 */
[----:B------:R-:W-:Y:S01]  /*154e0*/  IMAD.MOV.U32 R13, RZ, RZ, R0 ;  /* 0x000000ffff0d7224 */ /* 0x000fe200078e0000 */
[----:B------:R-:W-:Y:S01]  /*154f0*/  LOP3.LUT R8, R8, 0x7f, RZ, 0xc0, !PT ;  /* 0x0000007f08087812 */ /* 0x000fe200078ec0ff */
[----:B------:R-:W-:Y:S02]  /*15500*/  IMAD.MOV.U32 R12, RZ, RZ, RZ ;  /* 0x000000ffff0c7224 */ /* 0x000fe400078e00ff */
[----:B------:R-:W-:Y:S01]  /*15510*/  IMAD.MOV.U32 R15, RZ, RZ, -0x1 ;  /* 0xffffffffff0f7424 */ /* 0x000fe200078e00ff */
[----:B------:R-:W-:-:S04]  /*15520*/  SHF.R.U32.HI R5, RZ, 0x3, R8 ;  /* 0x00000003ff057819 */ /* 0x000fc80000011608 */
[----:B------:R-:W-:-:S05]  /*15530*/  IADD3 R2, R5, R17, RZ ;  /* 0x0000001105027210 */ /* 0x000fca0007ffe0ff */
[----:B------:R-:W-:Y:S02]  /*15540*/  VIADD R5, R2, 0x10 ;  /* 0x0000001002057836 */ /* 0x000fe40000000000 */
[----:B--2---:R-:W-:Y:S02]  /*15550*/  IMAD R3, R11, R7, RZ ;  /* 0x000000070b037224 */ /* 0x004fe400078e02ff */
[----:B------:R-:W-:-:S03]  /*15560*/  IMAD.MOV.U32 R11, RZ, RZ, 0x181f ;  /* 0x0000181fff0b7424 */ /* 0x000fc600078e00ff */
[----:B------:R-:W-:-:S13]  /*15570*/  ISETP.GE.AND P2, PT, R2, R3, PT ;  /* 0x000000030200720c */ /* 0x000fda0003f46270 */
[----:B-----5:R-:W-:Y:S05]  /*15580*/  WARPSYNC.COLLECTIVE R15, `(.L_x_533) ;  /* 0x000000000f087348 */ /* 0x020fea0003c00000 */
[----:B------:R0:W1:Y:S02]  /*15590*/  SHFL.IDX P6, R14, R13, R12, R11 ;  /* 0x0000000c0d0e7389 */ /* 0x00006400000c000b */
[----:B01---5:R-:W-:Y:S01]  /*155a0*/  ENDCOLLECTIVE ;  /* 0x000000000000791b */ /* 0x023fe20003800000 */
.L_x_533:
[----:B------:R-:W-:Y:S02]  /*155b0*/  IMAD.MOV.U32 R13, RZ, RZ, R4 ;  /* 0x000000ffff0d7224 */ /* 0x000fe400078e0004 */
[----:B------:R-:W-:-:S07]  /*155c0*/  IMAD.MOV.U32 R6, RZ, RZ, R14 ;  /* 0x000000ffff067224 */ /* 0x000fce00078e000e */
[----:B------:R-:W-:Y:S05]  /*155d0*/  WARPSYNC.COLLECTIVE R15, `(.L_x_534) ;  /* 0x000000000f087348 */ /* 0x000fea0003c00000 */
[----:B------:R0:W1:Y:S02]  /*155e0*/  SHFL.IDX P6, R14, R13, R12, R11 ;  /* 0x0000000c0d0e7389 */ /* 0x00006400000c000b */
[----:B01----:R-:W-:Y:S01]  /*155f0*/  ENDCOLLECTIVE ;  /* 0x000000000000791b */ /* 0x003fe20003800000 */
.L_x_534:
[----:B------:R-:W-:Y:S01]  /*15600*/  ULDC.64 UR4, c[0x0][0x208] ;  /* 0x0000820000047ab9 */ /* 0x000fe20000000a00 */
[----:B------:R-:W-:Y:S02]  /*15610*/  IMAD.MOV.U32 R13, RZ, RZ, R0 ;  /* 0x000000ffff0d7224 */ /* 0x000fe400078e0000 */
[----:B------:R-:W-:Y:S02]  /*15620*/  IMAD.MOV.U32 R12, RZ, RZ, 0x1 ;  /* 0x00000001ff0c7424 */ /* 0x000fe400078e00ff */
[----:B------:R-:W-:-:S05]  /*15630*/  IMAD.MOV.U32 R7, RZ, RZ, R14 ;  /* 0x000000ffff077224 */ /* 0x000fca00078e000e */
        /* <DEDUP_REMOVED lines=14> */
.L_x_535:
[----:B------:R-:W-:Y:S02]  /*15720*/  IMAD.MOV.U32 R13, RZ, RZ, R4 ;  /* 0x000000ffff0d7224 */ /* 0x000fe400078e0004 */
[----:B------:R-:W-:-:S07]  /*15730*/  IMAD.MOV.U32 R8, RZ, RZ, R14 ;  /* 0x000000ffff087224 */ /* 0x000fce00078e000e */
[----:B------:R-:W-:Y:S05]  /*15740*/  WARPSYNC.COLLECTIVE R15, `(.L_x_536) ;  /* 0x000000000f087348 */ /* 0x000fea0003c00000 */
[----:B------:R0:W1:Y:S02]  /*15750*/  SHFL.IDX P6, R14, R13, R12, R11 ;  /* 0x0000000c0d0e7389 */ /* 0x00006400000c000b */
[----:B01----:R-:W-:Y:S01]  /*15760*/  ENDCOLLECTIVE ;  /* 0x000000000000791b */ /* 0x003fe20003800000 */
.L_x_536:
[----:B------:R-:W-:Y:S01]  /*15770*/  ULDC.64 UR4, c[0x0][0x208] ;  /* 0x0000820000047ab9 */ /* 0x000fe20000000a00 */
[----:B------:R-:W-:Y:S02]  /*15780*/  IMAD.MOV.U32 R13, RZ, RZ, R0 ;  /* 0x000000ffff0d7224 */ /* 0x000fe400078e0000 */
[----:B------:R-:W-:Y:S02]  /*15790*/  IMAD.MOV.U32 R12, RZ, RZ, 0x2 ;  /* 0x00000002ff0c7424 */ /* 0x000fe400078e00ff */
[----:B------:R-:W-:-:S05]  /*157a0*/  IMAD.MOV.U32 R5, RZ, RZ, R14 ;  /* 0x000000ffff057224 */ /* 0x000fca00078e000e */
[----:B------:R-:W-:Y:S02]  /*157b0*/  @!P2 LEA R7, P3, R10, R5, 0x1 ;  /* 0x000000050a07a211 */ /* 0x000fe400078608ff */
[----:B------:R-:W-:-:S03]  /*157c0*/  IADD3 R5, R2, 0x20, RZ ;  /* 0x0000002002057810 */ /* 0x000fc60007ffe0ff */
[----:B------:R-:W-:Y:S02]  /*157d0*/  @!P2 IMAD.X R6, RZ, RZ, R8, P3 ;  /* 0x000000ffff06a224 */ /* 0x000fe400018e0608 */
[----:B------:R-:W-:-:S03]  /*157e0*/  VIADD R8, R2, 0x60 ;  /* 0x0000006002087836 */ /* 0x000fc60000000000 */
        /* <DEDUP_REMOVED lines=12> */
.L_x_537:
[----:B------:R-:W-:Y:S02]  /*158b0*/  IMAD.MOV.U32 R13, RZ, RZ, R4 ;  /* 0x000000ffff0d7224 */ /* 0x000fe400078e0004 */
[----:B------:R-:W-:-:S07]  /*158c0*/  IMAD.MOV.U32 R6, RZ, RZ, R14 ;  /* 0x000000ffff067224 */ /* 0x000fce00078e000e */
[----:B------:R-:W-:Y:S05]  /*158d0*/  WARPSYNC.COLLECTIVE R15, `(.L_x_538) ;  /* 0x000000000f087348 */ /* 0x000fea0003c00000 */
[----:B------:R0:W1:Y:S02]  /*158e0*/  SHFL.IDX P6, R14, R13, R12, R11 ;  /* 0x0000000c0d0e7389 */ /* 0x00006400000c000b */
[----:B01----:R-:W-:Y:S01]  /*158f0*/  ENDCOLLECTIVE ;  /* 0x000000000000791b */ /* 0x003fe20003800000 */
.L_x_538:
[----:B------:R-:W-:Y:S01]  /*15900*/  ULDC.64 UR4, c[0x0][0x208] ;  /* 0x0000820000047ab9 */ /* 0x000fe20000000a00 */
[----:B------:R-:W-:Y:S02]  /*15910*/  IMAD.MOV.U32 R13, RZ, RZ, R0 ;  /* 0x000000ffff0d7224 */ /* 0x000fe400078e0000 */
[----:B------:R-:W-:Y:S02]  /*15920*/  IMAD.MOV.U32 R12, RZ, RZ, 0x3 ;  /* 0x00000003ff0c7424 */ /* 0x000fe400078e00ff */
[----:B------:R-:W-:-:S05]  /*15930*/  IMAD.MOV.U32 R5, RZ, RZ, R14 ;  /* 0x000000ffff057224 */ /* 0x000fca00078e000e */
[----:B------:R-:W-:-:S05]  /*15940*/  @!P2 LEA R5, P3, R10, R5, 0x1 ;  /* 0x000000050a05a211 */ /* 0x000fca00078608ff */
[----:B------:R-:W-:-:S04]  /*15950*/  @!P2 IMAD.X R6, RZ, RZ, R6, P3 ;  /* 0x000000ffff06a224 */ /* 0x000fc800018e0606 */
[----:B------:R-:W-:Y:S02]  /*15960*/  @!P2 IMAD.MOV.U32 R7, RZ, RZ, R6 ;  /* 0x000000ffff07a224 */ /* 0x000fe400078e0006 */
[----:B------:R-:W-:Y:S01]  /*15970*/  @!P2 IMAD.MOV.U32 R6, RZ, RZ, R5 ;  /* 0x000000ffff06a224 */ /* 0x000fe200078e0005 */
[----:B------:R-:W-:-:S04]  /*15980*/  IADD3 R5, R2, 0x30, RZ ;  /* 0x0000003002057810 */ /* 0x000fc80007ffe0ff */
        /* <DEDUP_REMOVED lines=9> */
.L_x_539:
[----:B------:R-:W-:Y:S02]  /*15a20*/  IMAD.MOV.U32 R13, RZ, RZ, R4 ;  /* 0x000000ffff0d7224 */ /* 0x000fe400078e0004 */
[----:B------:R-:W-:-:S07]  /*15a30*/  IMAD.MOV.U32 R6, RZ, RZ, R14 ;  /* 0x000000ffff067224 */ /* 0x000fce00078e000e */
[----:B------:R-:W-:Y:S05]  /*15a40*/  WARPSYNC.COLLECTIVE R15, `(.L_x_540) ;  /* 0x000000000f087348 */ /* 0x000fea0003c00000 */
[----:B------:R0:W1:Y:S02]  /*15a50*/  SHFL.IDX P6, R14, R13, R12, R11 ;  /* 0x0000000c0d0e7389 */ /* 0x00006400000c000b */
[----:B01----:R-:W-:Y:S01]  /*15a60*/  ENDCOLLECTIVE ;  /* 0x000000000000791b */ /* 0x003fe20003800000 */
.L_x_540:
        /* <DEDUP_REMOVED lines=18> */
.L_x_541:
[----:B------:R-:W-:Y:S02]  /*15b90*/  IMAD.MOV.U32 R13, RZ, RZ, R4 ;  /* 0x000000ffff0d7224 */ /* 0x000fe400078e0004 */
[----:B------:R-:W-:-:S07]  /*15ba0*/  IMAD.MOV.U32 R6, RZ, RZ, R14 ;  /* 0x000000ffff067224 */ /* 0x000fce00078e000e */
[----:B------:R-:W-:Y:S05]  /*15bb0*/  WARPSYNC.COLLECTIVE R15, `(.L_x_542) ;  /* 0x000000000f087348 */ /* 0x000fea0003c00000 */
[----:B------:R0:W1:Y:S02]  /*15bc0*/  SHFL.IDX P6, R14, R13, R12, R11 ;  /* 0x0000000c0d0e7389 */ /* 0x00006400000c000b */
[----:B01----:R-:W-:Y:S01]  /*15bd0*/  ENDCOLLECTIVE ;  /* 0x000000000000791b */ /* 0x003fe20003800000 */
.L_x_542:
        /* <DEDUP_REMOVED lines=18> */
.L_x_543:
[----:B------:R-:W-:Y:S02]  /*15d00*/  IMAD.MOV.U32 R13, RZ, RZ, R4 ;  /* 0x000000ffff0d7224 */ /* 0x000fe400078e0004 */
[----:B------:R-:W-:-:S07]  /*15d10*/  IMAD.MOV.U32 R6, RZ, RZ, R14 ;  /* 0x000000ffff067224 */ /* 0x000fce00078e000e */
[----:B------:R-:W-:Y:S05]  /*15d20*/  WARPSYNC.COLLECTIVE R15, `(.L_x_544) ;  /* 0x000000000f087348 */ /* 0x000fea0003c00000 */
[----:B------:R0:W1:Y:S02]  /*15d30*/  SHFL.IDX P6, R14, R13, R12, R11 ;  /* 0x0000000c0d0e7389 */ /* 0x00006400000c000b */
[----:B01----:R-:W-:Y:S01]  /*15d40*/  ENDCOLLECTIVE ;  /* 0x000000000000791b */ /* 0x003fe20003800000 */
.L_x_544:
[----:B------:R-:W-:Y:S01]  /*15d50*/  ULDC.64 UR4, c[0x0][0x208] ;  /* 0x0000820000047ab9 */ /* 0x000fe20000000a00 */
[----:B------:R-:W-:Y:S01]  /*15d60*/  MOV R13, R0 ;  /* 0x00000000000d7202 */ /* 0x000fe20000000f00 */
        /* <DEDUP_REMOVED lines=15> */
.L_x_545:
[----:B------:R-:W-:Y:S02]  /*15e60*/  IMAD.MOV.U32 R13, RZ, RZ, R4 ;  /* 0x000000ffff0d7224 */ /* 0x000fe400078e0004 */
[----:B------:R-:W-:-:S07]  /*15e70*/  IMAD.MOV.U32 R6, RZ, RZ, R14 ;  /* 0x000000ffff067224 */ /* 0x000fce00078e000e */
[----:B------:R-:W-:Y:S05]  /*15e80*/  WARPSYNC.COLLECTIVE R15, `(.L_x_546) ;  /* 0x000000000f087348 */ /* 0x000fea0003c00000 */
[----:B------:R0:W1:Y:S02]  /*15e90*/  SHFL.IDX P6, R14, R13, R12, R11 ;  /* 0x0000000c0d0e7389 */ /* 0x00006400000c000b */
[----:B01----:R-:W-:Y:S01]  /*15ea0*/  ENDCOLLECTIVE ;  /* 0x000000000000791b */ /* 0x003fe20003800000 */
.L_x_546:
        /* <DEDUP_REMOVED lines=16> */
.L_x_547:
[----:B------:R-:W-:Y:S02]  /*15fb0*/  IMAD.MOV.U32 R13, RZ, RZ, R4 ;  /* 0x000000ffff0d7224 */ /* 0x000fe400078e0004 */
[----:B------:R-:W-:-:S07]  /*15fc0*/  IMAD.MOV.U32 R0, RZ, RZ, R14 ;  /* 0x000000ffff007224 */ /* 0x000fce00078e000e */
[----:B------:R-:W-:Y:S05]  /*15fd0*/  WARPSYNC.COLLECTIVE R15, `(.L_x_548) ;  /* 0x000000000f087348 */ /* 0x000fea0003c00000 */
[----:B------:R0:W1:Y:S02]  /*15fe0*/  SHFL.IDX P6, R14, R13, R12, R11 ;  /* 0x0000000c0d0e7389 */ /* 0x00006400000c000b */
[----:B01----:R-:W-:Y:S01]  /*15ff0*/  ENDCOLLECTIVE ;  /* 0x000000000000791b */ /* 0x003fe20003800000 */
.L_x_548:
[----:B------:R-:W-:Y:S01]  /*16000*/  IMAD.MOV.U32 R4, RZ, RZ, R14 ;  /* 0x000000ffff047224 */ /* 0x000fe200078e000e */
[----:B------:R-:W-:Y:S06]  /*16010*/  BRA `(.L_x_549) ;  /* 0xffffffb800d87947 */ /* 0x000fec000383ffff */
.L_x_438:
[----:B0-----:R-:W2:Y:S02]  /*16020*/  LDL R2, [R1+0x4] ;  /* 0x0000040001027983 */ /* 0x001ea40000100800 */
[----:B--2---:R0:W1:Y:S02]  /*16030*/  SYNCS.PHASECHK.TRANS64.TRYWAIT P0, [R2+URZ+0x34820], R0 ;  /* 0x03482000020075a7 */ /* 0x004064000800017f */
[----:B-1----:R-:W-:Y:S05]  /*16040*/  @!P0 NANOSLEEP.SYNCS 0x989680 ;  /* 0x009896800000895d */ /* 0x002fea0003900000 */
[----:B------:R-:W1:Y:S02]  /*16050*/  @!P0 SYNCS.PHASECHK.TRANS64 P0, [R2+URZ+0x34820], R0 ;  /* 0x03482000020085a7 */ /* 0x000e64000800007f */
[----:B-1----:R-:W-:Y:S05]  /*16060*/  @!P0 BRA `(.L_x_438) ;  /* 0xfffffffc00ec8947 */ /* 0x002fea000383ffff */
[----:B------:R-:W-:Y:S05]  /*16070*/  BRA `(.L_x_550) ;  /* 0xffffffbc00507947 */ /* 0x000fea000383ffff */
.L_x_447:
[----:B-1----:R1:W2:Y:S02]  /*16080*/  SYNCS.PHASECHK.TRANS64.TRYWAIT P0, [R3+URZ+0x34840], R2 ;  /* 0x03484002030075a7 */ /* 0x0022a4000800017f */
[----:B--2---:R-:W-:Y:S05]  /*16090*/  @!P0 NANOSLEEP.SYNCS 0x989680 ;  /* 0x009896800000895d */ /* 0x004fea0003900000 */
[----:B------:R-:W2:Y:S02]  /*160a0*/  @!P0 SYNCS.PHASECHK.TRANS64 P0, [R3+URZ+0x34840], R2 ;  /* 0x03484002030085a7 */ /* 0x000ea4000800007f */
[----:B--2---:R-:W-:Y:S05]  /*160b0*/  @!P0 BRA `(.L_x_447) ;  /* 0xfffffffc00f08947 */ /* 0x004fea000383ffff */
[----:B------:R-:W-:Y:S05]  /*160c0*/  BRA `(.L_x_551) ;  /* 0xffffffc000207947 */ /* 0x000fea000383ffff */
.L_x_453:
[----:B0-----:R0:W1:Y:S02]  /*160d0*/  SYNCS.PHASECHK.TRANS64.TRYWAIT P0, [R3+URZ+0x60], R2 ;  /* 0x00006002030075a7 */ /* 0x001064000800017f */
[----:B-1----:R-:W-:Y:S05]  /*160e0*/  @!P0 NANOSLEEP.SYNCS 0x989680 ;  /* 0x009896800000895d */ /* 0x002fea0003900000 */
[----:B------:R-:W1:Y:S02]  /*160f0*/  @!P0 SYNCS.PHASECHK.TRANS64 P0, [R3+URZ+0x60], R2 ;  /* 0x00006002030085a7 */ /* 0x000e64000800007f */
[----:B-1----:R-:W-:Y:S05]  /*16100*/  @!P0 BRA `(.L_x_453) ;  /* 0xfffffffc00f08947 */ /* 0x002fea000383ffff */
[----:B------:R-:W-:Y:S05]  /*16110*/  BRA `(.L_x_552) ;  /* 0xffffffc000fc7947 */ /* 0x000fea000383ffff */
.L_x_462:
[----:B---3--:R3:W4:Y:S02]  /*16120*/  SYNCS.PHASECHK.TRANS64.TRYWAIT P0, [R3+URZ+0x34840], R2 ;  /* 0x03484002030075a7 */ /* 0x008724000800017f */
[----:B----4-:R-:W-:Y:S05]  /*16130*/  @!P0 NANOSLEEP.SYNCS 0x989680 ;  /* 0x009896800000895d */ /* 0x010fea0003900000 */
[----:B------:R-:W4:Y:S02]  /*16140*/  @!P0 SYNCS.PHASECHK.TRANS64 P0, [R3+URZ+0x34840], R2 ;  /* 0x03484002030085a7 */ /* 0x000f24000800007f */
[----:B----4-:R-:W-:Y:S05]  /*16150*/  @!P0 BRA `(.L_x_462) ;  /* 0xfffffffc00f08947 */ /* 0x010fea000383ffff */
[----:B------:R-:W-:Y:S05]  /*16160*/  BRA `(.L_x_553) ;  /* 0xffffffc800a87947 */ /* 0x000fea000383ffff */
.L_x_468:
[----:B--2---:R2:W3:Y:S02]  /*16170*/  SYNCS.PHASECHK.TRANS64.TRYWAIT P0, [R2+URZ+0x60], R3 ;  /* 0x00006003020075a7 */ /* 0x0044e4000800017f */
[----:B---3--:R-:W-:Y:S05]  /*16180*/  @!P0 NANOSLEEP.SYNCS 0x989680 ;  /* 0x009896800000895d */ /* 0x008fea0003900000 */
[----:B------:R-:W3:Y:S02]  /*16190*/  @!P0 SYNCS.PHASECHK.TRANS64 P0, [R2+URZ+0x60], R3 ;  /* 0x00006003020085a7 */ /* 0x000ee4000800007f */
[----:B---3--:R-:W-:Y:S05]  /*161a0*/  @!P0 BRA `(.L_x_468) ;  /* 0xfffffffc00f08947 */ /* 0x008fea000383ffff */
[----:B------:R-:W-:Y:S05]  /*161b0*/  BRA `(.L_x_554) ;  /* 0xffffffcc00847947 */ /* 0x000fea000383ffff */
.L_x_477:
[----:B----4-:R4:W0:Y:S02]  /*161c0*/  SYNCS.PHASECHK.TRANS64.TRYWAIT P0, [R2+URZ+0x34840], R3 ;  /* 0x03484003020075a7 */ /* 0x010824000800017f */
[----:B0-----:R-:W-:Y:S05]  /*161d0*/  @!P0 NANOSLEEP.SYNCS 0x989680 ;  /* 0x009896800000895d */ /* 0x001fea0003900000 */
[----:B------:R-:W0:Y:S02]  /*161e0*/  @!P0 SYNCS.PHASECHK.TRANS64 P0, [R2+URZ+0x34840], R3 ;  /* 0x03484003020085a7 */ /* 0x000e24000800007f */
[----:B0-----:R-:W-:Y:S05]  /*161f0*/  @!P0 BRA `(.L_x_477) ;  /* 0xfffffffc00f08947 */ /* 0x001fea000383ffff */
[----:B------:R-:W-:Y:S05]  /*16200*/  BRA `(.L_x_555) ;  /* 0xffffffd000fc7947 */ /* 0x000fea000383ffff */
.L_x_483:
[----:B--2---:R2:W3:Y:S02]  /*16210*/  SYNCS.PHASECHK.TRANS64.TRYWAIT P0, [R2+URZ+0x60], R5 ;  /* 0x00006005020075a7 */ /* 0x0044e4000800017f */
[----:B---3--:R-:W-:Y:S05]  /*16220*/  @!P0 NANOSLEEP.SYNCS 0x989680 ;  /* 0x009896800000895d */ /* 0x008fea0003900000 */
[----:B------:R-:W3:Y:S02]  /*16230*/  @!P0 SYNCS.PHASECHK.TRANS64 P0, [R2+URZ+0x60], R5 ;  /* 0x00006005020085a7 */ /* 0x000ee4000800007f */
[----:B---3--:R-:W-:Y:S05]  /*16240*/  @!P0 BRA `(.L_x_483) ;  /* 0xfffffffc00f08947 */ /* 0x008fea000383ffff */
[----:B------:R-:W-:Y:S05]  /*16250*/  BRA `(.L_x_556) ;  /* 0xffffffd400d87947 */ /* 0x000fea000383ffff */
.L_x_494:
[----:B0-----:R0:W2:Y:S02]  /*16260*/  SYNCS.PHASECHK.TRANS64.TRYWAIT P0, [R2+URZ+0x34860], R0 ;  /* 0x03486000020075a7 */ /* 0x0010a4000800017f */
[----:B--2---:R-:W-:Y:S05]  /*16270*/  @!P0 NANOSLEEP.SYNCS 0x989680 ;  /* 0x009896800000895d */ /* 0x004fea0003900000 */
[----:B------:R-:W2:Y:S02]  /*16280*/  @!P0 SYNCS.PHASECHK.TRANS64 P0, [R2+URZ+0x34860], R0 ;  /* 0x03486000020085a7 */ /* 0x000ea4000800007f */
[----:B--2---:R-:W-:Y:S05]  /*16290*/  @!P0 BRA `(.L_x_494) ;  /* 0xfffffffc00f08947 */ /* 0x004fea000383ffff */
[----:B------:R-:W-:Y:S05]  /*162a0*/  BRA `(.L_x_557) ;  /* 0xffffffdc00347947 */ /* 0x000fea000383ffff */
.L_x_501:
[----:B------:R-:W-:Y:S01]  /*162b0*/  BSSY B0, `(.L_x_558) ;  /* 0x0000008000007945 */ /* 0x000fe20003800000 */
[----:B------:R-:W-:Y:S02]  /*162c0*/  IMAD.MOV.U32 R13, RZ, RZ, R16 ;  /* 0x000000ffff0d7224 */ /* 0x000fe400078e0010 */
[----:B------:R-:W-:Y:S02]  /*162d0*/  IMAD.MOV.U32 R12, RZ, RZ, RZ ;  /* 0x000000ffff0c7224 */ /* 0x000fe400078e00ff */
[----:B------:R-:W-:Y:S02]  /*162e0*/  IMAD.MOV.U32 R11, RZ, RZ, 0x1f ;  /* 0x0000001fff0b7424 */ /* 0x000fe400078e00ff */
[----:B------:R-:W-:-:S07]  /*162f0*/  IMAD.MOV.U32 R15, RZ, RZ, -0x1 ;  /* 0xffffffffff0f7424 */ /* 0x000fce00078e00ff */
[----:B-----5:R-:W-:Y:S05]  /*16300*/  WARPSYNC.COLLECTIVE R15, `(.L_x_559) ;  /* 0x000000000f087348 */ /* 0x020fea0003c00000 */
[----:B------:R0:W1:Y:S02]  /*16310*/  SHFL.IDX P6, R14, R13, R12, R11 ;  /* 0x0000000c0d0e7389 */ /* 0x00006400000c000b */
[----:B01---5:R-:W-:Y:S01]  /*16320*/  ENDCOLLECTIVE ;  /* 0x000000000000791b */ /* 0x023fe20003800000 */
.L_x_559:
[----:B------:R-:W-:Y:S05]  /*16330*/  BSYNC B0 ;  /* 0x0000000000007941 */ /* 0x000fea0003800000 */
.L_x_558:
[----:B------:R-:W-:Y:S01]  /*16340*/  IMAD.MOV.U32 R13, RZ, RZ, R16 ;  /* 0x000000ffff0d7224 */ /* 0x000fe200078e0010 */
[----:B------:R-:W-:Y:S01]  /*16350*/  MOV R0, R14 ;  /* 0x0000000e00007202 */ /* 0x000fe20000000f00 */
[----:B------:R-:W-:Y:S02]  /*16360*/  IMAD.MOV.U32 R12, RZ, RZ, 0x1 ;  /* 0x00000001ff0c7424 */ /* 0x000fe400078e00ff */
[----:B------:R-:W-:Y:S02]  /*16370*/  IMAD.MOV.U32 R11, RZ, RZ, 0x1f ;  /* 0x0000001fff0b7424 */ /* 0x000fe400078e00ff */
[----:B------:R-:W-:Y:S02]  /*16380*/  IMAD.MOV.U32 R15, RZ, RZ, -0x1 ;  /* 0xffffffffff0f7424 */ /* 0x000fe400078e00ff */
[----:B------:R-:W-:-:S07]  /*16390*/  IMAD.IADD R5, R19, 0x1, R7 ;  /* 0x0000000113057824 */ /* 0x000fce00078e0207 */
[----:B------:R-:W-:Y:S05]  /*163a0*/  WARPSYNC.COLLECTIVE R15, `(.L_x_560) ;  /* 0x000000000f087348 */ /* 0x000fea0003c00000 */
[----:B------:R0:W1:Y:S02]  /*163b0*/  SHFL.IDX P6, R14, R13, R12, R11 ;  /* 0x0000000c0d0e7389 */ /* 0x00006400000c000b */
[----:B01----:R-:W-:Y:S01]  /*163c0*/  ENDCOLLECTIVE ;  /* 0x000000000000791b */ /* 0x003fe20003800000 */
.L_x_560:
[----:B------:R-:W-:Y:S01]  /*163d0*/  ULDC UR4, c[0x0][0xc3c] ;  /* 0x00030f0000047ab9 */ /* 0x000fe20000000800 */
[----:B------:R-:W-:Y:S01]  /*163e0*/  ULDC.64 UR6, c[0x0][0x208] ;  /* 0x0000820000067ab9 */ /* 0x000fe20000000a00 */
[----:B------:R-:W-:-:S13]  /*163f0*/  ISETP.GE.OR P1, PT, R5, UR4, !P0 ;  /* 0x0000000405007c0c */ /* 0x000fda000c726670 */
[----:B------:R-:W0:Y:S01]  /*16400*/  @!P1 LDC.64 R2, c[0x0][0xc80] ;  /* 0x00032000ff029b82 */ /* 0x000e220000000a00 */
[----:B------:R-:W-:Y:S02]  /*16410*/  IMAD.MOV.U32 R11, RZ, RZ, RZ ;  /* 0x000000ffff0b7224 */ /* 0x000fe400078e00ff */
[----:B------:R-:W-:Y:S02]  /*16420*/  IMAD.MOV.U32 R4, RZ, RZ, R14 ;  /* 0x000000ffff047224 */ /* 0x000fe400078e000e */
[----:B0-----:R-:W-:-:S06]  /*16430*/  @!P1 IMAD.WIDE R2, R5, 0x4, R2 ;  /* 0x0000000405029825 */ /* 0x001fcc00078e0202 */
[----:B------:R0:W2:Y:S01]  /*16440*/  @!P1 LDG.E R3, desc[UR6][R2.64] ;  /* 0x0000000602039981 */ /* 0x0000a2000c1e1900 */
[C---:B------:R-:W-:Y:S02]  /*16450*/  ISETP.GE.U32.AND P2, PT, R7.reuse, 0x2, PT ;  /* 0x000000020700780c */ /* 0x040fe40003f46070 */
[C---:B------:R-:W-:Y:S02]  /*16460*/  ISETP.GE.U32.AND P3, PT, R7.reuse, 0x4, PT ;  /* 0x000000040700780c */ /* 0x040fe40003f66070 */
[C---:B------:R-:W-:Y:S02]  /*16470*/  ISETP.GE.U32.AND P4, PT, R7.reuse, 0x8, PT ;  /* 0x000000080700780c */ /* 0x040fe40003f86070 */
[C---:B------:R-:W-:Y:S01]  /*16480*/  ISETP.GE.U32.AND P5, PT, R7.reuse, 0x10, PT ;  /* 0x000000100700780c */ /* 0x040fe20003fa6070 */
[----:B0-----:R-:W-:Y:S02]  /*16490*/  IMAD.MOV.U32 R2, RZ, RZ, RZ ;  /* 0x000000ffff027224 */ /* 0x001fe400078e00ff */
[----:B--2---:R-:W-:Y:S01]  /*164a0*/  @!P1 IMAD.MOV.U32 R2, RZ, RZ, R3 ;  /* 0x000000ffff029224 */ /* 0x004fe200078e0003 */
[----:B------:R-:W-:-:S04]  /*164b0*/  ISETP.NE.AND P1, PT, R7, RZ, PT ;  /* 0x000000ff0700720c */ /* 0x000fc80003f25270 */
[----:B------:R-:W-:-:S09]  /*164c0*/  MOV R13, R2 ;  /* 0x00000002000d7202 */ /* 0x000fd20000000f00 */
[----:B------:R-:W-:Y:S05]  /*164d0*/  WARPSYNC.COLLECTIVE R15, `(.L_x_561) ;  /* 0x000000000f087348 */ /* 0x000fea0003c00000 */
[----:B------:R0:W1:Y:S02]  /*164e0*/  SHFL.UP P6, R14, R13, R12, R11 ;  /* 0x0400000c0d0e7389 */ /* 0x00006400000c000b */
[----:B01----:R-:W-:Y:S01]  /*164f0*/  ENDCOLLECTIVE ;  /* 0x000000000000791b */ /* 0x003fe20003800000 */
.L_x_561:
[----:B------:R-:W-:Y:S01]  /*16500*/  IMAD.MOV.U32 R12, RZ, RZ, 0x2 ;  /* 0x00000002ff0c7424 */ /* 0x000fe200078e00ff */
[----:B------:R-:W-:-:S05]  /*16510*/  SEL R5, R14, RZ, P1 ;  /* 0x000000ff0e057207 */ /* 0x000fca0000800000 */
[----:B------:R-:W-:-:S04]  /*16520*/  IMAD.IADD R3, R2, 0x1, R5 ;  /* 0x0000000102037824 */ /* 0x000fc800078e0205 */
[----:B------:R-:W-:-:S07]  /*16530*/  IMAD.MOV.U32 R13, RZ, RZ, R3 ;  /* 0x000000ffff0d7224 */ /* 0x000fce00078e0003 */
[----:B------:R-:W-:Y:S05]  /*16540*/  WARPSYNC.COLLECTIVE R15, `(.L_x_562) ;  /* 0x000000000f087348 */ /* 0x000fea0003c00000 */
[----:B------:R0:W1:Y:S02]  /*16550*/  SHFL.UP P6, R14, R13, R12, R11 ;  /* 0x0400000c0d0e7389 */ /* 0x00006400000c000b */
[----:B01----:R-:W-:Y:S01]  /*16560*/  ENDCOLLECTIVE ;  /* 0x000000000000791b */ /* 0x003fe20003800000 */
.L_x_562:
[----:B------:R-:W-:Y:S02]  /*16570*/  IMAD.MOV.U32 R12, RZ, RZ, 0x4 ;  /* 0x00000004ff0c7424 */ /* 0x000fe400078e00ff */
[----:B------:R-:W-:-:S05]  /*16580*/  IMAD.MOV.U32 R5, RZ, RZ, R14 ;  /* 0x000000ffff057224 */ /* 0x000fca00078e000e */
[----:B------:R-:W-:-:S05]  /*16590*/  SEL R6, R5, RZ, P2 ;  /* 0x000000ff05067207 */ /* 0x000fca0001000000 */
[----:B------:R-:W-:-:S04]  /*165a0*/  IMAD.IADD R3, R3, 0x1, R6 ;  /* 0x0000000103037824 */ /* 0x000fc800078e0206 */
[----:B------:R-:W-:-:S07]  /*165b0*/  IMAD.MOV.U32 R13, RZ, RZ, R3 ;  /* 0x000000ffff0d7224 */ /* 0x000fce00078e0003 */
[----:B------:R-:W-:Y:S05]  /*165c0*/  WARPSYNC.COLLECTIVE R15, `(.L_x_563) ;  /* 0x000000000f087348 */ /* 0x000fea0003c00000 */
[----:B------:R0:W1:Y:S02]  /*165d0*/  SHFL.UP P6, R14, R13, R12, R11 ;  /* 0x0400000c0d0e7389 */ /* 0x00006400000c000b */
[----:B01----:R-:W-:Y:S01]  /*165e0*/  ENDCOLLECTIVE ;  /* 0x000000000000791b */ /* 0x003fe20003800000 */
.L_x_563:
[----:B------:R-:W-:Y:S01]  /*165f0*/  IMAD.MOV.U32 R12, RZ, RZ, 0x8 ;  /* 0x00000008ff0c7424 */ /* 0x000fe200078e00ff */
[----:B------:R-:W-:-:S04]  /*16600*/  MOV R5, R14 ;  /* 0x0000000e00057202 */ /* 0x000fc80000000f00 */
[----:B------:R-:W-:-:S05]  /*16610*/  SEL R6, R5, RZ, P3 ;  /* 0x000000ff05067207 */ /* 0x000fca0001800000 */
[----:B------:R-:W-:-:S04]  /*16620*/  IMAD.IADD R3, R3, 0x1, R6 ;  /* 0x0000000103037824 */ /* 0x000fc800078e0206 */
[----:B------:R-:W-:-:S07]  /*16630*/  IMAD.MOV.U32 R13, RZ, RZ, R3 ;  /* 0x000000ffff0d7224 */ /* 0x000fce00078e0003 */
[----:B------:R-:W-:Y:S05]  /*16640*/  WARPSYNC.COLLECTIVE R15, `(.L_x_564) ;  /* 0x000000000f087348 */ /* 0x000fea0003c00000 */
[----:B------:R0:W1:Y:S02]  /*16650*/  SHFL.UP P6, R14, R13, R12, R11 ;  /* 0x0400000c0d0e7389 */ /* 0x00006400000c000b */
[----:B01----:R-:W-:Y:S01]  /*16660*/  ENDCOLLECTIVE ;  /* 0x000000000000791b */ /* 0x003fe20003800000 */
.L_x_564:
        /* <DEDUP_REMOVED lines=8> */
.L_x_565:
[----:B------:R-:W-:Y:S02]  /*166f0*/  IMAD.MOV.U32 R12, RZ, RZ, 0x1f ;  /* 0x0000001fff0c7424 */ /* 0x000fe400078e00ff */
[----:B------:R-:W-:Y:S02]  /*16700*/  IMAD.MOV.U32 R11, RZ, RZ, 0x1f ;  /* 0x0000001fff0b7424 */ /* 0x000fe400078e00ff */
[----:B------:R-:W-:-:S05]  /*16710*/  IMAD.MOV.U32 R5, RZ, RZ, R14 ;  /* 0x000000ffff057224 */ /* 0x000fca00078e000e */
[----:B------:R-:W-:-:S04]  /*16720*/  SEL R6, R5, RZ, P5 ;  /* 0x000000ff05067207 */ /* 0x000fc80002800000 */
[----:B------:R-:W-:-:S05]  /*16730*/  IADD3 R3, R3, R6, RZ ;  /* 0x0000000603037210 */ /* 0x000fca0007ffe0ff */
[----:B------:R-:W-:-:S07]  /*16740*/  IMAD.MOV.U32 R13, RZ, RZ, R3 ;  /* 0x000000ffff0d7224 */ /* 0x000fce00078e0003 */
[----:B------:R-:W-:Y:S05]  /*16750*/  WARPSYNC.COLLECTIVE R15, `(.L_x_566) ;  /* 0x000000000f087348 */ /* 0x000fea0003c00000 */
[----:B------:R0:W1:Y:S02]  /*16760*/  SHFL.IDX P6, R14, R13, R12, R11 ;  /* 0x0000000c0d0e7389 */ /* 0x00006400000c000b */
[----:B01----:R-:W-:Y:S01]  /*16770*/  ENDCOLLECTIVE ;  /* 0x000000000000791b */ /* 0x003fe20003800000 */
.L_x_566:
[----:B------:R-:W-:Y:S01]  /*16780*/  IMAD.MOV.U32 R6, RZ, RZ, R14 ;  /* 0x000000ffff067224 */ /* 0x000fe200078e000e */
[----:B------:R-:W-:Y:S06]  /*16790*/  BRA `(.L_x_567) ;  /* 0xffffffdc00bc7947 */ /* 0x000fec000383ffff */
.L_x_506:
[----:B------:R-:W-:Y:S01]  /*167a0*/  BSSY B0, `(.L_x_568) ;  /* 0x0000008000007945 */ /* 0x000fe20003800000 */
[----:B-----5:R-:W-:Y:S02]  /*167b0*/  IMAD.MOV.U32 R13, RZ, RZ, R2 ;  /* 0x000000ffff0d7224 */ /* 0x020fe400078e0002 */
[----:B------:R-:W-:Y:S02]  /*167c0*/  IMAD.MOV.U32 R12, RZ, RZ, 0x1 ;  /* 0x00000001ff0c7424 */ /* 0x000fe400078e00ff */
[----:B------:R-:W-:Y:S02]  /*167d0*/  IMAD.MOV.U32 R11, RZ, RZ, RZ ;  /* 0x000000ffff0b7224 */ /* 0x000fe400078e00ff */
[----:B------:R-:W-:-:S07]  /*167e0*/  IMAD.MOV.U32 R15, RZ, RZ, -0x1 ;  /* 0xffffffffff0f7424 */ /* 0x000fce00078e00ff */
[----:B0-----:R-:W-:Y:S05]  /*167f0*/  WARPSYNC.COLLECTIVE R15, `(.L_x_569) ;  /* 0x000000000f087348 */ /* 0x001fea0003c00000 */
[----:B------:R1:W2:Y:S02]  /*16800*/  SHFL.UP P6, R14, R13, R12, R11 ;  /* 0x0400000c0d0e7389 */ /* 0x0002a400000c000b */
[----:B012---:R-:W-:Y:S01]  /*16810*/  ENDCOLLECTIVE ;  /* 0x000000000000791b */ /* 0x007fe20003800000 */
.L_x_569:
[----:B------:R-:W-:Y:S05]  /*16820*/  BSYNC B0 ;  /* 0x0000000000007941 */ /* 0x000fea0003800000 */
.L_x_568:
[----:B------:R-:W-:Y:S01]  /*16830*/  SEL R3, R14, RZ, P1 ;  /* 0x000000ff0e037207 */ /* 0x000fe20000800000 */
[----:B------:R-:W-:Y:S02]  /*16840*/  IMAD.MOV.U32 R12, RZ, RZ, 0x2 ;  /* 0x00000002ff0c7424 */ /* 0x000fe400078e00ff */
[----:B------:R-:W-:Y:S01]  /*16850*/  IMAD.MOV.U32 R11, RZ, RZ, RZ ;  /* 0x000000ffff0b7224 */ /* 0x000fe200078e00ff */
[----:B------:R-:W-:Y:S01]  /*16860*/  IADD3 R3, R2, R3, RZ ;  /* 0x0000000302037210 */ /* 0x000fe20007ffe0ff */
[----:B------:R-:W-:-:S04]  /*16870*/  IMAD.MOV.U32 R15, RZ, RZ, -0x1 ;  /* 0xffffffffff0f7424 */ /* 0x000fc800078e00ff */
[----:B------:R-:W-:-:S07]  /*16880*/  IMAD.MOV.U32 R13, RZ, RZ, R3 ;  /* 0x000000ffff0d7224 */ /* 0x000fce00078e0003 */
[----:B------:R-:W-:Y:S05]  /*16890*/  WARPSYNC.COLLECTIVE R15, `(.L_x_570) ;  /* 0x000000000f087348 */ /* 0x000fea0003c00000 */
[----:B------:R0:W1:Y:S02]  /*168a0*/  SHFL.UP P6, R14, R13, R12, R11 ;  /* 0x0400000c0d0e7389 */ /* 0x00006400000c000b */
[----:B01----:R-:W-:Y:S01]  /*168b0*/  ENDCOLLECTIVE ;  /* 0x000000000000791b */ /* 0x003fe20003800000 */
.L_x_570:
[----:B------:R-:W-:Y:S01]  /*168c0*/  IMAD.MOV.U32 R12, RZ, RZ, 0x4 ;  /* 0x00000004ff0c7424 */ /* 0x000fe200078e00ff */
[----:B------:R-:W-:-:S05]  /*168d0*/  SEL R14, R14, RZ, P2 ;  /* 0x000000ff0e0e7207 */ /* 0x000fca0001000000 */
[----:B------:R-:W-:-:S04]  /*168e0*/  IMAD.IADD R3, R3, 0x1, R14 ;  /* 0x0000000103037824 */ /* 0x000fc800078e020e */
[----:B------:R-:W-:-:S07]  /*168f0*/  IMAD.MOV.U32 R13, RZ, RZ, R3 ;  /* 0x000000ffff0d7224 */ /* 0x000fce00078e0003 */
[----:B------:R-:W-:Y:S05]  /*16900*/  WARPSYNC.COLLECTIVE R15, `(.L_x_571) ;  /* 0x000000000f087348 */ /* 0x000fea0003c00000 */
[----:B------:R0:W1:Y:S02]  /*16910*/  SHFL.UP P6, R14, R13, R12, R11 ;  /* 0x0400000c0d0e7389 */ /* 0x00006400000c000b */
[----:B01----:R-:W-:Y:S01]  /*16920*/  ENDCOLLECTIVE ;  /* 0x000000000000791b */ /* 0x003fe20003800000 */
.L_x_571:
[----:B------:R-:W-:Y:S01]  /*16930*/  IMAD.MOV.U32 R12, RZ, RZ, 0x8 ;  /* 0x00000008ff0c7424 */ /* 0x000fe200078e00ff */
[----:B------:R-:W-:-:S05]  /*16940*/  SEL R14, R14, RZ, P3 ;  /* 0x000000ff0e0e7207 */ /* 0x000fca0001800000 */
[----:B------:R-:W-:-:S05]  /*16950*/  IMAD.IADD R3, R3, 0x1, R14 ;  /* 0x0000000103037824 */ /* 0x000fca00078e020e */
[----:B------:R-:W-:-:S07]  /*16960*/  MOV R13, R3 ;  /* 0x00000003000d7202 */ /* 0x000fce0000000f00 */
[----:B------:R-:W-:Y:S05]  /*16970*/  WARPSYNC.COLLECTIVE R15, `(.L_x_572) ;  /* 0x000000000f087348 */ /* 0x000fea0003c00000 */
[----:B------:R0:W1:Y:S02]  /*16980*/  SHFL.UP P6, R14, R13, R12, R11 ;  /* 0x0400000c0d0e7389 */ /* 0x00006400000c000b */
[----:B01----:R-:W-:Y:S01]  /*16990*/  ENDCOLLECTIVE ;  /* 0x000000000000791b */ /* 0x003fe20003800000 */
.L_x_572:
[----:B------:R-:W-:Y:S01]  /*169a0*/  IMAD.MOV.U32 R12, RZ, RZ, 0x10 ;  /* 0x00000010ff0c7424 */ /* 0x000fe200078e00ff */
[----:B------:R-:W-:-:S05]  /*169b0*/  SEL R14, R14, RZ, P4 ;  /* 0x000000ff0e0e7207 */ /* 0x000fca0002000000 */
[----:B------:R-:W-:-:S04]  /*169c0*/  IMAD.IADD R3, R3, 0x1, R14 ;  /* 0x0000000103037824 */ /* 0x000fc800078e020e */
[----:B------:R-:W-:-:S07]  /*169d0*/  IMAD.MOV.U32 R13, RZ, RZ, R3 ;  /* 0x000000ffff0d7224 */ /* 0x000fce00078e0003 */
[----:B------:R-:W-:Y:S05]  /*169e0*/  WARPSYNC.COLLECTIVE R15, `(.L_x_573) ;  /* 0x000000000f087348 */ /* 0x000fea0003c00000 */
[----:B------:R0:W1:Y:S02]  /*169f0*/  SHFL.UP P6, R14, R13, R12, R11 ;  /* 0x0400000c0d0e7389 */ /* 0x00006400000c000b */
[----:B01----:R-:W-:Y:S01]  /*16a00*/  ENDCOLLECTIVE ;  /* 0x000000000000791b */ /* 0x003fe20003800000 */
.L_x_573:
[----:B------:R-:W-:Y:S02]  /*16a10*/  IMAD.MOV.U32 R12, RZ, RZ, 0x1f ;  /* 0x0000001fff0c7424 */ /* 0x000fe400078e00ff */
[----:B------:R-:W-:Y:S01]  /*16a20*/  IMAD.MOV.U32 R11, RZ, RZ, 0x1f ;  /* 0x0000001fff0b7424 */ /* 0x000fe200078e00ff */
[----:B------:R-:W-:-:S05]  /*16a30*/  SEL R14, R14, RZ, P5 ;  /* 0x000000ff0e0e7207 */ /* 0x000fca0002800000 */
[----:B------:R-:W-:-:S04]  /*16a40*/  IMAD.IADD R3, R3, 0x1, R14 ;  /* 0x0000000103037824 */ /* 0x000fc800078e020e */
[----:B------:R-:W-:-:S07]  /*16a50*/  IMAD.MOV.U32 R13, RZ, RZ, R3 ;  /* 0x000000ffff0d7224 */ /* 0x000fce00078e0003 */
[----:B------:R-:W-:Y:S05]  /*16a60*/  WARPSYNC.COLLECTIVE R15, `(.L_x_574) ;  /* 0x000000000f087348 */ /* 0x000fea0003c00000 */
[----:B------:R0:W1:Y:S02]  /*16a70*/  SHFL.IDX P6, R14, R13, R12, R11 ;  /* 0x0000000c0d0e7389 */ /* 0x00006400000c000b */
[----:B01----:R-:W-:Y:S01]  /*16a80*/  ENDCOLLECTIVE ;  /* 0x000000000000791b */ /* 0x003fe20003800000 */
.L_x_574:
[----:B------:R-:W-:Y:S01]  /*16a90*/  MOV R6, R14 ;  /* 0x0000000e00067202 */ /* 0x000fe20000000f00 */
[----:B------:R-:W-:Y:S06]  /*16aa0*/  BRA `(.L_x_575) ;  /* 0xffffffdc00987947 */ /* 0x000fec000383ffff */
.L_x_508:
[----:B------:R-:W-:Y:S01]  /*16ab0*/  BSSY B0, `(.L_x_576) ;  /* 0x0000006000007945 */ /* 0x000fe20003800000 */
[----:B------:R-:W-:Y:S01]  /*16ac0*/  PLOP3.LUT P6, PT, P6, PT, PT, 0x8, 0x0 ;  /* 0x000000000000781c */ /* 0x000fe200037ce170 */
[----:B------:R-:W-:-:S12]  /*16ad0*/  IMAD.MOV.U32 R15, RZ, RZ, -0x1 ;  /* 0xffffffffff0f7424 */ /* 0x000fd800078e00ff */
[----:B0----5:R-:W-:Y:S05]  /*16ae0*/  WARPSYNC.COLLECTIVE R15, `(.L_x_577) ;  /* 0x000000000f087348 */ /* 0x021fea0003c00000 */
[----:B------:R-:W-:Y:S01]  /*16af0*/  VOTE.ANY R14, PT, P6 ;  /* 0x00000000000e7806 */ /* 0x000fe200030e0100 */
[----:B0----5:R-:W-:Y:S06]  /*16b00*/  ENDCOLLECTIVE ;  /* 0x000000000000791b */ /* 0x021fec0003800000 */
.L_x_577:
[----:B------:R-:W-:Y:S05]  /*16b10*/  BSYNC B0 ;  /* 0x0000000000007941 */ /* 0x000fea0003800000 */
.L_x_576:
[----:B------:R-:W-:Y:S02]  /*16b20*/  IMAD.MOV.U32 R5, RZ, RZ, R14 ;  /* 0x000000ffff057224 */ /* 0x000fe400078e000e */
[----:B------:R-:W-:Y:S02]  /*16b30*/  IMAD.MOV.U32 R13, RZ, RZ, R2 ;  /* 0x000000ffff0d7224 */ /* 0x000fe400078e0002 */
[----:B------:R-:W0:Y:S01]  /*16b40*/  POPC R4, R5 ;  /* 0x0000000500047309 */ /* 0x000e220000000000 */
[----:B------:R-:W-:Y:S02]  /*16b50*/  IMAD.MOV.U32 R11, RZ, RZ, 0x1f ;  /* 0x0000001fff0b7424 */ /* 0x000fe400078e00ff */
[----:B------:R-:W-:Y:S02]  /*16b60*/  IMAD.MOV.U32 R15, RZ, RZ, -0x1 ;  /* 0xffffffffff0f7424 */ /* 0x000fe400078e00ff */
[----:B0-----:R-:W-:-:S07]  /*16b70*/  IMAD.MOV.U32 R12, RZ, RZ, R4 ;  /* 0x000000ffff0c7224 */ /* 0x001fce00078e0004 */
[----:B------:R-:W-:Y:S05]  /*16b80*/  WARPSYNC.COLLECTIVE R15, `(.L_x_578) ;  /* 0x000000000f087348 */ /* 0x000fea0003c00000 */
[----:B------:R0:W1:Y:S02]  /*16b90*/  SHFL.IDX P6, R14, R13, R12, R11 ;  /* 0x0000000c0d0e7389 */ /* 0x00006400000c000b */
[----:B01----:R-:W-:Y:S01]  /*16ba0*/  ENDCOLLECTIVE ;  /* 0x000000000000791b */ /* 0x003fe20003800000 */
.L_x_578:
[----:B------:R-:W-:Y:S01]  /*16bb0*/  IMAD.MOV.U32 R17, RZ, RZ, R14 ;  /* 0x000000ffff117224 */ /* 0x000fe200078e000e */
[----:B------:R-:W-:Y:S06]  /*16bc0*/  BRA `(.L_x_579) ;  /* 0xffffffdc00887947 */ /* 0x000fec000383ffff */
.L_x_510:
[----:B------:R-:W-:Y:S01]  /*16bd0*/  BSSY B0, `(.L_x_580) ;  /* 0x0000007000007945 */ /* 0x000fe20003800000 */
[----:B------:R-:W-:Y:S01]  /*16be0*/  IMAD.MOV.U32 R13, RZ, RZ, R3 ;  /* 0x000000ffff0d7224 */ /* 0x000fe200078e0003 */
[----:B------:R-:W-:Y:S01]  /*16bf0*/  MOV R11, 0x1f ;  /* 0x0000001f000b7802 */ /* 0x000fe20000000f00 */
[----:B------:R-:W-:-:S07]  /*16c00*/  IMAD.MOV.U32 R15, RZ, RZ, -0x1 ;  /* 0xffffffffff0f7424 */ /* 0x000fce00078e00ff */
[----:B0-2--5:R-:W-:Y:S05]  /*16c10*/  WARPSYNC.COLLECTIVE R15, `(.L_x_581) ;  /* 0x000000000f087348 */ /* 0x025fea0003c00000 */
[----:B------:R1:W3:Y:S02]  /*16c20*/  SHFL.IDX P6, R14, R13, R12, R11 ;  /* 0x0000000c0d0e7389 */ /* 0x0002e400000c000b */
[----:B0123-5:R-:W-:Y:S01]  /*16c30*/  ENDCOLLECTIVE ;  /* 0x000000000000791b */ /* 0x02ffe20003800000 */
.L_x_581:
[----:B------:R-:W-:Y:S05]  /*16c40*/  BSYNC B0 ;  /* 0x0000000000007941 */ /* 0x000fea0003800000 */
.L_x_580:
[----:B------:R-:W-:Y:S01]  /*16c50*/  IMAD.MOV.U32 R2, RZ, RZ, R14 ;  /* 0x000000ffff027224 */ /* 0x000fe200078e000e */
[----:B------:R-:W-:Y:S06]  /*16c60*/  BRA `(.L_x_509) ;  /* 0xffffffdc007c7947 */ /* 0x000fec000383ffff */
.L_x_514:
[----:B0-----:R0:W2:Y:S02]  /*16c70*/  SYNCS.PHASECHK.TRANS64.TRYWAIT P0, [R0+URZ+0x34820], R3 ;  /* 0x03482003000075a7 */ /* 0x0010a4000800017f */
[----:B--2---:R-:W-:Y:S05]  /*16c80*/  @!P0 NANOSLEEP.SYNCS 0x989680 ;  /* 0x009896800000895d */ /* 0x004fea0003900000 */
[----:B------:R-:W2:Y:S02]  /*16c90*/  @!P0 SYNCS.PHASECHK.TRANS64 P0, [R0+URZ+0x34820], R3 ;  /* 0x03482003000085a7 */ /* 0x000ea4000800007f */
[----:B--2---:R-:W-:Y:S05]  /*16ca0*/  @!P0 BRA `(.L_x_514) ;  /* 0xfffffffc00f08947 */ /* 0x004fea000383ffff */
[----:B------:R-:W-:Y:S05]  /*16cb0*/  BRA `(.L_x_582) ;  /* 0xffffffe000707947 */ /* 0x000fea000383ffff */
.L_x_515:
[----:B------:R-:W2:Y:S01]  /*16cc0*/  S2R R2, SR_TID.X ;  /* 0x0000000000027919 */ /* 0x000ea20000002100 */
[----:B------:R-:W-:Y:S01]  /*16cd0*/  BSSY B0, `(.L_x_583) ;  /* 0x000000a000007945 */ /* 0x000fe20003800000 */
[----:B------:R-:W-:Y:S02]  /*16ce0*/  IMAD.MOV.U32 R12, RZ, RZ, RZ ;  /* 0x000000ffff0c7224 */ /* 0x000fe400078e00ff */
[----:B------:R-:W-:Y:S02]  /*16cf0*/  IMAD.MOV.U32 R11, RZ, RZ, 0x1f ;  /* 0x0000001fff0b7424 */ /* 0x000fe400078e00ff */
[----:B------:R-:W-:Y:S01]  /*16d00*/  IMAD.MOV.U32 R15, RZ, RZ, -0x1 ;  /* 0xffffffffff0f7424 */ /* 0x000fe200078e00ff */
[----:B--2---:R-:W-:-:S04]  /*16d10*/  SHF.R.U32.HI R2, RZ, 0x5, R2 ;  /* 0x00000005ff027819 */ /* 0x004fc80000011602 */
[----:B------:R-:W-:-:S05]  /*16d20*/  LOP3.LUT R2, R2, 0x3, RZ, 0xc0, !PT ;  /* 0x0000000302027812 */ /* 0x000fca00078ec0ff */
[----:B------:R-:W-:-:S07]  /*16d30*/  IMAD.MOV.U32 R13, RZ, RZ, R2 ;  /* 0x000000ffff0d7224 */ /* 0x000fce00078e0002 */
[----:B01--45:R-:W-:Y:S05]  /*16d40*/  WARPSYNC.COLLECTIVE R15, `(.L_x_584) ;  /* 0x000000000f087348 */ /* 0x033fea0003c00000 */
[----:B------:R2:W3:Y:S02]  /*16d50*/  SHFL.IDX P6, R14, R13, R12, R11 ;  /* 0x0000000c0d0e7389 */ /* 0x0004e400000c000b */
[----:B012345:R-:W-:Y:S01]  /*16d60*/  ENDCOLLECTIVE ;  /* 0x000000000000791b */ /* 0x03ffe20003800000 */
.L_x_584:
[----:B------:R-:W-:Y:S05]  /*16d70*/  BSYNC B0 ;  /* 0x0000000000007941 */ /* 0x000fea0003800000 */
.L_x_583:
[----:B------:R-:W-:Y:S05]  /*16d80*/  BRA `(.L_x_585) ;  /* 0xffffffe000587947 */ /* 0x000fea000383ffff */
.L_x_518:
[----:B------:R-:W-:Y:S01]  /*16d90*/  BSSY B1, `(.L_x_586) ;  /* 0x0000006000017945 */ /* 0x000fe20003800000 */
[----:B------:R-:W-:-:S07]  /*16da0*/  IMAD.MOV.U32 R15, RZ, RZ, -0x1 ;  /* 0xffffffffff0f7424 */ /* 0x000fce00078e00ff */
[----:B012-45:R-:W-:Y:S05]  /*16db0*/  WARPSYNC.COLLECTIVE R15, `(.L_x_587) ;  /* 0x000000000f0c7348 */ /* 0x037fea0003c00000 */
[----:B------:R-:W-:Y:S02]  /*16dc0*/  ELECT P6, UR62, PT ;  /* 0x00000000003e782f */ /* 0x000fe400038c0000 */
[----:B------:R-:W-:Y:S01]  /*16dd0*/  MOV R14, UR62 ;  /* 0x0000003e000e7c02 */ /* 0x000fe20008000f00 */
[----:B012-45:R-:W-:Y:S10]  /*16de0*/  ENDCOLLECTIVE ;  /* 0x000000000000791b */ /* 0x037ff40003800000 */
.L_x_587:
[----:B------:R-:W-:Y:S05]  /*16df0*/  BSYNC B1 ;  /* 0x0000000000017941 */ /* 0x000fea0003800000 */
.L_x_586:
[----:B------:R-:W-:Y:S05]  /*16e00*/  BRA `(.L_x_588) ;  /* 0xffffffe000507947 */ /* 0x000fea000383ffff */
.L_x_520:
[----:B0-----:R0:W1:Y:S02]  /*16e10*/  SYNCS.PHASECHK.TRANS64.TRYWAIT P0, [R6+URZ], R5 ;  /* 0x00000005060075a7 */ /* 0x001064000800017f */
[----:B-1----:R-:W-:Y:S05]  /*16e20*/  @!P0 NANOSLEEP.SYNCS 0x989680 ;  /* 0x009896800000895d */ /* 0x002fea0003900000 */
[----:B------:R-:W1:Y:S02]  /*16e30*/  @!P0 SYNCS.PHASECHK.TRANS64 P0, [R6+URZ], R5 ;  /* 0x00000005060085a7 */ /* 0x000e64000800007f */
[----:B-1----:R-:W-:Y:S05]  /*16e40*/  @!P0 BRA `(.L_x_520) ;  /* 0xfffffffc00f08947 */ /* 0x002fea000383ffff */
[----:B------:R-:W-:Y:S05]  /*16e50*/  BRA `(.L_x_589) ;  /* 0xffffffe0008c7947 */ /* 0x000fea000383ffff */
.L_x_521:
[----:B-1----:R1:W2:Y:S02]  /*16e60*/  SYNCS.PHASECHK.TRANS64.TRYWAIT P0, [R7+URZ], R2 ;  /* 0x00000002070075a7 */ /* 0x0022a4000800017f */
[----:B--2---:R-:W-:Y:S05]  /*16e70*/  @!P0 NANOSLEEP.SYNCS 0x989680 ;  /* 0x009896800000895d */ /* 0x004fea0003900000 */
[----:B------:R-:W2:Y:S02]  /*16e80*/  @!P0 SYNCS.PHASECHK.TRANS64 P0, [R7+URZ], R2 ;  /* 0x00000002070085a7 */ /* 0x000ea4000800007f */
[----:B--2---:R-:W-:Y:S05]  /*16e90*/  @!P0 BRA `(.L_x_521) ;  /* 0xfffffffc00f08947 */ /* 0x004fea000383ffff */
[----:B------:R-:W-:Y:S05]  /*16ea0*/  BRA `(.L_x_590) ;  /* 0xffffffe000807947 */ /* 0x000fea000383ffff */
.L_x_523:
[----:B--2---:R2:W3:Y:S02]  /*16eb0*/  SYNCS.PHASECHK.TRANS64.TRYWAIT P0, [R4+URZ], R5 ;  /* 0x00000005040075a7 */ /* 0x0044e4000800017f */
[----:B---3--:R-:W-:Y:S05]  /*16ec0*/  @!P0 NANOSLEEP.SYNCS 0x989680 ;  /* 0x009896800000895d */ /* 0x008fea0003900000 */
[----:B------:R-:W3:Y:S02]  /*16ed0*/  @!P0 SYNCS.PHASECHK.TRANS64 P0, [R4+URZ], R5 ;  /* 0x00000005040085a7 */ /* 0x000ee4000800007f */
[----:B---3--:R-:W-:Y:S05]  /*16ee0*/  @!P0 BRA `(.L_x_523) ;  /* 0xfffffffc00f08947 */ /* 0x008fea000383ffff */
[----:B------:R-:W-:Y:S05]  /*16ef0*/  BRA `(.L_x_591) ;  /* 0xffffffe000887947 */ /* 0x000fea000383ffff */
.L_x_592:
        /* <DEDUP_REMOVED lines=16> */
.L_x_3219:


//--------------------- .text._ZN7cutlass13device_kernelIN5flash11enable_sm90INS1_16FlashAttnFwdSm90INS1_25CollectiveMainloopFwdSm90ILi2EN4cute5tupleIJNS5_1CILi1EEES8_S8_EEENS6_IJNS7_ILi128EEENS7_ILi176EEESA_EEELi128ENS_6half_tEfNS_4arch4Sm90ELb0ELb0ELb1ELb1ELb0ELb1ELb0ELb1ELb1ELb1ELb0ELb0EEENS1_21CollectiveEpilogueFwdINS6_IJSA_SA_SB_EEES9_SD_SF_Li256ELb1ELb1ELb0ELb0EEENS1_36VarlenDynamicPersistentTileSchedulerILi128ELi176ELi256ELi128ELb0ELb1ELb1ELb0ELb1ELb1EEEEEEEEEvNT_6ParamsE --------------------------
	.section	.text._ZN7cutlass13device_kernelIN5flash11enable_sm90INS1_16FlashAttnFwdSm90INS1_25CollectiveMainloopFwdSm90ILi2EN4cute5tupleIJNS5_1CILi1EEES8_S8_EEENS6_IJNS7_ILi128EEENS7_ILi176EEESA_EEELi128ENS_6half_tEfNS_4arch4Sm90ELb0ELb0ELb1ELb1ELb0ELb1ELb0ELb1ELb1ELb1ELb0ELb0EEENS1_21CollectiveEpilogueFwdINS6_IJSA_SA_SB_EEES9_SD_SF_Li256ELb1ELb1ELb0ELb0EEENS1_36VarlenDynamicPersistentTileSchedulerILi128ELi176ELi256ELi128ELb0ELb1ELb1ELb0ELb1ELb1EEEEEEEEEvNT_6ParamsE,"ax",@progbits
	.align	128
.text._ZN7cutlass13device_kernelIN5flash11enable_sm90INS1_16FlashAttnFwdSm90INS1_25CollectiveMainloopFwdSm90ILi2EN4cute5tupleIJNS5_1CILi1EEES8_S8_EEENS6_IJNS7_ILi128EEENS7_ILi176EEESA_EEELi128ENS_6half_tEfNS_4arch4Sm90ELb0ELb0ELb1ELb1ELb0ELb1ELb0ELb1ELb1ELb1ELb0ELb0EEENS1_21CollectiveEpilogueFwdINS6_IJSA_SA_SB_EEES9_SD_SF_Li256ELb1ELb1ELb0ELb0EEENS1_36VarlenDynamicPersistentTileSchedulerILi128ELi176ELi256ELi128ELb0ELb1ELb1ELb0ELb1ELb1EEEEEEEEEvNT_6ParamsE:
        .type           _ZN7cutlass13device_kernelIN5flash11enable_sm90INS1_16FlashAttnFwdSm90INS1_25CollectiveMainloopFwdSm90ILi2EN4cute5tupleIJNS5_1CILi1EEES8_S8_EEENS6_IJNS7_ILi128EEENS7_ILi176EEESA_EEELi128ENS_6half_tEfNS_4arch4Sm90ELb0ELb0ELb1ELb1ELb0ELb1ELb0ELb1ELb1ELb1ELb0ELb0EEENS1_21CollectiveEpilogueFwdINS6_IJSA_SA_SB_EEES9_SD_SF_Li256ELb1ELb1ELb0ELb0EEENS1_36VarlenDynamicPersistentTileSchedulerILi128ELi176ELi256ELi128ELb0ELb1ELb1ELb0ELb1ELb1EEEEEEEEEvNT_6ParamsE,@function
        .size           _ZN7cutlass13device_kernelIN5flash11enable_sm90INS1_16FlashAttnFwdSm90INS1_25CollectiveMainloopFwdSm90ILi2EN4cute5tupleIJNS5_1CILi1EEES8_S8_EEENS6_IJNS7_ILi128EEENS7_ILi176EEESA_EEELi128ENS_6half_tEfNS_4arch4Sm90ELb0ELb0ELb1ELb1ELb0ELb1ELb0ELb1ELb1ELb1ELb0ELb0EEENS1_21CollectiveEpilogueFwdINS6_IJSA_SA_SB_EEES9_SD_SF_Li256ELb1ELb1ELb0ELb0EEENS1_36VarlenDynamicPersistentTileSchedulerILi128ELi176ELi256ELi128ELb0ELb1ELb1ELb0ELb1ELb1EEEEEEEEEvNT_6ParamsE,(.L_x_3220 - _ZN7cutlass13device_kernelIN5flash11enable_sm90INS1_16FlashAttnFwdSm90INS1_25CollectiveMainloopFwdSm90ILi2EN4cute5tupleIJNS5_1CILi1EEES8_S8_EEENS6_IJNS7_ILi128EEENS7_ILi176EEESA_EEELi128ENS_6half_tEfNS_4arch4Sm90ELb0ELb0ELb1ELb1ELb0ELb1ELb0ELb1ELb1ELb1ELb0ELb0EEENS1_21CollectiveEpilogueFwdINS6_IJSA_SA_SB_EEES9_SD_SF_Li256ELb1ELb1ELb0ELb0EEENS1_36VarlenDynamicPersistentTileSchedulerILi128ELi176ELi256ELi128ELb0ELb1ELb1ELb0ELb1ELb1EEEEEEEEEvNT_6ParamsE)
        .other          _ZN7cutlass13device_kernelIN5flash11enable_sm90INS1_16FlashAttnFwdSm90INS1_25CollectiveMainloopFwdSm90ILi2EN4cute5tupleIJNS5_1CILi1EEES8_S8_EEENS6_IJNS7_ILi128EEENS7_ILi176EEESA_EEELi128ENS_6half_tEfNS_4arch4Sm90ELb0ELb0ELb1ELb1ELb0ELb1ELb0ELb1ELb1ELb1ELb0ELb0EEENS1_21CollectiveEpilogueFwdINS6_IJSA_SA_SB_EEES9_SD_SF_Li256ELb1ELb1ELb0ELb0EEENS1_36VarlenDynamicPersistentTileSchedulerILi128ELi176ELi256ELi128ELb0ELb1ELb1ELb0ELb1ELb1EEEEEEEEEvNT_6ParamsE,@"STO_CUDA_ENTRY STV_DEFAULT"
_ZN7cutlass13device_kernelIN5flash11enable_sm90INS1_16FlashAttnFwdSm90INS1_25CollectiveMainloopFwdSm90ILi2EN4cute5tupleIJNS5_1CILi1EEES8_S8_EEENS6_IJNS7_ILi128EEENS7_ILi176EEESA_EEELi128ENS_6half_tEfNS_4arch4Sm90ELb0ELb0ELb1ELb1ELb0ELb1ELb0ELb1ELb1ELb1ELb0ELb0EEENS1_21CollectiveEpilogueFwdINS6_IJSA_SA_SB_EEES9_SD_SF_Li256ELb1ELb1ELb0ELb0EEENS1_36VarlenDynamicPersistentTileSchedulerILi128ELi176ELi256ELi128ELb0ELb1ELb1ELb0ELb1ELb1EEEEEEEEEvNT_6ParamsE:
        /* <DEDUP_REMOVED lines=12> */
[----:B------:R-:W-:Y:S02]  /*00c0*/  UIADD3 UR10, UP2, UR4, 0x570, URZ ;  /* 0x00000570040a7890 */ /* 0x000fe4000ff5e03f */
[----:B------:R-:W-:Y:S02]  /*00d0*/  UIADD3 UR4, UP3, UR4, 0x670, URZ ;  /* 0x0000067004047890 */ /* 0x000fe4000ff7e03f */
[----:B------:R-:W-:-:S02]  /*00e0*/  UIADD3.X UR7, URZ, UR5, URZ, UP0, !UPT ;  /* 0x000000053f077290 */ /* 0x000fc400087fe43f */
[----:B------:R-:W-:Y:S02]  /*00f0*/  UIADD3.X UR9, URZ, UR5, URZ, UP1, !UPT ;  /* 0x000000053f097290 */ /* 0x000fe40008ffe43f */
[----:B------:R-:W-:Y:S02]  /*0100*/  UIADD3.X UR11, URZ, UR5, URZ, UP2, !UPT ;  /* 0x000000053f0b7290 */ /* 0x000fe400097fe43f */
[----:B------:R-:W-:-:S03]  /*0110*/  UIADD3.X UR5, URZ, UR5, URZ, UP3, !UPT ;  /* 0x000000053f057290 */ /* 0x000fc60009ffe43f */
[----:B------:R0:W-:Y:S02]  /*0120*/  UTMACCTL.PF [UR6] ;  /* 0x00000000060079b9 */ /* 0x0001e40008040000 */
[----:B------:R0:W-:Y:S02]  /*0130*/  UTMACCTL.PF [UR8] ;  /* 0x00000000080079b9 */ /* 0x0001e40008040000 */
[----:B------:R0:W-:Y:S02]  /*0140*/  UTMACCTL.PF [UR10] ;  /* 0x000000000a0079b9 */ /* 0x0001e40008040000 */
[----:B------:R0:W-:Y:S02]  /*0150*/  UTMACCTL.PF [UR4] ;  /* 0x00000000040079b9 */ /* 0x0001e40008040000 */
[----:B0-----:R-:W-:Y:S01]  /*0160*/  NOP ;  /* 0x0000000000007918 */ /* 0x001fe20000000000 */
.L_x_594:
[----:B------:R-:W-:Y:S05]  /*0170*/  BSYNC B0 ;  /* 0x0000000000007941 */ /* 0x000fea0003800000 */
.L_x_593:
        /* <DEDUP_REMOVED lines=40> */
.L_x_595:
        /* <DEDUP_REMOVED lines=22> */
.L_x_596:
        /* <DEDUP_REMOVED lines=18> */
.L_x_597:
        /* <DEDUP_REMOVED lines=22> */
.L_x_598:
        /* <DEDUP_REMOVED lines=22> */
.L_x_599:
[----:B--2---:R-:W-:Y:S01]  /*0940*/  ISETP.NE.AND P0, PT, R3, RZ, PT ;  /* 0x000000ff0300720c */ /* 0x004fe20003f05270 */
[----:B------:R-:W-:Y:S01]  /*0950*/  IMAD.MOV.U32 R3, RZ, RZ, 0x1 ;  /* 0x00000001ff037424 */ /* 0x000fe200078e00ff */
[----:B------:R-:W-:Y:S01]  /*0960*/  NOP ;  /* 0x0000000000007918 */ /* 0x000fe20000000000 */
[----:B------:R-:W-:Y:S03]  /*0970*/  BSSY B9, `(.L_x_600) ;  /* 0x000268d000097945 */ /* 0x000fe60003800000 */
[----:B------:R-:W-:-:S05]  /*0980*/  SEL R3, R3, 0x2, !P0 ;  /* 0x0000000203037807 */ /* 0x000fca0004000000 */
[----:B------:R2:W-:Y:S01]  /*0990*/  STL [R1+0x60], R3 ;  /* 0x0000600301007387 */ /* 0x0005e20000100800 */
[----:B01-34-:R-:W-:Y:S06]  /*09a0*/  BAR.SYNC.DEFER_BLOCKING 0x0 ;  /* 0x0000000000007b1d */ /* 0x01bfec0000010000 */
[----:B------:R-:W-:Y:S05]  /*09b0*/  @!P0 BRA `(.L_x_601) ;  /* 0x000001f400c48947 */ /* 0x000fea0003800000 */
.L_x_602:
[----:B------:R-:W-:-:S08]  /*09c0*/  NOP ;  /* 0x0000000000007918 */ /* 0x000fd00000000000 */
[----:B------:R-:W0:Y:S02]  /*09d0*/  USETMAXREG.TRY_ALLOC.CTAPOOL UP0, 0xf0 ;  /* 0x000000f0000079c8 */ /* 0x000e240008000600 */
[----:B0-----:R-:W-:-:S13]  /*09e0*/  PLOP3.LUT P0, PT, PT, PT, UP0, 0x80, 0x0 ;  /* 0x000000000000781c */ /* 0x001fda0003f0f008 */
[----:B------:R-:W-:Y:S05]  /*09f0*/  @!P0 BRA `(.L_x_602) ;  /* 0xfffffffc00f08947 */ /* 0x000fea000383ffff */
[----:B--2---:R-:W2:Y:S01]  /*0a00*/  LDL.LU R3, [R1+0x4] ;  /* 0x0000040001037983 */ /* 0x004ea20000300800 */
[----:B------:R-:W-:Y:S01]  /*0a10*/  SHF.R.U32.HI R2, RZ, 0x7, R0 ;  /* 0x00000007ff027819 */ /* 0x000fe20000011600 */
[----:B------:R-:W0:Y:S01]  /*0a20*/  S2UR UR5, SR_CgaCtaId ;  /* 0x00000000000579c3 */ /* 0x000e220000008800 */
[----:B------:R-:W-:-:S07]  /*0a30*/  UMOV UR4, 0x400 ;  /* 0x0000040000047882 */ /* 0x000fce0000000000 */
[----:B------:R-:W-:Y:S06]  /*0a40*/  BAR.ARV 0x8, 0x180 ;  /* 0x0206000000007b1d */ /* 0x000fec0000002000 */
[----:B------:R-:W-:-:S13]  /*0a50*/  ISETP.NE.AND P0, PT, R2, 0x1, PT ;  /* 0x000000010200780c */ /* 0x000fda0003f05270 */
[----:B------:R-:W-:Y:S06]  /*0a60*/  @!P0 BAR.ARV 0x9, 0x100 ;  /* 0x0244000000008b1d */ /* 0x000fec0000002000 */
[----:B0-----:R-:W-:Y:S02]  /*0a70*/  ULEA UR4, UR5, UR4, 0x18 ;  /* 0x0000000405047291 */ /* 0x001fe4000f8ec03f */
[----:B------:R-:W-:Y:S04]  /*0a80*/  BAR.SYNC.DEFER_BLOCKING 0x5, 0x180 ;  /* 0x0146000000007b1d */ /* 0x000fe80000010000 */
[----:B------:R-:W-:-:S02]  /*0a90*/  IMAD.U32 R2, RZ, RZ, UR4 ;  /* 0x00000004ff027e24 */ /* 0x000fc4000f8e00ff */
[----:B------:R-:W-:-:S03]  /*0aa0*/  ULDC UR4, c[0x0][0xc3c] ;  /* 0x00030f0000047ab9 */ /* 0x000fc60000000800 */
[----:B------:R-:W0:Y:S01]  /*0ab0*/  LDS.128 R124, [R2+0x348d0] ;  /* 0x0348d000027c7984 */ /* 0x000e220000000c00 */
[----:B------:R-:W-:Y:S06]  /*0ac0*/  BAR.ARV 0x4, 0x180 ;  /* 0x0106000000007b1d */ /* 0x000fec0000002000 */
[----:B--2---:R-:W-:-:S04]  /*0ad0*/  LOP3.LUT R3, R3, 0xffffffdf, RZ, 0xc0, !PT ;  /* 0xffffffdf03037812 */ /* 0x004fc800078ec0ff */
[----:B------:R-:W-:Y:S02]  /*0ae0*/  @P0 LOP3.LUT R3, R3, 0x20, RZ, 0xfc, !PT ;  /* 0x0000002003030812 */ /* 0x000fe400078efcff */
[----:B0-----:R-:W-:-:S03]  /*0af0*/  ISETP.GE.AND P0, PT, R127, UR4, PT ;  /* 0x000000047f007c0c */ /* 0x001fc6000bf06270 */
[----:B------:R0:W-:Y:S10]  /*0b00*/  STL [R1+0x4], R3 ;  /* 0x0000040301007387 */ /* 0x0001f40000100800 */
[----:B0-----:R-:W-:Y:S05]  /*0b10*/  @P0 BRA `(.L_x_603) ;  /* 0x0000026400c80947 */ /* 0x001fea0003800000 */
[----:B------:R-:W2:Y:S01]  /*0b20*/  LDL R15, [R1+0x60] ;  /* 0x00006000010f7983 */ /* 0x000ea20000100800 */
[----:B------:R-:W-:Y:S02]  /*0b30*/  IADD3 R13, R0, -0x80, RZ ;  /* 0xffffff80000d7810 */ /* 0x000fe40007ffe0ff */
[----:B------:R-:W-:Y:S02]  /*0b40*/  CS2R R222, SRZ ;  /* 0x0000000000de7805 */ /* 0x000fe4000001ff00 */
[----:B------:R-:W-:Y:S02]  /*0b50*/  MOV R23, RZ ;  /* 0x000000ff00177202 */ /* 0x000fe40000000f00 */
[----:B------:R-:W-:-:S04]  /*0b60*/  SHF.R.S32.HI R0, RZ, 0x1f, R13 ;  /* 0x0000001fff007819 */ /* 0x000fc8000001140d */
[CC--:B------:R-:W-:Y:S02]  /*0b70*/  LEA.HI R3, R0.reuse, R13.reuse, RZ, 0x7 ;  /* 0x0000000d00037211 */ /* 0x0c0fe400078f38ff */
[CC--:B------:R-:W-:Y:S02]  /*0b80*/  LEA.HI R5, R0.reuse, R13.reuse, RZ, 0x5 ;  /* 0x0000000d00057211 */ /* 0x0c0fe400078f28ff */
[----:B------:R-:W-:Y:S02]  /*0b90*/  LOP3.LUT R4, R3, 0xffffff80, RZ, 0xc0, !PT ;  /* 0xffffff8003047812 */ /* 0x000fe400078ec0ff */
[----:B------:R-:W-:Y:S01]  /*0ba0*/  SHF.R.S32.HI R14, RZ, 0x7, R3 ;  /* 0x00000007ff0e7819 */ /* 0x000fe20000011403 */
[----:B------:R-:W-:Y:S01]  /*0bb0*/  IMAD.SHL.U32 R6, R5, 0x20, RZ ;  /* 0x0000002005067824 */ /* 0x000fe200078e00ff */
[CC--:B------:R-:W-:Y:S01]  /*0bc0*/  LEA.HI R12, R0.reuse, R13.reuse, RZ, 0x2 ;  /* 0x0000000d000c7211 */ /* 0x0c0fe200078f10ff */
[----:B------:R-:W-:Y:S01]  /*0bd0*/  IMAD.IADD R16, R13, 0x1, -R4 ;  /* 0x000000010d107824 */ /* 0x000fe200078e0a04 */
[----:B------:R-:W-:-:S02]  /*0be0*/  LEA.HI R4, R0, R13, RZ, 0x4 ;  /* 0x0000000d00047211 */ /* 0x000fc400078f20ff */
[----:B------:R-:W-:Y:S02]  /*0bf0*/  LEA.HI R3, R3, R14, RZ, 0x1 ;  /* 0x0000000e03037211 */ /* 0x000fe400078f08ff */
[----:B------:R-:W-:Y:S02]  /*0c00*/  SHF.R.S32.HI R8, RZ, 0x1f, R16 ;  /* 0x0000001fff087819 */ /* 0x000fe40000011410 */
[----:B------:R-:W-:Y:S02]  /*0c10*/  SHF.R.S32.HI R7, RZ, 0x4, R4 ;  /* 0x00000004ff077819 */ /* 0x000fe40000011404 */
[----:B------:R-:W-:Y:S02]  /*0c20*/  LEA.HI R9, R8, R16, RZ, 0x2 ;  /* 0x0000001008097211 */ /* 0x000fe400078f10ff */
[----:B------:R-:W-:Y:S02]  /*0c30*/  LOP3.LUT R5, R4, 0x3fffff0, RZ, 0xc0, !PT ;  /* 0x03fffff004057812 */ /* 0x000fe400078ec0ff */
[----:B------:R-:W-:-:S02]  /*0c40*/  SHF.R.S32.HI R10, RZ, 0x2, R9 ;  /* 0x00000002ff0a7819 */ /* 0x000fc40000011409 */
[----:B------:R-:W-:Y:S01]  /*0c50*/  SHF.R.S32.HI R11, RZ, 0x1f, R9 ;  /* 0x0000001fff0b7819 */ /* 0x000fe20000011409 */
[----:B------:R-:W-:Y:S01]  /*0c60*/  IMAD.IADD R5, R13, 0x1, -R5 ;  /* 0x000000010d057824 */ /* 0x000fe200078e0a05 */
[----:B------:R-:W-:Y:S02]  /*0c70*/  LEA.HI R4, R4, R7, RZ, 0x1 ;  /* 0x0000000704047211 */ /* 0x000fe400078f08ff */
[----:B------:R-:W-:Y:S02]  /*0c80*/  LEA.HI R11, R11, R10, RZ, 0x3 ;  /* 0x0000000a0b0b7211 */ /* 0x000fe400078f18ff */
[----:B------:R-:W-:Y:S02]  /*0c90*/  LEA.HI R8, R8, R16, RZ, 0x5 ;  /* 0x0000001008087211 */ /* 0x000fe400078f28ff */
[----:B------:R-:W-:Y:S02]  /*0ca0*/  LOP3.LUT R11, R11, 0xfffffff8, RZ, 0xc0, !PT ;  /* 0xfffffff80b0b7812 */ /* 0x000fe400078ec0ff */
[----:B------:R-:W-:-:S02]  /*0cb0*/  LOP3.LUT R4, R4, 0x1ffffffe, RZ, 0xc0, !PT ;  /* 0x1ffffffe04047812 */ /* 0x000fc400078ec0ff */
[----:B------:R-:W-:Y:S01]  /*0cc0*/  LOP3.LUT R6, R6, 0xfffffc00, RZ, 0xc0, !PT ;  /* 0xfffffc0006067812 */ /* 0x000fe200078ec0ff */
[----:B------:R-:W-:Y:S01]  /*0cd0*/  IMAD.IADD R11, R10, 0x1, -R11 ;  /* 0x000000010a0b7824 */ /* 0x000fe200078e0a0b */
[----:B------:R-:W-:Y:S01]  /*0ce0*/  LOP3.LUT R9, R9, 0x7ffffffc, RZ, 0xc0, !PT ;  /* 0x7ffffffc09097812 */ /* 0x000fe200078ec0ff */
[----:B------:R-:W-:Y:S01]  /*0cf0*/  IMAD.IADD R4, R7, 0x1, -R4 ;  /* 0x0000000107047824 */ /* 0x000fe200078e0a04 */
[----:B------:R-:W-:Y:S02]  /*0d00*/  SHF.R.S32.HI R8, RZ, 0x5, R8 ;  /* 0x00000005ff087819 */ /* 0x000fe40000011408 */
[----:B------:R-:W-:Y:S01]  /*0d10*/  LOP3.LUT R3, R3, 0x3fffffe, RZ, 0xc0, !PT ;  /* 0x03fffffe03037812 */ /* 0x000fe200078ec0ff */
[----:B------:R-:W-:Y:S01]  /*0d20*/  IMAD.IADD R9, R16, 0x1, -R9 ;  /* 0x0000000110097824 */ /* 0x000fe200078e0a09 */
[----:B------:R-:W-:Y:S01]  /*0d30*/  LEA R5, R5, R6, 0x6 ;  /* 0x0000000605057211 */ /* 0x000fe200078e30ff */
[----:B------:R-:W-:Y:S01]  /*0d40*/  IMAD R8, R8, 0x10, R11 ;  /* 0x0000001008087824 */ /* 0x000fe200078e020b */
[----:B------:R-:W-:Y:S01]  /*0d50*/  MOV R10, 0xfffffffe ;  /* 0xfffffffe000a7802 */ /* 0x000fe20000000f00 */
[----:B------:R-:W-:Y:S01]  /*0d60*/  IMAD.IADD R3, R14, 0x1, -R3 ;  /* 0x000000010e037824 */ /* 0x000fe200078e0a03 */
[----:B------:R-:W-:-:S02]  /*0d70*/  LEA R5, R4, R5, 0x3 ;  /* 0x0000000504057211 */ /* 0x000fc400078e18ff */
[----:B------:R-:W-:Y:S01]  /*0d80*/  LOP3.LUT R12, R12, 0xfffffffc, RZ, 0xc0, !PT ;  /* 0xfffffffc0c0c7812 */ /* 0x000fe200078ec0ff */
[----:B------:R-:W-:Y:S02]  /*0d90*/  IMAD R4, R9, R10, 0xb0 ;  /* 0x000000b009047424 */ /* 0x000fe400078e020a */
[----:B------:R-:W-:Y:S01]  /*0da0*/  IMAD R14, R3, 0x40, R8 ;  /* 0x00000040030e7824 */ /* 0x000fe200078e0208 */
[CC--:B------:R-:W-:Y:S01]  /*0db0*/  LEA.HI R3, R0.reuse, R13.reuse, RZ, 0x6 ;  /* 0x0000000d00037211 */ /* 0x0c0fe200078f30ff */
[----:B------:R-:W-:Y:S01]  /*0dc0*/  STL [R1+0x88], R5 ;  /* 0x0000880501007387 */ /* 0x000fe20000100800 */
[----:B------:R-:W-:Y:S01]  /*0dd0*/  LEA.HI R0, R0, R13, RZ, 0x3 ;  /* 0x0000000d00007211 */ /* 0x000fe200078f18ff */
[----:B------:R-:W-:Y:S02]  /*0de0*/  IMAD.IADD R12, R13, 0x1, -R12 ;  /* 0x000000010d0c7824 */ /* 0x000fe400078e0a0c */
[----:B------:R0:W-:Y:S01]  /*0df0*/  STL [R1+0x80], R4 ;  /* 0x0000800401007387 */ /* 0x0001e20000100800 */
[----:B------:R-:W-:-:S02]  /*0e00*/  SHF.R.S32.HI R22, RZ, 0x3, R0 ;  /* 0x00000003ff167819 */ /* 0x000fc40000011400 */
[----:B------:R-:W-:Y:S01]  /*0e10*/  LEA.HI R6, R12, R12, RZ, 0x1 ;  /* 0x0000000c0c067211 */ /* 0x000fe200078f08ff */
[----:B------:R-:W-:Y:S01]  /*0e20*/  STL [R1+0x7c], R14 ;  /* 0x00007c0e01007387 */ /* 0x000fe20000100800 */
[C---:B------:R-:W-:Y:S01]  /*0e30*/  IADD3 R28, R22.reuse, 0x20, RZ ;  /* 0x00000020161c7810 */ /* 0x040fe20007ffe0ff */
[----:B------:R-:W-:Y:S01]  /*0e40*/  VIADD R27, R22, 0x40 ;  /* 0x00000040161b7836 */ /* 0x000fe20000000000 */
[----:B------:R-:W-:Y:S01]  /*0e50*/  LOP3.LUT R7, R6, 0x1ffffffe, RZ, 0xc0, !PT ;  /* 0x1ffffffe06077812 */ /* 0x000fe200078ec0ff */
[C---:B------:R-:W-:Y:S01]  /*0e60*/  VIADD R25, R22.reuse, 0x80 ;  /* 0x0000008016197836 */ /* 0x040fe20000000000 */
[----:B------:R-:W-:Y:S01]  /*0e70*/  IADD3 R24, R22, 0xa0, RZ ;  /* 0x000000a016187810 */ /* 0x000fe20007ffe0ff */
[----:B0-----:R-:W-:Y:S01]  /*0e80*/  IMAD.SHL.U32 R4, R3, 0x8, RZ ;  /* 0x0000000803047824 */ /* 0x001fe200078e00ff */
[----:B------:R-:W-:Y:S01]  /*0e90*/  LOP3.LUT R3, R0, 0xfffffff8, RZ, 0xc0, !PT ;  /* 0xfffffff800037812 */ /* 0x000fe200078ec0ff */
[C---:B------:R-:W-:Y:S01]  /*0ea0*/  IMAD.SHL.U32 R0, R22.reuse, 0x40, RZ ;  /* 0x0000004016007824 */ /* 0x040fe200078e00ff */
[----:B------:R-:W-:Y:S01]  /*0eb0*/  SHF.R.S32.HI R6, RZ, 0x1f, R27 ;  /* 0x0000001fff067819 */ /* 0x000fe2000001141b */
[----:B------:R-:W-:Y:S01]  /*0ec0*/  VIADD R26, R22, 0x60 ;  /* 0x00000060161a7836 */ /* 0x000fe20000000000 */
[----:B------:R-:W-:Y:S01]  /*0ed0*/  LOP3.LUT R20, R4, 0xfffffe00, RZ, 0xc0, !PT ;  /* 0xfffffe0004147812 */ /* 0x000fe200078ec0ff */
[----:B------:R-:W-:Y:S01]  /*0ee0*/  IMAD.IADD R18, R13, 0x1, -R3 ;  /* 0x000000010d127824 */ /* 0x000fe200078e0a03 */
[----:B------:R-:W-:Y:S01]  /*0ef0*/  SHF.R.S32.HI R4, RZ, 0x1f, R28 ;  /* 0x0000001fff047819 */ /* 0x000fe2000001141c */
[----:B------:R-:W-:Y:S01]  /*0f00*/  IMAD.SHL.U32 R5, R27, 0x40, RZ ;  /* 0x000000401b057824 */ /* 0x000fe200078e00ff */
[----:B------:R-:W-:Y:S01]  /*0f10*/  SHF.R.S32.HI R3, RZ, 0x1f, R22 ;  /* 0x0000001fff037819 */ /* 0x000fe20000011416 */
[----:B------:R-:W-:Y:S01]  /*0f20*/  IMAD.SHL.U32 R16, R18, 0x8, RZ ;  /* 0x0000000812107824 */ /* 0x000fe200078e00ff */
[----:B------:R-:W-:Y:S01]  /*0f30*/  LOP3.LUT R3, R0, 0x1c0, RZ, 0xc0, !PT ;  /* 0x000001c000037812 */ /* 0x000fe200078ec0ff */
[----:B------:R-:W-:Y:S01]  /*0f40*/  IMAD.SHL.U32 R0, R28, 0x40, RZ ;  /* 0x000000401c007824 */ /* 0x000fe200078e00ff */
[----:B------:R-:W-:Y:S01]  /*0f50*/  LEA.HI R4, R4, R28, RZ, 0x3 ;  /* 0x0000001c04047211 */ /* 0x000fe200078f18ff */
[----:B------:R-:W-:Y:S01]  /*0f60*/  IMAD.IADD R7, R12, 0x1, -R7 ;  /* 0x000000010c077824 */ /* 0x000fe200078e0a07 */
[----:B------:R-:W-:Y:S01]  /*0f70*/  SHF.R.S32.HI R11, RZ, 0x1f, R25 ;  /* 0x0000001fff0b7819 */ /* 0x000fe20000011419 */
[----:B------:R-:W-:Y:S01]  /*0f80*/  IMAD.SHL.U32 R10, R25, 0x40, RZ ;  /* 0x00000040190a7824 */ /* 0x000fe200078e00ff */
[----:B------:R-:W-:Y:S01]  /*0f90*/  SHF.R.U32.HI R21, RZ, 0x3, R3 ;  /* 0x00000003ff157819 */ /* 0x000fe20000011603 */
[----:B------:R-:W-:Y:S01]  /*0fa0*/  IMAD.SHL.U32 R4, R4, 0x40, RZ ;  /* 0x0000004004047824 */ /* 0x000fe200078e00ff */
[----:B------:R-:W-:Y:S01]  /*0fb0*/  LEA.HI R6, R6, R27, RZ, 0x3 ;  /* 0x0000001b06067211 */ /* 0x000fe200078f18ff */
[----:B------:R-:W-:Y:S01]  /*0fc0*/  IMAD.SHL.U32 R12, R24, 0x40, RZ ;  /* 0x00000040180c7824 */ /* 0x000fe200078e00ff */
[----:B------:R-:W-:Y:S01]  /*0fd0*/  SHF.R.S32.HI R9, RZ, 0x1f, R26 ;  /* 0x0000001fff097819 */ /* 0x000fe2000001141a */
[----:B------:R-:W-:Y:S01]  /*0fe0*/  STL [R1+0x64], RZ ;  /* 0x000064ff01007387 */ /* 0x000fe20000100800 */
[----:B------:R-:W-:Y:S01]  /*0ff0*/  LOP3.LUT R3, R3, 0x38, R16, 0xf8, !PT ;  /* 0x0000003803037812 */ /* 0x000fe200078ef810 */
[----:B------:R-:W-:Y:S01]  /*1000*/  IMAD.SHL.U32 R6, R6, 0x40, RZ ;  /* 0x0000004006067824 */ /* 0x000fe200078e00ff */
[----:B------:R-:W-:Y:S01]  /*1010*/  SHF.R.S32.HI R13, RZ, 0x1f, R24 ;  /* 0x0000001fff0d7819 */ /* 0x000fe20000011418 */
[----:B------:R-:W-:Y:S01]  /*1020*/  IMAD.SHL.U32 R18, R18, 0x4, RZ ;  /* 0x0000000412127824 */ /* 0x000fe200078e00ff */
[----:B------:R-:W-:Y:S01]  /*1030*/  LOP3.LUT R0, R0, 0x1c0, RZ, 0xc0, !PT ;  /* 0x000001c000007812 */ /* 0x000fe200078ec0ff */
[----:B------:R-:W-:Y:S01]  /*1040*/  VIADD R221, R16, 0x40 ;  /* 0x0000004010dd7836 */ /* 0x000fe20000000000 */
[----:B------:R-:W-:-:S02]  /*1050*/  SHF.L.U32 R8, R26, 0x6, RZ ;  /* 0x000000061a087819 */ /* 0x000fc400000006ff */
[----:B------:R-:W-:Y:S02]  /*1060*/  LEA.HI R11, R11, R25, RZ, 0x3 ;  /* 0x000000190b0b7211 */ /* 0x000fe400078f18ff */
[----:B------:R-:W-:Y:S02]  /*1070*/  LEA.HI R9, R9, R26, RZ, 0x3 ;  /* 0x0000001a09097211 */ /* 0x000fe400078f18ff */
[----:B------:R-:W-:Y:S01]  /*1080*/  LOP3.LUT R3, R20, R3, R21, 0xf6, !PT ;  /* 0x0000000314037212 */ /* 0x000fe200078ef615 */
[----:B------:R-:W-:Y:S01]  /*1090*/  IMAD.SHL.U32 R11, R11, 0x40, RZ ;  /* 0x000000400b0b7824 */ /* 0x000fe200078e00ff */
[----:B------:R-:W-:Y:S02]  /*10a0*/  LEA.HI R13, R13, R24, RZ, 0x3 ;  /* 0x000000180d0d7211 */ /* 0x000fe400078f18ff */
[----:B------:R-:W-:Y:S02]  /*10b0*/  LOP3.LUT R5, R5, 0x1c0, RZ, 0xc0, !PT ;  /* 0x000001c005057812 */ /* 0x000fe400078ec0ff */
[----:B------:R-:W-:Y:S01]  /*10c0*/  SHF.R.U32.HI R20, RZ, 0x3, R0 ;  /* 0x00000003ff147819 */ /* 0x000fe20000011600 */
[----:B------:R-:W-:Y:S01]  /*10d0*/  IMAD.SHL.U32 R13, R13, 0x40, RZ ;  /* 0x000000400d0d7824 */ /* 0x000fe200078e00ff */
[----:B------:R-:W-:-:S02]  /*10e0*/  LOP3.LUT R8, R8, 0x1c0, RZ, 0xc0, !PT ;  /* 0x000001c008087812 */ /* 0x000fc400078ec0ff */
[----:B------:R-:W-:Y:S02]  /*10f0*/  LOP3.LUT R0, R0, 0x38, R16, 0xf8, !PT ;  /* 0x0000003800007812 */ /* 0x000fe400078ef810 */
[----:B------:R-:W-:Y:S02]  /*1100*/  LOP3.LUT R4, R4, 0xfffffe00, RZ, 0xc0, !PT ;  /* 0xfffffe0004047812 */ /* 0x000fe400078ec0ff */
[----:B------:R-:W-:Y:S02]  /*1110*/  LOP3.LUT R24, R10, 0x1c0, RZ, 0xc0, !PT ;  /* 0x000001c00a187812 */ /* 0x000fe400078ec0ff */
[----:B------:R-:W-:Y:S02]  /*1120*/  SHF.L.U32 R9, R9, 0x6, RZ ;  /* 0x0000000609097819 */ /* 0x000fe400000006ff */
[----:B------:R-:W-:Y:S02]  /*1130*/  LOP3.LUT R10, R12, 0x1c0, RZ, 0xc0, !PT ;  /* 0x000001c00c0a7812 */ /* 0x000fe400078ec0ff */
[----:B------:R-:W-:-:S02]  /*1140*/  LOP3.LUT R6, R6, 0xfffffe00, RZ, 0xc0, !PT ;  /* 0xfffffe0006067812 */ /* 0x000fc400078ec0ff */
[----:B------:R-:W-:Y:S02]  /*1150*/  SHF.R.U32.HI R12, RZ, 0x3, R5 ;  /* 0x00000003ff0c7819 */ /* 0x000fe40000011605 */
[----:B------:R-:W-:Y:S02]  /*1160*/  SHF.R.U32.HI R10, RZ, 0x3, R8 ;  /* 0x00000003ff0a7819 */ /* 0x000fe40000011608 */
[----:B------:R-:W-:Y:S02]  /*1170*/  LOP3.LUT R0, R4, R0, R20, 0xf6, !PT ;  /* 0x0000000004007212 */ /* 0x000fe400078ef614 */
[----:B------:R-:W-:Y:S02]  /*1180*/  SHF.R.S32.HI R17, RZ, 0x1f, R16 ;  /* 0x0000001fff117819 */ /* 0x000fe40000011410 */
[----:B------:R-:W-:Y:S02]  /*1190*/  IADD3 R220, R18, 0x20, RZ ;  /* 0x0000002012dc7810 */ /* 0x000fe40007ffe0ff */
[----:B--2---:R-:W-:Y:S01]  /*11a0*/  LOP3.LUT R224, R15, 0x1, RZ, 0xfc, !PT ;  /* 0x000000010fe07812 */ /* 0x004fe200078efcff */
[----:B------:R-:W-:-:S04]  /*11b0*/  VIADD R15, R2, 0x16400 ;  /* 0x00016400020f7836 */ /* 0x000fc80000000000 */
[----:B------:R-:W-:Y:S01]  /*11c0*/  IMAD R0, R0, 0x2, R15 ;  /* 0x0000000200007824 */ /* 0x000fe200078e020f */
[----:B------:R-:W-:Y:S04]  /*11d0*/  STL [R1+0x6c], R15 ;  /* 0x00006c0f01007387 */ /* 0x000fe80000100800 */
[----:B------:R-:W-:Y:S04]  /*11e0*/  STL [R1], RZ ;  /* 0x000000ff01007387 */ /* 0x000fe80000100800 */
[----:B------:R0:W-:Y:S04]  /*11f0*/  STL [R1+0x34], R3 ;  /* 0x0000340301007387 */ /* 0x0001e80000100800 */
[----:B------:R-:W-:Y:S04]  /*1200*/  STL [R1+0x40], R4 ;  /* 0x0000400401007387 */ /* 0x000fe80000100800 */
[----:B------:R1:W-:Y:S01]  /*1210*/  STL [R1+0x3c], R6 ;  /* 0x00003c0601007387 */ /* 0x0003e20000100800 */
[----:B0-----:R-:W-:-:S02]  /*1220*/  LOP3.LUT R3, R5, 0x38, R16, 0xf8, !PT ;  /* 0x0000003805037812 */ /* 0x001fc400078ef810 */
[----:B------:R-:W-:Y:S02]  /*1230*/  LOP3.LUT R5, R8, 0x38, R16, 0xf8, !PT ;  /* 0x0000003808057812 */ /* 0x000fe400078ef810 */
[----:B------:R-:W-:Y:S02]  /*1240*/  LOP3.LUT R8, R9, 0xfffffe00, RZ, 0xc0, !PT ;  /* 0xfffffe0009087812 */ /* 0x000fe400078ec0ff */
[----:B------:R-:W-:Y:S02]  /*1250*/  LOP3.LUT R9, R11, 0xfffffe00, RZ, 0xc0, !PT ;  /* 0xfffffe000b097812 */ /* 0x000fe400078ec0ff */
[----:B------:R-:W-:Y:S02]  /*1260*/  LOP3.LUT R3, R6, R3, R12, 0xf6, !PT ;  /* 0x0000000306037212 */ /* 0x000fe400078ef60c */
[----:B-1----:R-:W-:Y:S01]  /*1270*/  LOP3.LUT R6, R13, 0xfffffe00, RZ, 0xc0, !PT ;  /* 0xfffffe000d067812 */ /* 0x002fe200078ec0ff */
[----:B------:R-:W-:Y:S01]  /*1280*/  STL [R1+0x50], R9 ;  /* 0x0000500901007387 */ /* 0x000fe20000100800 */
[----:B------:R-:W-:-:S02]  /*1290*/  LOP3.LUT R5, R8, R5, R10, 0xf6, !PT ;  /* 0x0000000508057212 */ /* 0x000fc400078ef60a */
[----:B------:R-:W-:Y:S01]  /*12a0*/  LEA R4, R3, R15, 0x1 ;  /* 0x0000000f03047211 */ /* 0x000fe200078e08ff */
[----:B------:R-:W-:Y:S02]  /*12b0*/  STL [R1+0x38], R8 ;  /* 0x0000380801007387 */ /* 0x000fe40000100800 */
[----:B------:R-:W-:Y:S02]  /*12c0*/  IMAD R3, R5, 0x2, R15 ;  /* 0x0000000205037824 */ /* 0x000fe400078e020f */
[----:B------:R-:W-:Y:S04]  /*12d0*/  STL [R1+0x4c], R6 ;  /* 0x00004c0601007387 */ /* 0x000fe80000100800 */
[----:B------:R0:W-:Y:S04]  /*12e0*/  STL [R1+0x78], R0 ;  /* 0x0000780001007387 */ /* 0x0001e80000100800 */
[----:B------:R1:W-:Y:S01]  /*12f0*/  STL [R1+0x74], R4 ;  /* 0x0000740401007387 */ /* 0x0003e20000100800 */
[----:B0-----:R-:W-:-:S05]  /*1300*/  IMAD R0, R7, 0x8, R14 ;  /* 0x0000000807007824 */ /* 0x001fca00078e020e */
[----:B------:R1:W-:Y:S04]  /*1310*/  STL [R1+0x84], R0 ;  /* 0x0000840001007387 */ /* 0x0003e80000100800 */
[----:B------:R1:W-:Y:S02]  /*1320*/  STL [R1+0x70], R3 ;  /* 0x0000700301007387 */ /* 0x0003e40000100800 */
.L_x_821:
[----:B01----:R-:W0:Y:S01]  /*1330*/  LDC.64 R4, c[0x0][0xc88] ;  /* 0x00032200ff047b82 */ /* 0x003e220000000a00 */
[----:B------:R-:W-:Y:S01]  /*1340*/  ULDC.64 UR4, c[0x0][0x208] ;  /* 0x0000820000047ab9 */ /* 0x000fe20000000a00 */
[----:B0-----:R-:W-:-:S05]  /*1350*/  IMAD.WIDE R4, R127, 0x4, R4 ;  /* 0x000000047f047825 */ /* 0x001fca00078e0204 */
[----:B--2---:R-:W2:Y:S01]  /*1360*/  LDG.E R10, desc[UR4][R4.64] ;  /* 0x00000004040a7981 */ /* 0x004ea2000c1e1900 */
[----:B------:R-:W-:Y:S05]  /*1370*/  YIELD ;  /* 0x0000000000007946 */ /* 0x000fea0003800000 */
[----:B------:R-:W-:Y:S01]  /*1380*/  ULDC.64 UR4, c[0x0][0xa28] ;  /* 0x00028a0000047ab9 */ /* 0x000fe20000000a00 */
[----:B------:R-:W-:Y:S01]  /*1390*/  ULDC.64 UR8, c[0x0][0xa18] ;  /* 0x0002860000087ab9 */ /* 0x000fe20000000a00 */
[----:B------:R-:W-:Y:S01]  /*13a0*/  ISETP.NE.U32.AND P1, PT, RZ, UR4, PT ;  /* 0x00000004ff007c0c */ /* 0x000fe2000bf25070 */
[----:B------:R-:W-:Y:S01]  /*13b0*/  ULDC.64 UR6, c[0x0][0xa08] ;  /* 0x0002820000067ab9 */ /* 0x000fe20000000a00 */
[----:B------:R-:W-:Y:S01]  /*13c0*/  MOV R3, RZ ;  /* 0x000000ff00037202 */ /* 0x000fe20000000f00 */
[----:B------:R-:W-:Y:S01]  /*13d0*/  ULDC.64 UR10, c[0x0][0x208] ;  /* 0x00008200000a7ab9 */ /* 0x000fe20000000a00 */
[----:B------:R-:W-:Y:S01]  /*13e0*/  ISETP.NE.AND.EX P1, PT, RZ, UR5, PT, P1 ;  /* 0x00000005ff007c0c */ /* 0x000fe2000bf25310 */
[----:B------:R-:W-:Y:S01]  /*13f0*/  IMAD.MOV.U32 R29, RZ, RZ, RZ ;  /* 0x000000ffff1d7224 */ /* 0x000fe200078e00ff */
[----:B------:R-:W-:-:S04]  /*1400*/  ISETP.NE.U32.AND P0, PT, RZ, UR6, PT ;  /* 0x00000006ff007c0c */ /* 0x000fc8000bf05070 */
[----:B------:R-:W-:Y:S02]  /*1410*/  ISETP.NE.AND.EX P0, PT, RZ, UR7, PT, P0 ;  /* 0x00000007ff007c0c */ /* 0x000fe4000bf05300 */
[----:B--2---:R-:W-:Y:S01]  /*1420*/  SHF.R.S32.HI R0, RZ, 0x1f, R10 ;  /* 0x0000001fff007819 */ /* 0x004fe2000001140a */
[----:B------:R0:W-:Y:S04]  /*1430*/  STL [R1+0x54], R10 ;  /* 0x0000540a01007387 */ /* 0x0001e80000100800 */
[C---:B------:R-:W-:Y:S01]  /*1440*/  @P1 LEA R6, P2, R10.reuse, UR4, 0x2 ;  /* 0x000000040a061c11 */ /* 0x040fe2000f8410ff */
[C---:B------:R-:W-:Y:S01]  /*1450*/  IMAD.SHL.U32 R28, R10.reuse, 0x4, RZ ;  /* 0x000000040a1c7824 */ /* 0x040fe200078e00ff */
[C-C-:B------:R-:W-:Y:S02]  /*1460*/  SHF.L.U64.HI R30, R10.reuse, 0x2, R0.reuse ;  /* 0x000000020a1e7819 */ /* 0x140fe40000010200 */
[----:B----4-:R-:W-:-:S02]  /*1470*/  @P1 LEA.HI.X R7, R10, UR5, R0, 0x2, P2 ;  /* 0x000000050a071c11 */ /* 0x010fc400090f1400 */
[----:B------:R-:W-:Y:S01]  /*1480*/  ISETP.NE.U32.AND P2, PT, RZ, UR8, PT ;  /* 0x00000008ff007c0c */ /* 0x000fe2000bf45070 */
[----:B------:R-:W-:Y:S01]  /*1490*/  ULDC UR4, c[0x0][0x288] ;  /* 0x0000a20000047ab9 */ /* 0x000fe20000000800 */
[----:B------:R-:W-:Y:S01]  /*14a0*/  IADD3 R8, P3, R28, UR6, RZ ;  /* 0x000000061c087c10 */ /* 0x000fe2000ff7e0ff */
[----:B------:R-:W-:Y:S01]  /*14b0*/  IMAD.U32 R160, RZ, RZ, UR4 ;  /* 0x00000004ffa07e24 */ /* 0x000fe2000f8e00ff */
[----:B------:R-:W-:Y:S01]  /*14c0*/  ISETP.NE.AND.EX P2, PT, RZ, UR9, PT, P2 ;  /* 0x00000009ff007c0c */ /* 0x000fe2000bf45320 */
[----:B------:R-:W-:Y:S01]  /*14d0*/  ULDC.64 UR4, c[0x0][0x418] ;  /* 0x0001060000047ab9 */ /* 0x000fe20000000a00 */
[----:B------:R0:W5:Y:S01]  /*14e0*/  @P1 LDG.E R3, desc[UR10][R6.64] ;  /* 0x0000000a06031981 */ /* 0x000162000c1e1900 */
[----:B------:R-:W-:Y:S01]  /*14f0*/  UISETP.NE.U32.AND UP0, UPT, UR4, URZ, UPT ;  /* 0x0000003f0400728c */ /* 0x000fe2000bf05070 */
[----:B------:R-:W-:Y:S02]  /*1500*/  IADD3.X R9, R30, UR7, RZ, P3, !PT ;  /* 0x000000071e097c10 */ /* 0x000fe40009ffe4ff */
[----:B------:R-:W-:Y:S01]  /*1510*/  ULDC UR4, c[0x0][0x424] ;  /* 0x0001090000047ab9 */ /* 0x000fe20000000800 */
[----:B------:R-:W-:-:S02]  /*1520*/  UISETP.NE.AND.EX UP0, UPT, UR5, URZ, UPT, UP0 ;  /* 0x0000003f0500728c */ /* 0x000fc4000bf05300 */
[----:B------:R0:W5:Y:S01]  /*1530*/  @P0 LDG.E R29, desc[UR10][R8.64] ;  /* 0x0000000a081d0981 */ /* 0x000162000c1e1900 */
[----:B------:R-:W-:Y:S01]  /*1540*/  ULDC UR5, c[0x0][0x2f0] ;  /* 0x0000bc0000057ab9 */ /* 0x000fe20000000800 */
[----:B------:R-:W-:Y:S02]  /*1550*/  USEL UR4, UR4, 0x1, UP0 ;  /* 0x0000000104047887 */ /* 0x000fe40008000000 */
[----:B------:R-:W-:Y:S02]  /*1560*/  @P2 IADD3 R4, P1, R28, UR8, RZ ;  /* 0x000000081c042c10 */ /* 0x000fe4000ff3e0ff */
[----:B------:R-:W-:Y:S02]  /*1570*/  UIMAD UR4, UR4, UR5, URZ ;  /* 0x00000005040472a4 */ /* 0x000fe4000f8e023f */
[----:B------:R-:W-:Y:S01]  /*1580*/  @P2 IADD3.X R5, R30, UR9, RZ, P1, !PT ;  /* 0x000000091e052c10 */ /* 0x000fe20008ffe4ff */
[----:B------:R-:W-:Y:S02]  /*1590*/  ULDC UR5, c[0x0][0x348] ;  /* 0x0000d20000057ab9 */ /* 0x000fe40000000800 */
[----:B------:R-:W-:-:S02]  /*15a0*/  IMAD.U32 R25, RZ, RZ, UR5 ;  /* 0x00000005ff197e24 */ /* 0x000fc4000f8e00ff */
[----:B------:R0:W5:Y:S01]  /*15b0*/  @P2 LDG.E R160, desc[UR10][R4.64] ;  /* 0x0000000a04a02981 */ /* 0x000162000c1e1900 */
[----:B------:R-:W-:Y:S01]  /*15c0*/  IMAD.U32 R26, RZ, RZ, UR4 ;  /* 0x00000004ff1a7e24 */ /* 0x000fe2000f8e00ff */
[----:B------:R-:W-:Y:S01]  /*15d0*/  MOV R27, R10 ;  /* 0x0000000a001b7202 */ /* 0x000fe20000000f00 */
[----:B---3--:R-:W-:Y:S06]  /*15e0*/  @P2 BRA `(.L_x_604) ;  /* 0x0000000000282947 */ /* 0x008fec0003800000 */
        /* <DEDUP_REMOVED lines=10> */
.L_x_604:
[----:B------:R-:W-:Y:S01]  /*1690*/  ULDC.64 UR4, c[0x0][0xa20] ;  /* 0x0002880000047ab9 */ /* 0x000fe20000000a00 */
[----:B------:R1:W-:Y:S01]  /*16a0*/  STL [R1+0x68], R125 ;  /* 0x0000687d01007387 */ /* 0x0003e20000100800 */
[----:B------:R-:W-:-:S03]  /*16b0*/  ISETP.NE.U32.AND P1, PT, RZ, UR4, PT ;  /* 0x00000004ff007c0c */ /* 0x000fc6000bf25070 */
[----:B------:R1:W-:Y:S01]  /*16c0*/  STL [R1+0x58], R126 ;  /* 0x0000587e01007387 */ /* 0x0003e20000100800 */
[----:B------:R-:W-:-:S13]  /*16d0*/  ISETP.NE.AND.EX P1, PT, RZ, UR5, PT, P1 ;  /* 0x00000005ff007c0c */ /* 0x000fda000bf25310 */
[----:B-1----:R-:W-:Y:S05]  /*16e0*/  @!P1 BRA `(.L_x_605) ;  /* 0x0000000000149947 */ /* 0x002fea0003800000 */
[----:B0-----:R-:W-:Y:S01]  /*16f0*/  IADD3 R4, P0, R28, UR4, RZ ;  /* 0x000000041c047c10 */ /* 0x001fe2000ff1e0ff */
[----:B------:R-:W-:-:S03]  /*1700*/  ULDC.64 UR6, c[0x0][0x208] ;  /* 0x0000820000067ab9 */ /* 0x000fc60000000a00 */
[----:B------:R-:W-:-:S05]  /*1710*/  IADD3.X R5, R30, UR5, RZ, P0, !PT ;  /* 0x000000051e057c10 */ /* 0x000fca00087fe4ff */
[----:B------:R1:W5:Y:S01]  /*1720*/  LDG.E R26, desc[UR6][R4.64] ;  /* 0x00000006041a7981 */ /* 0x000362000c1e1900 */
[----:B------:R-:W-:Y:S05]  /*1730*/  BRA `(.L_x_606) ;  /* 0x0000000000147947 */ /* 0x000fea0003800000 */
.L_x_605:
[----:B------:R-:W-:Y:S05]  /*1740*/  @!P0 BRA `(.L_x_606) ;  /* 0x0000000000108947 */ /* 0x000fea0003800000 */
[----:B------:R-:W-:Y:S02]  /*1750*/  ULDC.64 UR4, c[0x0][0x208] ;  /* 0x0000820000047ab9 */ /* 0x000fe40000000a00 */
[----:B0-----:R-:W2:Y:S04]  /*1760*/  LDG.E R5, desc[UR4][R8.64] ;  /* 0x0000000408057981 */ /* 0x001ea8000c1e1900 */
[----:B------:R-:W2:Y:S02]  /*1770*/  LDG.E R26, desc[UR4][R8.64+0x4] ;  /* 0x00000404081a7981 */ /* 0x000ea4000c1e1900 */
[----:B--2---:R-:W-:-:S07]  /*1780*/  IMAD.IADD R26, R26, 0x1, -R5 ;  /* 0x000000011a1a7824 */ /* 0x004fce00078e0a05 */
.L_x_606:
[----:B------:R-:W-:Y:S01]  /*1790*/  ULDC.64 UR4, c[0x0][0xa10] ;  /* 0x0002840000047ab9 */ /* 0x000fe20000000a00 */
[----:B------:R-:W-:Y:S01]  /*17a0*/  ULDC.64 UR6, c[0x0][0x208] ;  /* 0x0000820000067ab9 */ /* 0x000fe20000000a00 */
[----:B------:R-:W-:-:S04]  /*17b0*/  ISETP.NE.U32.AND P0, PT, RZ, UR4, PT ;  /* 0x00000004ff007c0c */ /* 0x000fc8000bf05070 */
[----:B------:R-:W-:Y:S01]  /*17c0*/  ISETP.NE.AND.EX P0, PT, RZ, UR5, PT, P0 ;  /* 0x00000005ff007c0c */ /* 0x000fe2000bf05300 */
[----:B0----5:R-:W-:Y:S01]  /*17d0*/  IMAD.IADD R8, R26, 0x1, -R3 ;  /* 0x000000011a087824 */ /* 0x021fe200078e0a03 */
[----:B------:R-:W-:-:S11]  /*17e0*/  ULDC.64 UR4, c[0x0][0xa30] ;  /* 0x00028c0000047ab9 */ /* 0x000fd60000000a00 */
[----:B-1----:R-:W0:Y:S02]  /*17f0*/  @P0 LDC.64 R4, c[0x0][0xa10] ;  /* 0x00028400ff040b82 */ /* 0x002e240000000a00 */
[----:B0-----:R-:W-:-:S05]  /*1800*/  @P0 IMAD.WIDE R4, R27, 0x4, R4 ;  /* 0x000000041b040825 */ /* 0x001fca00078e0204 */
[----:B------:R-:W2:Y:S04]  /*1810*/  @P0 LDG.E R0, desc[UR6][R4.64] ;  /* 0x0000000604000981 */ /* 0x000ea8000c1e1900 */
[----:B------:R0:W2:Y:S01]  /*1820*/  @P0 LDG.E R9, desc[UR6][R4.64+0x4] ;  /* 0x0000040604090981 */ /* 0x0000a2000c1e1900 */
[----:B------:R-:W-:Y:S02]  /*1830*/  ISETP.NE.U32.AND P1, PT, RZ, UR4, PT ;  /* 0x00000004ff007c0c */ /* 0x000fe4000bf25070 */
[----:B------:R-:W-:Y:S02]  /*1840*/  MOV R148, R26 ;  /* 0x0000001a00947202 */ /* 0x000fe40000000f00 */
[----:B------:R-:W-:Y:S01]  /*1850*/  ISETP.NE.AND.EX P1, PT, RZ, UR5, PT, P1 ;  /* 0x00000005ff007c0c */ /* 0x000fe2000bf25310 */
[----:B0-----:R-:W-:-:S05]  /*1860*/  IMAD.MOV R4, RZ, RZ, -R8 ;  /* 0x000000ffff047224 */ /* 0x001fca00078e0a08 */
[----:B------:R-:W-:-:S07]  /*1870*/  VIMNMX R4, RZ, R4, !PT ;  /* 0x00000004ff047248 */ /* 0x000fce0007fe0100 */
[----:B------:R-:W-:-:S04]  /*1880*/  @P1 IADD3 R6, P2, R28, UR4, RZ ;  /* 0x000000041c061c10 */ /* 0x000fc8000ff5e0ff */
[----:B------:R-:W-:-:S05]  /*1890*/  @P1 IADD3.X R7, R30, UR5, RZ, P2, !PT ;  /* 0x000000051e071c10 */ /* 0x000fca00097fe4ff */
[----:B------:R0:W5:Y:S01]  /*18a0*/  @P1 LDG.E R148, desc[UR6][R6.64] ;  /* 0x0000000606941981 */ /* 0x000162000c1e1900 */
[----:B--2---:R-:W-:-:S04]  /*18b0*/  @P0 IMAD.IADD R25, R9, 0x1, -R0 ;  /* 0x0000000109190824 */ /* 0x004fc800078e0a00 */
[----:B------:R-:W-:-:S05]  /*18c0*/  IMAD.IADD R161, R8, 0x1, R25 ;  /* 0x0000000108a17824 */ /* 0x000fca00078e0219 */
[----:B------:R-:W-:-:S05]  /*18d0*/  IADD3 R0, R161, 0xaf, RZ ;  /* 0x000000afa1007810 */ /* 0x000fca0007ffe0ff */
[----:B------:R-:W-:-:S05]  /*18e0*/  IMAD.HI R0, R0, 0x2e8ba2e9, RZ ;  /* 0x2e8ba2e900007827 */ /* 0x000fca00078e02ff */
[----:B------:R-:W-:-:S04]  /*18f0*/  SHF.R.U32.HI R163, RZ, 0x1f, R0 ;  /* 0x0000001fffa37819 */ /* 0x000fc80000011600 */
[----:B------:R-:W-:-:S05]  /*1900*/  LEA.HI.SX32 R163, R0, R163, 0x1b ;  /* 0x000000a300a37211 */ /* 0x000fca00078fdaff */
[----:B------:R-:W-:-:S05]  /*1910*/  IMAD R0, R163, 0xb0, -R8 ;  /* 0x000000b0a3007824 */ /* 0x000fca00078e0a08 */
[----:B------:R-:W-:-:S04]  /*1920*/  VIMNMX R3, R0, R25, PT ;  /* 0x0000001900037248 */ /* 0x000fc80003fe0100 */
[----:B------:R-:W-:Y:S01]  /*1930*/  ISETP.GT.AND P0, PT, R3, R4, PT ;  /* 0x000000040300720c */ /* 0x000fe20003f04270 */
[----:B------:R-:W-:-:S05]  /*1940*/  IMAD.WIDE.U32 R4, R4, -0x45d1745d, RZ ;  /* 0xba2e8ba304047825 */ /* 0x000fca00078e00ff */
[----:B------:R-:W-:-:S05]  /*1950*/  SHF.R.U32.HI R131, RZ, 0x7, R5 ;  /* 0x00000007ff837819 */ /* 0x000fca0000011605 */
[----:B------:R-:W-:Y:S02]  /*1960*/  IMAD.MOV.U32 R24, RZ, RZ, R131 ;  /* 0x000000ffff187224 */ /* 0x000fe400078e0083 */
[----:B------:R-:W-:-:S04]  /*1970*/  @P0 VIADD R0, R3, 0xaf ;  /* 0x000000af03000836 */ /* 0x000fc80000000000 */
[----:B------:R-:W-:-:S05]  /*1980*/  @P0 IMAD.HI R0, R0, 0x2e8ba2e9, RZ ;  /* 0x2e8ba2e900000827 */ /* 0x000fca00078e02ff */
[----:B------:R-:W-:-:S04]  /*1990*/  @P0 SHF.R.U32.HI R3, RZ, 0x1f, R0 ;  /* 0x0000001fff030819 */ /* 0x000fc80000011600 */
[----:B------:R-:W-:Y:S02]  /*19a0*/  @P0 LEA.HI.SX32 R24, R0, R3, 0x1b ;  /* 0x0000000300180211 */ /* 0x000fe400078fdaff */
[----:B------:R-:W-:Y:S02]  /*19b0*/  PLOP3.LUT P0, PT, PT, PT, PT, 0x80, 0x0 ;  /* 0x000000000000781c */ /* 0x000fe40003f0f070 */
[----:B------:R-:W-:-:S13]  /*19c0*/  ISETP.GT.AND P1, PT, R24, R131, PT ;  /* 0x000000831800720c */ /* 0x000fda0003f24270 */
[----:B0-----:R-:W-:Y:S05]  /*19d0*/  @!P1 BRA `(.L_x_607) ;  /* 0x000000a800009947 */ /* 0x001fea0003800000 */
[----:B------:R-:W-:Y:S01]  /*19e0*/  IADD3 R0, R2, 0x1e400, RZ ;  /* 0x0001e40002007810 */ /* 0x000fe20007ffe0ff */
[----:B------:R-:W-:Y:S03]  /*19f0*/  BSSY B6, `(.L_x_608) ;  /* 0x0000013000067945 */ /* 0x000fe60003800000 */
[----:B------:R-:W-:-:S13]  /*1a00*/  LOP3.LUT P0, RZ, R0, 0x3ff, RZ, 0xc0, !PT ;  /* 0x000003ff00ff7812 */ /* 0x000fda000780c0ff */
[----:B------:R-:W-:Y:S05]  /*1a10*/  @!P0 BRA `(.L_x_609) ;  /* 0x0000000000408947 */ /* 0x000fea0003800000 */
        /* <DEDUP_REMOVED lines=8> */
[----:B------:R-:W-:Y:S01]  /*1aa0*/  MOV R7, UR5 ;  /* 0x0000000500077c02 */ /* 0x000fe20008000f00 */
[----:B------:R-:W-:Y:S01]  /*1ab0*/  IMAD.U32 R6, RZ, RZ, UR4 ;  /* 0x00000004ff067e24 */ /* 0x000fe2000f8e00ff */
[----:B------:R-:W-:Y:S01]  /*1ac0*/  MOV R12, 0x1 ;  /* 0x00000001000c7802 */ /* 0x000fe20000000f00 */
[----:B------:R-:W-:-:S02]  /*1ad0*/  IMAD.U32 R11, RZ, RZ, UR7 ;  /* 0x00000007ff0b7e24 */ /* 0x000fc4000f8e00ff */
[----:B------:R-:W-:Y:S02]  /*1ae0*/  IMAD.MOV.U32 R8, RZ, RZ, 0x70 ;  /* 0x00000070ff087424 */ /* 0x000fe400078e00ff */
[----:B0-----:R-:W-:-:S07]  /*1af0*/  IMAD.MOV.U32 R13, RZ, RZ, RZ ;  /* 0x000000ffff0d7224 */ /* 0x001fce00078e00ff */
[----:B------:R-:W-:-:S07]  /*1b00*/  LEPC R20, `(.L_x_609) ;  /* 0x000000001014794e */ /* 0x000fce0000000000 */
[----:B-1---5:R-:W-:Y:S05]  /*1b10*/  CALL.ABS.NOINC R14 ;  /* 0x000000000e007343 */ /* 0x022fea0003c00000 */
.L_x_609:
[----:B------:R-:W-:Y:S05]  /*1b20*/  BSYNC B6 ;  /* 0x0000000000067941 */ /* 0x000fea0003800000 */
.L_x_608:
[----:B------:R-:W-:Y:S01]  /*1b30*/  VIADD R0, R2, 0x400 ;  /* 0x0000040002007836 */ /* 0x000fe20000000000 */
[----:B------:R-:W-:Y:S04]  /*1b40*/  BSSY B6, `(.L_x_610) ;  /* 0x0000013000067945 */ /* 0x000fe80003800000 */
[----:B------:R-:W-:-:S13]  /*1b50*/  LOP3.LUT P0, RZ, R0, 0x3ff, RZ, 0xc0, !PT ;  /* 0x000003ff00ff7812 */ /* 0x000fda000780c0ff */
[----:B------:R-:W-:Y:S05]  /*1b60*/  @!P0 BRA `(.L_x_611) ;  /* 0x0000000000408947 */ /* 0x000fea0003800000 */
[----:B------:R-:W-:Y:S01]  /*1b70*/  MOV R0, 0x0 ;  /* 0x0000000000007802 */ /* 0x000fe20000000f00 */
[----:B------:R-:W-:Y:S01]  /*1b80*/  ULDC.64 UR4, c[0x4][0xa0] ;  /* 0x0100280000047ab9 */ /* 0x000fe20000000a00 */
[----:B------:R-:W-:Y:S01]  /*1b90*/  ULDC.64 UR6, c[0x4][0x38] ;  /* 0x01000e0000067ab9 */ /* 0x000fe20000000a00 */
[----:B------:R-:W-:Y:S01]  /*1ba0*/  IMAD.U32 R4, RZ, RZ, UR4 ;  /* 0x00000004ff047e24 */ /* 0x000fe2000f8e00ff */
[----:B------:R0:W1:Y:S01]  /*1bb0*/  LDC.64 R14, c[0x4][R0] ;  /* 0x01000000000e7b82 */ /* 0x0000620000000a00 */
[----:B------:R-:W-:Y:S01]  /*1bc0*/  MOV R5, UR5 ;  /* 0x0000000500057c02 */ /* 0x000fe20008000f00 */
[----:B------:R-:W-:Y:S01]  /*1bd0*/  ULDC.64 UR4, c[0x4][0xa8] ;  /* 0x01002a0000047ab9 */ /* 0x000fe20000000a00 */
[----:B------:R-:W-:Y:S01]  /*1be0*/  IMAD.U32 R10, RZ, RZ, UR6 ;  /* 0x00000006ff0a7e24 */ /* 0x000fe2000f8e00ff */
[----:B------:R-:W-:Y:S01]  /*1bf0*/  MOV R11, UR7 ;  /* 0x00000007000b7c02 */ /* 0x000fe20008000f00 */
[----:B------:R-:W-:Y:S02]  /*1c00*/  IMAD.U32 R6, RZ, RZ, UR4 ;  /* 0x00000004ff067e24 */ /* 0x000fe4000f8e00ff */
[----:B------:R-:W-:-:S02]  /*1c10*/  IMAD.U32 R7, RZ, RZ, UR5 ;  /* 0x00000005ff077e24 */ /* 0x000fc4000f8e00ff */
[----:B------:R-:W-:Y:S02]  /*1c20*/  IMAD.MOV.U32 R8, RZ, RZ, 0x70 ;  /* 0x00000070ff087424 */ /* 0x000fe400078e00ff */
[----:B------:R-:W-:Y:S02]  /*1c30*/  IMAD.MOV.U32 R12, RZ, RZ, 0x1 ;  /* 0x00000001ff0c7424 */ /* 0x000fe400078e00ff */
[----:B0-----:R-:W-:-:S07]  /*1c40*/  IMAD.MOV.U32 R13, RZ, RZ, RZ ;  /* 0x000000ffff0d7224 */ /* 0x001fce00078e00ff */
[----:B------:R-:W-:-:S07]  /*1c50*/  LEPC R20, `(.L_x_611) ;  /* 0x000000001014794e */ /* 0x000fce0000000000 */
[----:B-1---5:R-:W-:Y:S05]  /*1c60*/  CALL.ABS.NOINC R14 ;  /* 0x000000000e007343 */ /* 0x022fea0003c00000 */
.L_x_611:
[----:B------:R-:W-:Y:S05]  /*1c70*/  BSYNC B6 ;  /* 0x0000000000067941 */ /* 0x000fea0003800000 */
.L_x_610:
[----:B------:R-:W-:Y:S01]  /*1c80*/  ULDC.64 UR4, c[0x0][0x9f8] ;  /* 0x00027e0000047ab9 */ /* 0x000fe20000000a00 */
[----:B------:R-:W-:Y:S01]  /*1c90*/  ULDC.64 UR6, c[0x0][0x208] ;  /* 0x0000820000067ab9 */ /* 0x000fe20000000a00 */
[----:B------:R-:W-:Y:S01]  /*1ca0*/  ISETP.NE.U32.AND P0, PT, RZ, UR4, PT ;  /* 0x00000004ff007c0c */ /* 0x000fe2000bf05070 */
[----:B------:R-:W2:Y:S01]  /*1cb0*/  LDL.LU R31, [R1+0x4] ;  /* 0x00000400011f7983 */ /* 0x000ea20000300800 */
[----:B------:R-:W0:Y:S02]  /*1cc0*/  LDC.64 R42, c[0x0][0x300] ;  /* 0x0000c000ff2a7b82 */ /* 0x000e240000000a00 */
[----:B------:R-:W-:Y:S01]  /*1cd0*/  ISETP.NE.AND.EX P0, PT, RZ, UR5, PT, P0 ;  /* 0x00000005ff007c0c */ /* 0x000fe2000bf05300 */
[----:B------:R-:W1:Y:S01]  /*1ce0*/  S2R R21, SR_TID.X ;  /* 0x0000000000157919 */ /* 0x000e620000002100 */
[----:B------:R-:W-:Y:S02]  /*1cf0*/  IADD3 R119, R29, R26, RZ ;  /* 0x0000001a1d777210 */ /* 0x000fe40007ffe0ff */
[----:B------:R-:W-:Y:S01]  /*1d00*/  SHF.R.S32.HI R8, RZ, 0x1f, R126 ;  /* 0x0000001fff087819 */ /* 0x000fe2000001147e */
[----:B------:R-:W3:Y:S01]  /*1d10*/  LDL R26, [R1+0x3c] ;  /* 0x00003c00011a7983 */ /* 0x000ee20000100800 */
[----:B------:R-:W4:Y:S03]  /*1d20*/  LDC R13, c[0x0][0x3f4] ;  /* 0x0000fd00ff0d7b82 */ /* 0x000f260000000800 */
[----:B------:R-:W3:Y:S04]  /*1d30*/  LDL R14, [R1+0x38] ;  /* 0x00003800010e7983 */ /* 0x000ee80000100800 */
[----:B------:R-:W-:Y:S01]  /*1d40*/  @P0 IADD3 R4, P1, R28, UR4, RZ ;  /* 0x000000041c040c10 */ /* 0x000fe2000ff3e0ff */
[----:B------:R-:W2:Y:S03]  /*1d50*/  LDC.64 R108, c[0x0][0x3f8] ;  /* 0x0000fe00ff6c7b82 */ /* 0x000ea60000000a00 */
[----:B------:R-:W-:Y:S01]  /*1d60*/  @P0 IADD3.X R5, R30, UR5, RZ, P1, !PT ;  /* 0x000000051e050c10 */ /* 0x000fe20008ffe4ff */
[----:B------:R-:W-:-:S04]  /*1d70*/  ULDC.64 UR4, c[0x0][0x308] ;  /* 0x0000c20000047ab9 */ /* 0x000fc80000000a00 */
[----:B------:R1:W3:Y:S01]  /*1d80*/  @P0 LDG.E R27, desc[UR6][R4.64] ;  /* 0x00000006041b0981 */ /* 0x0002e2000c1e1900 */
[----:B------:R-:W-:Y:S01]  /*1d90*/  SHF.R.S32.HI R15, RZ, 0x1f, R119 ;  /* 0x0000001fff0f7819 */ /* 0x000fe20000011477 */
[----:B------:R-:W-:Y:S01]  /*1da0*/  ULDC.64 UR6, c[0x0][0xa08] ;  /* 0x0002820000067ab9 */ /* 0x000fe20000000a00 */
[-C--:B0-----:R-:W-:Y:S01]  /*1db0*/  IMAD.WIDE.U32 R6, R119, R42.reuse, RZ ;  /* 0x0000002a77067225 */ /* 0x081fe200078e00ff */
[----:B------:R-:W-:Y:S01]  /*1dc0*/  ISETP.NE.U32.AND P0, PT, RZ, UR6, PT ;  /* 0x00000006ff007c0c */ /* 0x000fe2000bf05070 */
[----:B------:R-:W0:Y:S01]  /*1dd0*/  LDC.64 R114, c[0x0][0x408] ;  /* 0x00010200ff727b82 */ /* 0x000e220000000a00 */
[----:B------:R-:W-:Y:S01]  /*1de0*/  SHF.R.S32.HI R20, RZ, 0x1f, R22 ;  /* 0x0000001fff147819 */ /* 0x000fe20000011416 */
[----:B------:R-:W-:Y:S01]  /*1df0*/  IMAD R0, R15, R42, RZ ;  /* 0x0000002a0f007224 */ /* 0x000fe200078e02ff */
[----:B----4-:R-:W-:Y:S02]  /*1e00*/  ISETP.GE.AND P2, PT, R16, R13, PT ;  /* 0x0000000d1000720c */ /* 0x010fe40003f46270 */
[----:B------:R-:W-:Y:S01]  /*1e10*/  ISETP.NE.AND.EX P0, PT, RZ, UR7, PT, P0 ;  /* 0x00000007ff007c0c */ /* 0x000fe2000bf05300 */
[----:B------:R-:W-:Y:S01]  /*1e20*/  IMAD R3, R119, R43, R0 ;  /* 0x0000002b77037224 */ /* 0x000fe200078e0200 */
[----:B-1----:R-:W-:-:S02]  /*1e30*/  SHF.R.U32.HI R21, RZ, 0x7, R21 ;  /* 0x00000007ff157819 */ /* 0x002fc40000011615 */
[----:B------:R-:W-:Y:S01]  /*1e40*/  SHF.R.S32.HI R19, RZ, 0x1f, R18 ;  /* 0x0000001fff137819 */ /* 0x000fe20000011412 */
[----:B------:R-:W-:Y:S01]  /*1e50*/  IMAD.IADD R7, R7, 0x1, R3 ;  /* 0x0000000107077824 */ /* 0x000fe200078e0203 */
[----:B------:R-:W-:Y:S01]  /*1e60*/  ISETP.NE.AND P6, PT, R21, 0x1, PT ;  /* 0x000000011500780c */ /* 0x000fe20003fc5270 */
[----:B------:R-:W-:Y:S02]  /*1e70*/  IMAD R3, R8, UR4, RZ ;  /* 0x0000000408037c24 */ /* 0x000fe4000f8e02ff */
[----:B------:R-:W-:-:S04]  /*1e80*/  IMAD.WIDE.U32 R4, R126, UR4, R6 ;  /* 0x000000047e047c25 */ /* 0x000fc8000f8e0006 */
[----:B------:R-:W-:Y:S01]  /*1e90*/  IMAD R3, R126, UR5, R3 ;  /* 0x000000057e037c24 */ /* 0x000fe2000f8e0203 */
[----:B------:R-:W-:Y:S01]  /*1ea0*/  ULDC.64 UR4, c[0x0][0x310] ;  /* 0x0000c40000047ab9 */ /* 0x000fe20000000a00 */
[----:B--2---:R-:W-:Y:S02]  /*1eb0*/  LOP3.LUT R31, R31, 0xfffffffe, RZ, 0xc0, !PT ;  /* 0xfffffffe1f1f7812 */ /* 0x004fe400078ec0ff */
[----:B------:R-:W-:Y:S01]  /*1ec0*/  IMAD.IADD R5, R5, 0x1, R3 ;  /* 0x0000000105057824 */ /* 0x000fe200078e0203 */
[----:B---3--:R-:W-:Y:S02]  /*1ed0*/  SHF.R.S32.HI R0, RZ, 0x1f, R27 ;  /* 0x0000001fff007819 */ /* 0x008fe4000001141b */
[----:B------:R-:W-:Y:S01]  /*1ee0*/  SEL R103, R27, RZ, !P0 ;  /* 0x000000ff1b677207 */ /* 0x000fe20004000000 */
[----:B------:R-:W-:Y:S01]  /*1ef0*/  VIADD R9, R22, 0x40 ;  /* 0x0000004016097836 */ /* 0x000fe20000000000 */
[----:B------:R-:W-:Y:S01]  /*1f00*/  SEL R6, R0, RZ, !P0 ;  /* 0x000000ff00067207 */ /* 0x000fe20004000000 */
[----:B------:R-:W2:Y:S01]  /*1f10*/  LDL R27, [R1+0x40] ;  /* 0x00004000011b7983 */ /* 0x000ea20000100800 */
[----:B------:R-:W-:Y:S01]  /*1f20*/  @P2 LOP3.LUT R31, R31, 0x1, RZ, 0xfc, !PT ;  /* 0x000000011f1f2812 */ /* 0x000fe200078efcff */
[----:B------:R-:W-:-:S04]  /*1f30*/  IMAD.WIDE.U32 R100, R103, UR4, R4 ;  /* 0x0000000467647c25 */ /* 0x000fc8000f8e0004 */
[----:B------:R-:W-:Y:S02]  /*1f40*/  IMAD R0, R6, UR4, RZ ;  /* 0x0000000406007c24 */ /* 0x000fe4000f8e02ff */
[----:B------:R-:W-:Y:S02]  /*1f50*/  VIADD R32, R22, 0x20 ;  /* 0x0000002016207836 */ /* 0x000fe40000000000 */
[----:B------:R-:W-:Y:S01]  /*1f60*/  IMAD R11, R103, UR5, R0 ;  /* 0x00000005670b7c24 */ /* 0x000fe2000f8e0200 */
[----:B------:R-:W-:Y:S05]  /*1f70*/  @!P6 WARPSYNC.ALL ;  /* 0x000000000000e948 */ /* 0x000fea0003800000 */
[----:B------:R-:W-:Y:S01]  /*1f80*/  ULDC.64 UR4, c[0x0][0x330] ;  /* 0x0000cc0000047ab9 */ /* 0x000fe20000000a00 */
[----:B------:R1:W-:Y:S01]  /*1f90*/  STL [R1+0x4], R31 ;  /* 0x0000041f01007387 */ /* 0x0003e20000100800 */
[----:B------:R-:W-:-:S02]  /*1fa0*/  IMAD R3, R8, UR4, RZ ;  /* 0x0000000408037c24 */ /* 0x000fc4000f8e02ff */
[C---:B------:R-:W-:Y:S01]  /*1fb0*/  IMAD.WIDE.U32 R4, R126.reuse, UR4, R16 ;  /* 0x000000047e047c25 */ /* 0x040fe2000f8e0010 */
[----:B------:R-:W3:Y:S03]  /*1fc0*/  LDL R8, [R1+0x50] ;  /* 0x0000500001087983 */ /* 0x000ee60000100800 */
[----:B------:R-:W-:Y:S01]  /*1fd0*/  IMAD R3, R126, UR5, R3 ;  /* 0x000000057e037c24 */ /* 0x000fe2000f8e0203 */
[----:B------:R-:W4:Y:S01]  /*1fe0*/  LDL R12, [R1+0x4c] ;  /* 0x00004c00010c7983 */ /* 0x000f220000100800 */
[----:B------:R-:W-:Y:S01]  /*1ff0*/  IMAD R0, R20, R108, RZ ;  /* 0x0000006c14007224 */ /* 0x000fe200078e02ff */
[----:B------:R-:W-:Y:S01]  /*2000*/  ULDC.64 UR4, c[0x0][0x338] ;  /* 0x0000ce0000047ab9 */ /* 0x000fe20000000a00 */
[----:B------:R-:W-:Y:S01]  /*2010*/  IMAD.IADD R5, R5, 0x1, R3 ;  /* 0x0000000105057824 */ /* 0x000fe200078e0203 */
[----:B------:R-:W-:Y:S01]  /*2020*/  SEL R3, R13, RZ, P2 ;  /* 0x000000ff0d037207 */ /* 0x000fe20001000000 */
[----:B------:R-:W-:-:S02]  /*2030*/  IMAD R7, R22, R109, R0 ;  /* 0x0000006d16077224 */ /* 0x000fc400078e0200 */
[----:B-1----:R-:W-:Y:S02]  /*2040*/  VIADD R31, R22, 0x40 ;  /* 0x00000040161f7836 */ /* 0x002fe40000000000 */
[----:B------:R-:W-:Y:S02]  /*2050*/  IMAD R0, R6, UR4, RZ ;  /* 0x0000000406007c24 */ /* 0x000fe4000f8e02ff */
[----:B------:R-:W-:Y:S02]  /*2060*/  IMAD.IADD R3, R16, 0x1, R3 ;  /* 0x0000000110037824 */ /* 0x000fe400078e0203 */
[----:B------:R-:W-:Y:S02]  /*2070*/  IMAD.SHL.U32 R31, R31, 0x40, RZ ;  /* 0x000000401f1f7824 */ /* 0x000fe400078e00ff */
[C---:B------:R-:W-:Y:S01]  /*2080*/  IMAD R45, R103.reuse, UR5, R0 ;  /* 0x00000005672d7c24 */ /* 0x040fe2000f8e0200 */
[----:B------:R-:W-:Y:S01]  /*2090*/  SHF.R.S32.HI R0, RZ, 0x1f, R3 ;  /* 0x0000001fff007819 */ /* 0x000fe20000011403 */
[----:B------:R-:W-:Y:S01]  /*20a0*/  IMAD.WIDE.U32 R102, R103, UR4, R4 ;  /* 0x0000000467667c25 */ /* 0x000fe2000f8e0004 */
[----:B------:R-:W-:Y:S01]  /*20b0*/  LOP3.LUT R31, R31, 0x1c0, RZ, 0xc0, !PT ;  /* 0x000001c01f1f7812 */ /* 0x000fe200078ec0ff */
[----:B------:R-:W-:Y:S01]  /*20c0*/  ULDC UR4, c[0x0][0x2f4] ;  /* 0x0000bd0000047ab9 */ /* 0x000fe20000000800 */
[----:B------:R-:W-:Y:S01]  /*20d0*/  LEA.HI R10, R0, R3, RZ, 0x3 ;  /* 0x00000003000a7211 */ /* 0x000fe200078f18ff */
[----:B0-----:R-:W-:-:S02]  /*20e0*/  IMAD R4, R20, R114, RZ ;  /* 0x0000007214047224 */ /* 0x001fc400078e02ff */
[C---:B------:R-:W-:Y:S02]  /*20f0*/  VIADD R28, R22.reuse, 0x20 ;  /* 0x00000020161c7836 */ /* 0x040fe40000000000 */
[C---:B------:R-:W-:Y:S01]  /*2100*/  IMAD R5, R22.reuse, R115, R4 ;  /* 0x0000007316057224 */ /* 0x040fe200078e0204 */
[----:B------:R-:W-:Y:S01]  /*2110*/  LOP3.LUT R4, R31, 0x38, R10, 0xf8, !PT ;  /* 0x000000381f047812 */ /* 0x000fe200078ef80a */
[-C--:B------:R-:W-:Y:S01]  /*2120*/  IMAD.WIDE.U32 R112, R22, R114.reuse, R16 ;  /* 0x0000007216707225 */ /* 0x080fe200078e0010 */
[----:B------:R-:W0:Y:S01]  /*2130*/  S2R R31, SR_TID.X ;  /* 0x00000000001f7919 */ /* 0x000e220000002100 */
[----:B------:R-:W-:Y:S02]  /*2140*/  LEA.HI R0, R0, R3, RZ, 0x6 ;  /* 0x0000000300007211 */ /* 0x000fe400078f30ff */
[----:B------:R-:W-:Y:S02]  /*2150*/  IMAD.WIDE.U32 R110, R22, R114, R18 ;  /* 0x00000072166e7225 */ /* 0x000fe400078e0012 */
[----:B------:R-:W-:-:S02]  /*2160*/  SHF.R.S32.HI R3, RZ, 0x6, R0 ;  /* 0x00000006ff037819 */ /* 0x000fc40000011400 */
[C---:B------:R-:W-:Y:S01]  /*2170*/  SHF.L.U64.HI R117, R42.reuse, 0x5, R43 ;  /* 0x000000052a757819 */ /* 0x040fe2000001022b */
[----:B------:R-:W-:Y:S02]  /*2180*/  IMAD.SHL.U32 R116, R42, 0x20, RZ ;  /* 0x000000202a747824 */ /* 0x000fe400078e00ff */
[----:B------:R-:W-:Y:S02]  /*2190*/  IMAD R145, R3, 0x2c00, R26 ;  /* 0x00002c0003917824 */ /* 0x000fe400078e021a */
[C---:B------:R-:W-:Y:S01]  /*21a0*/  VIADD R26, R22.reuse, 0x80 ;  /* 0x00000080161a7836 */ /* 0x040fe20000000000 */
[----:B------:R-:W-:Y:S01]  /*21b0*/  SHF.L.U32 R9, R9, 0x6, RZ ;  /* 0x0000000609097819 */ /* 0x000fe200000006ff */
[C---:B------:R-:W-:Y:S02]  /*21c0*/  VIADD R29, R22.reuse, 0xa0 ;  /* 0x000000a0161d7836 */ /* 0x040fe40000000000 */
[----:B------:R-:W-:Y:S01]  /*21d0*/  IMAD.WIDE.U32 R104, R22, R108, R18 ;  /* 0x0000006c16687225 */ /* 0x000fe200078e0012 */
[----:B------:R-:W-:-:S02]  /*21e0*/  SHF.L.U32 R26, R26, 0x6, RZ ;  /* 0x000000061a1a7819 */ /* 0x000fc400000006ff */
[----:B------:R-:W-:Y:S01]  /*21f0*/  LOP3.LUT R9, R9, 0x1c0, RZ, 0xc0, !PT ;  /* 0x000001c009097812 */ /* 0x000fe200078ec0ff */
[----:B------:R-:W-:Y:S01]  /*2200*/  IMAD.SHL.U32 R28, R28, 0x40, RZ ;  /* 0x000000401c1c7824 */ /* 0x000fe200078e00ff */
[----:B------:R-:W-:Y:S02]  /*2210*/  LOP3.LUT R26, R26, 0x1c0, RZ, 0xc0, !PT ;  /* 0x000001c01a1a7812 */ /* 0x000fe400078ec0ff */
[----:B------:R-:W-:Y:S02]  /*2220*/  SHF.L.U32 R32, R32, 0x6, RZ ;  /* 0x0000000620207819 */ /* 0x000fe400000006ff */
[----:B------:R-:W-:Y:S02]  /*2230*/  SHF.R.U32.HI R9, RZ, 0x3, R9 ;  /* 0x00000003ff097819 */ /* 0x000fe40000011609 */
[----:B------:R-:W-:Y:S01]  /*2240*/  SHF.R.U32.HI R165, RZ, 0x3, R26 ;  /* 0x00000003ffa57819 */ /* 0x000fe2000001161a */
[----:B0-----:R-:W-:Y:S01]  /*2250*/  VIADD R31, R31, 0xffffff80 ;  /* 0xffffff801f1f7836 */ /* 0x001fe20000000000 */
[----:B------:R-:W-:-:S02]  /*2260*/  LOP3.LUT R6, R26, 0x38, R10, 0xf8, !PT ;  /* 0x000000381a067812 */ /* 0x000fc400078ef80a */
[----:B------:R-:W-:Y:S02]  /*2270*/  LOP3.LUT R32, R32, 0x1c0, RZ, 0xc0, !PT ;  /* 0x000001c020207812 */ /* 0x000fe400078ec0ff */
[----:B------:R-:W-:Y:S02]  /*2280*/  LOP3.LUT R28, R28, 0x1c0, RZ, 0xc0, !PT ;  /* 0x000001c01c1c7812 */ /* 0x000fe400078ec0ff */
[----:B------:R-:W-:Y:S02]  /*2290*/  SHF.R.S32.HI R26, RZ, 0x1f, R31 ;  /* 0x0000001fff1a7819 */ /* 0x000fe4000001141f */
[----:B------:R-:W-:Y:S02]  /*22a0*/  LOP3.LUT R4, R4, R9, RZ, 0x3c, !PT ;  /* 0x0000000904047212 */ /* 0x000fe400078e3cff */
[----:B------:R-:W-:Y:S02]  /*22b0*/  LOP3.LUT R0, R32, 0x38, R10, 0xf8, !PT ;  /* 0x0000003820007812 */ /* 0x000fe400078ef80a */
[----:B------:R-:W-:-:S02]  /*22c0*/  SHF.R.U32.HI R28, RZ, 0x3, R28 ;  /* 0x00000003ff1c7819 */ /* 0x000fc4000001161c */
[----:B------:R-:W-:Y:S01]  /*22d0*/  LEA.HI R26, R26, R31, RZ, 0x6 ;  /* 0x0000001f1a1a7211 */ /* 0x000fe200078f30ff */
[----:B------:R-:W-:Y:S01]  /*22e0*/  IMAD.IADD R111, R111, 0x1, R5 ;  /* 0x000000016f6f7824 */ /* 0x000fe200078e0205 */
[----:B------:R-:W-:Y:S01]  /*22f0*/  IADD3 R113, R5, R113, RZ ;  /* 0x0000007105717210 */ /* 0x000fe20007ffe0ff */
[----:B------:R-:W-:Y:S01]  /*2300*/  IMAD.IADD R145, R145, 0x1, R4 ;  /* 0x0000000191917824 */ /* 0x000fe200078e0204 */
[----:B------:R-:W-:Y:S01]  /*2310*/  LOP3.LUT R5, R0, R28, RZ, 0x3c, !PT ;  /* 0x0000001c00057212 */ /* 0x000fe200078e3cff */
[----:B------:R-:W-:Y:S01]  /*2320*/  IMAD.SHL.U32 R26, R26, 0x8, RZ ;  /* 0x000000081a1a7824 */ /* 0x000fe200078e00ff */
[----:B------:R-:W-:Y:S01]  /*2330*/  LOP3.LUT R0, R10, 0x38, RZ, 0xc0, !PT ;  /* 0x000000380a007812 */ /* 0x000fe200078ec0ff */
[----:B------:R-:W-:-:S03]  /*2340*/  IMAD.SHL.U32 R28, R22, 0x40, RZ ;  /* 0x00000040161c7824 */ /* 0x000fc600078e00ff */
[----:B------:R-:W-:Y:S02]  /*2350*/  LOP3.LUT R26, R26, 0xfffffe00, RZ, 0xc0, !PT ;  /* 0xfffffe001a1a7812 */ /* 0x000fe400078ec0ff */
[----:B------:R-:W-:Y:S02]  /*2360*/  LOP3.LUT R0, R0, 0x1c0, R28, 0xf8, !PT ;  /* 0x000001c000007812 */ /* 0x000fe400078ef81c */
[----:B-----5:R-:W-:Y:S01]  /*2370*/  SHF.R.S32.HI R9, RZ, 0x1f, R148 ;  /* 0x0000001fff097819 */ /* 0x020fe20000011494 */
[C---:B------:R-:W-:Y:S02]  /*2380*/  IMAD R147, R3.reuse, 0x2c00, R26 ;  /* 0x00002c0003937824 */ /* 0x040fe400078e021a */
[----:B------:R-:W-:Y:S02]  /*2390*/  IMAD R144, R3, 0x2c00, R14 ;  /* 0x00002c0003907824 */ /* 0x000fe400078e020e */
[C---:B------:R-:W-:Y:S01]  /*23a0*/  IMAD.WIDE.U32 R158, R22.reuse, R42, R116 ;  /* 0x0000002a169e7225 */ /* 0x040fe200078e0074 */
[----:B------:R-:W-:-:S02]  /*23b0*/  IADD3 R118, P0, R22, R119, RZ ;  /* 0x0000007716767210 */ /* 0x000fc40007f1e0ff */
[----:B------:R-:W-:-:S03]  /*23c0*/  IADD3 R126, P1, R116, R158, RZ ;  /* 0x0000009e747e7210 */ /* 0x000fc60007f3e0ff */
[----:B------:R-:W-:Y:S02]  /*23d0*/  IMAD.X R119, R20, 0x1, R15, P0 ;  /* 0x0000000114777824 */ /* 0x000fe400000e060f */
[----:B------:R-:W-:Y:S01]  /*23e0*/  IMAD.SHL.U32 R29, R29, 0x40, RZ ;  /* 0x000000401d1d7824 */ /* 0x000fe200078e00ff */
[----:B------:R-:W-:Y:S01]  /*23f0*/  IADD3 R128, P0, R126, R116, RZ ;  /* 0x000000747e807210 */ /* 0x000fe20007f1e0ff */
[----:B------:R-:W-:-:S03]  /*2400*/  IMAD.WIDE.U32 R106, R22, R108, R16 ;  /* 0x0000006c166a7225 */ /* 0x000fc600078e0010 */
[----:B------:R-:W-:Y:S01]  /*2410*/  LOP3.LUT R29, R29, 0x1c0, RZ, 0xc0, !PT ;  /* 0x000001c01d1d7812 */ /* 0x000fe200078ec0ff */
[----:B------:R-:W-:Y:S01]  /*2420*/  IMAD.WIDE.U32 R120, R22, R42, R16 ;  /* 0x0000002a16787225 */ /* 0x000fe200078e0010 */
[----:B------:R-:W-:Y:S02]  /*2430*/  IADD3 R105, R105, R7, RZ ;  /* 0x0000000769697210 */ /* 0x000fe40007ffe0ff */
[----:B------:R-:W-:Y:S01]  /*2440*/  SHF.R.U32.HI R164, RZ, 0x3, R29 ;  /* 0x00000003ffa47819 */ /* 0x000fe2000001161d */
[----:B------:R-:W-:Y:S01]  /*2450*/  IMAD.IADD R107, R7, 0x1, R107 ;  /* 0x00000001076b7824 */ /* 0x000fe200078e026b */
[----:B------:R-:W-:Y:S01]  /*2460*/  LOP3.LUT R7, R29, 0x38, R10, 0xf8, !PT ;  /* 0x000000381d077812 */ /* 0x000fe200078ef80a */
[----:B------:R-:W-:Y:S01]  /*2470*/  IMAD.IADD R14, R101, 0x1, R11 ;  /* 0x00000001650e7824 */ /* 0x000fe200078e020b */
[C-C-:B------:R-:W-:Y:S01]  /*2480*/  SHF.L.U64.HI R141, R42.reuse, 0x6, R43.reuse ;  /* 0x000000062a8d7819 */ /* 0x140fe2000001022b */
[----:B------:R-:W-:Y:S01]  /*2490*/  IMAD R41, R43, 0xb0, RZ ;  /* 0x000000b02b297824 */ /* 0x000fe200078e02ff */
[----:B------:R-:W-:Y:S01]  /*24a0*/  SHF.L.U64.HI R132, R42, 0x7, R43 ;  /* 0x000000072a847819 */ /* 0x000fe2000001022b */
[----:B------:R-:W-:Y:S01]  /*24b0*/  IMAD.WIDE.U32 R112, R148, R114, R112 ;  /* 0x0000007294707225 */ /* 0x000fe200078e0070 */
[----:B------:R-:W-:-:S02]  /*24c0*/  LOP3.LUT R7, R7, R164, RZ, 0x3c, !PT ;  /* 0x000000a407077212 */ /* 0x000fc400078e3cff */
[----:B------:R-:W-:Y:S01]  /*24d0*/  LOP3.LUT R6, R6, R165, RZ, 0x3c, !PT ;  /* 0x000000a506067212 */ /* 0x000fe200078e3cff */
[C---:B------:R-:W-:Y:S01]  /*24e0*/  IMAD.SHL.U32 R37, R108.reuse, 0x20, RZ ;  /* 0x000000206c257824 */ /* 0x040fe200078e00ff */
[C-C-:B------:R-:W-:Y:S01]  /*24f0*/  SHF.L.U64.HI R40, R108.reuse, 0x5, R109.reuse ;  /* 0x000000056c287819 */ /* 0x140fe2000001026d */
[C---:B------:R-:W-:Y:S01]  /*2500*/  IMAD.SHL.U32 R35, R108.reuse, 0x80, RZ ;  /* 0x000000806c237824 */ /* 0x040fe200078e00ff */
[----:B------:R-:W-:Y:S01]  /*2510*/  SHF.L.U64.HI R39, R108, 0x6, R109 ;  /* 0x000000066c277819 */ /* 0x000fe2000001026d */
[-C--:B------:R-:W-:Y:S01]  /*2520*/  IMAD.WIDE.U32 R104, R148, R108.reuse, R104 ;  /* 0x0000006c94687225 */ /* 0x080fe200078e0068 */
[C---:B------:R-:W-:Y:S02]  /*2530*/  SHF.L.U64.HI R38, R108.reuse, 0x7, R109 ;  /* 0x000000076c267819 */ /* 0x040fe4000001026d */
[----:B------:R-:W-:Y:S01]  /*2540*/  SHF.L.U32 R36, R108, 0x6, RZ ;  /* 0x000000066c247819 */ /* 0x000fe200000006ff */
[----:B------:R-:W-:Y:S01]  /*2550*/  IMAD.WIDE.U32 R106, R148, R108, R106 ;  /* 0x0000006c946a7225 */ /* 0x000fe200078e006a */
[----:B------:R-:W-:-:S02]  /*2560*/  SHF.L.U64.HI R34, R114, 0x5, R115 ;  /* 0x0000000572227819 */ /* 0x000fc40000010273 */
[C-C-:B------:R-:W-:Y:S01]  /*2570*/  SHF.L.U64.HI R33, R114.reuse, 0x6, R115.reuse ;  /* 0x0000000672217819 */ /* 0x140fe20000010273 */
[----:B------:R-:W-:Y:S01]  /*2580*/  IMAD R135, R115, 0xb0, RZ ;  /* 0x000000b073877824 */ /* 0x000fe200078e02ff */
[C---:B------:R-:W-:Y:S01]  /*2590*/  SHF.L.U64.HI R32, R114.reuse, 0x7, R115 ;  /* 0x0000000772207819 */ /* 0x040fe20000010273 */
[C---:B------:R-:W-:Y:S01]  /*25a0*/  IMAD.SHL.U32 R31, R114.reuse, 0x20, RZ ;  /* 0x00000020721f7824 */ /* 0x040fe200078e00ff */
[C---:B------:R-:W-:Y:S01]  /*25b0*/  SHF.L.U32 R29, R114.reuse, 0x7, RZ ;  /* 0x00000007721d7819 */ /* 0x040fe200000006ff */
[----:B------:R-:W-:Y:S02]  /*25c0*/  IMAD.SHL.U32 R30, R114, 0x40, RZ ;  /* 0x00000040721e7824 */ /* 0x000fe400078e00ff */
[----:B------:R-:W-:-:S04]  /*25d0*/  IMAD.WIDE.U32 R110, R148, R114, R110 ;  /* 0x00000072946e7225 */ /* 0x000fc800078e006e */
[----:B------:R-:W-:-:S04]  /*25e0*/  IMAD.WIDE.U32 R156, R42, 0xb0, RZ ;  /* 0x000000b02a9c7825 */ /* 0x000fc800078e00ff */
[----:B------:R-:W-:Y:S02]  /*25f0*/  VIADD R162, R21, 0x8 ;  /* 0x0000000815a27836 */ /* 0x000fe40000000000 */
[----:B------:R-:W-:Y:S02]  /*2600*/  IMAD.IADD R41, R157, 0x1, R41 ;  /* 0x000000019d297824 */ /* 0x000fe400078e0229 */
[----:B--2---:R-:W-:Y:S02]  /*2610*/  IMAD R146, R3, 0x2c00, R27 ;  /* 0x00002c0003927824 */ /* 0x004fe400078e021b */
[----:B------:R-:W-:-:S05]  /*2620*/  VIADD R27, R22, 0x60 ;  /* 0x00000060161b7836 */ /* 0x000fca0000000000 */
[----:B------:R-:W-:-:S04]  /*2630*/  SHF.L.U32 R27, R27, 0x6, RZ ;  /* 0x000000061b1b7819 */ /* 0x000fc800000006ff */
[----:B------:R-:W-:-:S04]  /*2640*/  LOP3.LUT R27, R27, 0x1c0, RZ, 0xc0, !PT ;  /* 0x000001c01b1b7812 */ /* 0x000fc800078ec0ff */
[----:B------:R-:W-:Y:S01]  /*2650*/  LOP3.LUT R4, R27, 0x38, R10, 0xf8, !PT ;  /* 0x000000381b047812 */ /* 0x000fe200078ef80a */
[----:B---3--:R-:W-:Y:S02]  /*2660*/  IMAD R143, R3, 0x2c00, R8 ;  /* 0x00002c00038f7824 */ /* 0x008fe400078e0208 */
[C---:B------:R-:W-:Y:S02]  /*2670*/  IMAD.SHL.U32 R8, R22.reuse, 0x40, RZ ;  /* 0x0000004016087824 */ /* 0x040fe400078e00ff */
[----:B------:R-:W-:-:S03]  /*2680*/  VIADD R27, R22, 0x60 ;  /* 0x00000060161b7836 */ /* 0x000fc60000000000 */
[----:B------:R-:W-:Y:S02]  /*2690*/  LOP3.LUT R8, R8, 0x1c0, RZ, 0xc0, !PT ;  /* 0x000001c008087812 */ /* 0x000fe400078ec0ff */
[----:B------:R-:W-:Y:S02]  /*26a0*/  SHF.L.U32 R27, R27, 0x6, RZ ;  /* 0x000000061b1b7819 */ /* 0x000fe400000006ff */
[----:B------:R-:W-:Y:S02]  /*26b0*/  SHF.R.U32.HI R8, RZ, 0x3, R8 ;  /* 0x00000003ff087819 */ /* 0x000fe40000011608 */
[----:B------:R-:W-:Y:S02]  /*26c0*/  LOP3.LUT R27, R27, 0x1c0, RZ, 0xc0, !PT ;  /* 0x000001c01b1b7812 */ /* 0x000fe400078ec0ff */
[----:B------:R-:W-:Y:S02]  /*26d0*/  LOP3.LUT R0, R0, R8, RZ, 0x3c, !PT ;  /* 0x0000000800007212 */ /* 0x000fe400078e3cff */
[----:B------:R-:W-:-:S03]  /*26e0*/  SHF.R.U32.HI R27, RZ, 0x3, R27 ;  /* 0x00000003ff1b7819 */ /* 0x000fc6000001161b */
[----:B------:R-:W-:Y:S02]  /*26f0*/  IMAD.IADD R147, R147, 0x1, R0 ;  /* 0x0000000193937824 */ /* 0x000fe400078e0200 */
[----:B------:R-:W-:Y:S02]  /*2700*/  IMAD R0, R9, R108, RZ ;  /* 0x0000006c09007224 */ /* 0x000fe400078e02ff */
[----:B------:R-:W-:Y:S01]  /*2710*/  IMAD.IADD R146, R146, 0x1, R5 ;  /* 0x0000000192927824 */ /* 0x000fe200078e0205 */
[----:B------:R-:W-:Y:S01]  /*2720*/  LOP3.LUT R5, R4, R27, RZ, 0x3c, !PT ;  /* 0x0000001b04057212 */ /* 0x000fe200078e3cff */
[----:B----4-:R-:W-:Y:S02]  /*2730*/  IMAD R142, R3, 0x2c00, R12 ;  /* 0x00002c00038e7824 */ /* 0x010fe400078e020c */
[----:B------:R-:W-:Y:S02]  /*2740*/  VIADD R3, R22, 0xa0 ;  /* 0x000000a016037836 */ /* 0x000fe40000000000 */
[----:B------:R-:W-:-:S02]  /*2750*/  IMAD R27, R148, R109, R0 ;  /* 0x0000006d941b7224 */ /* 0x000fc400078e0200 */
[----:B------:R-:W-:Y:S01]  /*2760*/  IMAD R0, R20, R42, RZ ;  /* 0x0000002a14007224 */ /* 0x000fe200078e02ff */
[----:B------:R-:W-:-:S03]  /*2770*/  SHF.R.S32.HI R149, RZ, 0x1f, R3 ;  /* 0x0000001fff957819 */ /* 0x000fc60000011403 */
[----:B------:R-:W-:-:S05]  /*2780*/  IMAD R3, R22, R43, R0 ;  /* 0x0000002b16037224 */ /* 0x000fca00078e0200 */
[----:B------:R-:W-:-:S04]  /*2790*/  IADD3 R123, R3, R159, RZ ;  /* 0x0000009f037b7210 */ /* 0x000fc80007ffe0ff */
[----:B------:R-:W-:-:S04]  /*27a0*/  IADD3.X R124, R123, R117, RZ, P1, !PT ;  /* 0x000000757b7c7210 */ /* 0x000fc80000ffe4ff */
[----:B------:R-:W-:Y:S02]  /*27b0*/  IADD3.X R127, R124, R117, RZ, P0, !PT ;  /* 0x000000757c7f7210 */ /* 0x000fe400007fe4ff */
[----:B------:R-:W-:Y:S01]  /*27c0*/  IADD3 R130, P0, R128, R116, RZ ;  /* 0x0000007480827210 */ /* 0x000fe20007f1e0ff */
[C---:B------:R-:W-:Y:S02]  /*27d0*/  VIADD R12, R22.reuse, 0x40 ;  /* 0x00000040160c7836 */ /* 0x040fe40000000000 */
[----:B------:R-:W-:Y:S02]  /*27e0*/  IMAD R9, R9, R114, RZ ;  /* 0x0000007209097224 */ /* 0x000fe400078e02ff */
[----:B------:R-:W-:Y:S02]  /*27f0*/  VIADD R4, R22, 0x20 ;  /* 0x0000002016047836 */ /* 0x000fe40000000000 */
[----:B------:R-:W-:Y:S01]  /*2800*/  IMAD.X R129, R127, 0x1, R117, P0 ;  /* 0x000000017f817824 */ /* 0x000fe200000e0675 */
[----:B------:R-:W-:Y:S01]  /*2810*/  IADD3 R15, P0, R100, R120, RZ ;  /* 0x00000078640f7210 */ /* 0x000fe20007f1e0ff */
[----:B------:R-:W-:Y:S01]  /*2820*/  IMAD.IADD R122, R121, 0x1, R3 ;  /* 0x00000001797a7824 */ /* 0x000fe200078e0203 */
[----:B------:R-:W-:Y:S01]  /*2830*/  SHF.R.S32.HI R154, RZ, 0x1f, R12 ;  /* 0x0000001fff9a7819 */ /* 0x000fe2000001140c */
[----:B------:R-:W-:Y:S01]  /*2840*/  IMAD.IADD R144, R144, 0x1, R5 ;  /* 0x0000000190907824 */ /* 0x000fe200078e0205 */
[----:B------:R-:W-:Y:S01]  /*2850*/  SHF.R.S32.HI R155, RZ, 0x1f, R4 ;  /* 0x0000001fff9b7819 */ /* 0x000fe20000011404 */
[----:B------:R-:W-:Y:S01]  /*2860*/  IMAD R9, R148, R115, R9 ;  /* 0x0000007394097224 */ /* 0x000fe200078e0209 */
[----:B------:R-:W-:Y:S01]  /*2870*/  IADD3 R12, P4, R15, 0x40, RZ ;  /* 0x000000400f0c7810 */ /* 0x000fe20007f9e0ff */
[----:B------:R-:W-:-:S02]  /*2880*/  VIADD R8, R22, 0x60 ;  /* 0x0000006016087836 */ /* 0x000fc40000000000 */
[----:B------:R-:W-:Y:S01]  /*2890*/  IMAD.SHL.U32 R43, R13, 0x2, RZ ;  /* 0x000000020d2b7824 */ /* 0x000fe200078e00ff */
[----:B------:R-:W-:Y:S01]  /*28a0*/  IADD3 R13, P3, R100, 0x40, RZ ;  /* 0x00000040640d7810 */ /* 0x000fe20007f7e0ff */
[----:B------:R-:W-:Y:S01]  /*28b0*/  IMAD R5, R109, 0xb0, RZ ;  /* 0x000000b06d057824 */ /* 0x000fe200078e02ff */
[----:B------:R-:W-:Y:S01]  /*28c0*/  IADD3 R4, R22, 0x80, RZ ;  /* 0x0000008016047810 */ /* 0x000fe20007ffe0ff */
[----:B------:R-:W-:Y:S01]  /*28d0*/  IMAD.WIDE.U32 R108, R108, 0xb0, RZ ;  /* 0x000000b06c6c7825 */ /* 0x000fe200078e00ff */
[----:B------:R-:W-:Y:S02]  /*28e0*/  LOP3.LUT R20, R10, 0xfffffff8, RZ, 0xc0, !PT ;  /* 0xfffffff80a147812 */ /* 0x000fe400078ec0ff */
[----:B------:R-:W-:Y:S01]  /*28f0*/  IADD3 R134, P2, R130, R116, RZ ;  /* 0x0000007482867210 */ /* 0x000fe20007f5e0ff */
[----:B------:R-:W-:Y:S01]  /*2900*/  IMAD.WIDE.U32 R114, R114, 0xb0, RZ ;  /* 0x000000b072727825 */ /* 0x000fe200078e00ff */
[----:B------:R-:W-:-:S03]  /*2910*/  IADD3 R143, R143, R6, RZ ;  /* 0x000000068f8f7210 */ /* 0x000fc60007ffe0ff */
[----:B------:R-:W-:Y:S01]  /*2920*/  IMAD.X R11, R122, 0x1, R14, P0 ;  /* 0x000000017a0b7824 */ /* 0x000fe200000e060e */
[----:B------:R-:W-:Y:S01]  /*2930*/  SHF.R.S32.HI R153, RZ, 0x1f, R8 ;  /* 0x0000001fff997819 */ /* 0x000fe20000011408 */
[----:B------:R-:W-:Y:S01]  /*2940*/  IMAD.IADD R142, R142, 0x1, R7 ;  /* 0x000000018e8e7824 */ /* 0x000fe200078e0207 */
[----:B------:R-:W-:Y:S01]  /*2950*/  IADD3 R21, R9, R113, RZ ;  /* 0x0000007109157210 */ /* 0x000fe20007ffe0ff */
[----:B------:R-:W-:Y:S01]  /*2960*/  IMAD.IADD R28, R105, 0x1, R27 ;  /* 0x00000001691c7824 */ /* 0x000fe200078e021b */
[----:B------:R-:W-:Y:S01]  /*2970*/  SHF.R.S32.HI R152, RZ, 0x1f, R4 ;  /* 0x0000001fff987819 */ /* 0x000fe20000011404 */
[----:B------:R-:W-:Y:S01]  /*2980*/  IMAD.IADD R26, R111, 0x1, R9 ;  /* 0x000000016f1a7824 */ /* 0x000fe200078e0209 */
[----:B------:R-:W-:Y:S01]  /*2990*/  ISETP.GE.AND P0, PT, R16, UR4, PT ;  /* 0x0000000410007c0c */ /* 0x000fe2000bf06270 */
[----:B------:R-:W-:Y:S01]  /*29a0*/  IMAD.IADD R140, R109, 0x1, R5 ;  /* 0x000000016d8c7824 */ /* 0x000fe200078e0205 */
[----:B------:R-:W-:Y:S01]  /*29b0*/  ISETP.GE.AND P1, PT, R221, UR4, PT ;  /* 0x00000004dd007c0c */ /* 0x000fe2000bf26270 */
[----:B------:R-:W-:Y:S01]  /*29c0*/  IMAD.IADD R135, R115, 0x1, R135 ;  /* 0x0000000173877824 */ /* 0x000fe200078e0287 */
[----:B------:R-:W-:Y:S01]  /*29d0*/  SHF.R.S32.HI R10, RZ, 0x3, R10 ;  /* 0x00000003ff0a7819 */ /* 0x000fe2000001140a */
[----:B------:R-:W-:Y:S01]  /*29e0*/  IMAD.IADD R27, R27, 0x1, R107 ;  /* 0x000000011b1b7824 */ /* 0x000fe200078e026b */
[----:B------:R-:W-:Y:S01]  /*29f0*/  SHF.R.S32.HI R9, RZ, 0x1f, R20 ;  /* 0x0000001fff097819 */ /* 0x000fe20000011414 */
[----:B------:R-:W-:Y:S01]  /*2a00*/  IMAD.X R8, RZ, RZ, R14, P3 ;  /* 0x000000ffff087224 */ /* 0x000fe200018e060e */
[----:B------:R-:W-:Y:S01]  /*2a10*/  IADD3.X R133, R129, R117, RZ, P2, !PT ;  /* 0x0000007581857210 */ /* 0x000fe200017fe4ff */
[----:B------:R-:W-:-:S02]  /*2a20*/  IMAD.X R7, RZ, RZ, R11, P4 ;  /* 0x000000ffff077224 */ /* 0x000fc400020e060b */
[----:B------:R-:W-:Y:S01]  /*2a30*/  IMAD.IADD R6, R103, 0x1, R45 ;  /* 0x0000000167067824 */ /* 0x000fe200078e022d */
[----:B------:R-:W-:Y:S06]  /*2a40*/  @!P6 BAR.SYNC.DEFER_BLOCKING 0x9, 0x100 ;  /* 0x024400000000eb1d */ /* 0x000fec0000010000 */
.L_x_735:
[----:B--2---:R-:W2:Y:S01]  /*2a50*/  LDL R0, [R1+0x34] ;  /* 0x0000340001007983 */ /* 0x004ea20000100800 */
[----:B0-----:R-:W0:Y:S03]  /*2a60*/  LDC R84, c[0x0][0x3f4] ;  /* 0x0000fd00ff547b82 */ /* 0x001e260000000800 */
[----:B---34-:R-:W3:Y:S01]  /*2a70*/  LDL.LU R51, [R1+0x4] ;  /* 0x0000040001337983 */ /* 0x018ee20000300800 */
[----:B------:R-:W-:Y:S01]  /*2a80*/  IADD3 R24, R24, -0x1, RZ ;  /* 0xffffffff18187810 */ /* 0x000fe20007ffe0ff */
[----:B------:R-:W-:Y:S05]  /*2a90*/  YIELD ;  /* 0x0000000000007946 */ /* 0x000fea0003800000 */
[----:B------:R-:W-:Y:S01]  /*2aa0*/  ISETP.GT.AND P3, PT, R24, R131, PT ;  /* 0x000000831800720c */ /* 0x000fe20003f64270 */
[----:B------:R-:W-:Y:S01]  /*2ab0*/  BSSY B0, `(.L_x_612) ;  /* 0x00008c0000007945 */ /* 0x000fe20003800000 */
[----:B0-----:R-:W-:Y:S01]  /*2ac0*/  ISETP.GE.AND P2, PT, R84, 0x1, PT ;  /* 0x000000015400780c */ /* 0x001fe20003f46270 */
[----:B--2---:R-:W-:Y:S01]  /*2ad0*/  IMAD R5, R23, 0x5800, R0 ;  /* 0x0000580017057824 */ /* 0x004fe200078e0200 */
[----:B---3--:R-:W-:-:S03]  /*2ae0*/  LOP3.LUT R51, R51, 0xffffffef, RZ, 0xc0, !PT ;  /* 0xffffffef33337812 */ /* 0x008fc600078ec0ff */
[----:B------:R-:W-:-:S06]  /*2af0*/  IMAD R5, R5, 0x2, R2 ;  /* 0x0000000205057824 */ /* 0x000fcc00078e0202 */
[----:B------:R-:W-:-:S05]  /*2b00*/  @P3 LOP3.LUT R51, R51, 0x10, RZ, 0xfc, !PT ;  /* 0x0000001033333812 */ /* 0x000fca00078efcff */
[----:B------:R0:W-:Y:S01]  /*2b10*/  STL [R1+0x4], R51 ;  /* 0x0000043301007387 */ /* 0x0001e20000100800 */
[----:B------:R-:W-:Y:S05]  /*2b20*/  @!P2 BRA `(.L_x_613) ;  /* 0x000000800088a947 */ /* 0x000fea0003800000 */
[----:B------:R-:W-:Y:S01]  /*2b30*/  ULDC.U8 UR4, c[0x0][0x410] ;  /* 0x0001040000047ab9 */ /* 0x000fe20000000000 */
[----:B------:R-:W-:Y:S01]  /*2b40*/  SHF.R.S32.HI R3, RZ, 0x1f, R24 ;  /* 0x0000001fff037819 */ /* 0x000fe20000011418 */
[-C--:B------:R-:W-:Y:S01]  /*2b50*/  IMAD R4, R140, R24.reuse, RZ ;  /* 0x000000188c047224 */ /* 0x080fe200078e02ff */
[----:B------:R-:W-:Y:S01]  /*2b60*/  ISETP.NE.AND P2, PT, RZ, UR4, PT ;  /* 0x00000004ff007c0c */ /* 0x000fe2000bf45270 */
[-C--:B------:R-:W-:Y:S02]  /*2b70*/  IMAD R44, R135, R24.reuse, RZ ;  /* 0x00000018872c7224 */ /* 0x080fe400078e02ff */
[----:B------:R-:W-:Y:S02]  /*2b80*/  IMAD R0, R41, R24, RZ ;  /* 0x0000001829007224 */ /* 0x000fe400078e02ff */
[C---:B------:R-:W-:Y:S02]  /*2b90*/  IMAD R47, R3.reuse, R108, R4 ;  /* 0x0000006c032f7224 */ /* 0x040fe400078e0204 */
[----:B------:R-:W-:-:S02]  /*2ba0*/  IMAD R49, R3, R114, R44 ;  /* 0x0000007203317224 */ /* 0x000fc400078e022c */
[----:B------:R-:W-:Y:S02]  /*2bb0*/  IMAD R4, R24, -0xb0, R25 ;  /* 0xffffff5018047824 */ /* 0x000fe400078e0219 */
[----:B------:R-:W-:-:S03]  /*2bc0*/  IMAD.WIDE.U32 R94, R114, R24, RZ ;  /* 0x00000018725e7225 */ /* 0x000fc600078e00ff */
[----:B------:R-:W-:Y:S01]  /*2bd0*/  VIMNMX R4, R4, 0xb0, PT ;  /* 0x000000b004047848 */ /* 0x000fe20003fe0100 */
[----:B------:R-:W-:Y:S01]  /*2be0*/  IMAD R45, R3, R156, R0 ;  /* 0x0000009c032d7224 */ /* 0x000fe200078e0200 */
[----:B------:R-:W-:Y:S01]  /*2bf0*/  IADD3 R0, R95, R49, RZ ;  /* 0x000000315f007210 */ /* 0x000fe20007ffe0ff */
[----:B------:R-:W-:-:S04]  /*2c00*/  IMAD.WIDE.U32 R136, R156, R24, RZ ;  /* 0x000000189c887225 */ /* 0x000fc800078e00ff */
[----:B------:R-:W-:-:S04]  /*2c10*/  IMAD.WIDE.U32 R96, R108, R24, RZ ;  /* 0x000000186c607225 */ /* 0x000fc800078e00ff */
[----:B------:R-:W-:Y:S02]  /*2c20*/  IMAD.IADD R92, R137, 0x1, R45 ;  /* 0x00000001895c7824 */ /* 0x000fe400078e022d */
[----:B------:R-:W-:Y:S01]  /*2c30*/  IMAD.IADD R3, R97, 0x1, R47 ;  /* 0x0000000161037824 */ /* 0x000fe200078e022f */
[----:B------:R-:W-:Y:S06]  /*2c40*/  @!P2 BRA `(.L_x_614) ;  /* 0x0000003c0090a947 */ /* 0x000fec0003800000 */
[----:B------:R-:W-:Y:S01]  /*2c50*/  ISETP.GE.AND P3, PT, R22, R4, PT ;  /* 0x000000041600720c */ /* 0x000fe20003f66270 */
[----:B------:R-:W-:Y:S01]  /*2c60*/  BSSY B1, `(.L_x_615) ;  /* 0x000001c000017945 */ /* 0x000fe20003800000 */
[----:B------:R-:W-:Y:S02]  /*2c70*/  CS2R R80, SRZ ;  /* 0x0000000000507805 */ /* 0x000fe4000001ff00 */
[----:B------:R-:W-:Y:S02]  /*2c80*/  CS2R R90, SRZ ;  /* 0x00000000005a7805 */ /* 0x000fe4000001ff00 */
[----:B------:R-:W-:Y:S02]  /*2c90*/  CS2R R138, SRZ ;  /* 0x00000000008a7805 */ /* 0x000fe4000001ff00 */
[----:B------:R-:W-:Y:S02]  /*2ca0*/  CS2R R98, SRZ ;  /* 0x0000000000627805 */ /* 0x000fe4000001ff00 */
[----:B------:R-:W-:-:S03]  /*2cb0*/  CS2R R150, SRZ ;  /* 0x0000000000967805 */ /* 0x000fc6000001ff00 */
[----:B------:R-:W-:Y:S05]  /*2cc0*/  @P3 BRA `(.L_x_616) ;  /* 0x0000000000543947 */ /* 0x000fea0003800000 */
[----:B------:R-:W-:Y:S01]  /*2cd0*/  IADD3 R45, P2, R104, R96, RZ ;  /* 0x00000060682d7210 */ /* 0x000fe20007f5e0ff */
[----:B------:R-:W-:Y:S01]  /*2ce0*/  ULDC.64 UR4, c[0x0][0x3e8] ;  /* 0x0000fa0000047ab9 */ /* 0x000fe20000000a00 */
[----:B------:R-:W-:Y:S02]  /*2cf0*/  CS2R R138, SRZ ;  /* 0x00000000008a7805 */ /* 0x000fe4000001ff00 */
[----:B------:R-:W-:Y:S01]  /*2d00*/  CS2R R150, SRZ ;  /* 0x0000000000967805 */ /* 0x000fe2000001ff00 */
[----:B------:R-:W-:Y:S01]  /*2d10*/  ULDC.64 UR6, c[0x0][0x208] ;  /* 0x0000820000067ab9 */ /* 0x000fe20000000a00 */
[----:B------:R-:W-:Y:S01]  /*2d20*/  IMAD.X R46, R3, 0x1, R28, P2 ;  /* 0x00000001032e7824 */ /* 0x000fe200010e061c */
[----:B------:R-:W-:-:S04]  /*2d30*/  LEA R44, P2, R45, UR4, 0x1 ;  /* 0x000000042d2c7c11 */ /* 0x000fc8000f8408ff */
[----:B------:R-:W-:Y:S01]  /*2d40*/  LEA.HI.X R45, R45, UR5, R46, 0x1, P2 ;  /* 0x000000052d2d7c11 */ /* 0x000fe200090f0c2e */
[----:B------:R-:W-:Y:S01]  /*2d50*/  ULDC.64 UR4, c[0x0][0x400] ;  /* 0x0001000000047ab9 */ /* 0x000fe20000000a00 */
[----:B------:R-:W-:-:S05]  /*2d60*/  IADD3 R47, P2, R110, R94, RZ ;  /* 0x0000005e6e2f7210 */ /* 0x000fca0007f5e0ff */
[----:B------:R-:W-:Y:S01]  /*2d70*/  IMAD.X R48, R0, 0x1, R26, P2 ;  /* 0x0000000100307824 */ /* 0x000fe200010e061a */
[----:B------:R-:W-:-:S04]  /*2d80*/  LEA R46, P2, R47, UR4, 0x1 ;  /* 0x000000042f2e7c11 */ /* 0x000fc8000f8408ff */
[----:B------:R-:W-:Y:S02]  /*2d90*/  LEA.HI.X R47, R47, UR5, R48, 0x1, P2 ;  /* 0x000000052f2f7c11 */ /* 0x000fe400090f0c30 */
[----:B------:R-:W-:Y:S02]  /*2da0*/  ISETP.GE.AND P2, PT, R18, R84, PT ;  /* 0x000000541200720c */ /* 0x000fe40003f46270 */
[----:B------:R-:W-:Y:S02]  /*2db0*/  CS2R R90, SRZ ;  /* 0x00000000005a7805 */ /* 0x000fe4000001ff00 */
[----:B------:R-:W-:-:S09]  /*2dc0*/  CS2R R98, SRZ ;  /* 0x0000000000627805 */ /* 0x000fd2000001ff00 */
[----:B------:R1:W5:Y:S04]  /*2dd0*/  @!P2 LDG.E.64 R138, desc[UR6][R44.64] ;  /* 0x000000062c8aa981 */ /* 0x000368000c1e1b00 */
[----:B------:R1:W5:Y:S01]  /*2de0*/  @!P2 LDG.E.64 R150, desc[UR6][R46.64] ;  /* 0x000000062e96a981 */ /* 0x000362000c1e1b00 */
[----:B------:R-:W-:-:S13]  /*2df0*/  ISETP.GE.AND P2, PT, R220, R84, PT ;  /* 0x00000054dc00720c */ /* 0x000fda0003f46270 */
[----:B------:R1:W5:Y:S04]  /*2e00*/  @!P2 LDG.E.64 R90, desc[UR6][R44.64+0x40] ;  /* 0x000040062c5aa981 */ /* 0x000368000c1e1b00 */
[----:B------:R1:W5:Y:S02]  /*2e10*/  @!P2 LDG.E.64 R98, desc[UR6][R46.64+0x40] ;  /* 0x000040062e62a981 */ /* 0x000364000c1e1b00 */
.L_x_616:
[----:B------:R-:W-:Y:S05]  /*2e20*/  BSYNC B1 ;  /* 0x0000000000017941 */ /* 0x000fea0003800000 */
.L_x_615:
[----:B-1----:R-:W-:Y:S01]  /*2e30*/  VIADD R47, R22, 0x20 ;  /* 0x00000020162f7836 */ /* 0x002fe20000000000 */
[----:B-----5:R-:W-:Y:S01]  /*2e40*/  MOV R45, R91 ;  /* 0x0000005b002d7202 */ /* 0x020fe20000000f00 */
[----:B------:R-:W-:Y:S01]  /*2e50*/  IMAD.MOV.U32 R44, RZ, RZ, R90 ;  /* 0x000000ffff2c7224 */ /* 0x000fe200078e005a */
[----:B------:R-:W-:Y:S01]  /*2e60*/  BSSY B1, `(.L_x_617) ;  /* 0x0000025000017945 */ /* 0x000fe20003800000 */
[----:B------:R-:W-:Y:S01]  /*2e70*/  IMAD.MOV.U32 R46, RZ, RZ, R138 ;  /* 0x000000ffff2e7224 */ /* 0x000fe200078e008a */
[----:B------:R-:W-:Y:S02]  /*2e80*/  ISETP.GE.AND P4, PT, R47, R4, PT ;  /* 0x000000042f00720c */ /* 0x000fe40003f86270 */
[----:B------:R-:W-:Y:S02]  /*2e90*/  CS2R R86, SRZ ;  /* 0x0000000000567805 */ /* 0x000fe4000001ff00 */
[----:B------:R-:W-:Y:S01]  /*2ea0*/  PRMT R187, R44, 0x5410, R45 ;  /* 0x000054102cbb7816 */ /* 0x000fe2000000002d */
[----:B------:R-:W-:Y:S01]  /*2eb0*/  IMAD.MOV.U32 R44, RZ, RZ, R139 ;  /* 0x000000ffff2c7224 */ /* 0x000fe200078e008b */
[----:B------:R-:W-:Y:S01]  /*2ec0*/  PRMT R177, R46, 0x7610, R177 ;  /* 0x000076102eb17816 */ /* 0x000fe200000000b1 */
[----:B------:R-:W-:Y:S01]  /*2ed0*/  IMAD.MOV.U32 R46, RZ, RZ, R99 ;  /* 0x000000ffff2e7224 */ /* 0x000fe200078e0063 */
[----:B------:R-:W-:-:S02]  /*2ee0*/  MOV R45, R98 ;  /* 0x00000062002d7202 */ /* 0x000fc40000000f00 */
[----:B------:R-:W-:Y:S01]  /*2ef0*/  CS2R R82, SRZ ;  /* 0x0000000000527805 */ /* 0x000fe2000001ff00 */
[----:B------:R-:W-:Y:S01]  /*2f00*/  IMAD.MOV.U32 R49, RZ, RZ, R150 ;  /* 0x000000ffff317224 */ /* 0x000fe200078e0096 */
[----:B------:R-:W-:Y:S02]  /*2f10*/  CS2R R88, SRZ ;  /* 0x0000000000587805 */ /* 0x000fe4000001ff00 */
[----:B------:R-:W-:Y:S01]  /*2f20*/  PRMT R188, R44, 0x5410, R45 ;  /* 0x000054102cbc7816 */ /* 0x000fe2000000002d */
[----:B------:R-:W-:Y:S01]  /*2f30*/  IMAD.MOV.U32 R50, RZ, RZ, R151 ;  /* 0x000000ffff327224 */ /* 0x000fe200078e0097 */
[----:B------:R-:W-:Y:S01]  /*2f40*/  PRMT R189, R46, 0x7610, R189 ;  /* 0x000076102ebd7816 */ /* 0x000fe200000000bd */
[----:B------:R-:W-:Y:S06]  /*2f50*/  @P4 BRA `(.L_x_618) ;  /* 0x0000000000544947 */ /* 0x000fec0003800000 */
[----:B------:R-:W-:Y:S01]  /*2f60*/  IADD3 R45, P2, P5, R104, R96, R37 ;  /* 0x00000060682d7210 */ /* 0x000fe20007d5e025 */
[----:B------:R-:W-:Y:S01]  /*2f70*/  ULDC.64 UR4, c[0x0][0x3e8] ;  /* 0x0000fa0000047ab9 */ /* 0x000fe20000000a00 */
[----:B------:R-:W-:Y:S02]  /*2f80*/  CS2R R86, SRZ ;  /* 0x0000000000567805 */ /* 0x000fe4000001ff00 */
[----:B------:R-:W-:Y:S02]  /*2f90*/  CS2R R88, SRZ ;  /* 0x0000000000587805 */ /* 0x000fe4000001ff00 */
[----:B------:R-:W-:Y:S01]  /*2fa0*/  IADD3.X R46, R28, R3, R40, P2, P5 ;  /* 0x000000031c2e7210 */ /* 0x000fe200017ea428 */
[----:B------:R-:W-:Y:S01]  /*2fb0*/  ULDC.64 UR6, c[0x0][0x208] ;  /* 0x0000820000067ab9 */ /* 0x000fe20000000a00 */
[----:B------:R-:W-:-:S04]  /*2fc0*/  IADD3 R47, P2, P5, R110, R94, R31 ;  /* 0x0000005e6e2f7210 */ /* 0x000fc80007d5e01f */
[----:B------:R-:W-:Y:S02]  /*2fd0*/  IADD3.X R48, R26, R0, R34, P2, P5 ;  /* 0x000000001a307210 */ /* 0x000fe400017ea422 */
[----:B------:R-:W-:-:S04]  /*2fe0*/  LEA R44, P2, R45, UR4, 0x1 ;  /* 0x000000042d2c7c11 */ /* 0x000fc8000f8408ff */
[----:B------:R-:W-:Y:S01]  /*2ff0*/  LEA.HI.X R45, R45, UR5, R46, 0x1, P2 ;  /* 0x000000052d2d7c11 */ /* 0x000fe200090f0c2e */
[----:B------:R-:W-:Y:S02]  /*3000*/  ULDC.64 UR4, c[0x0][0x400] ;  /* 0x0001000000047ab9 */ /* 0x000fe40000000a00 */
        /* <DEDUP_REMOVED lines=10> */
.L_x_618:
[----:B------:R-:W-:Y:S05]  /*30b0*/  BSYNC B1 ;  /* 0x0000000000017941 */ /* 0x000fea0003800000 */
.L_x_617:
[----:B------:R-:W-:Y:S01]  /*30c0*/  VIADD R48, R22, 0x40 ;  /* 0x0000004016307836 */ /* 0x000fe20000000000 */
[----:B0-----:R-:W-:Y:S01]  /*30d0*/  LOP3.LUT R51, R51, 0xfffffffb, RZ, 0xc0, !PT ;  /* 0xfffffffb33337812 */ /* 0x001fe200078ec0ff */
[----:B-1---5:R-:W-:Y:S01]  /*30e0*/  IMAD.MOV.U32 R45, RZ, RZ, R81 ;  /* 0x000000ffff2d7224 */ /* 0x022fe200078e0051 */
[----:B------:R-:W-:Y:S01]  /*30f0*/  MOV R44, R80 ;  /* 0x00000050002c7202 */ /* 0x000fe20000000f00 */
[----:B------:R-:W-:Y:S01]  /*3100*/  IMAD.MOV.U32 R47, RZ, RZ, R83 ;  /* 0x000000ffff2f7224 */ /* 0x000fe200078e0053 */
[----:B------:R-:W-:Y:S01]  /*3110*/  ISETP.GE.AND P2, PT, R48, R4, PT ;  /* 0x000000043000720c */ /* 0x000fe20003f46270 */
[----:B------:R-:W-:Y:S01]  /*3120*/  BSSY B1, `(.L_x_619) ;  /* 0x0000028000017945 */ /* 0x000fe20003800000 */
[----:B------:R-:W-:Y:S01]  /*3130*/  PRMT R169, R45, 0x5410, R44 ;  /* 0x000054102da97816 */ /* 0x000fe2000000002c */
[----:B------:R-:W-:Y:S01]  /*3140*/  IMAD.MOV.U32 R44, RZ, RZ, R86 ;  /* 0x000000ffff2c7224 */ /* 0x000fe200078e0056 */
[----:B------:R-:W-:Y:S01]  /*3150*/  MOV R46, R82 ;  /* 0x00000052002e7202 */ /* 0x000fe20000000f00 */
[----:B------:R-:W-:Y:S01]  /*3160*/  IMAD.MOV.U32 R45, RZ, RZ, R87 ;  /* 0x000000ffff2d7224 */ /* 0x000fe200078e0057 */
[----:B------:R-:W-:-:S02]  /*3170*/  PRMT R177, R177, 0x5410, R49 ;  /* 0x00005410b1b17816 */ /* 0x000fc40000000031 */
[----:B------:R-:W-:Y:S02]  /*3180*/  CS2R R64, SRZ ;  /* 0x0000000000407805 */ /* 0x000fe4000001ff00 */
[----:B------:R-:W-:Y:S02]  /*3190*/  PRMT R189, R189, 0x5410, R50 ;  /* 0x00005410bdbd7816 */ /* 0x000fe40000000032 */
[----:B------:R-:W-:Y:S02]  /*31a0*/  CS2R R72, SRZ ;  /* 0x0000000000487805 */ /* 0x000fe4000001ff00 */
[----:B------:R-:W-:Y:S02]  /*31b0*/  PRMT R185, R45, 0x5410, R44 ;  /* 0x000054102db97816 */ /* 0x000fe4000000002c */
[----:B------:R-:W-:Y:S02]  /*31c0*/  CS2R R76, SRZ ;  /* 0x00000000004c7805 */ /* 0x000fe4000001ff00 */
[----:B------:R-:W-:-:S02]  /*31d0*/  PRMT R168, R47, 0x5410, R46 ;  /* 0x000054102fa87816 */ /* 0x000fc4000000002e */
[----:B------:R-:W-:Y:S02]  /*31e0*/  CS2R R74, SRZ ;  /* 0x00000000004a7805 */ /* 0x000fe4000001ff00 */
[----:B------:R-:W-:Y:S02]  /*31f0*/  @P2 LOP3.LUT R51, R51, 0x4, RZ, 0xfc, !PT ;  /* 0x0000000433332812 */ /* 0x000fe400078efcff */
[----:B------:R-:W-:Y:S01]  /*3200*/  CS2R R78, SRZ ;  /* 0x00000000004e7805 */ /* 0x000fe2000001ff00 */
[----:B------:R-:W-:Y:S01]  /*3210*/  IMAD.MOV.U32 R49, RZ, RZ, R88 ;  /* 0x000000ffff317224 */ /* 0x000fe200078e0058 */
[----:B------:R-:W-:Y:S01]  /*3220*/  MOV R50, R89 ;  /* 0x0000005900327202 */ /* 0x000fe20000000f00 */
[----:B------:R0:W-:Y:S01]  /*3230*/  STL [R1+0x4], R51 ;  /* 0x0000043301007387 */ /* 0x0001e20000100800 */
[----:B------:R-:W-:Y:S05]  /*3240*/  @P2 BRA `(.L_x_620) ;  /* 0x0000000000542947 */ /* 0x000fea0003800000 */
        /* <DEDUP_REMOVED lines=21> */
.L_x_620:
[----:B------:R-:W-:Y:S05]  /*33a0*/  BSYNC B1 ;  /* 0x0000000000017941 */ /* 0x000fea0003800000 */
.L_x_619:
[----:B------:R-:W-:Y:S01]  /*33b0*/  IMAD.MOV.U32 R53, RZ, RZ, R51 ;  /* 0x000000ffff357224 */ /* 0x000fe200078e0033 */
[----:B0-----:R-:W-:Y:S01]  /*33c0*/  IADD3 R51, R22, 0x60, RZ ;  /* 0x0000006016337810 */ /* 0x001fe20007ffe0ff */
[----:B-1---5:R-:W-:Y:S01]  /*33d0*/  IMAD.MOV.U32 R44, RZ, RZ, R72 ;  /* 0x000000ffff2c7224 */ /* 0x022fe200078e0048 */
[----:B------:R-:W-:Y:S01]  /*33e0*/  BSSY B1, `(.L_x_621) ;  /* 0x0000033000017945 */ /* 0x000fe20003800000 */
[----:B------:R-:W-:Y:S01]  /*33f0*/  IMAD.MOV.U32 R45, RZ, RZ, R73 ;  /* 0x000000ffff2d7224 */ /* 0x000fe200078e0049 */
[----:B------:R-:W-:Y:S01]  /*3400*/  ISETP.GE.AND P2, PT, R51, R4, PT ;  /* 0x000000043300720c */ /* 0x000fe20003f46270 */
[----:B------:R-:W-:Y:S01]  /*3410*/  IMAD.MOV.U32 R46, RZ, RZ, R74 ;  /* 0x000000ffff2e7224 */ /* 0x000fe200078e004a */
[----:B------:R-:W-:Y:S01]  /*3420*/  LOP3.LUT R53, R53, 0xfffffff7, RZ, 0xc0, !PT ;  /* 0xfffffff735357812 */ /* 0x000fe200078ec0ff */
[----:B------:R-:W-:Y:S01]  /*3430*/  IMAD.MOV.U32 R47, RZ, RZ, R75 ;  /* 0x000000ffff2f7224 */ /* 0x000fe200078e004b */
[----:B------:R-:W-:Y:S01]  /*3440*/  PRMT R85, R45, 0x5410, R44 ;  /* 0x000054102d557816 */ /* 0x000fe2000000002c */
[----:B------:R-:W-:Y:S01]  /*3450*/  IMAD.MOV.U32 R45, RZ, RZ, R77 ;  /* 0x000000ffff2d7224 */ /* 0x000fe200078e004d */
[----:B------:R-:W-:-:S02]  /*3460*/  MOV R44, R76 ;  /* 0x0000004c002c7202 */ /* 0x000fc40000000f00 */
[----:B------:R-:W-:Y:S02]  /*3470*/  CS2R R68, SRZ ;  /* 0x0000000000447805 */ /* 0x000fe4000001ff00 */
[----:B------:R-:W-:Y:S02]  /*3480*/  PRMT R186, R50, 0x5410, R49 ;  /* 0x0000541032ba7816 */ /* 0x000fe40000000031 */
[----:B------:R-:W-:Y:S02]  /*3490*/  CS2R R66, SRZ ;  /* 0x0000000000427805 */ /* 0x000fe4000001ff00 */
[----:B------:R-:W-:Y:S02]  /*34a0*/  PRMT R167, R44, 0x5410, R45 ;  /* 0x000054102ca77816 */ /* 0x000fe4000000002d */
[----:B------:R-:W-:Y:S02]  /*34b0*/  CS2R R70, SRZ ;  /* 0x0000000000467805 */ /* 0x000fe4000001ff00 */
[----:B------:R-:W-:Y:S01]  /*34c0*/  PRMT R93, R46, 0x5410, R47 ;  /* 0x000054102e5d7816 */ /* 0x000fe2000000002f */
[----:B------:R-:W-:Y:S01]  /*34d0*/  IMAD.MOV.U32 R49, RZ, RZ, R78 ;  /* 0x000000ffff317224 */ /* 0x000fe200078e004e */
[----:B------:R-:W-:Y:S01]  /*34e0*/  @P2 LOP3.LUT R53, R53, 0x8, RZ, 0xfc, !PT ;  /* 0x0000000835352812 */ /* 0x000fe200078efcff */
[----:B------:R-:W-:-:S04]  /*34f0*/  IMAD.MOV.U32 R48, RZ, RZ, R79 ;  /* 0x000000ffff307224 */ /* 0x000fc800078e004f */
[----:B------:R0:W-:Y:S01]  /*3500*/  STL [R1+0x4], R53 ;  /* 0x0000043501007387 */ /* 0x0001e20000100800 */
[----:B------:R-:W-:Y:S05]  /*3510*/  @P2 BRA `(.L_x_622) ;  /* 0x00000000007c2947 */ /* 0x000fea0003800000 */
[----:B------:R-:W1:Y:S01]  /*3520*/  LDC.64 R44, c[0x0][0x3f8] ;  /* 0x0000fe00ff2c7b82 */ /* 0x000e620000000a00 */
[----:B------:R-:W-:Y:S01]  /*3530*/  MOV R47, R3 ;  /* 0x00000003002f7202 */ /* 0x000fe20000000f00 */
[----:B------:R-:W-:Y:S01]  /*3540*/  IMAD.MOV.U32 R46, RZ, RZ, R96 ;  /* 0x000000ffff2e7224 */ /* 0x000fe200078e0060 */
[----:B------:R-:W-:Y:S01]  /*3550*/  ULDC.64 UR4, c[0x0][0x3e8] ;  /* 0x0000fa0000047ab9 */ /* 0x000fe20000000a00 */
[----:B------:R-:W-:Y:S02]  /*3560*/  CS2R R68, SRZ ;  /* 0x0000000000447805 */ /* 0x000fe4000001ff00 */
[----:B------:R-:W-:Y:S01]  /*3570*/  CS2R R70, SRZ ;  /* 0x0000000000467805 */ /* 0x000fe2000001ff00 */
[----:B------:R-:W-:Y:S01]  /*3580*/  ULDC.64 UR6, c[0x0][0x208] ;  /* 0x0000820000067ab9 */ /* 0x000fe20000000a00 */
[----:B-1----:R-:W-:-:S04]  /*3590*/  IMAD.WIDE.U32 R46, R44, 0x60, R46 ;  /* 0x000000602c2e7825 */ /* 0x002fc800078e002e */
[----:B------:R-:W-:Y:S01]  /*35a0*/  IMAD R45, R45, 0x60, RZ ;  /* 0x000000602d2d7824 */ /* 0x000fe200078e02ff */
[----:B------:R-:W-:Y:S01]  /*35b0*/  IADD3 R51, P2, R104, R46, RZ ;  /* 0x0000002e68337210 */ /* 0x000fe20007f5e0ff */
[----:B------:R-:W-:-:S03]  /*35c0*/  IMAD.MOV.U32 R46, RZ, RZ, R94 ;  /* 0x000000ffff2e7224 */ /* 0x000fc600078e005e */
[----:B------:R-:W-:Y:S01]  /*35d0*/  IADD3.X R52, R28, R47, R45, P2, !PT ;  /* 0x0000002f1c347210 */ /* 0x000fe200017fe42d */
[----:B------:R-:W-:Y:S01]  /*35e0*/  IMAD.MOV.U32 R47, RZ, RZ, R0 ;  /* 0x000000ffff2f7224 */ /* 0x000fe200078e0000 */
[----:B------:R-:W1:Y:S02]  /*35f0*/  LDC.64 R44, c[0x0][0x408] ;  /* 0x00010200ff2c7b82 */ /* 0x000e640000000a00 */
[----:B-1----:R-:W-:-:S04]  /*3600*/  IMAD.WIDE.U32 R46, R44, 0x60, R46 ;  /* 0x000000602c2e7825 */ /* 0x002fc800078e002e */
[----:B------:R-:W-:Y:S01]  /*3610*/  IMAD R45, R45, 0x60, RZ ;  /* 0x000000602d2d7824 */ /* 0x000fe200078e02ff */
[----:B------:R-:W-:-:S04]  /*3620*/  IADD3 R50, P2, R110, R46, RZ ;  /* 0x0000002e6e327210 */ /* 0x000fc80007f5e0ff */
[----:B------:R-:W-:Y:S02]  /*3630*/  IADD3.X R47, R26, R47, R45, P2, !PT ;  /* 0x0000002f1a2f7210 */ /* 0x000fe400017fe42d */
        /* <DEDUP_REMOVED lines=13> */
.L_x_622:
[----:B------:R-:W-:Y:S05]  /*3710*/  BSYNC B1 ;  /* 0x0000000000017941 */ /* 0x000fea0003800000 */
.L_x_621:
[----:B-1----:R-:W-:Y:S01]  /*3720*/  VIADD R47, R22, 0x80 ;  /* 0x00000080162f7836 */ /* 0x002fe20000000000 */
[----:B-----5:R-:W-:Y:S01]  /*3730*/  MOV R44, R64 ;  /* 0x00000040002c7202 */ /* 0x020fe20000000f00 */
[----:B------:R-:W-:Y:S01]  /*3740*/  IMAD.MOV.U32 R46, RZ, RZ, R53 ;  /* 0x000000ffff2e7224 */ /* 0x000fe200078e0035 */
[----:B------:R-:W-:Y:S01]  /*3750*/  BSSY B1, `(.L_x_623) ;  /* 0x0000026000017945 */ /* 0x000fe20003800000 */
[----:B------:R-:W-:Y:S01]  /*3760*/  IMAD.MOV.U32 R45, RZ, RZ, R65 ;  /* 0x000000ffff2d7224 */ /* 0x000fe200078e0041 */
[----:B------:R-:W-:Y:S02]  /*3770*/  ISETP.GE.AND P2, PT, R47, R4, PT ;  /* 0x000000042f00720c */ /* 0x000fe40003f46270 */
[----:B------:R-:W-:Y:S02]  /*3780*/  CS2R R56, SRZ ;  /* 0x0000000000387805 */ /* 0x000fe4000001ff00 */
[----:B------:R-:W-:Y:S02]  /*3790*/  LOP3.LUT R46, R46, 0xfffffffd, RZ, 0xc0, !PT ;  /* 0xfffffffd2e2e7812 */ /* 0x000fe400078ec0ff */
[----:B------:R-:W-:-:S02]  /*37a0*/  CS2R R60, SRZ ;  /* 0x00000000003c7805 */ /* 0x000fc4000001ff00 */
[----:B------:R-:W-:Y:S02]  /*37b0*/  PRMT R174, R49, 0x5410, R48 ;  /* 0x0000541031ae7816 */ /* 0x000fe40000000030 */
[----:B------:R-:W-:Y:S02]  /*37c0*/  CS2R R48, SRZ ;  /* 0x0000000000307805 */ /* 0x000fe4000001ff00 */
[----:B------:R-:W-:Y:S02]  /*37d0*/  PRMT R166, R44, 0x5410, R45 ;  /* 0x000054102ca67816 */ /* 0x000fe4000000002d */
[----:B------:R-:W-:Y:S02]  /*37e0*/  CS2R R58, SRZ ;  /* 0x00000000003a7805 */ /* 0x000fe4000001ff00 */
[----:B------:R-:W-:Y:S02]  /*37f0*/  CS2R R62, SRZ ;  /* 0x00000000003e7805 */ /* 0x000fe4000001ff00 */
[----:B0-----:R-:W-:-:S02]  /*3800*/  CS2R R52, SRZ ;  /* 0x0000000000347805 */ /* 0x001fc4000001ff00 */
[----:B------:R-:W-:Y:S02]  /*3810*/  CS2R R50, SRZ ;  /* 0x0000000000327805 */ /* 0x000fe4000001ff00 */
[----:B------:R-:W-:Y:S02]  /*3820*/  CS2R R54, SRZ ;  /* 0x0000000000367805 */ /* 0x000fe4000001ff00 */
[----:B------:R-:W-:-:S05]  /*3830*/  @P2 LOP3.LUT R46, R46, 0x2, RZ, 0xfc, !PT ;  /* 0x000000022e2e2812 */ /* 0x000fca00078efcff */
        /* <DEDUP_REMOVED lines=10> */
[----:B0-----:R-:W-:-:S04]  /*38e0*/  LEA R46, P2, R44, UR4, 0x1 ;  /* 0x000000042c2e7c11 */ /* 0x001fc8000f8408ff */
        /* <DEDUP_REMOVED lines=12> */
.L_x_624:
[----:B------:R-:W-:Y:S05]  /*39b0*/  BSYNC B1 ;  /* 0x0000000000017941 */ /* 0x000fea0003800000 */
.L_x_623:
[----:B-1----:R-:W-:Y:S01]  /*39c0*/  VIADD R44, R22, 0xa0 ;  /* 0x000000a0162c7836 */ /* 0x002fe20000000000 */
[----:B------:R-:W-:Y:S04]  /*39d0*/  BSSY B1, `(.L_x_625) ;  /* 0x0000020000017945 */ /* 0x000fe80003800000 */
[----:B------:R-:W-:-:S13]  /*39e0*/  ISETP.GE.AND P5, PT, R44, R4, PT ;  /* 0x000000042c00720c */ /* 0x000fda0003fa6270 */
        /* <DEDUP_REMOVED lines=10> */
[----:B------:R-:W-:-:S04]  /*3a90*/  IADD3 R3, P2, R104, R96, RZ ;  /* 0x0000006068037210 */ /* 0x000fc80007f5e0ff */
[----:B------:R-:W-:Y:S02]  /*3aa0*/  IADD3.X R96, R28, R97, R45, P2, !PT ;  /* 0x000000611c607210 */ /* 0x000fe400017fe42d */
        /* <DEDUP_REMOVED lines=8> */
[----:B0-----:R-:W-:-:S04]  /*3b30*/  LEA R46, P2, R0, UR4, 0x1 ;  /* 0x00000004002e7c11 */ /* 0x001fc8000f8408ff */
        /* <DEDUP_REMOVED lines=9> */
.L_x_626:
[----:B------:R-:W-:Y:S05]  /*3bd0*/  BSYNC B1 ;  /* 0x0000000000017941 */ /* 0x000fea0003800000 */
.L_x_625:
[----:B------:R-:W-:Y:S01]  /*3be0*/  IMAD.MOV.U32 R0, RZ, RZ, R68 ;  /* 0x000000ffff007224 */ /* 0x000fe200078e0044 */
[----:B-1----:R-:W-:Y:S01]  /*3bf0*/  MOV R44, R66 ;  /* 0x00000042002c7202 */ /* 0x002fe20000000f00 */
[----:B------:R-:W-:Y:S01]  /*3c00*/  IMAD.MOV.U32 R3, RZ, RZ, R69 ;  /* 0x000000ffff037224 */ /* 0x000fe200078e0045 */
[----:B------:R-:W-:Y:S01]  /*3c10*/  ISETP.NE.AND P2, PT, R224, 0x3, PT ;  /* 0x00000003e000780c */ /* 0x000fe20003f45270 */
[----:B------:R-:W-:Y:S01]  /*3c20*/  IMAD.MOV.U32 R45, RZ, RZ, R67 ;  /* 0x000000ffff2d7224 */ /* 0x000fe200078e0043 */
[----:B------:R-:W-:Y:S01]  /*3c30*/  PRMT R181, R181, 0x5410, R44 ;  /* 0x00005410b5b57816 */ /* 0x000fe2000000002c */
[----:B------:R-:W-:Y:S01]  /*3c40*/  IMAD.MOV.U32 R44, RZ, RZ, R71 ;  /* 0x000000ffff2c7224 */ /* 0x000fe200078e0047 */
[----:B------:R-:W-:Y:S01]  /*3c50*/  PRMT R184, R3, 0x5410, R0 ;  /* 0x0000541003b87816 */ /* 0x000fe20000000000 */
[----:B-----5:R-:W-:Y:S01]  /*3c60*/  IMAD.MOV.U32 R0, RZ, RZ, R57 ;  /* 0x000000ffff007224 */ /* 0x020fe200078e0039 */
[----:B------:R-:W-:Y:S01]  /*3c70*/  PRMT R182, R45, 0x7610, R182 ;  /* 0x000076102db67816 */ /* 0x000fe200000000b6 */
[----:B------:R-:W-:Y:S01]  /*3c80*/  IMAD.MOV.U32 R3, RZ, RZ, R70 ;  /* 0x000000ffff037224 */ /* 0x000fe200078e0046 */
[----:B------:R-:W-:-:S04]  /*3c90*/  MOV R45, R56 ;  /* 0x00000038002d7202 */ /* 0x000fc80000000f00 */
[----:B------:R-:W-:Y:S01]  /*3ca0*/  PRMT R171, R45, 0x5410, R0 ;  /* 0x000054102dab7816 */ /* 0x000fe20000000000 */
[----:B------:R-:W-:Y:S01]  /*3cb0*/  IMAD.MOV.U32 R0, RZ, RZ, R59 ;  /* 0x000000ffff007224 */ /* 0x000fe200078e003b */
[----:B------:R-:W-:Y:S01]  /*3cc0*/  PRMT R183, R44, 0x5410, R3 ;  /* 0x000054102cb77816 */ /* 0x000fe20000000003 */
[----:B------:R-:W-:Y:S01]  /*3cd0*/  IMAD.MOV.U32 R45, RZ, RZ, R60 ;  /* 0x000000ffff2d7224 */ /* 0x000fe200078e003c */
[----:B------:R-:W-:Y:S01]  /*3ce0*/  MOV R3, R58 ;  /* 0x0000003a00037202 */ /* 0x000fe20000000f00 */
[----:B------:R-:W-:-:S03]  /*3cf0*/  IMAD.MOV.U32 R44, RZ, RZ, R61 ;  /* 0x000000ffff2c7224 */ /* 0x000fc600078e003d */
[----:B------:R-:W-:Y:S01]  /*3d00*/  PRMT R172, R3, 0x5410, R0 ;  /* 0x0000541003ac7816 */ /* 0x000fe20000000000 */
[----:B------:R-:W-:Y:S01]  /*3d10*/  IMAD.MOV.U32 R0, RZ, RZ, R63 ;  /* 0x000000ffff007224 */ /* 0x000fe200078e003f */
[----:B------:R-:W-:Y:S01]  /*3d20*/  PRMT R176, R45, 0x7610, R176 ;  /* 0x000076102db07816 */ /* 0x000fe200000000b0 */
[----:B------:R-:W-:Y:S01]  /*3d30*/  IMAD.MOV.U32 R3, RZ, RZ, R62 ;  /* 0x000000ffff037224 */ /* 0x000fe200078e003e */
[----:B------:R-:W-:Y:S02]  /*3d40*/  PRMT R179, R44, 0x7610, R179 ;  /* 0x000076102cb37816 */ /* 0x000fe400000000b3 */
[----:B------:R-:W-:Y:S01]  /*3d50*/  PRMT R182, R182, 0x5410, R0 ;  /* 0x00005410b6b67816 */ /* 0x000fe20000000000 */
[----:B------:R-:W-:Y:S01]  /*3d60*/  IMAD.MOV.U32 R0, RZ, RZ, R49 ;  /* 0x000000ffff007224 */ /* 0x000fe200078e0031 */
[----:B------:R-:W-:Y:S02]  /*3d70*/  PRMT R181, R3, 0x7610, R181 ;  /* 0x0000761003b57816 */ /* 0x000fe400000000b5 */
[----:B------:R-:W-:-:S04]  /*3d80*/  MOV R3, R48 ;  /* 0x0000003000037202 */ /* 0x000fc80000000f00 */
[----:B------:R-:W-:Y:S01]  /*3d90*/  PRMT R96, R3, 0x5410, R0 ;  /* 0x0000541003607816 */ /* 0x000fe20000000000 */
[----:B------:R-:W-:Y:S02]  /*3da0*/  IMAD.MOV.U32 R3, RZ, RZ, R52 ;  /* 0x000000ffff037224 */ /* 0x000fe400078e0034 */
[----:B------:R-:W-:-:S05]  /*3db0*/  IMAD.MOV.U32 R0, RZ, RZ, R53 ;  /* 0x000000ffff007224 */ /* 0x000fca00078e0035 */
[----:B------:R-:W-:Y:S01]  /*3dc0*/  PRMT R170, R3, 0x5410, R0 ;  /* 0x0000541003aa7816 */ /* 0x000fe20000000000 */
[----:B------:R-:W-:Y:S01]  /*3dd0*/  IMAD.MOV.U32 R0, RZ, RZ, R51 ;  /* 0x000000ffff007224 */ /* 0x000fe200078e0033 */
[----:B------:R-:W-:-:S04]  /*3de0*/  MOV R3, R50 ;  /* 0x0000003200037202 */ /* 0x000fc80000000f00 */
[----:B------:R-:W-:Y:S01]  /*3df0*/  PRMT R97, R3, 0x5410, R0 ;  /* 0x0000541003617816 */ /* 0x000fe20000000000 */
[----:B------:R-:W-:Y:S02]  /*3e00*/  IMAD.MOV.U32 R3, RZ, RZ, R54 ;  /* 0x000000ffff037224 */ /* 0x000fe400078e0036 */
[----:B------:R-:W-:-:S03]  /*3e10*/  IMAD.MOV.U32 R0, RZ, RZ, R55 ;  /* 0x000000ffff007224 */ /* 0x000fc600078e0037 */
[----:B------:R-:W-:Y:S02]  /*3e20*/  PRMT R176, R176, 0x5410, R3 ;  /* 0x00005410b0b07816 */ /* 0x000fe40000000003 */
[----:B------:R-:W-:Y:S01]  /*3e30*/  PRMT R179, R179, 0x5410, R0 ;  /* 0x00005410b3b37816 */ /* 0x000fe20000000000 */
[----:B------:R-:W-:Y:S06]  /*3e40*/  @!P2 BRA `(.L_x_627) ;  /* 0x000000000004a947 */ /* 0x000fec0003800000 */
[----:B------:R-:W-:Y:S01]  /*3e50*/  BPT.TRAP 0x1 ;  /* 0x000000040000795c */ /* 0x000fe20000300000 */
.L_x_627:
[----:B------:R-:W-:Y:S01]  /*3e60*/  LEA R3, R23, R2, 0x3 ;  /* 0x0000000217037211 */ /* 0x000fe200078e18ff */
[----:B------:R-:W-:Y:S01]  /*3e70*/  BSSY B1, `(.L_x_628) ;  /* 0x0000004000017945 */ /* 0x000fe20003800000 */
[----:B------:R-:W-:-:S04]  /*3e80*/  SHF.L.U32 R0, R223, 0x1f, RZ ;  /* 0x0000001fdf007819 */ /* 0x000fc800000006ff */
[----:B------:R-:W1:Y:S02]  /*3e90*/  SYNCS.PHASECHK.TRANS64.TRYWAIT P6, [R3+URZ+0x34890], R0 ;  /* 0x03489000030075a7 */ /* 0x000e6400080c017f */
[----:B-1----:R-:W-:Y:S05]  /*3ea0*/  @!P6 BRA `(.L_x_629) ;  /* 0x0000023000ece947 */ /* 0x002fea0003800000 */
.L_x_977:
[----:B------:R-:W-:Y:S05]  /*3eb0*/  BSYNC B1 ;  /* 0x0000000000017941 */ /* 0x000fea0003800000 */
.L_x_628:
[----:B------:R-:W-:Y:S04]  /*3ec0*/  BSSY B1, `(.L_x_630) ;  /* 0x0000076000017945 */ /* 0x000fe80003800000 */
[----:B------:R-:W-:Y:S05]  /*3ed0*/  @P3 BRA `(.L_x_631) ;  /* 0x0000000400d03947 */ /* 0x000fea0003800000 */
[----:B------:R-:W-:Y:S01]  /*3ee0*/  IADD3 R173, P3, R120, R136, RZ ;  /* 0x0000008878ad7210 */ /* 0x000fe20007f7e0ff */
[----:B------:R-:W-:Y:S04]  /*3ef0*/  BSSY B2, `(.L_x_632) ;  /* 0x0000039000027945 */ /* 0x000fe80003800000 */
[----:B------:R-:W-:Y:S01]  /*3f00*/  IMAD.X R175, R92, 0x1, R122, P3 ;  /* 0x000000015caf7824 */ /* 0x000fe200018e067a */
[----:B------:R-:W-:Y:S07]  /*3f10*/  @P0 BRA `(.L_x_633) ;  /* 0x0000000000d80947 */ /* 0x000fee0003800000 */
[----:B0-----:R0:W2:Y:S01]  /*3f20*/  LDS.128 R44, [R5+0x1e400] ;  /* 0x01e40000052c7984 */ /* 0x0010a20000000c00 */
[----:B------:R-:W-:Y:S01]  /*3f30*/  ISETP.GE.AND P3, PT, R18, R84, PT ;  /* 0x000000541200720c */ /* 0x000fe20003f66270 */
[----:B------:R-:W-:-:S12]  /*3f40*/  BSSY B3, `(.L_x_634) ;  /* 0x000002c000037945 */ /* 0x000fd80003800000 */
[----:B0-----:R-:W-:Y:S05]  /*3f50*/  @P3 BRA `(.L_x_635) ;  /* 0x0000000000a83947 */ /* 0x001fea0003800000 */
[----:B------:R-:W-:Y:S01]  /*3f60*/  SHF.R.U64 R178, R150, 0x10, R151 ;  /* 0x0000001096b27819 */ /* 0x000fe20000001297 */
[----:B--2---:R-:W-:Y:S01]  /*3f70*/  IMAD.MOV.U32 R95, RZ, RZ, R45 ;  /* 0x000000ffff5f7224 */ /* 0x004fe200078e002d */
[----:B------:R-:W-:Y:S02]  /*3f80*/  SHF.R.U64 R94, R138, 0x10, R139 ;  /* 0x000000108a5e7819 */ /* 0x000fe4000000128b */
[----:B------:R-:W-:Y:S01]  /*3f90*/  SHF.R.U32.HI R150, RZ, 0x10, R151 ;  /* 0x00000010ff967819 */ /* 0x000fe20000011697 */
[----:B------:R-:W-:Y:S01]  /*3fa0*/  HADD2.F32 R178, -RZ, R178.H0_H0 ;  /* 0x200000b2ffb27230 */ /* 0x000fe20000004100 */
[----:B------:R-:W-:Y:S01]  /*3fb0*/  SHF.R.U32.HI R138, RZ, 0x10, R139 ;  /* 0x00000010ff8a7819 */ /* 0x000fe2000001168b */
[--C-:B------:R-:W-:Y:S02]  /*3fc0*/  HADD2.F32 R45, -RZ, R95.reuse.H1_H1 ;  /* 0x3000005fff2d7230 */ /* 0x100fe40000004100 */
[----:B------:R-:W-:Y:S02]  /*3fd0*/  HADD2.F32 R95, -RZ, R95.H0_H0 ;  /* 0x2000005fff5f7230 */ /* 0x000fe40000004100 */
[----:B------:R-:W-:-:S02]  /*3fe0*/  HADD2.F32 R94, -RZ, R94.H0_H0 ;  /* 0x2000005eff5e7230 */ /* 0x000fc40000004100 */
[-C--:B------:R-:W-:Y:S01]  /*3ff0*/  FMUL.FTZ R180, R45, R178.reuse ;  /* 0x000000b22db47220 */ /* 0x080fe20000410000 */
[----:B------:R-:W-:-:S03]  /*4000*/  FMUL.FTZ R178, R95, R178 ;  /* 0x000000b25fb27220 */ /* 0x000fc60000410000 */
[-C--:B------:R-:W-:Y:S01]  /*4010*/  FFMA.FTZ R180, R95, R94.reuse, -R180 ;  /* 0x0000005e5fb47223 */ /* 0x080fe200000108b4 */
[----:B------:R-:W-:Y:S02]  /*4020*/  IMAD.MOV.U32 R95, RZ, RZ, R47 ;  /* 0x000000ffff5f7224 */ /* 0x000fe400078e002f */
[----:B------:R-:W-:Y:S01]  /*4030*/  FFMA.FTZ R45, R45, R94, R178 ;  /* 0x0000005e2d2d7223 */ /* 0x000fe200000100b2 */
[----:B------:R-:W-:Y:S02]  /*4040*/  HADD2.F32 R47, -RZ, R150.H0_H0 ;  /* 0x20000096ff2f7230 */ /* 0x000fe40000004100 */
[--C-:B------:R-:W-:Y:S02]  /*4050*/  HADD2.F32 R150, -RZ, R95.reuse.H0_H0 ;  /* 0x2000005fff967230 */ /* 0x100fe40000004100 */
[----:B------:R-:W-:Y:S01]  /*4060*/  F2FP.F16.F32.PACK_AB R45, R45, R180 ;  /* 0x000000b42d2d723e */ /* 0x000fe200000000ff */
[----:B------:R-:W-:Y:S02]  /*4070*/  HADD2.F32 R94, -RZ, R95.H1_H1 ;  /* 0x3000005fff5e7230 */ /* 0x000fe40000004100 */
[----:B------:R-:W-:-:S02]  /*4080*/  HADD2.F32 R95, -RZ, R138.H0_H0 ;  /* 0x2000008aff5f7230 */ /* 0x000fc40000004100 */
[-C--:B------:R-:W-:Y:S01]  /*4090*/  FMUL.FTZ R151, R150, R47.reuse ;  /* 0x0000002f96977220 */ /* 0x080fe20000410000 */
[--C-:B------:R-:W-:Y:S02]  /*40a0*/  HADD2.F32 R138, -RZ, R44.reuse.H0_H0 ;  /* 0x2000002cff8a7230 */ /* 0x100fe40000004100 */
[C---:B------:R-:W-:Y:S01]  /*40b0*/  FMUL.FTZ R139, R94.reuse, R47 ;  /* 0x0000002f5e8b7220 */ /* 0x040fe20000410000 */
[----:B------:R-:W-:Y:S02]  /*40c0*/  HADD2.F32 R44, -RZ, R44.H1_H1 ;  /* 0x3000002cff2c7230 */ /* 0x000fe40000004100 */
[-C--:B------:R-:W-:Y:S01]  /*40d0*/  FFMA.FTZ R94, R94, R95.reuse, R151 ;  /* 0x0000005f5e5e7223 */ /* 0x080fe20000010097 */
[--C-:B------:R-:W-:Y:S02]  /*40e0*/  HADD2.F32 R151, -RZ, R177.reuse.H1_H1 ;  /* 0x300000b1ff977230 */ /* 0x100fe40000004100 */
[----:B------:R-:W-:Y:S01]  /*40f0*/  FFMA.FTZ R47, R150, R95, -R139 ;  /* 0x0000005f962f7223 */ /* 0x000fe2000001088b */
[----:B------:R-:W-:-:S02]  /*4100*/  HADD2.F32 R139, -RZ, R177.H0_H0 ;  /* 0x200000b1ff8b7230 */ /* 0x000fc40000004100 */
[----:B------:R-:W-:Y:S02]  /*4110*/  HADD2.F32 R177, -RZ, R189.H1_H1 ;  /* 0x300000bdffb17230 */ /* 0x000fe40000004100 */
[-C--:B------:R-:W-:Y:S01]  /*4120*/  FMUL.FTZ R95, R44, R151.reuse ;  /* 0x000000972c5f7220 */ /* 0x080fe20000410000 */
[----:B------:R-:W-:Y:S01]  /*4130*/  FMUL.FTZ R151, R138, R151 ;  /* 0x000000978a977220 */ /* 0x000fe20000410000 */
[----:B------:R-:W-:Y:S02]  /*4140*/  F2FP.F16.F32.PACK_AB R47, R94, R47 ;  /* 0x0000002f5e2f723e */ /* 0x000fe400000000ff */
[-C--:B------:R-:W-:Y:S01]  /*4150*/  FFMA.FTZ R95, R138, R139.reuse, -R95 ;  /* 0x0000008b8a5f7223 */ /* 0x080fe2000001085f */
[--C-:B------:R-:W-:Y:S02]  /*4160*/  HADD2.F32 R138, -RZ, R46.reuse.H0_H0 ;  /* 0x2000002eff8a7230 */ /* 0x100fe40000004100 */
[----:B------:R-:W-:Y:S01]  /*4170*/  FFMA.FTZ R44, R44, R139, R151 ;  /* 0x0000008b2c2c7223 */ /* 0x000fe20000010097 */
[----:B------:R-:W-:-:S02]  /*4180*/  HADD2.F32 R46, -RZ, R46.H1_H1 ;  /* 0x3000002eff2e7230 */ /* 0x000fc40000004100 */
[----:B------:R-:W-:Y:S02]  /*4190*/  HADD2.F32 R139, -RZ, R188.H0_H0 ;  /* 0x200000bcff8b7230 */ /* 0x000fe40000004100 */
[----:B------:R-:W-:Y:S01]  /*41a0*/  F2FP.F16.F32.PACK_AB R44, R44, R95 ;  /* 0x0000005f2c2c723e */ /* 0x000fe200000000ff */
[-C--:B------:R-:W-:Y:S01]  /*41b0*/  FMUL.FTZ R151, R46, R177.reuse ;  /* 0x000000b12e977220 */ /* 0x080fe20000410000 */
[----:B------:R-:W-:-:S03]  /*41c0*/  FMUL.FTZ R177, R138, R177 ;  /* 0x000000b18ab17220 */ /* 0x000fc60000410000 */
[-C--:B------:R-:W-:Y:S01]  /*41d0*/  FFMA.FTZ R151, R138, R139.reuse, -R151 ;  /* 0x0000008b8a977223 */ /* 0x080fe20000010897 */
[----:B------:R-:W-:-:S05]  /*41e0*/  FFMA.FTZ R46, R46, R139, R177 ;  /* 0x0000008b2e2e7223 */ /* 0x000fca00000100b1 */
[----:B------:R-:W-:-:S07]  /*41f0*/  F2FP.F16.F32.PACK_AB R46, R46, R151 ;  /* 0x000000972e2e723e */ /* 0x000fce00000000ff */
.L_x_635:
[----:B------:R-:W-:Y:S05]  /*4200*/  BSYNC B3 ;  /* 0x0000000000037941 */ /* 0x000fea0003800000 */
.L_x_634:
[----:B------:R-:W-:Y:S01]  /*4210*/  IADD3 R95, P3, R173, R100, RZ ;  /* 0x00000064ad5f7210 */ /* 0x000fe20007f7e0ff */
[----:B------:R-:W-:Y:S01]  /*4220*/  ULDC.64 UR4, c[0x0][0x2e8] ;  /* 0x0000ba0000047ab9 */ /* 0x000fe20000000a00 */
[----:B------:R-:W-:Y:S02]  /*4230*/  ULDC.64 UR6, c[0x0][0x208] ;  /* 0x0000820000067ab9 */ /* 0x000fe40000000a00 */
[----:B------:R-:W-:Y:S02]  /*4240*/  IADD3.X R138, R175, R14, RZ, P3, !PT ;  /* 0x0000000eaf8a7210 */ /* 0x000fe40001ffe4ff */
[----:B------:R-:W-:-:S04]  /*4250*/  LEA R94, P3, R95, UR4, 0x1 ;  /* 0x000000045f5e7c11 */ /* 0x000fc8000f8608ff */
[----:B------:R-:W-:-:S05]  /*4260*/  LEA.HI.X R95, R95, UR5, R138, 0x1, P3 ;  /* 0x000000055f5f7c11 */ /* 0x000fca00098f0c8a */
[----:B--2---:R2:W-:Y:S04]  /*4270*/  STG.E.128 desc[UR6][R94.64], R44 ;  /* 0x0000002c5e007986 */ /* 0x0045e8000c101d06 */
.L_x_633:
[----:B------:R-:W-:Y:S05]  /*4280*/  BSYNC B2 ;  /* 0x0000000000027941 */ /* 0x000fea0003800000 */
.L_x_632:
[----:B------:R-:W-:Y:S05]  /*4290*/  @P1 BRA `(.L_x_631) ;  /* 0x0000000000e01947 */ /* 0x000fea0003800000 */
[----:B0-2---:R0:W2:Y:S01]  /*42a0*/  LDS.128 R44, [R5+0x23c00] ;  /* 0x023c0000052c7984 */ /* 0x0050a20000000c00 */
[----:B------:R-:W-:Y:S01]  /*42b0*/  IADD3 R173, P3, R173, R13, RZ ;  /* 0x0000000dadad7210 */ /* 0x000fe20007f7e0ff */
[----:B------:R-:W-:Y:S04]  /*42c0*/  BSSY B2, `(.L_x_636) ;  /* 0x0000030000027945 */ /* 0x000fe80003800000 */
[----:B------:R-:W-:Y:S01]  /*42d0*/  IMAD.X R94, R175, 0x1, R8, P3 ;  /* 0x00000001af5e7824 */ /* 0x000fe200018e0608 */
[----:B------:R-:W-:-:S13]  /*42e0*/  ISETP.GE.AND P3, PT, R220, R84, PT ;  /* 0x00000054dc00720c */ /* 0x000fda0003f66270 */
[----:B0-----:R-:W-:Y:S05]  /*42f0*/  @P3 BRA `(.L_x_637) ;  /* 0x0000000000b03947 */ /* 0x001fea0003800000 */
[----:B------:R-:W-:Y:S01]  /*4300*/  SHF.R.U64 R138, R98, 0x10, R99 ;  /* 0x00000010628a7819 */ /* 0x000fe20000001263 */
[----:B--2---:R-:W-:Y:S01]  /*4310*/  IMAD.MOV.U32 R95, RZ, RZ, R45 ;  /* 0x000000ffff5f7224 */ /* 0x004fe200078e002d */
[----:B------:R-:W-:Y:S01]  /*4320*/  SHF.R.U64 R90, R90, 0x10, R91 ;  /* 0x000000105a5a7819 */ /* 0x000fe2000000125b */
[----:B------:R-:W-:Y:S01]  /*4330*/  HADD2.F32 R139, -RZ, R189.H0_H0 ;  /* 0x200000bdff8b7230 */ /* 0x000fe20000004100 */
[----:B------:R-:W-:Y:S01]  /*4340*/  SHF.R.U32.HI R99, RZ, 0x10, R99 ;  /* 0x00000010ff637819 */ /* 0x000fe20000011663 */
[----:B------:R-:W-:Y:S02]  /*4350*/  HADD2.F32 R138, -RZ, R138.H0_H0 ;  /* 0x2000008aff8a7230 */ /* 0x000fe40000004100 */
[--C-:B------:R-:W-:Y:S02]  /*4360*/  HADD2.F32 R45, -RZ, R95.reuse.H1_H1 ;  /* 0x3000005fff2d7230 */ /* 0x100fe40000004100 */
[----:B------:R-:W-:Y:S02]  /*4370*/  HADD2.F32 R95, -RZ, R95.H0_H0 ;  /* 0x2000005fff5f7230 */ /* 0x000fe40000004100 */
[----:B------:R-:W-:-:S02]  /*4380*/  HADD2.F32 R90, -RZ, R90.H0_H0 ;  /* 0x2000005aff5a7230 */ /* 0x000fc40000004100 */
[-C--:B------:R-:W-:Y:S01]  /*4390*/  FMUL.FTZ R98, R45, R138.reuse ;  /* 0x0000008a2d627220 */ /* 0x080fe20000410000 */
[----:B------:R-:W-:-:S03]  /*43a0*/  FMUL.FTZ R138, R95, R138 ;  /* 0x0000008a5f8a7220 */ /* 0x000fc60000410000 */
[-C--:B------:R-:W-:Y:S01]  /*43b0*/  FFMA.FTZ R98, R95, R90.reuse, -R98 ;  /* 0x0000005a5f627223 */ /* 0x080fe20000010862 */
[----:B------:R-:W-:Y:S01]  /*43c0*/  MOV R95, R47 ;  /* 0x0000002f005f7202 */ /* 0x000fe20000000f00 */
[----:B------:R-:W-:Y:S01]  /*43d0*/  FFMA.FTZ R45, R45, R90, R138 ;  /* 0x0000005a2d2d7223 */ /* 0x000fe2000001008a */
[----:B------:R-:W-:Y:S01]  /*43e0*/  SHF.R.U32.HI R90, RZ, 0x10, R91 ;  /* 0x00000010ff5a7819 */ /* 0x000fe2000001165b */
[----:B------:R-:W-:Y:S02]  /*43f0*/  IMAD.MOV.U32 R91, RZ, RZ, R44 ;  /* 0x000000ffff5b7224 */ /* 0x000fe400078e002c */
[----:B------:R-:W-:Y:S01]  /*4400*/  HADD2.F32 R47, -RZ, R95.H1_H1 ;  /* 0x3000005fff2f7230 */ /* 0x000fe20000004100 */
[----:B------:R-:W-:Y:S01]  /*4410*/  F2FP.F16.F32.PACK_AB R45, R45, R98 ;  /* 0x000000622d2d723e */ /* 0x000fe200000000ff */
[----:B------:R-:W-:Y:S02]  /*4420*/  HADD2.F32 R44, -RZ, R99.H0_H0 ;  /* 0x20000063ff2c7230 */ /* 0x000fe40000004100 */
[----:B------:R-:W-:-:S02]  /*4430*/  HADD2.F32 R95, -RZ, R95.H0_H0 ;  /* 0x2000005fff5f7230 */ /* 0x000fc40000004100 */
[----:B------:R-:W-:Y:S02]  /*4440*/  HADD2.F32 R90, -RZ, R90.H0_H0 ;  /* 0x2000005aff5a7230 */ /* 0x000fe40000004100 */
[-C--:B------:R-:W-:Y:S01]  /*4450*/  FMUL.FTZ R138, R47, R44.reuse ;  /* 0x0000002c2f8a7220 */ /* 0x080fe20000410000 */
[----:B------:R-:W-:Y:S02]  /*4460*/  HADD2.F32 R99, -RZ, R188.H1_H1 ;  /* 0x300000bcff637230 */ /* 0x000fe40000004100 */
[C---:B------:R-:W-:Y:S01]  /*4470*/  FMUL.FTZ R150, R95.reuse, R44 ;  /* 0x0000002c5f967220 */ /* 0x040fe20000410000 */
[-C--:B------:R-:W-:Y:S01]  /*4480*/  FFMA.FTZ R44, R95, R90.reuse, -R138 ;  /* 0x0000005a5f2c7223 */ /* 0x080fe2000001088a */
[----:B------:R-:W-:Y:S02]  /*4490*/  HADD2.F32 R138, -RZ, R91.H0_H0 ;  /* 0x2000005bff8a7230 */ /* 0x000fe40000004100 */
[----:B------:R-:W-:Y:S01]  /*44a0*/  FFMA.FTZ R47, R47, R90, R150 ;  /* 0x0000005a2f2f7223 */ /* 0x000fe20000010096 */
[----:B------:R-:W-:-:S02]  /*44b0*/  IMAD.MOV.U32 R90, RZ, RZ, R46 ;  /* 0x000000ffff5a7224 */ /* 0x000fc400078e002e */
[----:B------:R-:W-:Y:S02]  /*44c0*/  HADD2.F32 R46, -RZ, R91.H1_H1 ;  /* 0x3000005bff2e7230 */ /* 0x000fe40000004100 */
[----:B------:R-:W-:Y:S01]  /*44d0*/  HADD2.F32 R95, -RZ, R187.H0_H0 ;  /* 0x200000bbff5f7230 */ /* 0x000fe20000004100 */
[----:B------:R-:W-:Y:S02]  /*44e0*/  F2FP.F16.F32.PACK_AB R47, R47, R44 ;  /* 0x0000002c2f2f723e */ /* 0x000fe400000000ff */
[-C--:B------:R-:W-:Y:S01]  /*44f0*/  FMUL.FTZ R91, R46, R99.reuse ;  /* 0x000000632e5b7220 */ /* 0x080fe20000410000 */
[----:B------:R-:W-:-:S03]  /*4500*/  FMUL.FTZ R99, R138, R99 ;  /* 0x000000638a637220 */ /* 0x000fc60000410000 */
[-C--:B------:R-:W-:Y:S01]  /*4510*/  FFMA.FTZ R91, R138, R95.reuse, -R91 ;  /* 0x0000005f8a5b7223 */ /* 0x080fe2000001085b */
[--C-:B------:R-:W-:Y:S02]  /*4520*/  HADD2.F32 R138, -RZ, R90.reuse.H0_H0 ;  /* 0x2000005aff8a7230 */ /* 0x100fe40000004100 */
[----:B------:R-:W-:Y:S01]  /*4530*/  FFMA.FTZ R46, R46, R95, R99 ;  /* 0x0000005f2e2e7223 */ /* 0x000fe20000010063 */
[----:B------:R-:W-:Y:S02]  /*4540*/  HADD2.F32 R90, -RZ, R90.H1_H1 ;  /* 0x3000005aff5a7230 */ /* 0x000fe40000004100 */
[----:B------:R-:W-:Y:S02]  /*4550*/  HADD2.F32 R95, -RZ, R187.H1_H1 ;  /* 0x300000bbff5f7230 */ /* 0x000fe40000004100 */
[----:B------:R-:W-:Y:S01]  /*4560*/  F2FP.F16.F32.PACK_AB R44, R46, R91 ;  /* 0x0000005b2e2c723e */ /* 0x000fe200000000ff */
[-C--:B------:R-:W-:Y:S01]  /*4570*/  FMUL.FTZ R99, R90, R139.reuse ;  /* 0x0000008b5a637220 */ /* 0x080fe20000410000 */
[----:B------:R-:W-:-:S03]  /*4580*/  FMUL.FTZ R139, R138, R139 ;  /* 0x0000008b8a8b7220 */ /* 0x000fc60000410000 */
[-C--:B------:R-:W-:Y:S01]  /*4590*/  FFMA.FTZ R99, R138, R95.reuse, -R99 ;  /* 0x0000005f8a637223 */ /* 0x080fe20000010863 */
[----:B------:R-:W-:-:S05]  /*45a0*/  FFMA.FTZ R90, R90, R95, R139 ;  /* 0x0000005f5a5a7223 */ /* 0x000fca000001008b */
[----:B------:R-:W-:-:S07]  /*45b0*/  F2FP.F16.F32.PACK_AB R46, R90, R99 ;  /* 0x000000635a2e723e */ /* 0x000fce00000000ff */
.L_x_637:
[----:B------:R-:W-:Y:S05]  /*45c0*/  BSYNC B2 ;  /* 0x0000000000027941 */ /* 0x000fea0003800000 */
.L_x_636:
[----:B------:R-:W-:Y:S01]  /*45d0*/  ULDC.64 UR4, c[0x0][0x2e8] ;  /* 0x0000ba0000047ab9 */ /* 0x000fe20000000a00 */
[----:B------:R-:W-:Y:S01]  /*45e0*/  ULDC.64 UR6, c[0x0][0x208] ;  /* 0x0000820000067ab9 */ /* 0x000fe20000000a00 */
[----:B------:R-:W-:-:S04]  /*45f0*/  LEA R90, P3, R173, UR4, 0x1 ;  /* 0x00000004ad5a7c11 */ /* 0x000fc8000f8608ff */
[----:B------:R-:W-:-:S05]  /*4600*/  LEA.HI.X R91, R173, UR5, R94, 0x1, P3 ;  /* 0x00000005ad5b7c11 */ /* 0x000fca00098f0c5e */
[----:B--2---:R3:W-:Y:S04]  /*4610*/  STG.E.128 desc[UR6][R90.64], R44 ;  /* 0x0000002c5a007986 */ /* 0x0047e8000c101d06 */
.L_x_631:
[----:B------:R-:W-:Y:S05]  /*4620*/  BSYNC B1 ;  /* 0x0000000000017941 */ /* 0x000fea0003800000 */
.L_x_630:
[----:B------:R-:W-:Y:S04]  /*4630*/  BSSY B1, `(.L_x_638) ;  /* 0x0000075000017945 */ /* 0x000fe80003800000 */
[----:B------:R-:W-:Y:S05]  /*4640*/  @P4 BRA `(.L_x_639) ;  /* 0x0000000400cc4947 */ /* 0x000fea0003800000 */
[----:B---3--:R-:W-:Y:S01]  /*4650*/  IADD3 R90, P3, P4, R158, R136, R16 ;  /* 0x000000889e5a7210 */ /* 0x008fe20007c7e010 */
[----:B------:R-:W-:Y:S03]  /*4660*/  BSSY B2, `(.L_x_640) ;  /* 0x000003b000027945 */ /* 0x000fe60003800000 */
[----:B------:R-:W-:Y:S01]  /*4670*/  IADD3.X R91, R123, R92, R17, P3, P4 ;  /* 0x0000005c7b5b7210 */ /* 0x000fe20001fe8411 */
[----:B------:R-:W-:Y:S08]  /*4680*/  @P0 BRA `(.L_x_641) ;  /* 0x0000000000e00947 */ /* 0x000ff00003800000 */
        /* <DEDUP_REMOVED lines=18> */
[----:B------:R-:W-:Y:S02]  /*47b0*/  HADD2.F32 R99, -RZ, R186.H1_H1 ;  /* 0x300000baff637230 */ /* 0x000fe40000004100 */
[----:B------:R-:W-:Y:S01]  /*47c0*/  FFMA.FTZ R45, R45, R86, R98 ;  /* 0x000000562d2d7223 */ /* 0x000fe20000010062 */
[----:B------:R-:W-:Y:S01]  /*47d0*/  IMAD.MOV.U32 R98, RZ, RZ, R47 ;  /* 0x000000ffff627224 */ /* 0x000fe200078e002f */
[----:B------:R-:W-:Y:S02]  /*47e0*/  SHF.R.U32.HI R86, RZ, 0x10, R87 ;  /* 0x00000010ff567819 */ /* 0x000fe40000011657 */
[----:B------:R-:W-:Y:S01]  /*47f0*/  MOV R87, R44 ;  /* 0x0000002c00577202 */ /* 0x000fe20000000f00 */
[----:B------:R-:W-:Y:S01]  /*4800*/  HADD2.F32 R44, -RZ, R89.H0_H0 ;  /* 0x20000059ff2c7230 */ /* 0x000fe20000004100 */
[----:B------:R-:W-:Y:S01]  /*4810*/  F2FP.F16.F32.PACK_AB R45, R45, R88 ;  /* 0x000000582d2d723e */ /* 0x000fe200000000ff */
[----:B------:R-:W-:-:S02]  /*4820*/  HADD2.F32 R47, -RZ, R98.H1_H1 ;  /* 0x30000062ff2f7230 */ /* 0x000fc40000004100 */
[----:B------:R-:W-:Y:S02]  /*4830*/  HADD2.F32 R89, -RZ, R98.H0_H0 ;  /* 0x20000062ff597230 */ /* 0x000fe40000004100 */
[----:B------:R-:W-:Y:S02]  /*4840*/  HADD2.F32 R86, -RZ, R86.H0_H0 ;  /* 0x20000056ff567230 */ /* 0x000fe40000004100 */
[-C--:B------:R-:W-:Y:S01]  /*4850*/  FMUL.FTZ R98, R47, R44.reuse ;  /* 0x0000002c2f627220 */ /* 0x080fe20000410000 */
[----:B------:R-:W-:-:S03]  /*4860*/  FMUL.FTZ R138, R89, R44 ;  /* 0x0000002c598a7220 */ /* 0x000fc60000410000 */
[-C--:B------:R-:W-:Y:S01]  /*4870*/  FFMA.FTZ R44, R89, R86.reuse, -R98 ;  /* 0x00000056592c7223 */ /* 0x080fe20000010862 */
[--C-:B------:R-:W-:Y:S02]  /*4880*/  HADD2.F32 R98, -RZ, R87.reuse.H0_H0 ;  /* 0x20000057ff627230 */ /* 0x100fe40000004100 */
[----:B------:R-:W-:Y:S01]  /*4890*/  FFMA.FTZ R47, R47, R86, R138 ;  /* 0x000000562f2f7223 */ /* 0x000fe2000001008a */
[----:B------:R-:W-:Y:S02]  /*48a0*/  IMAD.MOV.U32 R86, RZ, RZ, R46 ;  /* 0x000000ffff567224 */ /* 0x000fe400078e002e */
[----:B------:R-:W-:Y:S02]  /*48b0*/  HADD2.F32 R46, -RZ, R87.H1_H1 ;  /* 0x30000057ff2e7230 */ /* 0x000fe40000004100 */
[----:B------:R-:W-:Y:S01]  /*48c0*/  HADD2.F32 R89, -RZ, R185.H1_H1 ;  /* 0x300000b9ff597230 */ /* 0x000fe20000004100 */
[----:B------:R-:W-:Y:S02]  /*48d0*/  F2FP.F16.F32.PACK_AB R47, R47, R44 ;  /* 0x0000002c2f2f723e */ /* 0x000fe400000000ff */
[-C--:B------:R-:W-:Y:S01]  /*48e0*/  FMUL.FTZ R87, R46, R99.reuse ;  /* 0x000000632e577220 */ /* 0x080fe20000410000 */
[----:B------:R-:W-:-:S03]  /*48f0*/  FMUL.FTZ R99, R98, R99 ;  /* 0x0000006362637220 */ /* 0x000fc60000410000 */
[-C--:B------:R-:W-:Y:S01]  /*4900*/  FFMA.FTZ R87, R98, R89.reuse, -R87 ;  /* 0x0000005962577223 */ /* 0x080fe20000010857 */
[--C-:B------:R-:W-:Y:S02]  /*4910*/  HADD2.F32 R98, -RZ, R86.reuse.H0_H0 ;  /* 0x20000056ff627230 */ /* 0x100fe40000004100 */
[----:B------:R-:W-:Y:S01]  /*4920*/  FFMA.FTZ R46, R46, R89, R99 ;  /* 0x000000592e2e7223 */ /* 0x000fe20000010063 */
[----:B------:R-:W-:Y:S02]  /*4930*/  HADD2.F32 R86, -RZ, R86.H1_H1 ;  /* 0x30000056ff567230 */ /* 0x000fe40000004100 */
[----:B------:R-:W-:Y:S02]  /*4940*/  HADD2.F32 R89, -RZ, R185.H0_H0 ;  /* 0x200000b9ff597230 */ /* 0x000fe40000004100 */
[----:B------:R-:W-:Y:S01]  /*4950*/  F2FP.F16.F32.PACK_AB R44, R46, R87 ;  /* 0x000000572e2c723e */ /* 0x000fe200000000ff */
[-C--:B------:R-:W-:Y:S01]  /*4960*/  FMUL.FTZ R99, R86, R139.reuse ;  /* 0x0000008b56637220 */ /* 0x080fe20000410000 */
[----:B------:R-:W-:-:S03]  /*4970*/  FMUL.FTZ R139, R98, R139 ;  /* 0x0000008b628b7220 */ /* 0x000fc60000410000 */
[-C--:B------:R-:W-:Y:S01]  /*4980*/  FFMA.FTZ R99, R98, R89.reuse, -R99 ;  /* 0x0000005962637223 */ /* 0x080fe20000010863 */
[----:B------:R-:W-:-:S05]  /*4990*/  FFMA.FTZ R86, R86, R89, R139 ;  /* 0x0000005956567223 */ /* 0x000fca000001008b */
[----:B------:R-:W-:-:S07]  /*49a0*/  F2FP.F16.F32.PACK_AB R46, R86, R99 ;  /* 0x00000063562e723e */ /* 0x000fce00000000ff */
.L_x_643:
[----:B------:R-:W-:Y:S05]  /*49b0*/  BSYNC B3 ;  /* 0x0000000000037941 */ /* 0x000fea0003800000 */
.L_x_642:
[----:B------:R-:W-:Y:S01]  /*49c0*/  ULDC.64 UR4, c[0x0][0x2e8] ;  /* 0x0000ba0000047ab9 */ /* 0x000fe20000000a00 */
[----:B------:R-:W-:Y:S01]  /*49d0*/  ULDC.64 UR6, c[0x0][0x208] ;  /* 0x0000820000067ab9 */ /* 0x000fe20000000a00 */
[----:B------:R-:W-:-:S04]  /*49e0*/  LEA R86, P3, R94, UR4, 0x1 ;  /* 0x000000045e567c11 */ /* 0x000fc8000f8608ff */
[----:B------:R-:W-:-:S05]  /*49f0*/  LEA.HI.X R87, R94, UR5, R95, 0x1, P3 ;  /* 0x000000055e577c11 */ /* 0x000fca00098f0c5f */
[----:B--2---:R3:W-:Y:S04]  /*4a00*/  STG.E.128 desc[UR6][R86.64], R44 ;  /* 0x0000002c56007986 */ /* 0x0047e8000c101d06 */
.L_x_641:
[----:B------:R-:W-:Y:S05]  /*4a10*/  BSYNC B2 ;  /* 0x0000000000027941 */ /* 0x000fea0003800000 */
.L_x_640:
[----:B------:R-:W-:Y:S05]  /*4a20*/  @P1 BRA `(.L_x_639) ;  /* 0x0000000000d41947 */ /* 0x000fea0003800000 */
[----:B0-23--:R0:W2:Y:S01]  /*4a30*/  LDS.128 R44, [R5+0x24c00] ;  /* 0x024c0000052c7984 */ /* 0x00d0a20000000c00 */
[----:B------:R-:W-:Y:S01]  /*4a40*/  IADD3 R90, P3, R90, R13, RZ ;  /* 0x0000000d5a5a7210 */ /* 0x000fe20007f7e0ff */
[----:B------:R-:W-:Y:S04]  /*4a50*/  BSSY B2, `(.L_x_644) ;  /* 0x000002d000027945 */ /* 0x000fe80003800000 */
[----:B------:R-:W-:Y:S01]  /*4a60*/  IMAD.X R91, R91, 0x1, R8, P3 ;  /* 0x000000015b5b7824 */ /* 0x000fe200018e0608 */
[----:B------:R-:W-:-:S13]  /*4a70*/  ISETP.GE.AND P3, PT, R220, R84, PT ;  /* 0x00000054dc00720c */ /* 0x000fda0003f66270 */
[----:B0-----:R-:W-:Y:S05]  /*4a80*/  @P3 BRA `(.L_x_645) ;  /* 0x0000000000a43947 */ /* 0x001fea0003800000 */
[--C-:B------:R-:W-:Y:S01]  /*4a90*/  SHF.R.U64 R82, R82, 0x10, R83.reuse ;  /* 0x0000001052527819 */ /* 0x100fe20000001253 */
[----:B--2---:R-:W-:Y:S01]  /*4aa0*/  HADD2.F32 R87, -RZ, R45.H1_H1 ;  /* 0x3000002dff577230 */ /* 0x004fe20000004100 */
[----:B------:R-:W-:Y:S01]  /*4ab0*/  SHF.R.U32.HI R83, RZ, 0x10, R83 ;  /* 0x00000010ff537819 */ /* 0x000fe20000011653 */
[----:B------:R-:W-:Y:S01]  /*4ac0*/  HADD2.F32 R86, -RZ, R47.H1_H1 ;  /* 0x3000002fff567230 */ /* 0x000fe20000004100 */
[--C-:B------:R-:W-:Y:S01]  /*4ad0*/  SHF.R.U64 R80, R80, 0x10, R81.reuse ;  /* 0x0000001050507819 */ /* 0x100fe20000001251 */
[----:B------:R-:W-:Y:S01]  /*4ae0*/  HADD2.F32 R82, -RZ, R82.H0_H0 ;  /* 0x20000052ff527230 */ /* 0x000fe20000004100 */
[----:B------:R-:W-:Y:S01]  /*4af0*/  SHF.R.U32.HI R81, RZ, 0x10, R81 ;  /* 0x00000010ff517819 */ /* 0x000fe20000011651 */
[----:B------:R-:W-:Y:S02]  /*4b00*/  HADD2.F32 R83, -RZ, R83.H0_H0 ;  /* 0x20000053ff537230 */ /* 0x000fe40000004100 */
[----:B------:R-:W-:Y:S02]  /*4b10*/  HADD2.F32 R45, -RZ, R45.H0_H0 ;  /* 0x2000002dff2d7230 */ /* 0x000fe40000004100 */
[----:B------:R-:W-:Y:S01]  /*4b20*/  FMUL.FTZ R94, R87, R82 ;  /* 0x00000052575e7220 */ /* 0x000fe20000410000 */
[----:B------:R-:W-:-:S02]  /*4b30*/  HADD2.F32 R88, -RZ, R47.H0_H0 ;  /* 0x2000002fff587230 */ /* 0x000fc40000004100 */
[-C--:B------:R-:W-:Y:S01]  /*4b40*/  FMUL.FTZ R47, R86, R83.reuse ;  /* 0x00000053562f7220 */ /* 0x080fe20000410000 */
[----:B------:R-:W-:Y:S02]  /*4b50*/  HADD2.F32 R80, -RZ, R80.H0_H0 ;  /* 0x20000050ff507230 */ /* 0x000fe40000004100 */
[C---:B------:R-:W-:Y:S01]  /*4b60*/  FMUL.FTZ R82, R45.reuse, R82 ;  /* 0x000000522d527220 */ /* 0x040fe20000410000 */
[----:B------:R-:W-:Y:S02]  /*4b70*/  HADD2.F32 R81, -RZ, R81.H0_H0 ;  /* 0x20000051ff517230 */ /* 0x000fe40000004100 */
[----:B------:R-:W-:Y:S01]  /*4b80*/  FMUL.FTZ R83, R88, R83 ;  /* 0x0000005358537220 */ /* 0x000fe20000410000 */
[-C--:B------:R-:W-:Y:S01]  /*4b90*/  FFMA.FTZ R94, R45, R80.reuse, -R94 ;  /* 0x000000502d5e7223 */ /* 0x080fe2000001085e */
[----:B------:R-:W-:Y:S02]  /*4ba0*/  FFMA.FTZ R87, R87, R80, R82 ;  /* 0x0000005057577223 */ /* 0x000fe40000010052 */
[----:B------:R-:W-:Y:S01]  /*4bb0*/  FFMA.FTZ R86, R86, R81, R83 ;  /* 0x0000005156567223 */ /* 0x000fe20000010053 */
[----:B------:R-:W-:-:S02]  /*4bc0*/  HADD2.F32 R83, -RZ, R168.H1_H1 ;  /* 0x300000a8ff537230 */ /* 0x000fc40000004100 */
[----:B------:R-:W-:Y:S01]  /*4bd0*/  FFMA.FTZ R47, R88, R81, -R47 ;  /* 0x00000051582f7223 */ /* 0x000fe2000001082f */
[--C-:B------:R-:W-:Y:S02]  /*4be0*/  HADD2.F32 R80, -RZ, R44.reuse.H1_H1 ;  /* 0x3000002cff507230 */ /* 0x100fe40000004100 */
[----:B------:R-:W-:Y:S02]  /*4bf0*/  HADD2.F32 R82, -RZ, R44.H0_H0 ;  /* 0x2000002cff527230 */ /* 0x000fe40000004100 */
[----:B------:R-:W-:Y:S02]  /*4c00*/  HADD2.F32 R81, -RZ, R168.H0_H0 ;  /* 0x200000a8ff517230 */ /* 0x000fe40000004100 */
[-C--:B------:R-:W-:Y:S01]  /*4c10*/  FMUL.FTZ R89, R80, R83.reuse ;  /* 0x0000005350597220 */ /* 0x080fe20000410000 */
[--C-:B------:R-:W-:Y:S02]  /*4c20*/  HADD2.F32 R44, -RZ, R46.reuse.H1_H1 ;  /* 0x3000002eff2c7230 */ /* 0x100fe40000004100 */
[----:B------:R-:W-:Y:S01]  /*4c30*/  FMUL.FTZ R95, R82, R83 ;  /* 0x00000053525f7220 */ /* 0x000fe20000410000 */
[----:B------:R-:W-:Y:S01]  /*4c40*/  HADD2.F32 R46, -RZ, R46.H0_H0 ;  /* 0x2000002eff2e7230 */ /* 0x000fe20000004100 */
[----:B------:R-:W-:Y:S01]  /*4c50*/  F2FP.F16.F32.PACK_AB R47, R86, R47 ;  /* 0x0000002f562f723e */ /* 0x000fe200000000ff */
[----:B------:R-:W-:-:S02]  /*4c60*/  HADD2.F32 R45, -RZ, R169.H1_H1 ;  /* 0x300000a9ff2d7230 */ /* 0x000fc40000004100 */
[-C--:B------:R-:W-:Y:S01]  /*4c70*/  FMUL.FTZ R83, R44, R81.reuse ;  /* 0x000000512c537220 */ /* 0x080fe20000410000 */
[----:B------:R-:W-:Y:S02]  /*4c80*/  HADD2.F32 R169, -RZ, R169.H0_H0 ;  /* 0x200000a9ffa97230 */ /* 0x000fe40000004100 */
[----:B------:R-:W-:Y:S01]  /*4c90*/  FMUL.FTZ R81, R46, R81 ;  /* 0x000000512e517220 */ /* 0x000fe20000410000 */
[-C--:B------:R-:W-:Y:S01]  /*4ca0*/  FFMA.FTZ R82, R82, R45.reuse, -R89 ;  /* 0x0000002d52527223 */ /* 0x080fe20000010859 */
[----:B------:R-:W-:Y:S01]  /*4cb0*/  FFMA.FTZ R95, R80, R45, R95 ;  /* 0x0000002d505f7223 */ /* 0x000fe2000001005f */
[-C--:B------:R-:W-:Y:S01]  /*4cc0*/  FFMA.FTZ R83, R46, R169.reuse, -R83 ;  /* 0x000000a92e537223 */ /* 0x080fe20000010853 */
[----:B------:R-:W-:Y:S01]  /*4cd0*/  FFMA.FTZ R44, R44, R169, R81 ;  /* 0x000000a92c2c7223 */ /* 0x000fe20000010051 */
[----:B------:R-:W-:Y:S02]  /*4ce0*/  F2FP.F16.F32.PACK_AB R45, R87, R94 ;  /* 0x0000005e572d723e */ /* 0x000fe400000000ff */
[----:B------:R-:W-:-:S02]  /*4cf0*/  F2FP.F16.F32.PACK_AB R82, R95, R82 ;  /* 0x000000525f52723e */ /* 0x000fc400000000ff */
[----:B------:R-:W-:Y:S02]  /*4d00*/  F2FP.F16.F32.PACK_AB R46, R44, R83 ;  /* 0x000000532c2e723e */ /* 0x000fe400000000ff */
[----:B------:R-:W-:-:S07]  /*4d10*/  MOV R44, R82 ;  /* 0x00000052002c7202 */ /* 0x000fce0000000f00 */
.L_x_645:
[----:B------:R-:W-:Y:S05]  /*4d20*/  BSYNC B2 ;  /* 0x0000000000027941 */ /* 0x000fea0003800000 */
.L_x_644:
[----:B------:R-:W-:Y:S01]  /*4d30*/  ULDC.64 UR4, c[0x0][0x2e8] ;  /* 0x0000ba0000047ab9 */ /* 0x000fe20000000a00 */
[----:B------:R-:W-:Y:S01]  /*4d40*/  ULDC.64 UR6, c[0x0][0x208] ;  /* 0x0000820000067ab9 */ /* 0x000fe20000000a00 */
[----:B------:R-:W-:-:S04]  /*4d50*/  LEA R80, P3, R90, UR4, 0x1 ;  /* 0x000000045a507c11 */ /* 0x000fc8000f8608ff */
[----:B------:R-:W-:-:S05]  /*4d60*/  LEA.HI.X R81, R90, UR5, R91, 0x1, P3 ;  /* 0x000000055a517c11 */ /* 0x000fca00098f0c5b */
[----:B--2---:R4:W-:Y:S04]  /*4d70*/  STG.E.128 desc[UR6][R80.64], R44 ;  /* 0x0000002c50007986 */ /* 0x0049e8000c101d06 */
.L_x_639:
[----:B------:R-:W-:Y:S05]  /*4d80*/  BSYNC B1 ;  /* 0x0000000000017941 */ /* 0x000fea0003800000 */
.L_x_638:
[----:B---3--:R-:W3:Y:S01]  /*4d90*/  LDL R91, [R1+0x4] ;  /* 0x00000400015b7983 */ /* 0x008ee20000100800 */
[----:B------:R-:W-:Y:S01]  /*4da0*/  BSSY B1, `(.L_x_646) ;  /* 0x0000074000017945 */ /* 0x000fe20003800000 */
[----:B---3--:R-:W-:-:S13]  /*4db0*/  LOP3.LUT P3, RZ, R91, 0x4, RZ, 0xc0, !PT ;  /* 0x000000045bff7812 */ /* 0x008fda000786c0ff */
[----:B------:R-:W-:Y:S05]  /*4dc0*/  @P3 BRA `(.L_x_647) ;  /* 0x0000000400c43947 */ /* 0x000fea0003800000 */
[----:B----4-:R-:W-:Y:S01]  /*4dd0*/  IADD3 R80, P3, P4, R126, R136, R16 ;  /* 0x000000887e507210 */ /* 0x010fe20007c7e010 */
        /* <DEDUP_REMOVED lines=10> */
[----:B--2---:R-:W-:Y:S01]  /*4e80*/  HADD2.F32 R88, -RZ, R45.H1_H1 ;  /* 0x3000002dff587230 */ /* 0x004fe20000004100 */
[----:B------:R-:W-:Y:S02]  /*4e90*/  SHF.R.U64 R87, R78, 0x10, R79 ;  /* 0x000000104e577819 */ /* 0x000fe4000000124f */
[----:B------:R-:W-:Y:S01]  /*4ea0*/  SHF.R.U32.HI R76, RZ, 0x10, R77 ;  /* 0x00000010ff4c7819 */ /* 0x000fe2000001164d */
[----:B------:R-:W-:Y:S01]  /*4eb0*/  IMAD.MOV.U32 R77, RZ, RZ, R47 ;  /* 0x000000ffff4d7224 */ /* 0x000fe200078e002f */
[----:B------:R-:W-:Y:S01]  /*4ec0*/  SHF.R.U32.HI R89, RZ, 0x10, R79 ;  /* 0x00000010ff597819 */ /* 0x000fe2000001164f */
[----:B------:R-:W-:Y:S02]  /*4ed0*/  HADD2.F32 R47, -RZ, R86.H0_H0 ;  /* 0x20000056ff2f7230 */ /* 0x000fe40000004100 */
[----:B------:R-:W-:Y:S02]  /*4ee0*/  HADD2.F32 R87, -RZ, R87.H0_H0 ;  /* 0x20000057ff577230 */ /* 0x000fe40000004100 */
[----:B------:R-:W-:-:S02]  /*4ef0*/  HADD2.F32 R86, -RZ, R45.H0_H0 ;  /* 0x2000002dff567230 */ /* 0x000fc40000004100 */
[----:B------:R-:W-:Y:S02]  /*4f00*/  HADD2.F32 R89, -RZ, R89.H0_H0 ;  /* 0x20000059ff597230 */ /* 0x000fe40000004100 */
[-C--:B------:R-:W-:Y:S01]  /*4f10*/  FMUL.FTZ R45, R88, R87.reuse ;  /* 0x00000057582d7220 */ /* 0x080fe20000410000 */
[--C-:B------:R-:W-:Y:S02]  /*4f20*/  HADD2.F32 R78, -RZ, R77.reuse.H1_H1 ;  /* 0x3000004dff4e7230 */ /* 0x100fe40000004100 */
[C---:B------:R-:W-:Y:S01]  /*4f30*/  FMUL.FTZ R87, R86.reuse, R87 ;  /* 0x0000005756577220 */ /* 0x040fe20000410000 */
[----:B------:R-:W-:Y:S02]  /*4f40*/  HADD2.F32 R77, -RZ, R77.H0_H0 ;  /* 0x2000004dff4d7230 */ /* 0x000fe40000004100 */
[----:B------:R-:W-:Y:S01]  /*4f50*/  FFMA.FTZ R45, R86, R47, -R45 ;  /* 0x0000002f562d7223 */ /* 0x000fe2000001082d */
[----:B------:R-:W-:Y:S02]  /*4f60*/  HADD2.F32 R79, -RZ, R76.H0_H0 ;  /* 0x2000004cff4f7230 */ /* 0x000fe40000004100 */
[----:B------:R-:W-:Y:S01]  /*4f70*/  FMUL.FTZ R90, R78, R89 ;  /* 0x000000594e5a7220 */ /* 0x000fe20000410000 */
[----:B------:R-:W-:Y:S01]  /*4f80*/  FFMA.FTZ R76, R88, R47, R87 ;  /* 0x0000002f584c7223 */ /* 0x000fe20000010057 */
[----:B------:R-:W-:Y:S01]  /*4f90*/  FMUL.FTZ R89, R77, R89 ;  /* 0x000000594d597220 */ /* 0x000fe20000410000 */
[----:B------:R-:W-:-:S02]  /*4fa0*/  HADD2.F32 R87, -RZ, R174.H0_H0 ;  /* 0x200000aeff577230 */ /* 0x000fc40000004100 */
[-C--:B------:R-:W-:Y:S01]  /*4fb0*/  FFMA.FTZ R47, R77, R79.reuse, -R90 ;  /* 0x0000004f4d2f7223 */ /* 0x080fe2000001085a */
[--C-:B------:R-:W-:Y:S02]  /*4fc0*/  HADD2.F32 R77, -RZ, R44.reuse.H1_H1 ;  /* 0x3000002cff4d7230 */ /* 0x100fe40000004100 */
[----:B------:R-:W-:Y:S01]  /*4fd0*/  FFMA.FTZ R78, R78, R79, R89 ;  /* 0x0000004f4e4e7223 */ /* 0x000fe20000010059 */
[----:B------:R-:W-:Y:S01]  /*4fe0*/  HADD2.F32 R44, -RZ, R44.H0_H0 ;  /* 0x2000002cff2c7230 */ /* 0x000fe20000004100 */
[----:B------:R-:W-:Y:S01]  /*4ff0*/  F2FP.F16.F32.PACK_AB R45, R76, R45 ;  /* 0x0000002d4c2d723e */ /* 0x000fe200000000ff */
[----:B------:R-:W-:Y:S02]  /*5000*/  HADD2.F32 R174, -RZ, R174.H1_H1 ;  /* 0x300000aeffae7230 */ /* 0x000fe40000004100 */
[-C--:B------:R-:W-:Y:S01]  /*5010*/  FMUL.FTZ R89, R77, R87.reuse ;  /* 0x000000574d597220 */ /* 0x080fe20000410000 */
[--C-:B------:R-:W-:Y:S02]  /*5020*/  HADD2.F32 R79, -RZ, R46.reuse.H1_H1 ;  /* 0x3000002eff4f7230 */ /* 0x100fe40000004100 */
[----:B------:R-:W-:Y:S01]  /*5030*/  FMUL.FTZ R88, R44, R87 ;  /* 0x000000572c587220 */ /* 0x000fe20000410000 */
[----:B------:R-:W-:Y:S01]  /*5040*/  HADD2.F32 R46, -RZ, R46.H0_H0 ;  /* 0x2000002eff2e7230 */ /* 0x000fe20000004100 */
[----:B------:R-:W-:Y:S01]  /*5050*/  F2FP.F16.F32.PACK_AB R47, R78, R47 ;  /* 0x0000002f4e2f723e */ /* 0x000fe200000000ff */
[----:B------:R-:W-:-:S02]  /*5060*/  HADD2.F32 R86, -RZ, R167.H0_H0 ;  /* 0x200000a7ff567230 */ /* 0x000fc40000004100 */
[-C--:B------:R-:W-:Y:S01]  /*5070*/  FMUL.FTZ R87, R79, R174.reuse ;  /* 0x000000ae4f577220 */ /* 0x080fe20000410000 */
[----:B------:R-:W-:Y:S02]  /*5080*/  HADD2.F32 R167, -RZ, R167.H1_H1 ;  /* 0x300000a7ffa77230 */ /* 0x000fe40000004100 */
[----:B------:R-:W-:Y:S01]  /*5090*/  FMUL.FTZ R174, R46, R174 ;  /* 0x000000ae2eae7220 */ /* 0x000fe20000410000 */
[-C--:B------:R-:W-:Y:S01]  /*50a0*/  FFMA.FTZ R89, R44, R86.reuse, -R89 ;  /* 0x000000562c597223 */ /* 0x080fe20000010859 */
[----:B------:R-:W-:Y:S01]  /*50b0*/  FFMA.FTZ R88, R77, R86, R88 ;  /* 0x000000564d587223 */ /* 0x000fe20000010058 */
[-C--:B------:R-:W-:Y:S01]  /*50c0*/  FFMA.FTZ R87, R46, R167.reuse, -R87 ;  /* 0x000000a72e577223 */ /* 0x080fe20000010857 */
[----:B------:R-:W-:-:S03]  /*50d0*/  FFMA.FTZ R174, R79, R167, R174 ;  /* 0x000000a74fae7223 */ /* 0x000fc600000100ae */
[----:B------:R-:W-:Y:S02]  /*50e0*/  F2FP.F16.F32.PACK_AB R44, R88, R89 ;  /* 0x00000059582c723e */ /* 0x000fe400000000ff */
[----:B------:R-:W-:-:S07]  /*50f0*/  F2FP.F16.F32.PACK_AB R46, R174, R87 ;  /* 0x00000057ae2e723e */ /* 0x000fce00000000ff */
.L_x_651:
[----:B------:R-:W-:Y:S05]  /*5100*/  BSYNC B3 ;  /* 0x0000000000037941 */ /* 0x000fea0003800000 */
.L_x_650:
[----:B------:R-:W-:Y:S01]  /*5110*/  ULDC.64 UR4, c[0x0][0x2e8] ;  /* 0x0000ba0000047ab9 */ /* 0x000fe20000000a00 */
[----:B------:R-:W-:Y:S01]  /*5120*/  ULDC.64 UR6, c[0x0][0x208] ;  /* 0x0000820000067ab9 */ /* 0x000fe20000000a00 */
[----:B------:R-:W-:-:S04]  /*5130*/  LEA R76, P3, R82, UR4, 0x1 ;  /* 0x00000004524c7c11 */ /* 0x000fc8000f8608ff */
[----:B------:R-:W-:-:S05]  /*5140*/  LEA.HI.X R77, R82, UR5, R83, 0x1, P3 ;  /* 0x00000005524d7c11 */ /* 0x000fca00098f0c53 */
[----:B--2---:R3:W-:Y:S04]  /*5150*/  STG.E.128 desc[UR6][R76.64], R44 ;  /* 0x0000002c4c007986 */ /* 0x0047e8000c101d06 */
.L_x_649:
[----:B------:R-:W-:Y:S05]  /*5160*/  BSYNC B2 ;  /* 0x0000000000027941 */ /* 0x000fea0003800000 */
.L_x_648:
[----:B------:R-:W-:Y:S05]  /*5170*/  @P1 BRA `(.L_x_647) ;  /* 0x0000000000d81947 */ /* 0x000fea0003800000 */
[----:B0-23--:R0:W2:Y:S01]  /*5180*/  LDS.128 R44, [R5+0x25c00] ;  /* 0x025c0000052c7984 */ /* 0x00d0a20000000c00 */
[----:B------:R-:W-:Y:S01]  /*5190*/  IADD3 R80, P3, R80, R13, RZ ;  /* 0x0000000d50507210 */ /* 0x000fe20007f7e0ff */
[----:B------:R-:W-:Y:S04]  /*51a0*/  BSSY B2, `(.L_x_652) ;  /* 0x000002e000027945 */ /* 0x000fe80003800000 */
[----:B------:R-:W-:Y:S01]  /*51b0*/  IMAD.X R81, R81, 0x1, R8, P3 ;  /* 0x0000000151517824 */ /* 0x000fe200018e0608 */
[----:B------:R-:W-:-:S13]  /*51c0*/  ISETP.GE.AND P3, PT, R220, R84, PT ;  /* 0x00000054dc00720c */ /* 0x000fda0003f66270 */
[----:B0-----:R-:W-:Y:S05]  /*51d0*/  @P3 BRA `(.L_x_653) ;  /* 0x0000000000a83947 */ /* 0x001fea0003800000 */
[--C-:B------:R-:W-:Y:S02]  /*51e0*/  SHF.R.U64 R79, R72, 0x10, R73.reuse ;  /* 0x00000010484f7819 */ /* 0x100fe40000001249 */
[----:B------:R-:W-:Y:S01]  /*51f0*/  SHF.R.U32.HI R77, RZ, 0x10, R73 ;  /* 0x00000010ff4d7819 */ /* 0x000fe20000011649 */
[----:B--2---:R-:W-:Y:S01]  /*5200*/  IMAD.MOV.U32 R73, RZ, RZ, R47 ;  /* 0x000000ffff497224 */ /* 0x004fe200078e002f */
[--C-:B------:R-:W-:Y:S01]  /*5210*/  SHF.R.U64 R76, R74, 0x10, R75.reuse ;  /* 0x000000104a4c7819 */ /* 0x100fe2000000124b */
[----:B------:R-:W-:Y:S01]  /*5220*/  HADD2.F32 R47, -RZ, R45.H1_H1 ;  /* 0x3000002dff2f7230 */ /* 0x000fe20000004100 */
[----:B------:R-:W-:Y:S01]  /*5230*/  SHF.R.U32.HI R78, RZ, 0x10, R75 ;  /* 0x00000010ff4e7819 */ /* 0x000fe2000001164b */
[----:B------:R-:W-:Y:S01]  /*5240*/  HADD2.F32 R74, -RZ, R79.H0_H0 ;  /* 0x2000004fff4a7230 */ /* 0x000fe20000004100 */
[----:B------:R-:W-:Y:S01]  /*5250*/  MOV R72, R44 ;  /* 0x0000002c00487202 */ /* 0x000fe20000000f00 */
[----:B------:R-:W-:Y:S02]  /*5260*/  HADD2.F32 R44, -RZ, R45.H0_H0 ;  /* 0x2000002dff2c7230 */ /* 0x000fe40000004100 */
[----:B------:R-:W-:-:S02]  /*5270*/  HADD2.F32 R75, -RZ, R76.H0_H0 ;  /* 0x2000004cff4b7230 */ /* 0x000fc40000004100 */
[----:B------:R-:W-:Y:S02]  /*5280*/  HADD2.F32 R78, -RZ, R78.H0_H0 ;  /* 0x2000004eff4e7230 */ /* 0x000fe40000004100 */
[--C-:B------:R-:W-:Y:S02]  /*5290*/  HADD2.F32 R45, -RZ, R73.reuse.H1_H1 ;  /* 0x30000049ff2d7230 */ /* 0x100fe40000004100 */
[-C--:B------:R-:W-:Y:S01]  /*52a0*/  FMUL.FTZ R82, R44, R75.reuse ;  /* 0x0000004b2c527220 */ /* 0x080fe20000410000 */
[----:B------:R-:W-:Y:S02]  /*52b0*/  HADD2.F32 R73, -RZ, R73.H0_H0 ;  /* 0x20000049ff497230 */ /* 0x000fe40000004100 */
[----:B------:R-:W-:Y:S02]  /*52c0*/  HADD2.F32 R76, -RZ, R77.H0_H0 ;  /* 0x2000004dff4c7230 */ /* 0x000fe40000004100 */
[----:B------:R-:W-:Y:S01]  /*52d0*/  FMUL.FTZ R77, R47, R75 ;  /* 0x0000004b2f4d7220 */ /* 0x000fe20000410000 */
[-C--:B------:R-:W-:Y:S01]  /*52e0*/  FMUL.FTZ R86, R45, R78.reuse ;  /* 0x0000004e2d567220 */ /* 0x080fe20000410000 */
[----:B------:R-:W-:-:S02]  /*52f0*/  FMUL.FTZ R78, R73, R78 ;  /* 0x0000004e494e7220 */ /* 0x000fc40000410000 */
[-C--:B------:R-:W-:Y:S01]  /*5300*/  FFMA.FTZ R44, R44, R74.reuse, -R77 ;  /* 0x0000004a2c2c7223 */ /* 0x080fe2000001084d */
[----:B------:R-:W-:Y:S01]  /*5310*/  FFMA.FTZ R77, R47, R74, R82 ;  /* 0x0000004a2f4d7223 */ /* 0x000fe20000010052 */
[-C--:B------:R-:W-:Y:S01]  /*5320*/  FFMA.FTZ R83, R45, R76.reuse, R78 ;  /* 0x0000004c2d537223 */ /* 0x080fe2000001004e */
[--C-:B------:R-:W-:Y:S02]  /*5330*/  HADD2.F32 R74, -RZ, R93.reuse.H0_H0 ;  /* 0x2000005dff4a7230 */ /* 0x100fe40000004100 */
[----:B------:R-:W-:Y:S01]  /*5340*/  FFMA.FTZ R86, R73, R76, -R86 ;  /* 0x0000004c49567223 */ /* 0x000fe20000010856 */
[----:B------:R-:W-:Y:S02]  /*5350*/  HADD2.F32 R45, -RZ, R72.H1_H1 ;  /* 0x30000048ff2d7230 */ /* 0x000fe40000004100 */
[----:B------:R-:W-:Y:S02]  /*5360*/  HADD2.F32 R47, -RZ, R46.H1_H1 ;  /* 0x3000002eff2f7230 */ /* 0x000fe40000004100 */
[----:B------:R-:W-:-:S02]  /*5370*/  HADD2.F32 R93, -RZ, R93.H1_H1 ;  /* 0x3000005dff5d7230 */ /* 0x000fc40000004100 */
[-C--:B------:R-:W-:Y:S01]  /*5380*/  FMUL.FTZ R75, R45, R74.reuse ;  /* 0x0000004a2d4b7220 */ /* 0x080fe20000410000 */
[----:B------:R-:W-:Y:S02]  /*5390*/  HADD2.F32 R72, -RZ, R72.H0_H0 ;  /* 0x20000048ff487230 */ /* 0x000fe40000004100 */
[----:B------:R-:W-:Y:S02]  /*53a0*/  HADD2.F32 R46, -RZ, R46.H0_H0 ;  /* 0x2000002eff2e7230 */ /* 0x000fe40000004100 */
[-C--:B------:R-:W-:Y:S01]  /*53b0*/  FMUL.FTZ R79, R47, R93.reuse ;  /* 0x0000005d2f4f7220 */ /* 0x080fe20000410000 */
[--C-:B------:R-:W-:Y:S02]  /*53c0*/  HADD2.F32 R73, -RZ, R85.reuse.H1_H1 ;  /* 0x30000055ff497230 */ /* 0x100fe40000004100 */
[----:B------:R-:W-:Y:S01]  /*53d0*/  FMUL.FTZ R74, R72, R74 ;  /* 0x0000004a484a7220 */ /* 0x000fe20000410000 */
[----:B------:R-:W-:Y:S02]  /*53e0*/  HADD2.F32 R85, -RZ, R85.H0_H0 ;  /* 0x20000055ff557230 */ /* 0x000fe40000004100 */
[----:B------:R-:W-:Y:S01]  /*53f0*/  FMUL.FTZ R76, R46, R93 ;  /* 0x0000005d2e4c7220 */ /* 0x000fe20000410000 */
[-C--:B------:R-:W-:Y:S01]  /*5400*/  FFMA.FTZ R75, R72, R73.reuse, -R75 ;  /* 0x00000049484b7223 */ /* 0x080fe2000001084b */
[----:B------:R-:W-:Y:S01]  /*5410*/  FFMA.FTZ R74, R45, R73, R74 ;  /* 0x000000492d4a7223 */ /* 0x000fe2000001004a */
[-C--:B------:R-:W-:Y:S01]  /*5420*/  FFMA.FTZ R79, R46, R85.reuse, -R79 ;  /* 0x000000552e4f7223 */ /* 0x080fe2000001084f */
[----:B------:R-:W-:Y:S01]  /*5430*/  FFMA.FTZ R76, R47, R85, R76 ;  /* 0x000000552f4c7223 */ /* 0x000fe2000001004c */
[----:B------:R-:W-:-:S02]  /*5440*/  F2FP.F16.F32.PACK_AB R45, R77, R44 ;  /* 0x0000002c4d2d723e */ /* 0x000fc400000000ff */
[----:B------:R-:W-:Y:S02]  /*5450*/  F2FP.F16.F32.PACK_AB R47, R83, R86 ;  /* 0x00000056532f723e */ /* 0x000fe400000000ff */
[----:B------:R-:W-:Y:S02]  /*5460*/  F2FP.F16.F32.PACK_AB R44, R74, R75 ;  /* 0x0000004b4a2c723e */ /* 0x000fe400000000ff */
[----:B------:R-:W-:-:S07]  /*5470*/  F2FP.F16.F32.PACK_AB R46, R76, R79 ;  /* 0x0000004f4c2e723e */ /* 0x000fce00000000ff */
.L_x_653:
[----:B------:R-:W-:Y:S05]  /*5480*/  BSYNC B2 ;  /* 0x0000000000027941 */ /* 0x000fea0003800000 */
.L_x_652:
[----:B------:R-:W-:Y:S01]  /*5490*/  ULDC.64 UR4, c[0x0][0x2e8] ;  /* 0x0000ba0000047ab9 */ /* 0x000fe20000000a00 */
[----:B------:R-:W-:Y:S01]  /*54a0*/  ULDC.64 UR6, c[0x0][0x208] ;  /* 0x0000820000067ab9 */ /* 0x000fe20000000a00 */
[----:B------:R-:W-:-:S04]  /*54b0*/  LEA R72, P3, R80, UR4, 0x1 ;  /* 0x0000000450487c11 */ /* 0x000fc8000f8608ff */
[----:B------:R-:W-:-:S05]  /*54c0*/  LEA.HI.X R73, R80, UR5, R81, 0x1, P3 ;  /* 0x0000000550497c11 */ /* 0x000fca00098f0c51 */
[----:B--2---:R0:W-:Y:S04]  /*54d0*/  STG.E.128 desc[UR6][R72.64], R44 ;  /* 0x0000002c48007986 */ /* 0x0041e8000c101d06 */
.L_x_647:
[----:B------:R-:W-:Y:S05]  /*54e0*/  BSYNC B1 ;  /* 0x0000000000017941 */ /* 0x000fea0003800000 */
.L_x_646:
[----:B------:R-:W-:Y:S01]  /*54f0*/  LOP3.LUT P3, RZ, R91, 0x8, RZ, 0xc0, !PT ;  /* 0x000000085bff7812 */ /* 0x000fe2000786c0ff */
[----:B------:R-:W-:-:S12]  /*5500*/  BSSY B1, `(.L_x_654) ;  /* 0x0000072000017945 */ /* 0x000fd80003800000 */
[----:B------:R-:W-:Y:S05]  /*5510*/  @P3 BRA `(.L_x_655) ;  /* 0x0000000400c03947 */ /* 0x000fea0003800000 */
[----:B0-----:R-:W-:Y:S01]  /*5520*/  IADD3 R72, P3, P4, R128, R136, R16 ;  /* 0x0000008880487210 */ /* 0x001fe20007c7e010 */
[----:B------:R-:W-:Y:S03]  /*5530*/  BSSY B2, `(.L_x_656) ;  /* 0x0000038000027945 */ /* 0x000fe60003800000 */
[----:B------:R-:W-:Y:S01]  /*5540*/  IADD3.X R73, R127, R92, R17, P3, P4 ;  /* 0x0000005c7f497210 */ /* 0x000fe20001fe8411 */
[----:B------:R-:W-:Y:S08]  /*5550*/  @P0 BRA `(.L_x_657) ;  /* 0x0000000000d40947 */ /* 0x000ff00003800000 */
[----:B--234-:R0:W2:Y:S01]  /*5560*/  LDS.128 R44, [R5+0x21400] ;  /* 0x02140000052c7984 */ /* 0x01c0a20000000c00 */
[----:B------:R-:W-:Y:S01]  /*5570*/  IADD3 R74, P3, R72, R100, RZ ;  /* 0x00000064484a7210 */ /* 0x000fe20007f7e0ff */
[----:B------:R-:W-:Y:S04]  /*5580*/  BSSY B3, `(.L_x_658) ;  /* 0x000002d000037945 */ /* 0x000fe80003800000 */
[----:B------:R-:W-:Y:S01]  /*5590*/  IMAD.X R75, R73, 0x1, R14, P3 ;  /* 0x00000001494b7824 */ /* 0x000fe200018e060e */
[----:B------:R-:W-:-:S13]  /*55a0*/  ISETP.GE.AND P3, PT, R18, R84, PT ;  /* 0x000000541200720c */ /* 0x000fda0003f66270 */
[----:B0-----:R-:W-:Y:S05]  /*55b0*/  @P3 BRA `(.L_x_659) ;  /* 0x0000000000a43947 */ /* 0x001fea0003800000 */
[--C-:B------:R-:W-:Y:S01]  /*55c0*/  SHF.R.U64 R77, R68, 0x10, R69.reuse ;  /* 0x00000010444d7819 */ /* 0x100fe20000001245 */
[----:B--2---:R-:W-:Y:S01]  /*55d0*/  IMAD.MOV.U32 R68, RZ, RZ, R46 ;  /* 0x000000ffff447224 */ /* 0x004fe200078e002e */
[----:B------:R-:W-:Y:S01]  /*55e0*/  SHF.R.U32.HI R76, RZ, 0x10, R69 ;  /* 0x00000010ff4c7819 */ /* 0x000fe20000011645 */
[--C-:B------:R-:W-:Y:S01]  /*55f0*/  HADD2.F32 R46, -RZ, R45.reuse.H1_H1 ;  /* 0x3000002dff2e7230 */ /* 0x100fe20000004100 */
[--C-:B------:R-:W-:Y:S01]  /*5600*/  SHF.R.U64 R69, R70, 0x10, R71.reuse ;  /* 0x0000001046457819 */ /* 0x100fe20000001247 */
[----:B------:R-:W-:Y:S01]  /*5610*/  HADD2.F32 R45, -RZ, R45.H0_H0 ;  /* 0x2000002dff2d7230 */ /* 0x000fe20000004100 */
[----:B------:R-:W-:Y:S01]  /*5620*/  SHF.R.U32.HI R78, RZ, 0x10, R71 ;  /* 0x00000010ff4e7819 */ /* 0x000fe20000011647 */
[----:B------:R-:W-:Y:S02]  /*5630*/  HADD2.F32 R70, -RZ, R77.H0_H0 ;  /* 0x2000004dff467230 */ /* 0x000fe40000004100 */
[----:B------:R-:W-:Y:S02]  /*5640*/  HADD2.F32 R71, -RZ, R69.H0_H0 ;  /* 0x20000045ff477230 */ /* 0x000fe40000004100 */
[----:B------:R-:W-:-:S02]  /*5650*/  HADD2.F32 R78, -RZ, R78.H0_H0 ;  /* 0x2000004eff4e7230 */ /* 0x000fc40000004100 */
[--C-:B------:R-:W-:Y:S02]  /*5660*/  HADD2.F32 R69, -RZ, R47.reuse.H1_H1 ;  /* 0x3000002fff457230 */ /* 0x100fe40000004100 */
[CC--:B------:R-:W-:Y:S01]  /*5670*/  FMUL.FTZ R80, R46.reuse, R71.reuse ;  /* 0x000000472e507220 */ /* 0x0c0fe20000410000 */
[C---:B------:R-:W-:Y:S01]  /*5680*/  FMUL.FTZ R71, R45.reuse, R71 ;  /* 0x000000472d477220 */ /* 0x040fe20000410000 */
[----:B------:R-:W-:Y:S02]  /*5690*/  HADD2.F32 R47, -RZ, R47.H0_H0 ;  /* 0x2000002fff2f7230 */ /* 0x000fe40000004100 */
[-C--:B------:R-:W-:Y:S01]  /*56a0*/  FFMA.FTZ R80, R45, R70.reuse, -R80 ;  /* 0x000000462d507223 */ /* 0x080fe20000010850 */
[----:B------:R-:W-:Y:S01]  /*56b0*/  FFMA.FTZ R77, R46, R70, R71 ;  /* 0x000000462e4d7223 */ /* 0x000fe20000010047 */
[----:B------:R-:W-:Y:S02]  /*56c0*/  HADD2.F32 R76, -RZ, R76.H0_H0 ;  /* 0x2000004cff4c7230 */ /* 0x000fe40000004100 */
[----:B------:R-:W-:Y:S01]  /*56d0*/  FMUL.FTZ R82, R69, R78 ;  /* 0x0000004e45527220 */ /* 0x000fe20000410000 */
[----:B------:R-:W-:-:S02]  /*56e0*/  HADD2.F32 R70, -RZ, R183.H1_H1 ;  /* 0x300000b7ff467230 */ /* 0x000fc40000004100 */
[C---:B------:R-:W-:Y:S01]  /*56f0*/  FMUL.FTZ R78, R47.reuse, R78 ;  /* 0x0000004e2f4e7220 */ /* 0x040fe20000410000 */
[----:B------:R-:W-:Y:S02]  /*5700*/  HADD2.F32 R183, -RZ, R183.H0_H0 ;  /* 0x200000b7ffb77230 */ /* 0x000fe40000004100 */
[-C--:B------:R-:W-:Y:S01]  /*5710*/  FFMA.FTZ R82, R47, R76.reuse, -R82 ;  /* 0x0000004c2f527223 */ /* 0x080fe20000010852 */
[----:B------:R-:W-:Y:S02]  /*5720*/  HADD2.F32 R45, -RZ, R44.H1_H1 ;  /* 0x3000002cff2d7230 */ /* 0x000fe40000004100 */
[----:B------:R-:W-:Y:S01]  /*5730*/  FFMA.FTZ R81, R69, R76, R78 ;  /* 0x0000004c45517223 */ /* 0x000fe2000001004e */
[----:B------:R-:W-:Y:S02]  /*5740*/  HADD2.F32 R46, -RZ, R68.H1_H1 ;  /* 0x30000044ff2e7230 */ /* 0x000fe40000004100 */
[----:B------:R-:W-:Y:S02]  /*5750*/  HADD2.F32 R44, -RZ, R44.H0_H0 ;  /* 0x2000002cff2c7230 */ /* 0x000fe40000004100 */
[----:B------:R-:W-:Y:S01]  /*5760*/  FMUL.FTZ R71, R45, R70 ;  /* 0x000000462d477220 */ /* 0x000fe20000410000 */
[----:B------:R-:W-:-:S02]  /*5770*/  HADD2.F32 R68, -RZ, R68.H0_H0 ;  /* 0x20000044ff447230 */ /* 0x000fc40000004100 */
        /* <DEDUP_REMOVED lines=13> */
.L_x_659:
[----:B------:R-:W-:Y:S05]  /*5850*/  BSYNC B3 ;  /* 0x0000000000037941 */ /* 0x000fea0003800000 */
.L_x_658:
[----:B------:R-:W-:Y:S01]  /*5860*/  ULDC.64 UR4, c[0x0][0x2e8] ;  /* 0x0000ba0000047ab9 */ /* 0x000fe20000000a00 */
[----:B------:R-:W-:Y:S01]  /*5870*/  ULDC.64 UR6, c[0x0][0x208] ;  /* 0x0000820000067ab9 */ /* 0x000fe20000000a00 */
[----:B------:R-:W-:-:S04]  /*5880*/  LEA R68, P3, R74, UR4, 0x1 ;  /* 0x000000044a447c11 */ /* 0x000fc8000f8608ff */
[----:B------:R-:W-:-:S05]  /*5890*/  LEA.HI.X R69, R74, UR5, R75, 0x1, P3 ;  /* 0x000000054a457c11 */ /* 0x000fca00098f0c4b */
[----:B--2---:R0:W-:Y:S04]  /*58a0*/  STG.E.128 desc[UR6][R68.64], R44 ;  /* 0x0000002c44007986 */ /* 0x0041e8000c101d06 */
.L_x_657:
[----:B------:R-:W-:Y:S05]  /*58b0*/  BSYNC B2 ;  /* 0x0000000000027941 */ /* 0x000fea0003800000 */
.L_x_656:
[----:B------:R-:W-:Y:S05]  /*58c0*/  @P1 BRA `(.L_x_655) ;  /* 0x0000000000d41947 */ /* 0x000fea0003800000 */
[----:B0-234-:R0:W2:Y:S01]  /*58d0*/  LDS.128 R44, [R5+0x26c00] ;  /* 0x026c0000052c7984 */ /* 0x01d0a20000000c00 */
[----:B------:R-:W-:Y:S01]  /*58e0*/  IADD3 R72, P3, R72, R13, RZ ;  /* 0x0000000d48487210 */ /* 0x000fe20007f7e0ff */
[----:B------:R-:W-:Y:S03]  /*58f0*/  BSSY B2, `(.L_x_660) ;  /* 0x000002d000027945 */ /* 0x000fe60003800000 */
[----:B------:R-:W-:Y:S02]  /*5900*/  IADD3.X R73, R73, R8, RZ, P3, !PT ;  /* 0x0000000849497210 */ /* 0x000fe40001ffe4ff */
        /* <DEDUP_REMOVED lines=14> */
[----:B------:R-:W-:Y:S02]  /*59f0*/  HADD2.F32 R47, -RZ, R47.H0_H0 ;  /* 0x2000002fff2f7230 */ /* 0x000fe40000004100 */
[----:B------:R-:W-:Y:S01]  /*5a00*/  FMUL.FTZ R67, R45, R67 ;  /* 0x000000432d437220 */ /* 0x000fe20000410000 */
[----:B------:R-:W-:Y:S02]  /*5a10*/  HADD2.F32 R68, -RZ, R68.H0_H0 ;  /* 0x20000044ff447230 */ /* 0x000fe40000004100 */
[----:B------:R-:W-:Y:S01]  /*5a20*/  FMUL.FTZ R76, R65, R70 ;  /* 0x00000046414c7220 */ /* 0x000fe20000410000 */
[-C--:B------:R-:W-:Y:S01]  /*5a30*/  FFMA.FTZ R74, R45, R66.reuse, -R74 ;  /* 0x000000422d4a7223 */ /* 0x080fe2000001084a */
[----:B------:R-:W-:Y:S01]  /*5a40*/  FFMA.FTZ R71, R46, R66, R67 ;  /* 0x000000422e477223 */ /* 0x000fe20000010043 */
[----:B------:R-:W-:Y:S01]  /*5a50*/  FMUL.FTZ R70, R47, R70 ;  /* 0x000000462f467220 */ /* 0x000fe20000410000 */
[----:B------:R-:W-:-:S02]  /*5a60*/  HADD2.F32 R66, -RZ, R181.H1_H1 ;  /* 0x300000b5ff427230 */ /* 0x000fc40000004100 */
[-C--:B------:R-:W-:Y:S01]  /*5a70*/  FFMA.FTZ R76, R47, R68.reuse, -R76 ;  /* 0x000000442f4c7223 */ /* 0x080fe2000001084c */
[----:B------:R-:W-:Y:S02]  /*5a80*/  HADD2.F32 R67, -RZ, R182.H0_H0 ;  /* 0x200000b6ff437230 */ /* 0x000fe40000004100 */
[----:B------:R-:W-:Y:S01]  /*5a90*/  FFMA.FTZ R77, R65, R68, R70 ;  /* 0x00000044414d7223 */ /* 0x000fe20000010046 */
[----:B------:R-:W-:Y:S02]  /*5aa0*/  HADD2.F32 R45, -RZ, R44.H1_H1 ;  /* 0x3000002cff2d7230 */ /* 0x000fe40000004100 */
[----:B------:R-:W-:Y:S02]  /*5ab0*/  HADD2.F32 R46, -RZ, R64.H1_H1 ;  /* 0x30000040ff2e7230 */ /* 0x000fe40000004100 */
[----:B------:R-:W-:Y:S02]  /*5ac0*/  HADD2.F32 R44, -RZ, R44.H0_H0 ;  /* 0x2000002cff2c7230 */ /* 0x000fe40000004100 */
[----:B------:R-:W-:Y:S01]  /*5ad0*/  FMUL.FTZ R69, R45, R66 ;  /* 0x000000422d457220 */ /* 0x000fe20000410000 */
[----:B------:R-:W-:-:S02]  /*5ae0*/  HADD2.F32 R64, -RZ, R64.H0_H0 ;  /* 0x20000040ff407230 */ /* 0x000fc40000004100 */
[-C--:B------:R-:W-:Y:S01]  /*5af0*/  FMUL.FTZ R75, R46, R67.reuse ;  /* 0x000000432e4b7220 */ /* 0x080fe20000410000 */
[--C-:B------:R-:W-:Y:S02]  /*5b00*/  HADD2.F32 R47, -RZ, R166.reuse.H0_H0 ;  /* 0x200000a6ff2f7230 */ /* 0x100fe40000004100 */
[----:B------:R-:W-:Y:S01]  /*5b10*/  FMUL.FTZ R66, R44, R66 ;  /* 0x000000422c427220 */ /* 0x000fe20000410000 */
[----:B------:R-:W-:Y:S02]  /*5b20*/  HADD2.F32 R65, -RZ, R166.H1_H1 ;  /* 0x300000a6ff417230 */ /* 0x000fe40000004100 */
        /* <DEDUP_REMOVED lines=9> */
.L_x_661:
[----:B------:R-:W-:Y:S05]  /*5bc0*/  BSYNC B2 ;  /* 0x0000000000027941 */ /* 0x000fea0003800000 */
.L_x_660:
[----:B------:R-:W-:Y:S01]  /*5bd0*/  ULDC.64 UR4, c[0x0][0x2e8] ;  /* 0x0000ba0000047ab9 */ /* 0x000fe20000000a00 */
[----:B------:R-:W-:Y:S01]  /*5be0*/  ULDC.64 UR6, c[0x0][0x208] ;  /* 0x0000820000067ab9 */ /* 0x000fe20000000a00 */
[----:B------:R-:W-:-:S04]  /*5bf0*/  LEA R64, P3, R72, UR4, 0x1 ;  /* 0x0000000448407c11 */ /* 0x000fc8000f8608ff */
[----:B------:R-:W-:-:S05]  /*5c00*/  LEA.HI.X R65, R72, UR5, R73, 0x1, P3 ;  /* 0x0000000548417c11 */ /* 0x000fca00098f0c49 */
[----:B--2---:R0:W-:Y:S04]  /*5c10*/  STG.E.128 desc[UR6][R64.64], R44 ;  /* 0x0000002c40007986 */ /* 0x0041e8000c101d06 */
.L_x_655:
[----:B------:R-:W-:Y:S05]  /*5c20*/  BSYNC B1 ;  /* 0x0000000000017941 */ /* 0x000fea0003800000 */
.L_x_654:
        /* <DEDUP_REMOVED lines=34> */
[----:B------:R-:W-:Y:S02]  /*5e50*/  HADD2.F32 R45, -RZ, R44.H1_H1 ;  /* 0x3000002cff2d7230 */ /* 0x000fe40000004100 */
[----:B------:R-:W-:Y:S01]  /*5e60*/  FFMA.FTZ R75, R61, R68, R70 ;  /* 0x000000443d4b7223 */ /* 0x000fe20000010046 */
[----:B------:R-:W-:Y:S02]  /*5e70*/  HADD2.F32 R46, -RZ, R60.H1_H1 ;  /* 0x3000003cff2e7230 */ /* 0x000fe40000004100 */
[----:B------:R-:W-:Y:S02]  /*5e80*/  HADD2.F32 R181, -RZ, R181.H0_H0 ;  /* 0x200000b5ffb57230 */ /* 0x000fe40000004100 */
[----:B------:R-:W-:Y:S02]  /*5e90*/  HADD2.F32 R44, -RZ, R44.H0_H0 ;  /* 0x2000002cff2c7230 */ /* 0x000fe40000004100 */
[----:B------:R-:W-:Y:S01]  /*5ea0*/  FMUL.FTZ R73, R46, R63 ;  /* 0x0000003f2e497220 */ /* 0x000fe20000410000 */
[----:B------:R-:W-:-:S02]  /*5eb0*/  HADD2.F32 R60, -RZ, R60.H0_H0 ;  /* 0x2000003cff3c7230 */ /* 0x000fc40000004100 */
[CC--:B------:R-:W-:Y:S01]  /*5ec0*/  FMUL.FTZ R69, R45.reuse, R181.reuse ;  /* 0x000000b52d457220 */ /* 0x0c0fe20000410000 */
[----:B------:R-:W-:Y:S02]  /*5ed0*/  HADD2.F32 R47, -RZ, R176.H0_H0 ;  /* 0x200000b0ff2f7230 */ /* 0x000fe40000004100 */
        /* <DEDUP_REMOVED lines=11> */
.L_x_667:
[----:B------:R-:W-:Y:S05]  /*5f90*/  BSYNC B3 ;  /* 0x0000000000037941 */ /* 0x000fea0003800000 */
.L_x_666:
[----:B------:R-:W-:Y:S01]  /*5fa0*/  ULDC.64 UR4, c[0x0][0x2e8] ;  /* 0x0000ba0000047ab9 */ /* 0x000fe20000000a00 */
[----:B------:R-:W-:Y:S01]  /*5fb0*/  ULDC.64 UR6, c[0x0][0x208] ;  /* 0x0000820000067ab9 */ /* 0x000fe20000000a00 */
[----:B------:R-:W-:-:S04]  /*5fc0*/  LEA R60, P3, R66, UR4, 0x1 ;  /* 0x00000004423c7c11 */ /* 0x000fc8000f8608ff */
[----:B------:R-:W-:-:S05]  /*5fd0*/  LEA.HI.X R61, R66, UR5, R67, 0x1, P3 ;  /* 0x00000005423d7c11 */ /* 0x000fca00098f0c43 */
[----:B--2---:R0:W-:Y:S04]  /*5fe0*/  STG.E.128 desc[UR6][R60.64], R44 ;  /* 0x0000002c3c007986 */ /* 0x0041e8000c101d06 */
.L_x_665:
[----:B------:R-:W-:Y:S05]  /*5ff0*/  BSYNC B2 ;  /* 0x0000000000027941 */ /* 0x000fea0003800000 */
.L_x_664:
        /* <DEDUP_REMOVED lines=18> */
[-C--:B------:R-:W-:Y:S01]  /*6120*/  FMUL.FTZ R64, R46, R59.reuse ;  /* 0x0000003b2e407220 */ /* 0x080fe20000410000 */
[----:B------:R-:W-:Y:S02]  /*6130*/  HADD2.F32 R47, -RZ, R47.H0_H0 ;  /* 0x2000002fff2f7230 */ /* 0x000fe40000004100 */
[----:B------:R-:W-:Y:S01]  /*6140*/  FMUL.FTZ R59, R45, R59 ;  /* 0x0000003b2d3b7220 */ /* 0x000fe20000410000 */
[----:B------:R-:W-:Y:S02]  /*6150*/  HADD2.F32 R60, -RZ, R60.H0_H0 ;  /* 0x2000003cff3c7230 */ /* 0x000fe40000004100 */
[----:B------:R-:W-:Y:S01]  /*6160*/  FMUL.FTZ R66, R57, R62 ;  /* 0x0000003e39427220 */ /* 0x000fe20000410000 */
[----:B------:R-:W-:Y:S01]  /*6170*/  FFMA.FTZ R64, R45, R58, -R64 ;  /* 0x0000003a2d407223 */ /* 0x000fe20000010840 */
[----:B------:R-:W-:Y:S01]  /*6180*/  FMUL.FTZ R62, R47, R62 ;  /* 0x0000003e2f3e7220 */ /* 0x000fe20000410000 */
[----:B------:R-:W-:-:S02]  /*6190*/  HADD2.F32 R45, -RZ, R44.H1_H1 ;  /* 0x3000002cff2d7230 */ /* 0x000fc40000004100 */
[----:B------:R-:W-:Y:S01]  /*61a0*/  FFMA.FTZ R63, R46, R58, R59 ;  /* 0x0000003a2e3f7223 */ /* 0x000fe2000001003b */
[----:B------:R-:W-:Y:S02]  /*61b0*/  HADD2.F32 R44, -RZ, R44.H0_H0 ;  /* 0x2000002cff2c7230 */ /* 0x000fe40000004100 */
[-C--:B------:R-:W-:Y:S01]  /*61c0*/  FFMA.FTZ R65, R57, R60.reuse, R62 ;  /* 0x0000003c39417223 */ /* 0x080fe2000001003e */
[--C-:B------:R-:W-:Y:S02]  /*61d0*/  HADD2.F32 R57, -RZ, R172.reuse.H0_H0 ;  /* 0x200000acff397230 */ /* 0x100fe40000004100 */
[----:B------:R-:W-:Y:S01]  /*61e0*/  FFMA.FTZ R66, R47, R60, -R66 ;  /* 0x0000003c2f427223 */ /* 0x000fe20000010842 */
[----:B------:R-:W-:Y:S02]  /*61f0*/  HADD2.F32 R59, -RZ, R172.H1_H1 ;  /* 0x300000acff3b7230 */ /* 0x000fe40000004100 */
[--C-:B------:R-:W-:Y:S02]  /*6200*/  HADD2.F32 R46, -RZ, R56.reuse.H1_H1 ;  /* 0x30000038ff2e7230 */ /* 0x100fe40000004100 */
[----:B------:R-:W-:Y:S01]  /*6210*/  FMUL.FTZ R61, R45, R57 ;  /* 0x000000392d3d7220 */ /* 0x000fe20000410000 */
[----:B------:R-:W-:-:S02]  /*6220*/  HADD2.F32 R56, -RZ, R56.H0_H0 ;  /* 0x20000038ff387230 */ /* 0x000fc40000004100 */
[----:B------:R-:W-:Y:S01]  /*6230*/  FMUL.FTZ R58, R44, R57 ;  /* 0x000000392c3a7220 */ /* 0x000fe20000410000 */
[--C-:B------:R-:W-:Y:S02]  /*6240*/  HADD2.F32 R47, -RZ, R171.reuse.H0_H0 ;  /* 0x200000abff2f7230 */ /* 0x100fe40000004100 */
[-C--:B------:R-:W-:Y:S01]  /*6250*/  FMUL.FTZ R57, R46, R59.reuse ;  /* 0x0000003b2e397220 */ /* 0x080fe20000410000 */
        /* <DEDUP_REMOVED lines=10> */
.L_x_669:
[----:B------:R-:W-:Y:S05]  /*6300*/  BSYNC B2 ;  /* 0x0000000000027941 */ /* 0x000fea0003800000 */
.L_x_668:
[----:B------:R-:W-:Y:S01]  /*6310*/  ULDC.64 UR4, c[0x0][0x2e8] ;  /* 0x0000ba0000047ab9 */ /* 0x000fe20000000a00 */
[----:B------:R-:W-:Y:S01]  /*6320*/  ULDC.64 UR6, c[0x0][0x208] ;  /* 0x0000820000067ab9 */ /* 0x000fe20000000a00 */
[----:B------:R-:W-:-:S04]  /*6330*/  LEA R56, P3, R67, UR4, 0x1 ;  /* 0x0000000443387c11 */ /* 0x000fc8000f8608ff */
[----:B------:R-:W-:-:S05]  /*6340*/  LEA.HI.X R57, R67, UR5, R68, 0x1, P3 ;  /* 0x0000000543397c11 */ /* 0x000fca00098f0c44 */
[----:B--2---:R0:W-:Y:S04]  /*6350*/  STG.E.128 desc[UR6][R56.64], R44 ;  /* 0x0000002c38007986 */ /* 0x0041e8000c101d06 */
.L_x_663:
[----:B------:R-:W-:Y:S05]  /*6360*/  BSYNC B1 ;  /* 0x0000000000017941 */ /* 0x000fea0003800000 */
.L_x_662:
[----:B------:R-:W-:Y:S05]  /*6370*/  @P5 BRA `(.L_x_670) ;  /* 0x0000005000cc5947 */ /* 0x000fea0003800000 */
[----:B------:R-:W-:Y:S01]  /*6380*/  IADD3 R136, P3, P4, R134, R136, R16 ;  /* 0x0000008886887210 */ /* 0x000fe20007c7e010 */
[----:B------:R-:W-:Y:S03]  /*6390*/  BSSY B1, `(.L_x_671) ;  /* 0x0000038000017945 */ /* 0x000fe60003800000 */
[----:B0-----:R-:W-:Y:S01]  /*63a0*/  IADD3.X R57, R133, R92, R17, P3, P4 ;  /* 0x0000005c85397210 */ /* 0x001fe20001fe8411 */
[----:B------:R-:W-:Y:S08]  /*63b0*/  @P0 BRA `(.L_x_672) ;  /* 0x0000000000d40947 */ /* 0x000ff00003800000 */
[----:B--234-:R0:W2:Y:S01]  /*63c0*/  LDS.128 R44, [R5+0x23400] ;  /* 0x02340000052c7984 */ /* 0x01c0a20000000c00 */
[----:B------:R-:W-:Y:S01]  /*63d0*/  ISETP.GE.AND P4, PT, R18, R84, PT ;  /* 0x000000541200720c */ /* 0x000fe20003f86270 */
[----:B------:R-:W-:Y:S01]  /*63e0*/  BSSY B2, `(.L_x_673) ;  /* 0x000002c000027945 */ /* 0x000fe20003800000 */
[----:B------:R-:W-:-:S11]  /*63f0*/  IADD3 R64, P3, R136, R100, RZ ;  /* 0x0000006488407210 */ /* 0x000fd60007f7e0ff */
        /* <DEDUP_REMOVED lines=42> */
.L_x_674:
[----:B------:R-:W-:Y:S05]  /*66a0*/  BSYNC B2 ;  /* 0x0000000000027941 */ /* 0x000fea0003800000 */
.L_x_673:
[----:B------:R-:W-:Y:S01]  /*66b0*/  ULDC.64 UR4, c[0x0][0x2e8] ;  /* 0x0000ba0000047ab9 */ /* 0x000fe20000000a00 */
[----:B------:R-:W-:Y:S01]  /*66c0*/  IMAD.X R53, R57, 0x1, R14, P3 ;  /* 0x0000000139357824 */ /* 0x000fe200018e060e */
[----:B------:R-:W-:Y:S01]  /*66d0*/  LEA R52, P3, R64, UR4, 0x1 ;  /* 0x0000000440347c11 */ /* 0x000fe2000f8608ff */
[----:B------:R-:W-:-:S03]  /*66e0*/  ULDC.64 UR6, c[0x0][0x208] ;  /* 0x0000820000067ab9 */ /* 0x000fc60000000a00 */
[----:B------:R-:W-:-:S05]  /*66f0*/  LEA.HI.X R53, R64, UR5, R53, 0x1, P3 ;  /* 0x0000000540357c11 */ /* 0x000fca00098f0c35 */
[----:B--2---:R0:W-:Y:S04]  /*6700*/  STG.E.128 desc[UR6][R52.64], R44 ;  /* 0x0000002c34007986 */ /* 0x0041e8000c101d06 */
.L_x_672:
[----:B------:R-:W-:Y:S05]  /*6710*/  BSYNC B1 ;  /* 0x0000000000017941 */ /* 0x000fea0003800000 */
.L_x_671:
[----:B------:R-:W-:Y:S05]  /*6720*/  @P1 BRA `(.L_x_670) ;  /* 0x0000004c00e01947 */ /* 0x000fea0003800000 */
[----:B0-234-:R0:W2:Y:S01]  /*6730*/  LDS.128 R44, [R5+0x28c00] ;  /* 0x028c0000052c7984 */ /* 0x01d0a20000000c00 */
[----:B------:R-:W-:Y:S01]  /*6740*/  ISETP.GE.AND P4, PT, R220, R84, PT ;  /* 0x00000054dc00720c */ /* 0x000fe20003f86270 */
[----:B------:R-:W-:Y:S01]  /*6750*/  BSSY B1, `(.L_x_675) ;  /* 0x000002c000017945 */ /* 0x000fe20003800000 */
[----:B------:R-:W-:-:S11]  /*6760*/  IADD3 R60, P3, R136, R13, RZ ;  /* 0x0000000d883c7210 */ /* 0x000fd60007f7e0ff */
[----:B0-----:R-:W-:Y:S05]  /*6770*/  @P4 BRA `(.L_x_676) ;  /* 0x0000000000a44947 */ /* 0x001fea0003800000 */
[--C-:B------:R-:W-:Y:S02]  /*6780*/  SHF.R.U64 R53, R48, 0x10, R49.reuse ;  /* 0x0000001030357819 */ /* 0x100fe40000001231 */
[----:B------:R-:W-:Y:S02]  /*6790*/  SHF.R.U32.HI R52, RZ, 0x10, R49 ;  /* 0x00000010ff347819 */ /* 0x000fe40000011631 */
[--C-:B------:R-:W-:Y:S01]  /*67a0*/  SHF.R.U64 R49, R50, 0x10, R51.reuse ;  /* 0x0000001032317819 */ /* 0x100fe20000001233 */
[----:B------:R-:W-:Y:S01]  /*67b0*/  HADD2.F32 R50, -RZ, R53.H0_H0 ;  /* 0x20000035ff327230 */ /* 0x000fe20000004100 */
[----:B------:R-:W-:Y:S01]  /*67c0*/  SHF.R.U32.HI R54, RZ, 0x10, R51 ;  /* 0x00000010ff367819 */ /* 0x000fe20000011633 */
[----:B------:R-:W-:Y:S01]  /*67d0*/  HADD2.F32 R52, -RZ, R52.H0_H0 ;  /* 0x20000034ff347230 */ /* 0x000fe20000004100 */
[----:B--2---:R-:W-:Y:S01]  /*67e0*/  MOV R48, R46 ;  /* 0x0000002e00307202 */ /* 0x004fe20000000f00 */
[----:B------:R-:W-:Y:S02]  /*67f0*/  HADD2.F32 R51, -RZ, R49.H0_H0 ;  /* 0x20000031ff337230 */ /* 0x000fe40000004100 */
[----:B------:R-:W-:-:S02]  /*6800*/  HADD2.F32 R46, -RZ, R45.H1_H1 ;  /* 0x3000002dff2e7230 */ /* 0x000fc40000004100 */
[----:B------:R-:W-:Y:S02]  /*6810*/  HADD2.F32 R45, -RZ, R45.H0_H0 ;  /* 0x2000002dff2d7230 */ /* 0x000fe40000004100 */
[----:B------:R-:W-:Y:S02]  /*6820*/  HADD2.F32 R54, -RZ, R54.H0_H0 ;  /* 0x20000036ff367230 */ /* 0x000fe40000004100 */
[-C--:B------:R-:W-:Y:S01]  /*6830*/  FMUL.FTZ R56, R46, R51.reuse ;  /* 0x000000332e387220 */ /* 0x080fe20000410000 */
[--C-:B------:R-:W-:Y:S02]  /*6840*/  HADD2.F32 R49, -RZ, R47.reuse.H1_H1 ;  /* 0x3000002fff317230 */ /* 0x100fe40000004100 */
[C---:B------:R-:W-:Y:S01]  /*6850*/  FMUL.FTZ R51, R45.reuse, R51 ;  /* 0x000000332d337220 */ /* 0x040fe20000410000 */
[----:B------:R-:W-:Y:S02]  /*6860*/  HADD2.F32 R47, -RZ, R47.H0_H0 ;  /* 0x2000002fff2f7230 */ /* 0x000fe40000004100 */
[----:B------:R-:W-:Y:S01]  /*6870*/  FFMA.FTZ R56, R45, R50, -R56 ;  /* 0x000000322d387223 */ /* 0x000fe20000010838 */
[----:B------:R-:W-:-:S02]  /*6880*/  HADD2.F32 R45, -RZ, R44.H1_H1 ;  /* 0x3000002cff2d7230 */ /* 0x000fc40000004100 */
[----:B------:R-:W-:Y:S01]  /*6890*/  FFMA.FTZ R53, R46, R50, R51 ;  /* 0x000000322e357223 */ /* 0x000fe20000010033 */
[-C--:B------:R-:W-:Y:S01]  /*68a0*/  FMUL.FTZ R58, R49, R54.reuse ;  /* 0x00000036313a7220 */ /* 0x080fe20000410000 */
[--C-:B------:R-:W-:Y:S02]  /*68b0*/  HADD2.F32 R50, -RZ, R97.reuse.H0_H0 ;  /* 0x20000061ff327230 */ /* 0x100fe40000004100 */
[C---:B------:R-:W-:Y:S01]  /*68c0*/  FMUL.FTZ R54, R47.reuse, R54 ;  /* 0x000000362f367220 */ /* 0x040fe20000410000 */
[----:B------:R-:W-:Y:S02]  /*68d0*/  HADD2.F32 R97, -RZ, R97.H1_H1 ;  /* 0x30000061ff617230 */ /* 0x000fe40000004100 */
[-C--:B------:R-:W-:Y:S01]  /*68e0*/  FFMA.FTZ R58, R47, R52.reuse, -R58 ;  /* 0x000000342f3a7223 */ /* 0x080fe2000001083a */
[----:B------:R-:W-:Y:S02]  /*68f0*/  HADD2.F32 R46, -RZ, R48.H1_H1 ;  /* 0x30000030ff2e7230 */ /* 0x000fe40000004100 */
[----:B------:R-:W-:Y:S01]  /*6900*/  FFMA.FTZ R59, R49, R52, R54 ;  /* 0x00000034313b7223 */ /* 0x000fe20000010036 */
[----:B------:R-:W-:-:S02]  /*6910*/  HADD2.F32 R44, -RZ, R44.H0_H0 ;  /* 0x2000002cff2c7230 */ /* 0x000fc40000004100 */
[CC--:B------:R-:W-:Y:S01]  /*6920*/  FMUL.FTZ R51, R45.reuse, R50.reuse ;  /* 0x000000322d337220 */ /* 0x0c0fe20000410000 */
[----:B------:R-:W-:Y:S02]  /*6930*/  HADD2.F32 R48, -RZ, R48.H0_H0 ;  /* 0x20000030ff307230 */ /* 0x000fe40000004100 */
        /* <DEDUP_REMOVED lines=13> */
.L_x_676:
[----:B------:R-:W-:Y:S05]  /*6a10*/  BSYNC B1 ;  /* 0x0000000000017941 */ /* 0x000fea0003800000 */
.L_x_675:
[----:B------:R-:W-:Y:S01]  /*6a20*/  ULDC.64 UR4, c[0x0][0x2e8] ;  /* 0x0000ba0000047ab9 */ /* 0x000fe20000000a00 */
[----:B------:R-:W-:Y:S01]  /*6a30*/  IMAD.X R57, R57, 0x1, R8, P3 ;  /* 0x0000000139397824 */ /* 0x000fe200018e0608 */
[----:B------:R-:W-:Y:S01]  /*6a40*/  LEA R48, P3, R60, UR4, 0x1 ;  /* 0x000000043c307c11 */ /* 0x000fe2000f8608ff */
[----:B------:R-:W-:-:S03]  /*6a50*/  ULDC.64 UR6, c[0x0][0x208] ;  /* 0x0000820000067ab9 */ /* 0x000fc60000000a00 */
[----:B------:R-:W-:-:S05]  /*6a60*/  LEA.HI.X R49, R60, UR5, R57, 0x1, P3 ;  /* 0x000000053c317c11 */ /* 0x000fca00098f0c39 */
[----:B--2---:R0:W-:Y:S01]  /*6a70*/  STG.E.128 desc[UR6][R48.64], R44 ;  /* 0x0000002c30007986 */ /* 0x0041e2000c101d06 */
[----:B------:R-:W-:Y:S05]  /*6a80*/  BRA `(.L_x_670) ;  /* 0x0000004c00087947 */ /* 0x000fea0003800000 */
.L_x_614:
[C---:B------:R-:W-:Y:S01]  /*6a90*/  VIADD R44, R22.reuse, 0x20 ;  /* 0x00000020162c7836 */ /* 0x040fe20000000000 */
[----:B------:R-:W-:Y:S01]  /*6aa0*/  IADD3 R52, R22, 0x80, RZ ;  /* 0x0000008016347810 */ /* 0x000fe20007ffe0ff */
[----:B------:R-:W-:-:S03]  /*6ab0*/  ULDC.64 UR4, c[0x0][0x208] ;  /* 0x0000820000047ab9 */ /* 0x000fc60000000a00 */
[----:B------:R-:W-:Y:S01]  /*6ac0*/  ISETP.GE.AND P4, PT, R44, R4, PT ;  /* 0x000000042c00720c */ /* 0x000fe20003f86270 */
[----:B------:R-:W-:-:S03]  /*6ad0*/  VIADD R44, R22, 0x40 ;  /* 0x00000040162c7836 */ /* 0x000fc60000000000 */
[----:B------:R-:W-:-:S13]  /*6ae0*/  ISETP.GE.OR P4, PT, R16, R84, P4 ;  /* 0x000000541000720c */ /* 0x000fda0002786670 */
[----:B------:R-:W-:Y:S01]  /*6af0*/  @!P4 IADD3 R50, P2, P3, R106, R96, R37 ;  /* 0x000000606a32c210 */ /* 0x000fe20007b5e025 */
[----:B------:R-:W1:Y:S03]  /*6b00*/  @!P4 LDC.64 R60, c[0x0][0x3e8] ;  /* 0x0000fa00ff3ccb82 */ /* 0x000e660000000a00 */
[----:B0-----:R-:W-:Y:S02]  /*6b10*/  @!P4 IADD3.X R51, R27, R3, R40, P2, P3 ;  /* 0x000000031b33c210 */ /* 0x001fe400017e6428 */
[----:B------:R-:W-:-:S03]  /*6b20*/  @!P4 IADD3 R48, P2, P3, R112, R94, R31 ;  /* 0x0000005e7030c210 */ /* 0x000fc60007b5e01f */
[----:B------:R-:W0:Y:S01]  /*6b30*/  @!P4 LDC.64 R62, c[0x0][0x400] ;  /* 0x00010000ff3ecb82 */ /* 0x000e220000000a00 */
[----:B------:R-:W-:Y:S02]  /*6b40*/  @!P4 IADD3.X R49, R21, R0, R34, P2, P3 ;  /* 0x000000001531c210 */ /* 0x000fe400017e6422 */
[----:B------:R-:W-:-:S04]  /*6b50*/  ISETP.GE.AND P3, PT, R44, R4, PT ;  /* 0x000000042c00720c */ /* 0x000fc80003f66270 */
[----:B------:R-:W-:-:S13]  /*6b60*/  ISETP.GE.OR P3, PT, R16, R84, P3 ;  /* 0x000000541000720c */ /* 0x000fda0001f66670 */
[----:B------:R-:W-:Y:S01]  /*6b70*/  @!P3 IADD3 R46, P2, P5, R106, R36, R96 ;  /* 0x000000246a2eb210 */ /* 0x000fe20007d5e060 */
[----:B------:R-:W2:Y:S03]  /*6b80*/  @!P3 LDC.64 R68, c[0x0][0x3e8] ;  /* 0x0000fa00ff44bb82 */ /* 0x000ea60000000a00 */
[----:B------:R-:W-:Y:S02]  /*6b90*/  @!P3 IADD3.X R47, R27, R39, R3, P2, P5 ;  /* 0x000000271b2fb210 */ /* 0x000fe400017ea403 */
[----:B------:R-:W-:-:S03]  /*6ba0*/  @!P3 IADD3 R44, P2, P5, R112, R30, R94 ;  /* 0x0000001e702cb210 */ /* 0x000fc60007d5e05e */
[----:B------:R-:W3:Y:S01]  /*6bb0*/  @!P3 LDC.64 R70, c[0x0][0x400] ;  /* 0x00010000ff46bb82 */ /* 0x000ee20000000a00 */
[----:B------:R-:W-:Y:S02]  /*6bc0*/  @!P3 IADD3.X R45, R21, R33, R0, P2, P5 ;  /* 0x00000021152db210 */ /* 0x000fe400017ea400 */
[----:B------:R-:W-:-:S04]  /*6bd0*/  ISETP.GE.AND P2, PT, R52, R4, PT ;  /* 0x000000043400720c */ /* 0x000fc80003f46270 */
[----:B------:R-:W-:-:S13]  /*6be0*/  ISETP.GE.OR P2, PT, R16, R84, P2 ;  /* 0x000000541000720c */ /* 0x000fda0001746670 */
[----:B------:R-:W-:Y:S01]  /*6bf0*/  @!P2 IADD3 R74, P5, P6, R106, R35, R96 ;  /* 0x000000236a4aa210 */ /* 0x000fe20007ebe060 */
[----:B------:R-:W4:Y:S03]  /*6c00*/  @!P2 LDC.64 R76, c[0x0][0x3e8] ;  /* 0x0000fa00ff4cab82 */ /* 0x000f260000000a00 */
[----:B------:R-:W-:Y:S02]  /*6c10*/  @!P2 IADD3.X R75, R27, R38, R3, P5, P6 ;  /* 0x000000261b4ba210 */ /* 0x000fe40002fec403 */
[----:B------:R-:W-:-:S03]  /*6c20*/  @!P2 IADD3 R72, P5, P6, R112, R29, R94 ;  /* 0x0000001d7048a210 */ /* 0x000fc60007ebe05e */
[----:B------:R-:W4:Y:S01]  /*6c30*/  @!P2 LDC.64 R78, c[0x0][0x400] ;  /* 0x00010000ff4eab82 */ /* 0x000f220000000a00 */
[----:B------:R-:W-:Y:S02]  /*6c40*/  @!P2 IADD3.X R73, R21, R32, R0, P5, P6 ;  /* 0x000000201549a210 */ /* 0x000fe40002fec400 */
[----:B------:R-:W-:-:S04]  /*6c50*/  ISETP.GE.AND P5, PT, R22, R4, PT ;  /* 0x000000041600720c */ /* 0x000fc80003fa6270 */
[----:B------:R-:W-:-:S13]  /*6c60*/  ISETP.GE.OR P5, PT, R16, R84, P5 ;  /* 0x000000541000720c */ /* 0x000fda0002fa6670 */
[----:B------:R-:W1:Y:S01]  /*6c70*/  @!P5 LDC.64 R52, c[0x0][0x3e8] ;  /* 0x0000fa00ff34db82 */ /* 0x000e620000000a00 */
[----:B------:R-:W-:-:S05]  /*6c80*/  @!P5 IADD3 R54, P6, R106, R96, RZ ;  /* 0x000000606a36d210 */ /* 0x000fca0007fde0ff */
[----:B------:R-:W-:Y:S01]  /*6c90*/  @!P5 IMAD.X R55, R3, 0x1, R27, P6 ;  /* 0x000000010337d824 */ /* 0x000fe200030e061b */
[----:B-1----:R-:W-:-:S04]  /*6ca0*/  @!P5 LEA R52, P6, R54, R52, 0x1 ;  /* 0x000000343634d211 */ /* 0x002fc800078c08ff */
[----:B------:R-:W-:Y:S02]  /*6cb0*/  @!P5 LEA.HI.X R53, R54, R53, R55, 0x1, P6 ;  /* 0x000000353635d211 */ /* 0x000fe400030f0c37 */
[----:B------:R-:W1:Y:S01]  /*6cc0*/  @!P5 LDC.64 R54, c[0x0][0x400] ;  /* 0x00010000ff36db82 */ /* 0x000e620000000a00 */
[----:B------:R-:W-:-:S05]  /*6cd0*/  @!P5 IADD3 R56, P6, R112, R94, RZ ;  /* 0x0000005e7038d210 */ /* 0x000fca0007fde0ff */
[----:B------:R-:W-:Y:S01]  /*6ce0*/  @!P5 IMAD.X R57, R0, 0x1, R21, P6 ;  /* 0x000000010039d824 */ /* 0x000fe200030e0615 */
[----:B-1----:R-:W-:-:S04]  /*6cf0*/  @!P5 LEA R54, P6, R56, R54, 0x1 ;  /* 0x000000363836d211 */ /* 0x002fc800078c08ff */
[----:B------:R-:W-:Y:S02]  /*6d00*/  @!P5 LEA.HI.X R55, R56, R55, R57, 0x1, P6 ;  /* 0x000000373837d211 */ /* 0x000fe400030f0c39 */
[----:B------:R-:W-:-:S04]  /*6d10*/  @!P4 LEA R60, P6, R50, R60, 0x1 ;  /* 0x0000003c323cc211 */ /* 0x000fc800078c08ff */
[----:B------:R-:W-:Y:S02]  /*6d20*/  @!P4 LEA.HI.X R61, R50, R61, R51, 0x1, P6 ;  /* 0x0000003d323dc211 */ /* 0x000fe400030f0c33 */
[----:B------:R-:W-:Y:S02]  /*6d30*/  CS2R R50, SRZ ;  /* 0x0000000000327805 */ /* 0x000fe4000001ff00 */
[----:B0-----:R-:W-:-:S04]  /*6d40*/  @!P4 LEA R62, P6, R48, R62, 0x1 ;  /* 0x0000003e303ec211 */ /* 0x001fc800078c08ff */
[----:B------:R-:W-:Y:S02]  /*6d50*/  @!P4 LEA.HI.X R63, R48, R63, R49, 0x1, P6 ;  /* 0x0000003f303fc211 */ /* 0x000fe400030f0c31 */
[----:B------:R-:W-:Y:S02]  /*6d60*/  CS2R R48, SRZ ;  /* 0x0000000000307805 */ /* 0x000fe4000001ff00 */
[----:B--2---:R-:W-:-:S04]  /*6d70*/  @!P3 LEA R68, P6, R46, R68, 0x1 ;  /* 0x000000442e44b211 */ /* 0x004fc800078c08ff */
[----:B------:R-:W-:Y:S02]  /*6d80*/  @!P3 LEA.HI.X R69, R46, R69, R47, 0x1, P6 ;  /* 0x000000452e45b211 */ /* 0x000fe400030f0c2f */
[----:B------:R-:W-:Y:S02]  /*6d90*/  CS2R R46, SRZ ;  /* 0x00000000002e7805 */ /* 0x000fe4000001ff00 */
[C---:B---3--:R-:W-:Y:S01]  /*6da0*/  @!P3 LEA R70, P6, R44.reuse, R70, 0x1 ;  /* 0x000000462c46b211 */ /* 0x048fe200078c08ff */
[----:B------:R0:W5:Y:S03]  /*6db0*/  @!P5 LDG.E.128 R48, desc[UR4][R54.64] ;  /* 0x000000043630d981 */ /* 0x000166000c1e1d00 */
[----:B------:R-:W-:Y:S02]  /*6dc0*/  @!P3 LEA.HI.X R71, R44, R71, R45, 0x1, P6 ;  /* 0x000000472c47b211 */ /* 0x000fe400030f0c2d */
[----:B------:R-:W-:-:S02]  /*6dd0*/  CS2R R44, SRZ ;  /* 0x00000000002c7805 */ /* 0x000fc4000001ff00 */
[----:B------:R-:W-:Y:S02]  /*6de0*/  CS2R R58, SRZ ;  /* 0x00000000003a7805 */ /* 0x000fe4000001ff00 */
[----:B------:R-:W-:Y:S02]  /*6df0*/  CS2R R56, SRZ ;  /* 0x0000000000387805 */ /* 0x000fe4000001ff00 */
[----:B------:R1:W5:Y:S01]  /*6e00*/  @!P5 LDG.E.128 R44, desc[UR4][R52.64] ;  /* 0x00000004342cd981 */ /* 0x000362000c1e1d00 */
[----:B0-----:R-:W-:Y:S02]  /*6e10*/  CS2R R54, SRZ ;  /* 0x0000000000367805 */ /* 0x001fe4000001ff00 */
[----:B------:R-:W-:Y:S02]  /*6e20*/  CS2R R66, SRZ ;  /* 0x0000000000427805 */ /* 0x000fe4000001ff00 */
[----:B------:R-:W-:Y:S01]  /*6e30*/  CS2R R64, SRZ ;  /* 0x0000000000407805 */ /* 0x000fe2000001ff00 */
[----:B------:R0:W5:Y:S05]  /*6e40*/  @!P4 LDG.E.128 R56, desc[UR4][R62.64] ;  /* 0x000000043e38c981 */ /* 0x00016a000c1e1d00 */
[----:B------:R-:W5:Y:S01]  /*6e50*/  @!P3 LDG.E.128 R64, desc[UR4][R70.64] ;  /* 0x000000044640b981 */ /* 0x000f62000c1e1d00 */
[----:B-1----:R-:W-:-:S02]  /*6e60*/  CS2R R52, SRZ ;  /* 0x0000000000347805 */ /* 0x002fc4000001ff00 */
[----:B0-----:R-:W-:-:S04]  /*6e70*/  CS2R R62, SRZ ;  /* 0x00000000003e7805 */ /* 0x001fc8000001ff00 */
[----:B------:R0:W5:Y:S02]  /*6e80*/  @!P4 LDG.E.128 R52, desc[UR4][R60.64] ;  /* 0x000000043c34c981 */ /* 0x000164000c1e1d00 */
[----:B0-----:R-:W-:-:S06]  /*6e90*/  CS2R R60, SRZ ;  /* 0x00000000003c7805 */ /* 0x001fcc000001ff00 */
[----:B------:R0:W5:Y:S01]  /*6ea0*/  @!P3 LDG.E.128 R60, desc[UR4][R68.64] ;  /* 0x00000004443cb981 */ /* 0x000162000c1e1d00 */
[----:B----4-:R-:W-:Y:S01]  /*6eb0*/  @!P2 LEA R76, P3, R74, R76, 0x1 ;  /* 0x0000004c4a4ca211 */ /* 0x010fe200078608ff */
[----:B------:R-:W-:-:S03]  /*6ec0*/  VIADD R81, R22, 0x60 ;  /* 0x0000006016517836 */ /* 0x000fc60000000000 */
[----:B------:R-:W-:Y:S02]  /*6ed0*/  @!P2 LEA.HI.X R77, R74, R77, R75, 0x1, P3 ;  /* 0x0000004d4a4da211 */ /* 0x000fe400018f0c4b */
[----:B------:R-:W-:-:S04]  /*6ee0*/  @!P2 LEA R78, P3, R72, R78, 0x1 ;  /* 0x0000004e484ea211 */ /* 0x000fc800078608ff */
[----:B------:R-:W-:Y:S02]  /*6ef0*/  @!P2 LEA.HI.X R79, R72, R79, R73, 0x1, P3 ;  /* 0x0000004f484fa211 */ /* 0x000fe400018f0c49 */
[----:B------:R-:W-:-:S04]  /*6f00*/  ISETP.GE.AND P3, PT, R81, R4, PT ;  /* 0x000000045100720c */ /* 0x000fc80003f66270 */
[----:B------:R-:W-:Y:S02]  /*6f10*/  ISETP.GE.OR P3, PT, R16, R84, P3 ;  /* 0x000000541000720c */ /* 0x000fe40001f66670 */
[----:B------:R-:W-:Y:S02]  /*6f20*/  CS2R R70, SRZ ;  /* 0x0000000000467805 */ /* 0x000fe4000001ff00 */
[----:B0-----:R-:W-:Y:S02]  /*6f30*/  CS2R R68, SRZ ;  /* 0x0000000000447805 */ /* 0x001fe4000001ff00 */
[----:B------:R-:W-:Y:S02]  /*6f40*/  CS2R R74, SRZ ;  /* 0x00000000004a7805 */ /* 0x000fe4000001ff00 */
[----:B------:R-:W-:Y:S02]  /*6f50*/  CS2R R72, SRZ ;  /* 0x0000000000487805 */ /* 0x000fe4000001ff00 */
[----:B------:R-:W-:Y:S01]  /*6f60*/  IADD3 R80, R22, 0xa0, RZ ;  /* 0x000000a016507810 */ /* 0x000fe20007ffe0ff */
[----:B------:R-:W-:Y:S01]  /*6f70*/  BSSY B1, `(.L_x_677) ;  /* 0x0000021000017945 */ /* 0x000fe20003800000 */
[----:B------:R0:W5:Y:S04]  /*6f80*/  @!P2 LDG.E.128 R68, desc[UR4][R76.64] ;  /* 0x000000044c44a981 */ /* 0x000168000c1e1d00 */
[----:B------:R1:W5:Y:S01]  /*6f90*/  @!P2 LDG.E.128 R72, desc[UR4][R78.64] ;  /* 0x000000044e48a981 */ /* 0x000362000c1e1d00 */
[----:B------:R-:W-:-:S02]  /*6fa0*/  ISETP.GE.AND P2, PT, R80, R4, PT ;  /* 0x000000045000720c */ /* 0x000fc40003f46270 */
[----:B------:R-:W-:Y:S02]  /*6fb0*/  CS2R R82, SRZ ;  /* 0x0000000000527805 */ /* 0x000fe4000001ff00 */
[----:B------:R-:W-:Y:S02]  /*6fc0*/  CS2R R80, SRZ ;  /* 0x0000000000507805 */ /* 0x000fe4000001ff00 */
[----:B------:R-:W-:Y:S02]  /*6fd0*/  ISETP.GE.OR P2, PT, R16, R84, P2 ;  /* 0x000000541000720c */ /* 0x000fe40001746670 */
[----:B0-----:R-:W-:Y:S02]  /*6fe0*/  CS2R R76, SRZ ;  /* 0x00000000004c7805 */ /* 0x001fe4000001ff00 */
[----:B-1----:R-:W-:Y:S01]  /*6ff0*/  CS2R R78, SRZ ;  /* 0x00000000004e7805 */ /* 0x002fe2000001ff00 */
[----:B------:R-:W-:Y:S08]  /*7000*/  @P3 BRA `(.L_x_678) ;  /* 0x00000000005c3947 */ /* 0x000ff00003800000 */
[----:B------:R-:W0:Y:S01]  /*7010*/  LDC.64 R80, c[0x0][0x3f8] ;  /* 0x0000fe00ff507b82 */ /* 0x000e220000000a00 */
[----:B------:R-:W-:Y:S01]  /*7020*/  IMAD.MOV.U32 R78, RZ, RZ, R96 ;  /* 0x000000ffff4e7224 */ /* 0x000fe200078e0060 */
[----:B------:R-:W-:Y:S01]  /*7030*/  MOV R83, R0 ;  /* 0x0000000000537202 */ /* 0x000fe20000000f00 */
[----:B------:R-:W-:Y:S01]  /*7040*/  IMAD.MOV.U32 R79, RZ, RZ, R3 ;  /* 0x000000ffff4f7224 */ /* 0x000fe200078e0003 */
[----:B------:R-:W-:Y:S01]  /*7050*/  ULDC.64 UR4, c[0x0][0x3e8] ;  /* 0x0000fa0000047ab9 */ /* 0x000fe20000000a00 */
[----:B------:R-:W-:Y:S01]  /*7060*/  IMAD.MOV.U32 R82, RZ, RZ, R94 ;  /* 0x000000ffff527224 */ /* 0x000fe200078e005e */
[----:B------:R-:W-:Y:S01]  /*7070*/  ULDC.64 UR6, c[0x0][0x400] ;  /* 0x0001000000067ab9 */ /* 0x000fe20000000a00 */
[----:B------:R-:W-:Y:S01]  /*7080*/  ULDC.64 UR8, c[0x0][0x208] ;  /* 0x0000820000087ab9 */ /* 0x000fe20000000a00 */
[----:B------:R-:W1:Y:S01]  /*7090*/  LDC.64 R76, c[0x0][0x408] ;  /* 0x00010200ff4c7b82 */ /* 0x000e620000000a00 */
[----:B0-----:R-:W-:-:S04]  /*70a0*/  IMAD.WIDE.U32 R78, R80, 0x60, R78 ;  /* 0x00000060504e7825 */ /* 0x001fc800078e004e */
[----:B------:R-:W-:Y:S01]  /*70b0*/  IMAD R81, R81, 0x60, RZ ;  /* 0x0000006051517824 */ /* 0x000fe200078e02ff */
[----:B------:R-:W-:Y:S01]  /*70c0*/  IADD3 R80, P3, R106, R78, RZ ;  /* 0x0000004e6a507210 */ /* 0x000fe20007f7e0ff */
[----:B-1----:R-:W-:-:S03]  /*70d0*/  IMAD.WIDE.U32 R82, R76, 0x60, R82 ;  /* 0x000000604c527825 */ /* 0x002fc600078e0052 */
[----:B------:R-:W-:Y:S01]  /*70e0*/  IADD3.X R79, R27, R79, R81, P3, !PT ;  /* 0x0000004f1b4f7210 */ /* 0x000fe20001ffe451 */
[----:B------:R-:W-:Y:S01]  /*70f0*/  IMAD R77, R77, 0x60, RZ ;  /* 0x000000604d4d7824 */ /* 0x000fe200078e02ff */
[----:B------:R-:W-:-:S04]  /*7100*/  IADD3 R78, P3, R112, R82, RZ ;  /* 0x00000052704e7210 */ /* 0x000fc80007f7e0ff */
[----:B------:R-:W-:Y:S02]  /*7110*/  IADD3.X R83, R21, R83, R77, P3, !PT ;  /* 0x0000005315537210 */ /* 0x000fe40001ffe44d */
[----:B------:R-:W-:-:S04]  /*7120*/  LEA R76, P3, R80, UR4, 0x1 ;  /* 0x00000004504c7c11 */ /* 0x000fc8000f8608ff */
[----:B------:R-:W-:Y:S02]  /*7130*/  LEA.HI.X R77, R80, UR5, R79, 0x1, P3 ;  /* 0x00000005504d7c11 */ /* 0x000fe400098f0c4f */
[----:B------:R-:W-:-:S04]  /*7140*/  LEA R80, P3, R78, UR6, 0x1 ;  /* 0x000000064e507c11 */ /* 0x000fc8000f8608ff */
[----:B------:R-:W-:Y:S02]  /*7150*/  LEA.HI.X R81, R78, UR7, R83, 0x1, P3 ;  /* 0x000000074e517c11 */ /* 0x000fe400098f0c53 */
[----:B------:R-:W5:Y:S04]  /*7160*/  LDG.E.128 R76, desc[UR8][R76.64] ;  /* 0x000000084c4c7981 */ /* 0x000f68000c1e1d00 */
[----:B------:R-:W5:Y:S03]  /*7170*/  LDG.E.128 R80, desc[UR8][R80.64] ;  /* 0x0000000850507981 */ /* 0x000f66000c1e1d00 */
.L_x_678:
[----:B------:R-:W-:Y:S05]  /*7180*/  BSYNC B1 ;  /* 0x0000000000017941 */ /* 0x000fea0003800000 */
.L_x_677:
[----:B------:R-:W-:Y:S01]  /*7190*/  BSSY B1, `(.L_x_679) ;  /* 0x000001c000017945 */ /* 0x000fe20003800000 */
[----:B------:R-:W-:Y:S02]  /*71a0*/  ISETP.GE.AND P3, PT, R16, R84, PT ;  /* 0x000000541000720c */ /* 0x000fe40003f66270 */
[----:B------:R-:W-:Y:S02]  /*71b0*/  CS2R R86, SRZ ;  /* 0x0000000000567805 */ /* 0x000fe4000001ff00 */
[----:B------:R-:W-:Y:S02]  /*71c0*/  CS2R R84, SRZ ;  /* 0x0000000000547805 */ /* 0x000fe4000001ff00 */
[----:B------:R-:W-:Y:S02]  /*71d0*/  CS2R R90, SRZ ;  /* 0x00000000005a7805 */ /* 0x000fe4000001ff00 */
[----:B------:R-:W-:Y:S01]  /*71e0*/  CS2R R88, SRZ ;  /* 0x0000000000587805 */ /* 0x000fe2000001ff00 */
[----:B------:R-:W-:Y:S06]  /*71f0*/  @P2 BRA `(.L_x_680) ;  /* 0x0000000000542947 */ /* 0x000fec0003800000 */
[----:B------:R-:W0:Y:S01]  /*7200*/  LDC.64 R86, c[0x0][0x3f8] ;  /* 0x0000fe00ff567b82 */ /* 0x000e220000000a00 */
[----:B------:R-:W-:Y:S01]  /*7210*/  IMAD.MOV.U32 R97, RZ, RZ, R3 ;  /* 0x000000ffff617224 */ /* 0x000fe200078e0003 */
[----:B------:R-:W-:Y:S01]  /*7220*/  ULDC.64 UR4, c[0x0][0x3e8] ;  /* 0x0000fa0000047ab9 */ /* 0x000fe20000000a00 */
[----:B------:R-:W-:Y:S01]  /*7230*/  IMAD.MOV.U32 R95, RZ, RZ, R0 ;  /* 0x000000ffff5f7224 */ /* 0x000fe200078e0000 */
[----:B------:R-:W-:Y:S01]  /*7240*/  ULDC.64 UR6, c[0x0][0x400] ;  /* 0x0001000000067ab9 */ /* 0x000fe20000000a00 */
[----:B------:R-:W-:-:S03]  /*7250*/  ULDC.64 UR8, c[0x0][0x208] ;  /* 0x0000820000087ab9 */ /* 0x000fc60000000a00 */
        /* <DEDUP_REMOVED lines=12> */
[----:B------:R-:W-:Y:S01]  /*7320*/  LEA.HI.X R89, R0, UR7, R95, 0x1, P2 ;  /* 0x0000000700597c11 */ /* 0x000fe200090f0c5f */
[----:B------:R-:W5:Y:S05]  /*7330*/  LDG.E.128 R84, desc[UR8][R84.64] ;  /* 0x0000000854547981 */ /* 0x000f6a000c1e1d00 */
[----:B------:R-:W5:Y:S03]  /*7340*/  LDG.E.128 R88, desc[UR8][R88.64] ;  /* 0x0000000858587981 */ /* 0x000f66000c1e1d00 */
.L_x_680:
[----:B------:R-:W-:Y:S05]  /*7350*/  BSYNC B1 ;  /* 0x0000000000017941 */ /* 0x000fea0003800000 */
.L_x_679:
[----:B-----5:R-:W-:Y:S01]  /*7360*/  IMAD.MOV.U32 R93, RZ, RZ, R76 ;  /* 0x000000ffff5d7224 */ /* 0x020fe200078e004c */
[----:B------:R-:W-:Y:S01]  /*7370*/  MOV R3, R79 ;  /* 0x0000004f00037202 */ /* 0x000fe20000000f00 */
[----:B------:R-:W-:Y:S01]  /*7380*/  IMAD.MOV.U32 R94, RZ, RZ, R77 ;  /* 0x000000ffff5e7224 */ /* 0x000fe200078e004d */
[----:B------:R-:W-:Y:S01]  /*7390*/  ISETP.NE.AND P2, PT, R224, 0x3, PT ;  /* 0x00000003e000780c */ /* 0x000fe20003f45270 */
[----:B------:R-:W-:-:S03]  /*73a0*/  IMAD.MOV.U32 R0, RZ, RZ, R78 ;  /* 0x000000ffff007224 */ /* 0x000fc600078e004e */
        /* <DEDUP_REMOVED lines=23> */
[----:B------:R-:W-:Y:S01]  /*7520*/  IMAD.MOV.U32 R0, RZ, RZ, R46 ;  /* 0x000000ffff007224 */ /* 0x000fe200078e002e */
[----:B------:R-:W-:Y:S01]  /*7530*/  PRMT R190, R93, 0x7610, R190 ;  /* 0x000076105dbe7816 */ /* 0x000fe200000000be */
[----:B------:R-:W-:Y:S01]  /*7540*/  IMAD.MOV.U32 R93, RZ, RZ, R48 ;  /* 0x000000ffff5d7224 */ /* 0x000fe200078e0030 */
[----:B------:R-:W-:Y:S01]  /*7550*/  PRMT R178, R94, 0x7610, R178 ;  /* 0x000076105eb27816 */ /* 0x000fe200000000b2 */
[----:B------:R-:W-:Y:S01]  /*7560*/  IMAD.MOV.U32 R94, RZ, RZ, R49 ;  /* 0x000000ffff5e7224 */ /* 0x000fe200078e0031 */
[----:B------:R-:W-:Y:S01]  /*7570*/  PRMT R189, R0, 0x5410, R3 ;  /* 0x0000541000bd7816 */ /* 0x000fe20000000003 */
[----:B------:R-:W-:Y:S01]  /*7580*/  IMAD.MOV.U32 R0, RZ, RZ, R50 ;  /* 0x000000ffff007224 */ /* 0x000fe200078e0032 */
[----:B------:R-:W-:-:S02]  /*7590*/  MOV R3, R51 ;  /* 0x0000003300037202 */ /* 0x000fc40000000f00 */
[----:B------:R-:W-:Y:S01]  /*75a0*/  PRMT R175, R94, 0x7610, R175 ;  /* 0x000076105eaf7816 */ /* 0x000fe200000000af */
[----:B------:R-:W-:Y:S01]  /*75b0*/  IMAD.MOV.U32 R94, RZ, RZ, R53 ;  /* 0x000000ffff5e7224 */ /* 0x000fe200078e0035 */
[----:B------:R-:W-:Y:S01]  /*75c0*/  PRMT R191, R3, 0x5410, R93 ;  /* 0x0000541003bf7816 */ /* 0x000fe2000000005d */
[----:B------:R-:W-:Y:S01]  /*75d0*/  IMAD.MOV.U32 R93, RZ, RZ, R52 ;  /* 0x000000ffff5d7224 */ /* 0x000fe200078e0034 */
[----:B------:R-:W-:Y:S01]  /*75e0*/  PRMT R190, R190, 0x5410, R0 ;  /* 0x00005410bebe7816 */ /* 0x000fe20000000000 */
[----:B------:R-:W-:Y:S01]  /*75f0*/  IMAD.MOV.U32 R0, RZ, RZ, R54 ;  /* 0x000000ffff007224 */ /* 0x000fe200078e0036 */
[----:B------:R-:W-:Y:S02]  /*7600*/  MOV R3, R55 ;  /* 0x0000003700037202 */ /* 0x000fe40000000f00 */
        /* <DEDUP_REMOVED lines=23> */
[----:B------:R-:W-:Y:S02]  /*7780*/  PRMT R187, R187, 0x5410, R0 ;  /* 0x00005410bbbb7816 */ /* 0x000fe40000000000 */
[----:B------:R-:W-:Y:S02]  /*7790*/  MOV R0, R71 ;  /* 0x0000004700007202 */ /* 0x000fe40000000f00 */
[----:B------:R-:W-:Y:S02]  /*77a0*/  PRMT R186, R186, 0x5410, R93 ;  /* 0x00005410baba7816 */ /* 0x000fe4000000005d */
        /* <DEDUP_REMOVED lines=8> */
[----:B------:R-:W-:-:S05]  /*7830*/  IMAD.MOV.U32 R0, RZ, RZ, R73 ;  /* 0x000000ffff007224 */ /* 0x000fca00078e0049 */
[----:B------:R-:W-:Y:S01]  /*7840*/  PRMT R173, R3, 0x5410, R0 ;  /* 0x0000541003ad7816 */ /* 0x000fe20000000000 */
[----:B------:R-:W-:Y:S06]  /*7850*/  @!P2 BRA `(.L_x_681) ;  /* 0x000000000004a947 */ /* 0x000fec0003800000 */
[----:B------:R-:W-:Y:S01]  /*7860*/  BPT.TRAP 0x1 ;  /* 0x000000040000795c */ /* 0x000fe20000300000 */
.L_x_681:
[----:B------:R-:W-:Y:S01]  /*7870*/  LEA R3, R23, R2, 0x3 ;  /* 0x0000000217037211 */ /* 0x000fe200078e18ff */
[----:B------:R-:W0:Y:S01]  /*7880*/  LDC R150, c[0x0][0x2f4] ;  /* 0x0000bd00ff967b82 */ /* 0x000e220000000800 */
[----:B------:R-:W-:Y:S01]  /*7890*/  SHF.L.U32 R0, R223, 0x1f, RZ ;  /* 0x0000001fdf007819 */ /* 0x000fe200000006ff */
[----:B------:R-:W-:Y:S01]  /*78a0*/  BSSY B1, `(.L_x_682) ;  /* 0x0000005000017945 */ /* 0x000fe20003800000 */
[----:B------:R-:W-:Y:S02]  /*78b0*/  IMAD.MOV.U32 R137, RZ, RZ, R92 ;  /* 0x000000ffff897224 */ /* 0x000fe400078e005c */
[----:B------:R-:W1:Y:S03]  /*78c0*/  SYNCS.PHASECHK.TRANS64.TRYWAIT P4, [R3+URZ+0x34890], R0 ;  /* 0x03489000030075a7 */ /* 0x000e66000808017f */
[----:B------:R-:W2:Y:S01]  /*78d0*/  LDC.64 R138, c[0x0][0x300] ;  /* 0x0000c000ff8a7b82 */ /* 0x000ea20000000a00 */
[----:B-1----:R-:W-:Y:S05]  /*78e0*/  @!P4 BRA `(.L_x_683) ;  /* 0x000001f80070c947 */ /* 0x002fea0003800000 */
.L_x_978:
[----:B------:R-:W-:Y:S05]  /*78f0*/  BSYNC B1 ;  /* 0x0000000000017941 */ /* 0x000fea0003800000 */
.L_x_682:
[----:B------:R-:W-:Y:S01]  /*7900*/  ISETP.GE.OR P4, PT, R22, R4, P0 ;  /* 0x000000041600720c */ /* 0x000fe20000786670 */
[----:B------:R-:W-:Y:S01]  /*7910*/  BSSY B1, `(.L_x_684) ;  /* 0x0000092000017945 */ /* 0x000fe20003800000 */
[----:B0-----:R-:W-:-:S11]  /*7920*/  IMAD.IADD R151, R150, 0x1, -R43 ;  /* 0x0000000196977824 */ /* 0x001fd600078e0a2b */
[----:B------:R-:W-:Y:S05]  /*7930*/  @P4 BRA `(.L_x_685) ;  /* 0x00000008003c4947 */ /* 0x000fea0003800000 */
[----:B------:R-:W3:Y:S01]  /*7940*/  LDL R92, [R1+0x4] ;  /* 0x00000400015c7983 */ /* 0x000ee20000100800 */
[----:B------:R-:W-:Y:S01]  /*7950*/  SHF.L.U32 R94, R22, 0x6, RZ ;  /* 0x00000006165e7819 */ /* 0x000fe200000006ff */
[----:B------:R-:W-:Y:S01]  /*7960*/  BSSY B2, `(.L_x_686) ;  /* 0x0000079000027945 */ /* 0x000fe20003800000 */
[----:B------:R-:W0:Y:S02]  /*7970*/  S2R R96, SR_TID.X ;  /* 0x0000000000607919 */ /* 0x000e240000002100 */
[----:B------:R-:W-:-:S04]  /*7980*/  LOP3.LUT R94, R94, 0x1c0, RZ, 0xc0, !PT ;  /* 0x000001c05e5e7812 */ /* 0x000fc800078ec0ff */
[----:B------:R-:W-:Y:S01]  /*7990*/  SHF.R.U32.HI R94, RZ, 0x3, R94 ;  /* 0x00000003ff5e7819 */ /* 0x000fe2000001165e */
[----:B0-----:R-:W-:-:S05]  /*79a0*/  VIADD R96, R96, 0xffffff80 ;  /* 0xffffff8060607836 */ /* 0x001fca0000000000 */
[----:B------:R-:W-:-:S04]  /*79b0*/  SHF.R.S32.HI R95, RZ, 0x1f, R96 ;  /* 0x0000001fff5f7819 */ /* 0x000fc80000011460 */
[----:B------:R-:W-:Y:S01]  /*79c0*/  LEA.HI R95, R95, R96, RZ, 0x6 ;  /* 0x000000605f5f7211 */ /* 0x000fe200078f30ff */
[----:B------:R-:W-:-:S04]  /*79d0*/  IMAD.SHL.U32 R96, R22, 0x40, RZ ;  /* 0x0000004016607824 */ /* 0x000fc800078e00ff */
[----:B------:R-:W-:-:S05]  /*79e0*/  IMAD.SHL.U32 R95, R95, 0x8, RZ ;  /* 0x000000085f5f7824 */ /* 0x000fca00078e00ff */
[----:B------:R-:W-:Y:S02]  /*79f0*/  LOP3.LUT R95, R95, 0xfffffe00, RZ, 0xc0, !PT ;  /* 0xfffffe005f5f7812 */ /* 0x000fe400078ec0ff */
[----:B---3--:R-:W-:-:S04]  /*7a00*/  LOP3.LUT P5, RZ, R92, 0x1, RZ, 0xc0, !PT ;  /* 0x000000015cff7812 */ /* 0x008fc800078ac0ff */
[----:B------:R-:W-:-:S04]  /*7a10*/  SEL R92, R43, R151, !P5 ;  /* 0x000000972b5c7207 */ /* 0x000fc80006800000 */
[----:B------:R-:W-:-:S04]  /*7a20*/  SHF.R.S32.HI R93, RZ, 0x1f, R92 ;  /* 0x0000001fff5d7819 */ /* 0x000fc8000001145c */
[----:B------:R-:W-:-:S04]  /*7a30*/  LEA.HI R92, R93, R92, RZ, 0x4 ;  /* 0x0000005c5d5c7211 */ /* 0x000fc800078f20ff */
[----:B------:R-:W-:-:S04]  /*7a40*/  LEA.HI.SX32 R92, R92, R10, 0x1c ;  /* 0x0000000a5c5c7211 */ /* 0x000fc800078fe2ff */
[----:B------:R-:W-:Y:S01]  /*7a50*/  SHF.R.S32.HI R93, RZ, 0x1f, R92 ;  /* 0x0000001fff5d7819 */ /* 0x000fe2000001145c */
[----:B------:R-:W-:-:S03]  /*7a60*/  IMAD.SHL.U32 R174, R92, 0x8, RZ ;  /* 0x000000085cae7824 */ /* 0x000fc600078e00ff */
[----:B------:R-:W-:Y:S02]  /*7a70*/  LEA.HI R92, R93, R92, RZ, 0x3 ;  /* 0x0000005c5d5c7211 */ /* 0x000fe400078f18ff */
[----:B------:R-:W-:Y:S02]  /*7a80*/  LOP3.LUT R93, R174, 0x38, RZ, 0xc0, !PT ;  /* 0x00000038ae5d7812 */ /* 0x000fe400078ec0ff */
[----:B------:R-:W-:Y:S02]  /*7a90*/  SHF.R.S32.HI R92, RZ, 0x3, R92 ;  /* 0x00000003ff5c7819 */ /* 0x000fe4000001145c */
[----:B------:R-:W-:-:S03]  /*7aa0*/  LOP3.LUT R93, R93, 0x1c0, R96, 0xf8, !PT ;  /* 0x000001c05d5d7812 */ /* 0x000fc600078ef860 */
[----:B------:R-:W-:Y:S01]  /*7ab0*/  IMAD R92, R92, 0x2c00, R95 ;  /* 0x00002c005c5c7824 */ /* 0x000fe200078e025f */
[----:B------:R-:W-:-:S05]  /*7ac0*/  LOP3.LUT R93, R93, R94, RZ, 0x3c, !PT ;  /* 0x0000005e5d5d7212 */ /* 0x000fca00078e3cff */
[----:B------:R-:W-:-:S04]  /*7ad0*/  IMAD.IADD R92, R92, 0x1, R93 ;  /* 0x000000015c5c7824 */ /* 0x000fc800078e025d */
[C---:B------:R-:W-:Y:S02]  /*7ae0*/  IMAD R96, R23.reuse, 0x5800, R92 ;  /* 0x0000580017607824 */ /* 0x040fe400078e025c */
[----:B------:R-:W-:Y:S02]  /*7af0*/  IMAD R92, R23, 0x5800, R147 ;  /* 0x00005800175c7824 */ /* 0x000fe400078e0293 */
[----:B------:R-:W-:-:S03]  /*7b00*/  IMAD R96, R96, 0x2, R2 ;  /* 0x0000000260607824 */ /* 0x000fc600078e0202 */
[----:B------:R-:W-:-:S03]  /*7b10*/  LEA R92, R92, R2, 0x1 ;  /* 0x000000025c5c7211 */ /* 0x000fc600078e08ff */
[----:B------:R-:W0:Y:S04]  /*7b20*/  LDS.128 R96, [R96+0x1e400] ;  /* 0x01e4000060607984 */ /* 0x000e280000000c00 */
[----:B------:R-:W3:Y:S01]  /*7b30*/  LDS.128 R92, [R92+0x1e400] ;  /* 0x01e400005c5c7984 */ /* 0x000ee20000000c00 */
[----:B------:R-:W-:Y:S05]  /*7b40*/  @P3 BRA `(.L_x_687) ;  /* 0x0000000400683947 */ /* 0x000fea0003800000 */
[----:B0-----:R-:W-:Y:S01]  /*7b50*/  IMAD.MOV.U32 R177, RZ, RZ, R97 ;  /* 0x000000ffffb17224 */ /* 0x001fe200078e0061 */
[----:B------:R-:W-:Y:S01]  /*7b60*/  SHF.R.U64 R44, R44, 0x10, R45 ;  /* 0x000000102c2c7819 */ /* 0x000fe2000000122d */
[----:B---3--:R-:W-:Y:S01]  /*7b70*/  IMAD.MOV.U32 R176, RZ, RZ, R93 ;  /* 0x000000ffffb07224 */ /* 0x008fe200078e005d */
[----:B------:R-:W-:Y:S01]  /*7b80*/  SHF.R.U32.HI R45, RZ, 0x10, R45 ;  /* 0x00000010ff2d7819 */ /* 0x000fe2000001162d */
[----:B------:R-:W-:Y:S01]  /*7b90*/  HADD2.F32 R175, -RZ, R175.H0_H0 ;  /* 0x200000afffaf7230 */ /* 0x000fe20000004100 */
[----:B------:R-:W-:Y:S01]  /*7ba0*/  SHF.R.U64 R46, R46, 0x10, R47 ;  /* 0x000000102e2e7819 */ /* 0x000fe2000000122f */
[----:B------:R-:W-:Y:S02]  /*7bb0*/  HADD2.F32 R93, -RZ, R177.H0_H0 ;  /* 0x200000b1ff5d7230 */ /* 0x000fe40000004100 */
[----:B------:R-:W-:Y:S02]  /*7bc0*/  HADD2.F32 R179, -RZ, R176.H0_H0 ;  /* 0x200000b0ffb37230 */ /* 0x000fe40000004100 */
[----:B------:R-:W-:-:S02]  /*7bd0*/  HADD2.F32 R178, -RZ, R178.H0_H0 ;  /* 0x200000b2ffb27230 */ /* 0x000fc40000004100 */
[-C--:B------:R-:W-:Y:S01]  /*7be0*/  FMUL.FTZ R97, R93, R175.reuse ;  /* 0x000000af5d617220 */ /* 0x080fe20000410000 */
[----:B------:R-:W-:Y:S02]  /*7bf0*/  HADD2.F32 R45, -RZ, R45.H0_H0 ;  /* 0x2000002dff2d7230 */ /* 0x000fe40000004100 */
[C---:B------:R-:W-:Y:S01]  /*7c00*/  FMUL.FTZ R175, R179.reuse, R175 ;  /* 0x000000afb3af7220 */ /* 0x040fe20000410000 */
[----:B------:R-:W-:Y:S02]  /*7c10*/  HADD2.F32 R46, -RZ, R46.H0_H0 ;  /* 0x2000002eff2e7230 */ /* 0x000fe40000004100 */
[-C--:B------:R-:W-:Y:S01]  /*7c20*/  FFMA.FTZ R97, R179, R178.reuse, -R97 ;  /* 0x000000b2b3617223 */ /* 0x080fe20000010861 */
[----:B------:R-:W-:Y:S01]  /*7c30*/  FFMA.FTZ R93, R93, R178, R175 ;  /* 0x000000b25d5d7223 */ /* 0x000fe200000100af */
[--C-:B------:R-:W-:Y:S02]  /*7c40*/  SHF.R.U32.HI R178, RZ, 0x10, R49.reuse ;  /* 0x00000010ffb27819 */ /* 0x100fe40000011631 */
[----:B------:R-:W-:Y:S01]  /*7c50*/  SHF.R.U64 R175, R48, 0x10, R49 ;  /* 0x0000001030af7819 */ /* 0x000fe20000001231 */
[----:B------:R-:W-:-:S02]  /*7c60*/  HADD2.F32 R48, -RZ, R177.H1_H1 ;  /* 0x300000b1ff307230 */ /* 0x000fc40000004100 */
[----:B------:R-:W-:Y:S02]  /*7c70*/  HADD2.F32 R178, -RZ, R178.H0_H0 ;  /* 0x200000b2ffb27230 */ /* 0x000fe40000004100 */
[----:B------:R-:W-:Y:S02]  /*7c80*/  HADD2.F32 R49, -RZ, R176.H1_H1 ;  /* 0x300000b0ff317230 */ /* 0x000fe40000004100 */
[----:B------:R-:W-:Y:S02]  /*7c90*/  HADD2.F32 R175, -RZ, R175.H0_H0 ;  /* 0x200000afffaf7230 */ /* 0x000fe40000004100 */
[-C--:B------:R-:W-:Y:S01]  /*7ca0*/  FMUL.FTZ R176, R48, R178.reuse ;  /* 0x000000b230b07220 */ /* 0x080fe20000410000 */
[----:B------:R-:W-:-:S03]  /*7cb0*/  FMUL.FTZ R178, R49, R178 ;  /* 0x000000b231b27220 */ /* 0x000fc60000410000 */
[-C--:B------:R-:W-:Y:S01]  /*7cc0*/  FFMA.FTZ R49, R49, R45.reuse, -R176 ;  /* 0x0000002d31317223 */ /* 0x080fe200000108b0 */
[----:B------:R-:W-:Y:S02]  /*7cd0*/  HADD2.F32 R176, -RZ, R189.H1_H1 ;  /* 0x300000bdffb07230 */ /* 0x000fe40000004100 */
[----:B------:R-:W-:Y:S01]  /*7ce0*/  FFMA.FTZ R45, R48, R45, R178 ;  /* 0x0000002d302d7223 */ /* 0x000fe200000100b2 */
[----:B------:R-:W-:Y:S01]  /*7cf0*/  MOV R48, R95 ;  /* 0x0000005f00307202 */ /* 0x000fe20000000f00 */
[----:B------:R-:W-:Y:S01]  /*7d00*/  HADD2.F32 R178, -RZ, R191.H0_H0 ;  /* 0x200000bfffb27230 */ /* 0x000fe20000004100 */
[----:B------:R-:W-:Y:S01]  /*7d10*/  F2FP.F16.F32.PACK_AB R49, R49, R97 ;  /* 0x000000613131723e */ /* 0x000fe200000000ff */
[----:B------:R-:W-:Y:S01]  /*7d20*/  HADD2.F32 R95, -RZ, R99.H0_H0 ;  /* 0x20000063ff5f7230 */ /* 0x000fe20000004100 */
[----:B------:R-:W-:Y:S01]  /*7d30*/  F2FP.F16.F32.PACK_AB R45, R45, R93 ;  /* 0x0000005d2d2d723e */ /* 0x000fe200000000ff */
[--C-:B------:R-:W-:Y:S02]  /*7d40*/  HADD2.F32 R177, -RZ, R48.reuse.H0_H0 ;  /* 0x20000030ffb17230 */ /* 0x100fe40000004100 */
[----:B------:R-:W-:-:S02]  /*7d50*/  HADD2.F32 R48, -RZ, R48.H1_H1 ;  /* 0x30000030ff307230 */ /* 0x000fc40000004100 */
[----:B------:R-:W-:Y:S01]  /*7d60*/  FMUL.FTZ R179, R95, R178 ;  /* 0x000000b25fb37220 */ /* 0x000fe20000410000 */
[----:B------:R-:W-:Y:S01]  /*7d70*/  IMAD.MOV.U32 R93, RZ, RZ, R49 ;  /* 0x000000ffff5d7224 */ /* 0x000fe200078e0031 */
[----:B------:R-:W-:Y:S02]  /*7d80*/  MOV R97, R45 ;  /* 0x0000002d00617202 */ /* 0x000fe40000000f00 */
[C---:B------:R-:W-:Y:S01]  /*7d90*/  FFMA.FTZ R179, R177.reuse, R176, -R179 ;  /* 0x000000b0b1b37223 */ /* 0x040fe200000108b3 */
[----:B------:R-:W-:Y:S01]  /*7da0*/  FMUL.FTZ R177, R177, R178 ;  /* 0x000000b2b1b17220 */ /* 0x000fe20000410000 */
[----:B------:R-:W-:-:S03]  /*7db0*/  HADD2.F32 R178, -RZ, R191.H1_H1 ;  /* 0x300000bfffb27230 */ /* 0x000fc60000004100 */
[----:B------:R-:W-:Y:S01]  /*7dc0*/  FFMA.FTZ R177, R95, R176, R177 ;  /* 0x000000b05fb17223 */ /* 0x000fe200000100b1 */
[----:B------:R-:W-:Y:S02]  /*7dd0*/  SHF.R.U32.HI R95, RZ, 0x10, R47 ;  /* 0x00000010ff5f7819 */ /* 0x000fe4000001162f */
[--C-:B------:R-:W-:Y:S01]  /*7de0*/  SHF.R.U64 R47, R50, 0x10, R51.reuse ;  /* 0x00000010322f7819 */ /* 0x100fe20000001233 */
[----:B------:R-:W-:Y:S01]  /*7df0*/  HADD2.F32 R50, -RZ, R99.H1_H1 ;  /* 0x30000063ff327230 */ /* 0x000fe20000004100 */
[----:B------:R-:W-:Y:S01]  /*7e00*/  SHF.R.U32.HI R51, RZ, 0x10, R51 ;  /* 0x00000010ff337819 */ /* 0x000fe20000011633 */
[----:B------:R-:W-:Y:S02]  /*7e10*/  HADD2.F32 R99, -RZ, R95.H0_H0 ;  /* 0x2000005fff637230 */ /* 0x000fe40000004100 */
[----:B------:R-:W-:Y:S02]  /*7e20*/  HADD2.F32 R47, -RZ, R47.H0_H0 ;  /* 0x2000002fff2f7230 */ /* 0x000fe40000004100 */
[----:B------:R-:W-:-:S05]  /*7e30*/  HADD2.F32 R51, -RZ, R51.H0_H0 ;  /* 0x20000033ff337230 */ /* 0x000fca0000004100 */
[----:B------:R-:W-:-:S04]  /*7e40*/  FMUL.FTZ R95, R50, R51 ;  /* 0x00000033325f7220 */ /* 0x000fc80000410000 */
[C---:B------:R-:W-:Y:S01]  /*7e50*/  FFMA.FTZ R95, R48.reuse, R99, -R95 ;  /* 0x00000063305f7223 */ /* 0x040fe2000001085f */
[----:B------:R-:W-:Y:S01]  /*7e60*/  FMUL.FTZ R48, R48, R51 ;  /* 0x0000003330307220 */ /* 0x000fe20000410000 */
[----:B------:R-:W-:-:S03]  /*7e70*/  HADD2.F32 R51, -RZ, R190.H0_H0 ;  /* 0x200000beff337230 */ /* 0x000fc60000004100 */
[----:B------:R-:W-:Y:S01]  /*7e80*/  FFMA.FTZ R48, R50, R99, R48 ;  /* 0x0000006332307223 */ /* 0x000fe20000010030 */
[----:B------:R-:W-:Y:S01]  /*7e90*/  HADD2.F32 R50, -RZ, R96.H0_H0 ;  /* 0x20000060ff327230 */ /* 0x000fe20000004100 */
[----:B------:R-:W-:Y:S01]  /*7ea0*/  F2FP.F16.F32.PACK_AB R95, R95, R179 ;  /* 0x000000b35f5f723e */ /* 0x000fe200000000ff */
[--C-:B------:R-:W-:Y:S02]  /*7eb0*/  HADD2.F32 R99, -RZ, R92.reuse.H0_H0 ;  /* 0x2000005cff637230 */ /* 0x100fe40000004100 */
[----:B------:R-:W-:Y:S02]  /*7ec0*/  HADD2.F32 R92, -RZ, R92.H1_H1 ;  /* 0x3000005cff5c7230 */ /* 0x000fe40000004100 */
[-C--:B------:R-:W-:Y:S01]  /*7ed0*/  FMUL.FTZ R176, R50, R178.reuse ;  /* 0x000000b232b07220 */ /* 0x080fe20000410000 */
[----:B------:R-:W-:Y:S01]  /*7ee0*/  F2FP.F16.F32.PACK_AB R48, R48, R177 ;  /* 0x000000b13030723e */ /* 0x000fe200000000ff */
[C---:B------:R-:W-:Y:S02]  /*7ef0*/  FMUL.FTZ R178, R99.reuse, R178 ;  /* 0x000000b263b27220 */ /* 0x040fe40000410000 */
[----:B------:R-:W-:-:S02]  /*7f00*/  FFMA.FTZ R176, R99, R51, -R176 ;  /* 0x0000003363b07223 */ /* 0x000fc400000108b0 */
[----:B------:R-:W-:Y:S01]  /*7f10*/  FFMA.FTZ R178, R50, R51, R178 ;  /* 0x0000003332b27223 */ /* 0x000fe200000100b2 */
[----:B------:R-:W-:Y:S02]  /*7f20*/  HADD2.F32 R50, -RZ, R96.H1_H1 ;  /* 0x30000060ff327230 */ /* 0x000fe40000004100 */
[----:B------:R-:W-:Y:S02]  /*7f30*/  HADD2.F32 R51, -RZ, R44.H0_H0 ;  /* 0x2000002cff337230 */ /* 0x000fe40000004100 */
[--C-:B------:R-:W-:Y:S02]  /*7f40*/  HADD2.F32 R96, -RZ, R94.reuse.H0_H0 ;  /* 0x2000005eff607230 */ /* 0x100fe40000004100 */
[-C--:B------:R-:W-:Y:S01]  /*7f50*/  FMUL.FTZ R44, R50, R175.reuse ;  /* 0x000000af322c7220 */ /* 0x080fe20000410000 */
[C---:B------:R-:W-:Y:S01]  /*7f60*/  FMUL.FTZ R175, R92.reuse, R175 ;  /* 0x000000af5caf7220 */ /* 0x040fe20000410000 */
[----:B------:R-:W-:Y:S02]  /*7f70*/  HADD2.F32 R94, -RZ, R94.H1_H1 ;  /* 0x3000005eff5e7230 */ /* 0x000fe40000004100 */
[-C--:B------:R-:W-:Y:S01]  /*7f80*/  FFMA.FTZ R44, R92, R51.reuse, -R44 ;  /* 0x000000335c2c7223 */ /* 0x080fe2000001082c */
[----:B------:R-:W-:Y:S01]  /*7f90*/  FFMA.FTZ R50, R50, R51, R175 ;  /* 0x0000003332327223 */ /* 0x000fe200000100af */
[----:B------:R-:W-:-:S02]  /*7fa0*/  HADD2.F32 R175, -RZ, R190.H1_H1 ;  /* 0x300000beffaf7230 */ /* 0x000fc40000004100 */
[--C-:B------:R-:W-:Y:S01]  /*7fb0*/  HADD2.F32 R51, -RZ, R98.reuse.H0_H0 ;  /* 0x20000062ff337230 */ /* 0x100fe20000004100 */
[----:B------:R-:W-:Y:S01]  /*7fc0*/  F2FP.F16.F32.PACK_AB R44, R44, R176 ;  /* 0x000000b02c2c723e */ /* 0x000fe200000000ff */
[----:B------:R-:W-:Y:S01]  /*7fd0*/  HADD2.F32 R92, -RZ, R189.H0_H0 ;  /* 0x200000bdff5c7230 */ /* 0x000fe20000004100 */
[----:B------:R-:W-:Y:S01]  /*7fe0*/  F2FP.F16.F32.PACK_AB R50, R50, R178 ;  /* 0x000000b23232723e */ /* 0x000fe200000000ff */
[----:B------:R-:W-:Y:S02]  /*7ff0*/  HADD2.F32 R98, -RZ, R98.H1_H1 ;  /* 0x30000062ff627230 */ /* 0x000fe40000004100 */
[-C--:B------:R-:W-:Y:S01]  /*8000*/  FMUL.FTZ R99, R51, R175.reuse ;  /* 0x000000af33637220 */ /* 0x080fe20000410000 */
[----:B------:R-:W-:-:S03]  /*8010*/  FMUL.FTZ R175, R96, R175 ;  /* 0x000000af60af7220 */ /* 0x000fc60000410000 */
[-C--:B------:R-:W-:Y:S01]  /*8020*/  FFMA.FTZ R99, R96, R92.reuse, -R99 ;  /* 0x0000005c60637223 */ /* 0x080fe20000010863 */
[----:B------:R-:W-:Y:S01]  /*8030*/  FFMA.FTZ R175, R51, R92, R175 ;  /* 0x0000005c33af7223 */ /* 0x000fe200000100af */
[-C--:B------:R-:W-:Y:S01]  /*8040*/  FMUL.FTZ R51, R98, R47.reuse ;  /* 0x0000002f62337220 */ /* 0x080fe20000410000 */
[C---:B------:R-:W-:Y:S01]  /*8050*/  FMUL.FTZ R47, R94.reuse, R47 ;  /* 0x0000002f5e2f7220 */ /* 0x040fe20000410000 */
[----:B------:R-:W-:Y:S02]  /*8060*/  IMAD.MOV.U32 R92, RZ, RZ, R44 ;  /* 0x000000ffff5c7224 */ /* 0x000fe400078e002c */
[-C--:B------:R-:W-:Y:S01]  /*8070*/  FFMA.FTZ R51, R94, R46.reuse, -R51 ;  /* 0x0000002e5e337223 */ /* 0x080fe20000010833 */
[----:B------:R-:W-:Y:S01]  /*8080*/  FFMA.FTZ R47, R98, R46, R47 ;  /* 0x0000002e622f7223 */ /* 0x000fe2000001002f */
[----:B------:R-:W-:-:S03]  /*8090*/  IMAD.MOV.U32 R96, RZ, RZ, R50 ;  /* 0x000000ffff607224 */ /* 0x000fc600078e0032 */
[----:B------:R-:W-:Y:S01]  /*80a0*/  F2FP.F16.F32.PACK_AB R51, R51, R99 ;  /* 0x000000633333723e */ /* 0x000fe200000000ff */
[----:B------:R-:W-:Y:S01]  /*80b0*/  IMAD.MOV.U32 R99, RZ, RZ, R48 ;  /* 0x000000ffff637224 */ /* 0x000fe200078e0030 */
[----:B------:R-:W-:-:S03]  /*80c0*/  F2FP.F16.F32.PACK_AB R47, R47, R175 ;  /* 0x000000af2f2f723e */ /* 0x000fc600000000ff */
[----:B------:R-:W-:Y:S02]  /*80d0*/  IMAD.MOV.U32 R94, RZ, RZ, R51 ;  /* 0x000000ffff5e7224 */ /* 0x000fe400078e0033 */
[----:B------:R-:W-:-:S07]  /*80e0*/  IMAD.MOV.U32 R98, RZ, RZ, R47 ;  /* 0x000000ffff627224 */ /* 0x000fce00078e002f */
.L_x_687:
[----:B------:R-:W-:Y:S05]  /*80f0*/  BSYNC B2 ;  /* 0x0000000000027941 */ /* 0x000fea0003800000 */
.L_x_686:
[----:B------:R-:W-:Y:S01]  /*8100*/  SHF.R.S32.HI R44, RZ, 0x1f, R22 ;  /* 0x0000001fff2c7819 */ /* 0x000fe20000011416 */
[----:B------:R-:W-:Y:S01]  /*8110*/  ULDC.64 UR4, c[0x0][0x2e8] ;  /* 0x0000ba0000047ab9 */ /* 0x000fe20000000a00 */
[----:B------:R-:W-:Y:S01]  /*8120*/  ISETP.GE.AND P4, PT, R174, R150, PT ;  /* 0x00000096ae00720c */ /* 0x000fe20003f86270 */
[----:B------:R-:W-:Y:S02]  /*8130*/  ULDC.64 UR6, c[0x0][0x208] ;  /* 0x0000820000067ab9 */ /* 0x000fe40000000a00 */
[-C--:B--2---:R-:W-:Y:S02]  /*8140*/  IMAD R46, R44, R138.reuse, RZ ;  /* 0x0000008a2c2e7224 */ /* 0x084fe400078e02ff */
[----:B------:R-:W-:-:S04]  /*8150*/  IMAD.WIDE.U32 R44, R22, R138, R136 ;  /* 0x0000008a162c7225 */ /* 0x000fc800078e0088 */
[----:B------:R-:W-:-:S04]  /*8160*/  IMAD R46, R22, R139, R46 ;  /* 0x0000008b162e7224 */ /* 0x000fc800078e022e */
[--C-:B------:R-:W-:Y:S02]  /*8170*/  @!P4 SHF.R.S32.HI R47, RZ, 0x1f, R174.reuse ;  /* 0x0000001fff2fc819 */ /* 0x100fe400000114ae */
[----:B------:R-:W-:Y:S02]  /*8180*/  IADD3 R45, R46, R45, RZ ;  /* 0x0000002d2e2d7210 */ /* 0x000fe40007ffe0ff */
[----:B------:R-:W-:-:S04]  /*8190*/  @!P4 IADD3 R174, P5, P6, R100, R44, R174 ;  /* 0x0000002c64aec210 */ /* 0x000fc80007ebe0ae */
[----:B------:R-:W-:Y:S02]  /*81a0*/  @!P4 IADD3.X R47, R14, R45, R47, P5, P6 ;  /* 0x0000002d0e2fc210 */ /* 0x000fe40002fec42f */
[----:B------:R-:W-:-:S04]  /*81b0*/  IADD3 R46, P5, P6, R100, R44, R20 ;  /* 0x0000002c642e7210 */ /* 0x000fc80007ebe014 */
[----:B------:R-:W-:Y:S02]  /*81c0*/  IADD3.X R45, R14, R45, R9, P5, P6 ;  /* 0x0000002d0e2d7210 */ /* 0x000fe40002fec409 */
[----:B------:R-:W-:-:S04]  /*81d0*/  LEA R44, P5, R46, UR4, 0x1 ;  /* 0x000000042e2c7c11 */ /* 0x000fc8000f8a08ff */
[----:B------:R-:W-:Y:S02]  /*81e0*/  LEA.HI.X R45, R46, UR5, R45, 0x1, P5 ;  /* 0x000000052e2d7c11 */ /* 0x000fe4000a8f0c2d */
[----:B------:R-:W-:-:S03]  /*81f0*/  @!P4 LEA R46, P5, R174, UR4, 0x1 ;  /* 0x00000004ae2ecc11 */ /* 0x000fc6000f8a08ff */
[----:B---3--:R3:W-:Y:S01]  /*8200*/  STG.E.128 desc[UR6][R44.64], R92 ;  /* 0x0000005c2c007986 */ /* 0x0087e2000c101d06 */
[----:B------:R-:W-:-:S05]  /*8210*/  @!P4 LEA.HI.X R47, R174, UR5, R47, 0x1, P5 ;  /* 0x00000005ae2fcc11 */ /* 0x000fca000a8f0c2f */
[----:B0-----:R3:W-:Y:S04]  /*8220*/  @!P4 STG.E.128 desc[UR6][R46.64], R96 ;  /* 0x000000602e00c986 */ /* 0x0017e8000c101d06 */
.L_x_685:
[----:B------:R-:W-:Y:S05]  /*8230*/  BSYNC B1 ;  /* 0x0000000000017941 */ /* 0x000fea0003800000 */
.L_x_684:
[----:B------:R-:W-:Y:S01]  /*8240*/  VIADD R175, R22, 0x20 ;  /* 0x0000002016af7836 */ /* 0x000fe20000000000 */
[----:B------:R-:W-:Y:S04]  /*8250*/  BSSY B1, `(.L_x_688) ;  /* 0x000008d000017945 */ /* 0x000fe80003800000 */
[----:B------:R-:W-:-:S13]  /*8260*/  ISETP.GE.OR P4, PT, R175, R4, P0 ;  /* 0x00000004af00720c */ /* 0x000fda0000786670 */
[----:B------:R-:W-:Y:S05]  /*8270*/  @P4 BRA `(.L_x_689) ;  /* 0x0000000800284947 */ /* 0x000fea0003800000 */
[----:B---3--:R-:W3:Y:S04]  /*8280*/  LDL R44, [R1+0x4] ;  /* 0x00000400012c7983 */ /* 0x008ee80000100800 */
[----:B------:R-:W4:Y:S01]  /*8290*/  LDL R47, [R1+0x40] ;  /* 0x00004000012f7983 */ /* 0x000f220000100800 */
[C---:B------:R-:W-:Y:S01]  /*82a0*/  VIADD R46, R22.reuse, 0x20 ;  /* 0x00000020162e7836 */ /* 0x040fe20000000000 */
[----:B------:R-:W-:Y:S01]  /*82b0*/  BSSY B2, `(.L_x_690) ;  /* 0x0000074000027945 */ /* 0x000fe20003800000 */
[----:B------:R-:W-:-:S03]  /*82c0*/  VIADD R48, R22, 0x20 ;  /* 0x0000002016307836 */ /* 0x000fc60000000000 */
[----:B------:R-:W-:Y:S01]  /*82d0*/  SHF.L.U32 R46, R46, 0x6, RZ ;  /* 0x000000062e2e7819 */ /* 0x000fe200000006ff */
[----:B------:R-:W-:-:S03]  /*82e0*/  IMAD.SHL.U32 R48, R48, 0x40, RZ ;  /* 0x0000004030307824 */ /* 0x000fc600078e00ff */
[----:B------:R-:W-:Y:S02]  /*82f0*/  LOP3.LUT R46, R46, 0x1c0, RZ, 0xc0, !PT ;  /* 0x000001c02e2e7812 */ /* 0x000fe400078ec0ff */
[----:B------:R-:W-:Y:S02]  /*8300*/  LOP3.LUT R48, R48, 0x1c0, RZ, 0xc0, !PT ;  /* 0x000001c030307812 */ /* 0x000fe400078ec0ff */
[----:B------:R-:W-:Y:S02]  /*8310*/  SHF.R.U32.HI R46, RZ, 0x3, R46 ;  /* 0x00000003ff2e7819 */ /* 0x000fe4000001162e */
[----:B---3--:R-:W-:-:S04]  /*8320*/  LOP3.LUT P5, RZ, R44, 0x1, RZ, 0xc0, !PT ;  /* 0x000000012cff7812 */ /* 0x008fc800078ac0ff */
[----:B------:R-:W-:-:S04]  /*8330*/  SEL R44, R43, R151, !P5 ;  /* 0x000000972b2c7207 */ /* 0x000fc80006800000 */
[----:B------:R-:W-:-:S04]  /*8340*/  SHF.R.S32.HI R45, RZ, 0x1f, R44 ;  /* 0x0000001fff2d7819 */ /* 0x000fc8000001142c */
[----:B------:R-:W-:-:S04]  /*8350*/  LEA.HI R45, R45, R44, RZ, 0x4 ;  /* 0x0000002c2d2d7211 */ /* 0x000fc800078f20ff */
[----:B------:R-:W-:-:S04]  /*8360*/  LEA.HI.SX32 R92, R45, R10, 0x1c ;  /* 0x0000000a2d5c7211 */ /* 0x000fc800078fe2ff */
[----:B------:R-:W-:-:S04]  /*8370*/  SHF.R.S32.HI R45, RZ, 0x1f, R92 ;  /* 0x0000001fff2d7819 */ /* 0x000fc8000001145c */
[----:B------:R-:W-:Y:S01]  /*8380*/  LEA.HI R45, R45, R92, RZ, 0x3 ;  /* 0x0000005c2d2d7211 */ /* 0x000fe200078f18ff */
[----:B------:R-:W-:-:S03]  /*8390*/  IMAD.SHL.U32 R92, R92, 0x8, RZ ;  /* 0x000000085c5c7824 */ /* 0x000fc600078e00ff */
[----:B------:R-:W-:Y:S02]  /*83a0*/  SHF.R.S32.HI R45, RZ, 0x3, R45 ;  /* 0x00000003ff2d7819 */ /* 0x000fe4000001142d */
[----:B------:R-:W-:-:S03]  /*83b0*/  LOP3.LUT R44, R48, 0x38, R92, 0xf8, !PT ;  /* 0x00000038302c7812 */ /* 0x000fc600078ef85c */
[----:B----4-:R-:W-:Y:S01]  /*83c0*/  IMAD R45, R45, 0x2c00, R47 ;  /* 0x00002c002d2d7824 */ /* 0x010fe200078e022f */
[----:B------:R-:W-:Y:S01]  /*83d0*/  LOP3.LUT R44, R44, R46, RZ, 0x3c, !PT ;  /* 0x0000002e2c2c7212 */ /* 0x000fe200078e3cff */
[----:B------:R-:W-:-:S04]  /*83e0*/  IMAD R47, R23, 0x5800, R146 ;  /* 0x00005800172f7824 */ /* 0x000fc800078e0292 */
[----:B------:R-:W-:-:S04]  /*83f0*/  IMAD.IADD R44, R45, 0x1, R44 ;  /* 0x000000012d2c7824 */ /* 0x000fc800078e022c */
[----:B------:R-:W-:Y:S01]  /*8400*/  IMAD R45, R23, 0x5800, R44 ;  /* 0x00005800172d7824 */ /* 0x000fe200078e022c */
[----:B------:R-:W-:-:S03]  /*8410*/  LEA R44, R47, R2, 0x1 ;  /* 0x000000022f2c7211 */ /* 0x000fc600078e08ff */
[----:B------:R-:W-:-:S03]  /*8420*/  IMAD R48, R45, 0x2, R2 ;  /* 0x000000022d307824 */ /* 0x000fc600078e0202 */
[----:B------:R-:W0:Y:S04]  /*8430*/  LDS.128 R44, [R44+0x1e400] ;  /* 0x01e400002c2c7984 */ /* 0x000e280000000c00 */
[----:B------:R-:W3:Y:S01]  /*8440*/  LDS.128 R48, [R48+0x1e400] ;  /* 0x01e4000030307984 */ /* 0x000ee20000000c00 */
[----:B------:R-:W-:Y:S05]  /*8450*/  @P3 BRA `(.L_x_691) ;  /* 0x0000000400643947 */ /* 0x000fea0003800000 */
[----:B---3--:R-:W-:Y:S01]  /*8460*/  IMAD.MOV.U32 R95, RZ, RZ, R49 ;  /* 0x000000ffff5f7224 */ /* 0x008fe200078e0031 */
[----:B------:R-:W-:Y:S01]  /*8470*/  SHF.R.U64 R56, R56, 0x10, R57 ;  /* 0x0000001038387819 */ /* 0x000fe20000001239 */
[----:B0-----:R-:W-:Y:S01]  /*8480*/  IMAD.MOV.U32 R49, RZ, RZ, R45 ;  /* 0x000000ffff317224 */ /* 0x001fe200078e002d */
[----:B------:R-:W-:Y:S01]  /*8490*/  SHF.R.U64 R52, R52, 0x10, R53 ;  /* 0x0000001034347819 */ /* 0x000fe20000001235 */
[----:B------:R-:W-:Y:S01]  /*84a0*/  HADD2.F32 R96, -RZ, R194.H1_H1 ;  /* 0x300000c2ff607230 */ /* 0x000fe20000004100 */
[----:B------:R-:W-:Y:S01]  /*84b0*/  SHF.R.U64 R58, R58, 0x10, R59 ;  /* 0x000000103a3a7819 */ /* 0x000fe2000000123b */
[----:B------:R-:W-:Y:S01]  /*84c0*/  HADD2.F32 R93, -RZ, R95.H0_H0 ;  /* 0x2000005fff5d7230 */ /* 0x000fe20000004100 */
[----:B------:R-:W-:Y:S01]  /*84d0*/  SHF.R.U64 R54, R54, 0x10, R55 ;  /* 0x0000001036367819 */ /* 0x000fe20000001237 */
[----:B------:R-:W-:Y:S02]  /*84e0*/  HADD2.F32 R94, -RZ, R49.H0_H0 ;  /* 0x20000031ff5e7230 */ /* 0x000fe40000004100 */
[----:B------:R-:W-:-:S02]  /*84f0*/  HADD2.F32 R45, -RZ, R193.H0_H0 ;  /* 0x200000c1ff2d7230 */ /* 0x000fc40000004100 */
[CC--:B------:R-:W-:Y:S01]  /*8500*/  FMUL.FTZ R97, R93.reuse, R96.reuse ;  /* 0x000000605d617220 */ /* 0x0c0fe20000410000 */
[----:B------:R-:W-:Y:S02]  /*8510*/  HADD2.F32 R49, -RZ, R49.H1_H1 ;  /* 0x30000031ff317230 */ /* 0x000fe40000004100 */
[C---:B------:R-:W-:Y:S01]  /*8520*/  FMUL.FTZ R96, R94.reuse, R96 ;  /* 0x000000605e607220 */ /* 0x040fe20000410000 */
[----:B------:R-:W-:Y:S02]  /*8530*/  HADD2.F32 R98, -RZ, R193.H1_H1 ;  /* 0x300000c1ff627230 */ /* 0x000fe40000004100 */
[-C--:B------:R-:W-:Y:S01]  /*8540*/  FFMA.FTZ R94, R94, R45.reuse, -R97 ;  /* 0x0000002d5e5e7223 */ /* 0x080fe20000010861 */
[----:B------:R-:W-:Y:S02]  /*8550*/  HADD2.F32 R174, -RZ, R194.H0_H0 ;  /* 0x200000c2ffae7230 */ /* 0x000fe40000004100 */
[----:B------:R-:W-:Y:S01]  /*8560*/  FFMA.FTZ R93, R93, R45, R96 ;  /* 0x0000002d5d5d7223 */ /* 0x000fe20000010060 */
[----:B------:R-:W-:Y:S01]  /*8570*/  SHF.R.U32.HI R96, RZ, 0x10, R57 ;  /* 0x00000010ff607819 */ /* 0x000fe20000011639 */
[----:B------:R-:W-:Y:S01]  /*8580*/  HADD2.F32 R45, -RZ, R95.H1_H1 ;  /* 0x3000005fff2d7230 */ /* 0x000fe20000004100 */
[----:B------:R-:W-:Y:S01]  /*8590*/  SHF.R.U32.HI R95, RZ, 0x10, R53 ;  /* 0x00000010ff5f7819 */ /* 0x000fe20000011635 */
[----:B------:R-:W-:-:S02]  /*85a0*/  HADD2.F32 R57, -RZ, R192.H1_H1 ;  /* 0x300000c0ff397230 */ /* 0x000fc40000004100 */
[----:B------:R-:W-:Y:S02]  /*85b0*/  HADD2.F32 R96, -RZ, R96.H0_H0 ;  /* 0x20000060ff607230 */ /* 0x000fe40000004100 */
[----:B------:R-:W-:Y:S02]  /*85c0*/  HADD2.F32 R95, -RZ, R95.H0_H0 ;  /* 0x2000005fff5f7230 */ /* 0x000fe40000004100 */
[----:B------:R-:W-:Y:S02]  /*85d0*/  HADD2.F32 R56, -RZ, R56.H0_H0 ;  /* 0x20000038ff387230 */ /* 0x000fe40000004100 */
[-C--:B------:R-:W-:Y:S01]  /*85e0*/  FMUL.FTZ R97, R45, R96.reuse ;  /* 0x000000602d617220 */ /* 0x080fe20000410000 */
[C---:B------:R-:W-:Y:S01]  /*85f0*/  FMUL.FTZ R96, R49.reuse, R96 ;  /* 0x0000006031607220 */ /* 0x040fe20000410000 */
[----:B------:R-:W-:Y:S02]  /*8600*/  HADD2.F32 R52, -RZ, R52.H0_H0 ;  /* 0x20000034ff347230 */ /* 0x000fe40000004100 */
[-C--:B------:R-:W-:Y:S01]  /*8610*/  FFMA.FTZ R49, R49, R95.reuse, -R97 ;  /* 0x0000005f31317223 */ /* 0x080fe20000010861 */
[----:B------:R-:W-:Y:S01]  /*8620*/  FFMA.FTZ R45, R45, R95, R96 ;  /* 0x0000005f2d2d7223 */ /* 0x000fe20000010060 */
[----:B------:R-:W-:Y:S01]  /*8630*/  MOV R95, R51 ;  /* 0x00000033005f7202 */ /* 0x000fe20000000f00 */
[----:B------:R-:W-:-:S02]  /*8640*/  HADD2.F32 R51, -RZ, R47.H0_H0 ;  /* 0x2000002fff337230 */ /* 0x000fc40000004100 */
[----:B------:R-:W-:Y:S01]  /*8650*/  HADD2.F32 R97, -RZ, R192.H0_H0 ;  /* 0x200000c0ff617230 */ /* 0x000fe20000004100 */
[----:B------:R-:W-:Y:S01]  /*8660*/  F2FP.F16.F32.PACK_AB R49, R49, R94 ;  /* 0x0000005e3131723e */ /* 0x000fe200000000ff */
[--C-:B------:R-:W-:Y:S01]  /*8670*/  HADD2.F32 R96, -RZ, R95.reuse.H0_H0 ;  /* 0x2000005fff607230 */ /* 0x100fe20000004100 */
[----:B------:R-:W-:Y:S01]  /*8680*/  F2FP.F16.F32.PACK_AB R93, R45, R93 ;  /* 0x0000005d2d5d723e */ /* 0x000fe200000000ff */
[----:B------:R-:W-:Y:S02]  /*8690*/  HADD2.F32 R95, -RZ, R95.H1_H1 ;  /* 0x3000005fff5f7230 */ /* 0x000fe40000004100 */
[----:B------:R-:W-:Y:S02]  /*86a0*/  HADD2.F32 R47, -RZ, R47.H1_H1 ;  /* 0x3000002fff2f7230 */ /* 0x000fe40000004100 */
[-C--:B------:R-:W-:Y:S01]  /*86b0*/  FMUL.FTZ R99, R96, R98.reuse ;  /* 0x0000006260637220 */ /* 0x080fe20000410000 */
[----:B------:R-:W-:Y:S01]  /*86c0*/  FMUL.FTZ R98, R51, R98 ;  /* 0x0000006233627220 */ /* 0x000fe20000410000 */
[----:B------:R-:W-:-:S02]  /*86d0*/  HADD2.F32 R58, -RZ, R58.H0_H0 ;  /* 0x2000003aff3a7230 */ /* 0x000fc40000004100 */
[-C--:B------:R-:W-:Y:S01]  /*86e0*/  FFMA.FTZ R51, R51, R97.reuse, -R99 ;  /* 0x0000006133337223 */ /* 0x080fe20000010863 */
[----:B------:R-:W-:Y:S01]  /*86f0*/  FFMA.FTZ R98, R96, R97, R98 ;  /* 0x0000006160627223 */ /* 0x000fe20000010062 */
[----:B------:R-:W-:Y:S01]  /*8700*/  SHF.R.U32.HI R96, RZ, 0x10, R59 ;  /* 0x00000010ff607819 */ /* 0x000fe2000001163b */
[----:B------:R-:W-:Y:S01]  /*8710*/  HADD2.F32 R54, -RZ, R54.H0_H0 ;  /* 0x20000036ff367230 */ /* 0x000fe20000004100 */
[----:B------:R-:W-:Y:S01]  /*8720*/  SHF.R.U32.HI R97, RZ, 0x10, R55 ;  /* 0x00000010ff617819 */ /* 0x000fe20000011637 */
[----:B------:R-:W-:Y:S01]  /*8730*/  IMAD.MOV.U32 R45, RZ, RZ, R49 ;  /* 0x000000ffff2d7224 */ /* 0x000fe200078e0031 */
[----:B------:R-:W-:Y:S01]  /*8740*/  MOV R49, R93 ;  /* 0x0000005d00317202 */ /* 0x000fe20000000f00 */
[----:B------:R-:W-:Y:S02]  /*8750*/  HADD2.F32 R96, -RZ, R96.H0_H0 ;  /* 0x20000060ff607230 */ /* 0x000fe40000004100 */
[----:B------:R-:W-:-:S03]  /*8760*/  HADD2.F32 R97, -RZ, R97.H0_H0 ;  /* 0x20000061ff617230 */ /* 0x000fc60000004100 */
[-C--:B------:R-:W-:Y:S01]  /*8770*/  FMUL.FTZ R99, R95, R96.reuse ;  /* 0x000000605f637220 */ /* 0x080fe20000410000 */
[----:B------:R-:W-:-:S03]  /*8780*/  FMUL.FTZ R96, R47, R96 ;  /* 0x000000602f607220 */ /* 0x000fc60000410000 */
[-C--:B------:R-:W-:Y:S01]  /*8790*/  FFMA.FTZ R99, R47, R97.reuse, -R99 ;  /* 0x000000612f637223 */ /* 0x080fe20000010863 */
[----:B------:R-:W-:Y:S01]  /*87a0*/  FFMA.FTZ R96, R95, R97, R96 ;  /* 0x000000615f607223 */ /* 0x000fe20000010060 */
[----:B------:R-:W-:Y:S02]  /*87b0*/  HADD2.F32 R47, -RZ, R48.H0_H0 ;  /* 0x20000030ff2f7230 */ /* 0x000fe40000004100 */
[----:B------:R-:W-:Y:S01]  /*87c0*/  HADD2.F32 R95, -RZ, R44.H0_H0 ;  /* 0x2000002cff5f7230 */ /* 0x000fe20000004100 */
[----:B------:R-:W-:Y:S01]  /*87d0*/  F2FP.F16.F32.PACK_AB R51, R99, R51 ;  /* 0x000000336333723e */ /* 0x000fe200000000ff */
[----:B------:R-:W-:Y:S02]  /*87e0*/  HADD2.F32 R48, -RZ, R48.H1_H1 ;  /* 0x30000030ff307230 */ /* 0x000fe40000004100 */
[-C--:B------:R-:W-:Y:S01]  /*87f0*/  FMUL.FTZ R97, R47, R174.reuse ;  /* 0x000000ae2f617220 */ /* 0x080fe20000410000 */
[----:B------:R-:W-:Y:S02]  /*8800*/  HADD2.F32 R44, -RZ, R44.H1_H1 ;  /* 0x3000002cff2c7230 */ /* 0x000fe40000004100 */
[C---:B------:R-:W-:Y:S01]  /*8810*/  FMUL.FTZ R174, R95.reuse, R174 ;  /* 0x000000ae5fae7220 */ /* 0x040fe20000410000 */
[----:B------:R-:W-:Y:S01]  /*8820*/  F2FP.F16.F32.PACK_AB R96, R96, R98 ;  /* 0x000000626060723e */ /* 0x000fe200000000ff */
[----:B------:R-:W-:-:S02]  /*8830*/  FFMA.FTZ R97, R95, R57, -R97 ;  /* 0x000000395f617223 */ /* 0x000fc40000010861 */
[----:B------:R-:W-:Y:S01]  /*8840*/  FFMA.FTZ R174, R47, R57, R174 ;  /* 0x000000392fae7223 */ /* 0x000fe200000100ae */
[-C--:B------:R-:W-:Y:S01]  /*8850*/  FMUL.FTZ R47, R48, R56.reuse ;  /* 0x00000038302f7220 */ /* 0x080fe20000410000 */
[C---:B------:R-:W-:Y:S01]  /*8860*/  FMUL.FTZ R56, R44.reuse, R56 ;  /* 0x000000382c387220 */ /* 0x040fe20000410000 */
[----:B------:R-:W-:Y:S02]  /*8870*/  HADD2.F32 R57, -RZ, R188.H1_H1 ;  /* 0x300000bcff397230 */ /* 0x000fe40000004100 */
[-C--:B------:R-:W-:Y:S01]  /*8880*/  FFMA.FTZ R47, R44, R52.reuse, -R47 ;  /* 0x000000342c2f7223 */ /* 0x080fe2000001082f */
[----:B------:R-:W-:Y:S01]  /*8890*/  FFMA.FTZ R56, R48, R52, R56 ;  /* 0x0000003430387223 */ /* 0x000fe20000010038 */
[----:B------:R-:W-:Y:S02]  /*88a0*/  HADD2.F32 R44, -RZ, R50.H0_H0 ;  /* 0x20000032ff2c7230 */ /* 0x000fe40000004100 */
[----:B------:R-:W-:Y:S02]  /*88b0*/  HADD2.F32 R52, -RZ, R46.H0_H0 ;  /* 0x2000002eff347230 */ /* 0x000fe40000004100 */
[----:B------:R-:W-:-:S02]  /*88c0*/  HADD2.F32 R48, -RZ, R188.H0_H0 ;  /* 0x200000bcff307230 */ /* 0x000fc40000004100 */
[-C--:B------:R-:W-:Y:S01]  /*88d0*/  FMUL.FTZ R53, R44, R57.reuse ;  /* 0x000000392c357220 */ /* 0x080fe20000410000 */
[----:B------:R-:W-:Y:S02]  /*88e0*/  HADD2.F32 R50, -RZ, R50.H1_H1 ;  /* 0x30000032ff327230 */ /* 0x000fe40000004100 */
[C---:B------:R-:W-:Y:S01]  /*88f0*/  FMUL.FTZ R57, R52.reuse, R57 ;  /* 0x0000003934397220 */ /* 0x040fe20000410000 */
[----:B------:R-:W-:Y:S02]  /*8900*/  HADD2.F32 R46, -RZ, R46.H1_H1 ;  /* 0x3000002eff2e7230 */ /* 0x000fe40000004100 */
[----:B------:R-:W-:Y:S01]  /*8910*/  FFMA.FTZ R53, R52, R48, -R53 ;  /* 0x0000003034357223 */ /* 0x000fe20000010835 */
[----:B------:R-:W-:Y:S01]  /*8920*/  F2FP.F16.F32.PACK_AB R56, R56, R174 ;  /* 0x000000ae3838723e */ /* 0x000fe200000000ff */
[----:B------:R-:W-:Y:S01]  /*8930*/  FFMA.FTZ R57, R44, R48, R57 ;  /* 0x000000302c397223 */ /* 0x000fe20000010039 */
[-C--:B------:R-:W-:Y:S01]  /*8940*/  FMUL.FTZ R44, R50, R58.reuse ;  /* 0x0000003a322c7220 */ /* 0x080fe20000410000 */
[----:B------:R-:W-:Y:S01]  /*8950*/  FMUL.FTZ R58, R46, R58 ;  /* 0x0000003a2e3a7220 */ /* 0x000fe20000410000 */
[----:B------:R-:W-:Y:S01]  /*8960*/  F2FP.F16.F32.PACK_AB R48, R47, R97 ;  /* 0x000000612f30723e */ /* 0x000fe200000000ff */
[----:B------:R-:W-:-:S02]  /*8970*/  IMAD.MOV.U32 R47, RZ, RZ, R51 ;  /* 0x000000ffff2f7224 */ /* 0x000fc400078e0033 */
[-C--:B------:R-:W-:Y:S01]  /*8980*/  FFMA.FTZ R44, R46, R54.reuse, -R44 ;  /* 0x000000362e2c7223 */ /* 0x080fe2000001082c */
[----:B------:R-:W-:Y:S01]  /*8990*/  FFMA.FTZ R58, R50, R54, R58 ;  /* 0x00000036323a7223 */ /* 0x000fe2000001003a */
[----:B------:R-:W-:-:S03]  /*89a0*/  IMAD.MOV.U32 R51, RZ, RZ, R96 ;  /* 0x000000ffff337224 */ /* 0x000fc600078e0060 */
[----:B------:R-:W-:Y:S01]  /*89b0*/  F2FP.F16.F32.PACK_AB R46, R44, R53 ;  /* 0x000000352c2e723e */ /* 0x000fe200000000ff */
[----:B------:R-:W-:Y:S01]  /*89c0*/  IMAD.MOV.U32 R44, RZ, RZ, R48 ;  /* 0x000000ffff2c7224 */ /* 0x000fe200078e0030 */
[----:B------:R-:W-:Y:S01]  /*89d0*/  F2FP.F16.F32.PACK_AB R50, R58, R57 ;  /* 0x000000393a32723e */ /* 0x000fe200000000ff */
[----:B------:R-:W-:-:S07]  /*89e0*/  IMAD.MOV.U32 R48, RZ, RZ, R56 ;  /* 0x000000ffff307224 */ /* 0x000fce00078e0038 */
.L_x_691:
[----:B------:R-:W-:Y:S05]  /*89f0*/  BSYNC B2 ;  /* 0x0000000000027941 */ /* 0x000fea0003800000 */
.L_x_690:
[-C--:B--2---:R-:W-:Y:S01]  /*8a00*/  IMAD R54, R155, R138.reuse, RZ ;  /* 0x0000008a9b367224 */ /* 0x084fe200078e02ff */
[----:B------:R-:W-:Y:S01]  /*8a10*/  ULDC.64 UR4, c[0x0][0x2e8] ;  /* 0x0000ba0000047ab9 */ /* 0x000fe20000000a00 */
[----:B------:R-:W-:Y:S01]  /*8a20*/  IMAD.WIDE.U32 R52, R175, R138, R136 ;  /* 0x0000008aaf347225 */ /* 0x000fe200078e0088 */
[----:B------:R-:W-:-:S03]  /*8a30*/  ULDC.64 UR6, c[0x0][0x208] ;  /* 0x0000820000067ab9 */ /* 0x000fc60000000a00 */
[----:B------:R-:W-:Y:S01]  /*8a40*/  IMAD R55, R175, R139, R54 ;  /* 0x0000008baf377224 */ /* 0x000fe200078e0236 */
[----:B------:R-:W-:-:S03]  /*8a50*/  IADD3 R54, P4, P5, R100, R52, R20 ;  /* 0x0000003464367210 */ /* 0x000fc60007d9e014 */
[----:B------:R-:W-:-:S05]  /*8a60*/  IMAD.IADD R55, R53, 0x1, R55 ;  /* 0x0000000135377824 */ /* 0x000fca00078e0237 */
[----:B------:R-:W-:Y:S02]  /*8a70*/  IADD3.X R53, R14, R55, R9, P4, P5 ;  /* 0x000000370e357210 */ /* 0x000fe400027ea409 */
[----:B------:R-:W-:-:S13]  /*8a80*/  ISETP.GE.AND P4, PT, R92, R150, PT ;  /* 0x000000965c00720c */ /* 0x000fda0003f86270 */
[--C-:B------:R-:W-:Y:S02]  /*8a90*/  @!P4 SHF.R.S32.HI R56, RZ, 0x1f, R92.reuse ;  /* 0x0000001fff38c819 */ /* 0x100fe4000001145c */
[----:B------:R-:W-:-:S04]  /*8aa0*/  @!P4 IADD3 R92, P5, P6, R100, R52, R92 ;  /* 0x00000034645cc210 */ /* 0x000fc80007ebe05c */
[----:B------:R-:W-:Y:S02]  /*8ab0*/  @!P4 IADD3.X R55, R14, R55, R56, P5, P6 ;  /* 0x000000370e37c210 */ /* 0x000fe40002fec438 */
[----:B------:R-:W-:-:S04]  /*8ac0*/  LEA R52, P5, R54, UR4, 0x1 ;  /* 0x0000000436347c11 */ /* 0x000fc8000f8a08ff */
[----:B------:R-:W-:Y:S02]  /*8ad0*/  LEA.HI.X R53, R54, UR5, R53, 0x1, P5 ;  /* 0x0000000536357c11 */ /* 0x000fe4000a8f0c35 */
[----:B------:R-:W-:-:S03]  /*8ae0*/  @!P4 LEA R54, P5, R92, UR4, 0x1 ;  /* 0x000000045c36cc11 */ /* 0x000fc6000f8a08ff */
[----:B0-----:R0:W-:Y:S01]  /*8af0*/  STG.E.128 desc[UR6][R52.64], R44 ;  /* 0x0000002c34007986 */ /* 0x0011e2000c101d06 */
[----:B------:R-:W-:-:S05]  /*8b00*/  @!P4 LEA.HI.X R55, R92, UR5, R55, 0x1, P5 ;  /* 0x000000055c37cc11 */ /* 0x000fca000a8f0c37 */
[----:B---3--:R0:W-:Y:S04]  /*8b10*/  @!P4 STG.E.128 desc[UR6][R54.64], R48 ;  /* 0x000000303600c986 */ /* 0x0081e8000c101d06 */
.L_x_689:
[----:B------:R-:W-:Y:S05]  /*8b20*/  BSYNC B1 ;  /* 0x0000000000017941 */ /* 0x000fea0003800000 */
.L_x_688:
[----:B0--3--:R-:W-:Y:S01]  /*8b30*/  IADD3 R45, R22, 0x40, RZ ;  /* 0x00000040162d7810 */ /* 0x009fe20007ffe0ff */
[----:B------:R-:W-:Y:S03]  /*8b40*/  BSSY B1, `(.L_x_692) ;  /* 0x0000087000017945 */ /* 0x000fe60003800000 */
[----:B------:R-:W-:-:S13]  /*8b50*/  ISETP.GE.OR P4, PT, R45, R4, P0 ;  /* 0x000000042d00720c */ /* 0x000fda0000786670 */
[----:B------:R-:W-:Y:S05]  /*8b60*/  @P4 BRA `(.L_x_693) ;  /* 0x0000000800104947 */ /* 0x000fea0003800000 */
[----:B------:R-:W3:Y:S04]  /*8b70*/  LDL R44, [R1+0x4] ;  /* 0x00000400012c7983 */ /* 0x000ee80000100800 */
[----:B------:R-:W4:Y:S01]  /*8b80*/  LDL R47, [R1+0x3c] ;  /* 0x00003c00012f7983 */ /* 0x000f220000100800 */
[----:B--2---:R-:W-:Y:S01]  /*8b90*/  IMAD.WIDE.U32 R52, R45, R138, R136 ;  /* 0x0000008a2d347225 */ /* 0x004fe200078e0088 */
[----:B------:R-:W-:Y:S03]  /*8ba0*/  BSSY B2, `(.L_x_694) ;  /* 0x0000074000027945 */ /* 0x000fe60003800000 */
[----:B------:R-:W-:Y:S01]  /*8bb0*/  VIADD R46, R22, 0x40 ;  /* 0x00000040162e7836 */ /* 0x000fe20000000000 */
[----:B------:R-:W-:Y:S01]  /*8bc0*/  IADD3 R54, P4, P5, R100, R52, R20 ;  /* 0x0000003464367210 */ /* 0x000fe20007d9e014 */
[----:B------:R-:W-:-:S03]  /*8bd0*/  VIADD R48, R22, 0x40 ;  /* 0x0000004016307836 */ /* 0x000fc60000000000 */
[----:B------:R-:W-:Y:S01]  /*8be0*/  SHF.L.U32 R46, R46, 0x6, RZ ;  /* 0x000000062e2e7819 */ /* 0x000fe200000006ff */
[----:B------:R-:W-:-:S03]  /*8bf0*/  IMAD.SHL.U32 R48, R48, 0x40, RZ ;  /* 0x0000004030307824 */ /* 0x000fc600078e00ff */
[----:B------:R-:W-:Y:S02]  /*8c00*/  LOP3.LUT R46, R46, 0x1c0, RZ, 0xc0, !PT ;  /* 0x000001c02e2e7812 */ /* 0x000fe400078ec0ff */
[----:B------:R-:W-:Y:S02]  /*8c10*/  LOP3.LUT R48, R48, 0x1c0, RZ, 0xc0, !PT ;  /* 0x000001c030307812 */ /* 0x000fe400078ec0ff */
[----:B------:R-:W-:Y:S02]  /*8c20*/  SHF.R.U32.HI R46, RZ, 0x3, R46 ;  /* 0x00000003ff2e7819 */ /* 0x000fe4000001162e */
[----:B---3--:R-:W-:Y:S01]  /*8c30*/  LOP3.LUT P6, RZ, R44, 0x1, RZ, 0xc0, !PT ;  /* 0x000000012cff7812 */ /* 0x008fe200078cc0ff */
[----:B------:R-:W-:-:S04]  /*8c40*/  IMAD R44, R154, R138, RZ ;  /* 0x0000008a9a2c7224 */ /* 0x000fc800078e02ff */
[----:B------:R-:W-:Y:S01]  /*8c50*/  IMAD R45, R45, R139, R44 ;  /* 0x0000008b2d2d7224 */ /* 0x000fe200078e022c */
[----:B------:R-:W-:-:S03]  /*8c60*/  SEL R44, R43, R151, !P6 ;  /* 0x000000972b2c7207 */ /* 0x000fc60007000000 */
[----:B------:R-:W-:Y:S01]  /*8c70*/  IMAD.IADD R56, R53, 0x1, R45 ;  /* 0x0000000135387824 */ /* 0x000fe200078e022d */
[----:B------:R-:W-:-:S04]  /*8c80*/  SHF.R.S32.HI R45, RZ, 0x1f, R44 ;  /* 0x0000001fff2d7819 */ /* 0x000fc8000001142c */
[----:B------:R-:W-:Y:S02]  /*8c90*/  LEA.HI R45, R45, R44, RZ, 0x4 ;  /* 0x0000002c2d2d7211 */ /* 0x000fe400078f20ff */
[----:B------:R-:W-:Y:S02]  /*8ca0*/  IADD3.X R55, R14, R56, R9, P4, P5 ;  /* 0x000000380e377210 */ /* 0x000fe400027ea409 */
[----:B------:R-:W-:-:S04]  /*8cb0*/  LEA.HI.SX32 R45, R45, R10, 0x1c ;  /* 0x0000000a2d2d7211 */ /* 0x000fc800078fe2ff */
[----:B------:R-:W-:Y:S01]  /*8cc0*/  SHF.R.S32.HI R44, RZ, 0x1f, R45 ;  /* 0x0000001fff2c7819 */ /* 0x000fe2000001142d */
[----:B------:R-:W-:-:S03]  /*8cd0*/  IMAD.SHL.U32 R57, R45, 0x8, RZ ;  /* 0x000000082d397824 */ /* 0x000fc600078e00ff */
[----:B------:R-:W-:-:S04]  /*8ce0*/  LEA.HI R44, R44, R45, RZ, 0x3 ;  /* 0x0000002d2c2c7211 */ /* 0x000fc800078f18ff */
[----:B------:R-:W-:Y:S02]  /*8cf0*/  SHF.R.S32.HI R45, RZ, 0x3, R44 ;  /* 0x00000003ff2d7819 */ /* 0x000fe4000001142c */
[----:B------:R-:W-:-:S03]  /*8d00*/  LOP3.LUT R44, R48, 0x38, R57, 0xf8, !PT ;  /* 0x00000038302c7812 */ /* 0x000fc600078ef839 */
[----:B----4-:R-:W-:Y:S01]  /*8d10*/  IMAD R45, R45, 0x2c00, R47 ;  /* 0x00002c002d2d7824 */ /* 0x010fe200078e022f */
[----:B------:R-:W-:-:S05]  /*8d20*/  LOP3.LUT R44, R44, R46, RZ, 0x3c, !PT ;  /* 0x0000002e2c2c7212 */ /* 0x000fca00078e3cff */
[----:B------:R-:W-:Y:S02]  /*8d30*/  IMAD.IADD R44, R45, 0x1, R44 ;  /* 0x000000012d2c7824 */ /* 0x000fe400078e022c */
[C---:B------:R-:W-:Y:S02]  /*8d40*/  IMAD R45, R23.reuse, 0x5800, R145 ;  /* 0x00005800172d7824 */ /* 0x040fe400078e0291 */
[----:B------:R-:W-:-:S03]  /*8d50*/  IMAD R47, R23, 0x5800, R44 ;  /* 0x00005800172f7824 */ /* 0x000fc600078e022c */
[----:B------:R-:W-:Y:S01]  /*8d60*/  LEA R45, R45, R2, 0x1 ;  /* 0x000000022d2d7211 */ /* 0x000fe200078e08ff */
[----:B------:R-:W-:-:S05]  /*8d70*/  IMAD R48, R47, 0x2, R2 ;  /* 0x000000022f307824 */ /* 0x000fca00078e0202 */
[----:B------:R-:W0:Y:S04]  /*8d80*/  LDS.128 R44, [R45+0x1e400] ;  /* 0x01e400002d2c7984 */ /* 0x000e280000000c00 */
[----:B------:R-:W2:Y:S01]  /*8d90*/  LDS.128 R48, [R48+0x1e400] ;  /* 0x01e4000030307984 */ /* 0x000ea20000000c00 */
[----:B------:R-:W-:Y:S05]  /*8da0*/  @P3 BRA `(.L_x_695) ;  /* 0x00000004004c3947 */ /* 0x000fea0003800000 */
[----:B------:R-:W-:Y:S01]  /*8db0*/  HADD2.F32 R93, -RZ, R187.H1_H1 ;  /* 0x300000bbff5d7230 */ /* 0x000fe20000004100 */
[----:B------:R-:W-:Y:S01]  /*8dc0*/  SHF.R.U64 R60, R60, 0x10, R61 ;  /* 0x000000103c3c7819 */ /* 0x000fe2000000123d */
[----:B--2---:R-:W-:Y:S01]  /*8dd0*/  HADD2.F32 R59, -RZ, R49.H0_H0 ;  /* 0x20000031ff3b7230 */ /* 0x004fe20000004100 */
[----:B------:R-:W-:Y:S01]  /*8de0*/  SHF.R.U64 R64, R64, 0x10, R65 ;  /* 0x0000001040407819 */ /* 0x000fe20000001241 */
[----:B0-----:R-:W-:Y:S01]  /*8df0*/  HADD2.F32 R92, -RZ, R45.H0_H0 ;  /* 0x2000002dff5c7230 */ /* 0x001fe20000004100 */
[----:B------:R-:W-:Y:S01]  /*8e00*/  SHF.R.U64 R66, R66, 0x10, R67 ;  /* 0x0000001042427819 */ /* 0x000fe20000001243 */
[----:B------:R-:W-:Y:S02]  /*8e10*/  HADD2.F32 R58, -RZ, R187.H0_H0 ;  /* 0x200000bbff3a7230 */ /* 0x000fe40000004100 */
[-C--:B------:R-:W-:Y:S01]  /*8e20*/  FMUL.FTZ R94, R59, R93.reuse ;  /* 0x0000005d3b5e7220 */ /* 0x080fe20000410000 */
[----:B------:R-:W-:Y:S02]  /*8e30*/  HADD2.F32 R49, -RZ, R49.H1_H1 ;  /* 0x30000031ff317230 */ /* 0x000fe40000004100 */
[----:B------:R-:W-:Y:S01]  /*8e40*/  FMUL.FTZ R93, R92, R93 ;  /* 0x0000005d5c5d7220 */ /* 0x000fe20000410000 */
[----:B------:R-:W-:-:S02]  /*8e50*/  HADD2.F32 R96, -RZ, R186.H1_H1 ;  /* 0x300000baff607230 */ /* 0x000fc40000004100 */
[-C--:B------:R-:W-:Y:S01]  /*8e60*/  FFMA.FTZ R92, R92, R58.reuse, -R94 ;  /* 0x0000003a5c5c7223 */ /* 0x080fe2000001085e */
[----:B------:R-:W-:Y:S01]  /*8e70*/  SHF.R.U32.HI R94, RZ, 0x10, R61 ;  /* 0x00000010ff5e7819 */ /* 0x000fe2000001163d */
[----:B------:R-:W-:Y:S01]  /*8e80*/  FFMA.FTZ R59, R59, R58, R93 ;  /* 0x0000003a3b3b7223 */ /* 0x000fe2000001005d */
[----:B------:R-:W-:Y:S01]  /*8e90*/  SHF.R.U32.HI R93, RZ, 0x10, R65 ;  /* 0x00000010ff5d7819 */ /* 0x000fe20000011641 */
[----:B------:R-:W-:Y:S01]  /*8ea0*/  HADD2.F32 R58, -RZ, R45.H1_H1 ;  /* 0x3000002dff3a7230 */ /* 0x000fe20000004100 */
[----:B------:R-:W-:Y:S01]  /*8eb0*/  SHF.R.U32.HI R61, RZ, 0x10, R67 ;  /* 0x00000010ff3d7819 */ /* 0x000fe20000011643 */
[----:B------:R-:W-:Y:S02]  /*8ec0*/  HADD2.F32 R45, -RZ, R94.H0_H0 ;  /* 0x2000005eff2d7230 */ /* 0x000fe40000004100 */
[----:B------:R-:W-:-:S05]  /*8ed0*/  HADD2.F32 R93, -RZ, R93.H0_H0 ;  /* 0x2000005dff5d7230 */ /* 0x000fca0000004100 */
[-C--:B------:R-:W-:Y:S01]  /*8ee0*/  FMUL.FTZ R94, R49, R93.reuse ;  /* 0x0000005d315e7220 */ /* 0x080fe20000410000 */
[----:B------:R-:W-:-:S03]  /*8ef0*/  FMUL.FTZ R93, R58, R93 ;  /* 0x0000005d3a5d7220 */ /* 0x000fc60000410000 */
[-C--:B------:R-:W-:Y:S01]  /*8f00*/  FFMA.FTZ R58, R58, R45.reuse, -R94 ;  /* 0x0000002d3a3a7223 */ /* 0x080fe2000001085e */
[----:B------:R-:W-:Y:S01]  /*8f10*/  FFMA.FTZ R49, R49, R45, R93 ;  /* 0x0000002d31317223 */ /* 0x000fe2000001005d */
[----:B------:R-:W-:Y:S02]  /*8f20*/  IMAD.MOV.U32 R45, RZ, RZ, R51 ;  /* 0x000000ffff2d7224 */ /* 0x000fe400078e0033 */
[----:B------:R-:W-:Y:S01]  /*8f30*/  HADD2.F32 R94, -RZ, R47.H0_H0 ;  /* 0x2000002fff5e7230 */ /* 0x000fe20000004100 */
[----:B------:R-:W-:Y:S01]  /*8f40*/  F2FP.F16.F32.PACK_AB R58, R58, R92 ;  /* 0x0000005c3a3a723e */ /* 0x000fe200000000ff */
[----:B------:R-:W-:Y:S01]  /*8f50*/  HADD2.F32 R93, -RZ, R186.H0_H0 ;  /* 0x200000baff5d7230 */ /* 0x000fe20000004100 */
[----:B------:R-:W-:Y:S01]  /*8f60*/  F2FP.F16.F32.PACK_AB R49, R49, R59 ;  /* 0x0000003b3131723e */ /* 0x000fe200000000ff */
[--C-:B------:R-:W-:Y:S02]  /*8f70*/  HADD2.F32 R51, -RZ, R45.reuse.H0_H0 ;  /* 0x2000002dff337230 */ /* 0x100fe40000004100 */
[----:B------:R-:W-:-:S02]  /*8f80*/  HADD2.F32 R45, -RZ, R45.H1_H1 ;  /* 0x3000002dff2d7230 */ /* 0x000fc40000004100 */
[----:B------:R-:W-:Y:S02]  /*8f90*/  HADD2.F32 R47, -RZ, R47.H1_H1 ;  /* 0x3000002fff2f7230 */ /* 0x000fe40000004100 */
[-C--:B------:R-:W-:Y:S01]  /*8fa0*/  FMUL.FTZ R95, R51, R96.reuse ;  /* 0x00000060335f7220 */ /* 0x080fe20000410000 */
[----:B------:R-:W-:-:S03]  /*8fb0*/  FMUL.FTZ R96, R94, R96 ;  /* 0x000000605e607220 */ /* 0x000fc60000410000 */
[-C--:B------:R-:W-:Y:S01]  /*8fc0*/  FFMA.FTZ R95, R94, R93.reuse, -R95 ;  /* 0x0000005d5e5f7223 */ /* 0x080fe2000001085f */
[----:B------:R-:W-:Y:S01]  /*8fd0*/  FFMA.FTZ R96, R51, R93, R96 ;  /* 0x0000005d33607223 */ /* 0x000fe20000010060 */
[--C-:B------:R-:W-:Y:S01]  /*8fe0*/  SHF.R.U64 R51, R62, 0x10, R63.reuse ;  /* 0x000000103e337819 */ /* 0x100fe2000000123f */
[----:B------:R-:W-:Y:S01]  /*8ff0*/  HADD2.F32 R94, -RZ, R61.H0_H0 ;  /* 0x2000003dff5e7230 */ /* 0x000fe20000004100 */
[----:B------:R-:W-:Y:S01]  /*9000*/  SHF.R.U32.HI R62, RZ, 0x10, R63 ;  /* 0x00000010ff3e7819 */ /* 0x000fe2000001163f */
[----:B------:R-:W-:Y:S02]  /*9010*/  HADD2.F32 R63, -RZ, R44.H0_H0 ;  /* 0x2000002cff3f7230 */ /* 0x000fe40000004100 */
[----:B------:R-:W-:Y:S02]  /*9020*/  HADD2.F32 R61, -RZ, R64.H0_H0 ;  /* 0x20000040ff3d7230 */ /* 0x000fe40000004100 */
[----:B------:R-:W-:Y:S01]  /*9030*/  FMUL.FTZ R174, R47, R94 ;  /* 0x0000005e2fae7220 */ /* 0x000fe20000410000 */
[----:B------:R-:W-:-:S02]  /*9040*/  HADD2.F32 R98, -RZ, R62.H0_H0 ;  /* 0x2000003eff627230 */ /* 0x000fc40000004100 */
[----:B------:R-:W-:Y:S01]  /*9050*/  FMUL.FTZ R62, R45, R94 ;  /* 0x0000005e2d3e7220 */ /* 0x000fe20000410000 */
[----:B------:R-:W-:Y:S02]  /*9060*/  HADD2.F32 R94, -RZ, R185.H1_H1 ;  /* 0x300000b9ff5e7230 */ /* 0x000fe40000004100 */
[----:B------:R-:W-:Y:S02]  /*9070*/  HADD2.F32 R64, -RZ, R44.H1_H1 ;  /* 0x3000002cff407230 */ /* 0x000fe40000004100 */
[-C--:B------:R-:W-:Y:S01]  /*9080*/  FFMA.FTZ R62, R47, R98.reuse, -R62 ;  /* 0x000000622f3e7223 */ /* 0x080fe2000001083e */
[----:B------:R-:W-:Y:S02]  /*9090*/  HADD2.F32 R47, -RZ, R48.H0_H0 ;  /* 0x20000030ff2f7230 */ /* 0x000fe40000004100 */
[----:B------:R-:W-:Y:S01]  /*90a0*/  FFMA.FTZ R45, R45, R98, R174 ;  /* 0x000000622d2d7223 */ /* 0x000fe200000100ae */
[----:B------:R-:W-:Y:S02]  /*90b0*/  HADD2.F32 R98, -RZ, R184.H1_H1 ;  /* 0x300000b8ff627230 */ /* 0x000fe40000004100 */
[----:B------:R-:W-:Y:S01]  /*90c0*/  FMUL.FTZ R67, R64, R61 ;  /* 0x0000003d40437220 */ /* 0x000fe20000410000 */
[----:B------:R-:W-:-:S02]  /*90d0*/  HADD2.F32 R48, -RZ, R48.H1_H1 ;  /* 0x30000030ff307230 */ /* 0x000fc40000004100 */
[-C--:B------:R-:W-:Y:S01]  /*90e0*/  FMUL.FTZ R174, R47, R94.reuse ;  /* 0x0000005e2fae7220 */ /* 0x080fe20000410000 */
[C---:B------:R-:W-:Y:S01]  /*90f0*/  FMUL.FTZ R94, R63.reuse, R94 ;  /* 0x0000005e3f5e7220 */ /* 0x040fe20000410000 */
[----:B------:R-:W-:Y:S01]  /*9100*/  HADD2.F32 R184, -RZ, R184.H0_H0 ;  /* 0x200000b8ffb87230 */ /* 0x000fe20000004100 */
[----:B------:R-:W-:Y:S01]  /*9110*/  F2FP.F16.F32.PACK_AB R62, R62, R95 ;  /* 0x0000005f3e3e723e */ /* 0x000fe200000000ff */
[-C--:B------:R-:W-:Y:S01]  /*9120*/  FFMA.FTZ R44, R63, R98.reuse, -R174 ;  /* 0x000000623f2c7223 */ /* 0x080fe200000108ae */
[----:B------:R-:W-:Y:S02]  /*9130*/  HADD2.F32 R63, -RZ, R60.H0_H0 ;  /* 0x2000003cff3f7230 */ /* 0x000fe40000004100 */
[----:B------:R-:W-:Y:S01]  /*9140*/  FMUL.FTZ R65, R48, R61 ;  /* 0x0000003d30417220 */ /* 0x000fe20000410000 */
[----:B------:R-:W-:Y:S02]  /*9150*/  HADD2.F32 R60, -RZ, R185.H0_H0 ;  /* 0x200000b9ff3c7230 */ /* 0x000fe40000004100 */
[----:B------:R-:W-:Y:S01]  /*9160*/  FFMA.FTZ R47, R47, R98, R94 ;  /* 0x000000622f2f7223 */ /* 0x000fe2000001005e */
[----:B------:R-:W-:-:S02]  /*9170*/  HADD2.F32 R51, -RZ, R51.H0_H0 ;  /* 0x20000033ff337230 */ /* 0x000fc40000004100 */
[-C--:B------:R-:W-:Y:S01]  /*9180*/  FFMA.FTZ R61, R64, R63.reuse, -R65 ;  /* 0x0000003f403d7223 */ /* 0x080fe20000010841 */
[----:B------:R-:W-:Y:S01]  /*9190*/  FFMA.FTZ R48, R48, R63, R67 ;  /* 0x0000003f30307223 */ /* 0x000fe20000010043 */
[----:B------:R-:W-:Y:S02]  /*91a0*/  HADD2.F32 R63, -RZ, R50.H0_H0 ;  /* 0x20000032ff3f7230 */ /* 0x000fe40000004100 */
[----:B------:R-:W-:Y:S01]  /*91b0*/  HADD2.F32 R67, -RZ, R66.H0_H0 ;  /* 0x20000042ff437230 */ /* 0x000fe20000004100 */
[----:B------:R-:W-:Y:S01]  /*91c0*/  F2FP.F16.F32.PACK_AB R44, R61, R44 ;  /* 0x0000002c3d2c723e */ /* 0x000fe200000000ff */
[----:B------:R-:W-:Y:S02]  /*91d0*/  HADD2.F32 R65, -RZ, R46.H0_H0 ;  /* 0x2000002eff417230 */ /* 0x000fe40000004100 */
[----:B------:R-:W-:Y:S01]  /*91e0*/  FMUL.FTZ R64, R63, R60 ;  /* 0x0000003c3f407220 */ /* 0x000fe20000410000 */
[----:B------:R-:W-:Y:S01]  /*91f0*/  HADD2.F32 R50, -RZ, R50.H1_H1 ;  /* 0x30000032ff327230 */ /* 0x000fe20000004100 */
[----:B------:R-:W-:Y:S01]  /*9200*/  F2FP.F16.F32.PACK_AB R48, R48, R47 ;  /* 0x0000002f3030723e */ /* 0x000fe200000000ff */
[----:B------:R-:W-:-:S02]  /*9210*/  HADD2.F32 R46, -RZ, R46.H1_H1 ;  /* 0x3000002eff2e7230 */ /* 0x000fc40000004100 */
[C---:B------:R-:W-:Y:S01]  /*9220*/  FMUL.FTZ R60, R65.reuse, R60 ;  /* 0x0000003c413c7220 */ /* 0x040fe20000410000 */
[----:B------:R-:W-:Y:S01]  /*9230*/  FFMA.FTZ R65, R65, R184, -R64 ;  /* 0x000000b841417223 */ /* 0x000fe20000010840 */
[-C--:B------:R-:W-:Y:S01]  /*9240*/  FMUL.FTZ R93, R50, R67.reuse ;  /* 0x00000043325d7220 */ /* 0x080fe20000410000 */
[----:B------:R-:W-:Y:S01]  /*9250*/  MOV R47, R62 ;  /* 0x0000003e002f7202 */ /* 0x000fe20000000f00 */
[C---:B------:R-:W-:Y:S01]  /*9260*/  FMUL.FTZ R67, R46.reuse, R67 ;  /* 0x000000432e437220 */ /* 0x040fe20000410000 */
[----:B------:R-:W-:Y:S01]  /*9270*/  FFMA.FTZ R63, R63, R184, R60 ;  /* 0x000000b83f3f7223 */ /* 0x000fe2000001003c */
[-C--:B------:R-:W-:Y:S02]  /*9280*/  FFMA.FTZ R46, R46, R51.reuse, -R93 ;  /* 0x000000332e2e7223 */ /* 0x080fe4000001085d */
[----:B------:R-:W-:Y:S01]  /*9290*/  FFMA.FTZ R50, R50, R51, R67 ;  /* 0x0000003332327223 */ /* 0x000fe20000010043 */
[----:B------:R-:W-:Y:S01]  /*92a0*/  F2FP.F16.F32.PACK_AB R51, R45, R96 ;  /* 0x000000602d33723e */ /* 0x000fe200000000ff */
[----:B------:R-:W-:Y:S01]  /*92b0*/  IMAD.MOV.U32 R45, RZ, RZ, R58 ;  /* 0x000000ffff2d7224 */ /* 0x000fe200078e003a */
[----:B------:R-:W-:-:S02]  /*92c0*/  F2FP.F16.F32.PACK_AB R46, R46, R65 ;  /* 0x000000412e2e723e */ /* 0x000fc400000000ff */
[----:B------:R-:W-:-:S07]  /*92d0*/  F2FP.F16.F32.PACK_AB R50, R50, R63 ;  /* 0x0000003f3232723e */ /* 0x000fce00000000ff */
.L_x_695:
[----:B------:R-:W-:Y:S05]  /*92e0*/  BSYNC B2 ;  /* 0x0000000000027941 */ /* 0x000fea0003800000 */
.L_x_694:
[----:B------:R-:W-:Y:S01]  /*92f0*/  ISETP.GE.AND P4, PT, R57, R150, PT ;  /* 0x000000963900720c */ /* 0x000fe20003f86270 */
[----:B------:R-:W-:Y:S01]  /*9300*/  ULDC.64 UR4, c[0x0][0x2e8] ;  /* 0x0000ba0000047ab9 */ /* 0x000fe20000000a00 */
[----:B------:R-:W-:-:S11]  /*9310*/  ULDC.64 UR6, c[0x0][0x208] ;  /* 0x0000820000067ab9 */ /* 0x000fd60000000a00 */
        /* <DEDUP_REMOVED lines=8> */
[----:B--2---:R0:W-:Y:S04]  /*93a0*/  @!P4 STG.E.128 desc[UR6][R54.64], R48 ;  /* 0x000000303600c986 */ /* 0x0041e8000c101d06 */
.L_x_693:
[----:B------:R-:W-:Y:S05]  /*93b0*/  BSYNC B1 ;  /* 0x0000000000017941 */ /* 0x000fea0003800000 */
.L_x_692:
[----:B0-----:R-:W-:Y:S01]  /*93c0*/  VIADD R45, R22, 0x60 ;  /* 0x00000060162d7836 */ /* 0x001fe20000000000 */
[----:B------:R-:W-:Y:S04]  /*93d0*/  BSSY B1, `(.L_x_696) ;  /* 0x0000087000017945 */ /* 0x000fe80003800000 */
[----:B------:R-:W-:-:S13]  /*93e0*/  ISETP.GE.OR P4, PT, R45, R4, P0 ;  /* 0x000000042d00720c */ /* 0x000fda0000786670 */
[----:B------:R-:W-:Y:S05]  /*93f0*/  @P4 BRA `(.L_x_697) ;  /* 0x0000000800104947 */ /* 0x000fea0003800000 */
[----:B------:R-:W3:Y:S04]  /*9400*/  LDL R44, [R1+0x4] ;  /* 0x00000400012c7983 */ /* 0x000ee80000100800 */
[----:B------:R-:W4:Y:S01]  /*9410*/  LDL R47, [R1+0x38] ;  /* 0x00003800012f7983 */ /* 0x000f220000100800 */
[----:B--2---:R-:W-:Y:S01]  /*9420*/  IMAD.WIDE.U32 R52, R45, R138, R136 ;  /* 0x0000008a2d347225 */ /* 0x004fe200078e0088 */
[C---:B------:R-:W-:Y:S01]  /*9430*/  IADD3 R46, R22.reuse, 0x60, RZ ;  /* 0x00000060162e7810 */ /* 0x040fe20007ffe0ff */
[----:B------:R-:W-:Y:S02]  /*9440*/  BSSY B2, `(.L_x_698) ;  /* 0x0000073000027945 */ /* 0x000fe40003800000 */
[----:B------:R-:W-:Y:S01]  /*9450*/  VIADD R48, R22, 0x60 ;  /* 0x0000006016307836 */ /* 0x000fe20000000000 */
[----:B------:R-:W-:Y:S01]  /*9460*/  IADD3 R54, P4, P5, R100, R52, R20 ;  /* 0x0000003464367210 */ /* 0x000fe20007d9e014 */
[----:B------:R-:W-:-:S02]  /*9470*/  IMAD.SHL.U32 R46, R46, 0x40, RZ ;  /* 0x000000402e2e7824 */ /* 0x000fc400078e00ff */
        /* <DEDUP_REMOVED lines=19> */
[----:B------:R-:W-:-:S04]  /*95b0*/  LOP3.LUT R44, R44, R46, RZ, 0x3c, !PT ;  /* 0x0000002e2c2c7212 */ /* 0x000fc800078e3cff */
[----:B------:R-:W-:Y:S01]  /*95c0*/  IADD3 R44, R45, R44, RZ ;  /* 0x0000002c2d2c7210 */ /* 0x000fe20007ffe0ff */
[----:B------:R-:W-:-:S04]  /*95d0*/  IMAD R45, R23, 0x5800, R144 ;  /* 0x00005800172d7824 */ /* 0x000fc800078e0290 */
[----:B------:R-:W-:Y:S02]  /*95e0*/  IMAD R47, R23, 0x5800, R44 ;  /* 0x00005800172f7824 */ /* 0x000fe400078e022c */
[--C-:B------:R-:W-:Y:S02]  /*95f0*/  IMAD R45, R45, 0x2, R2.reuse ;  /* 0x000000022d2d7824 */ /* 0x100fe400078e0202 */
[----:B------:R-:W-:-:S04]  /*9600*/  IMAD R48, R47, 0x2, R2 ;  /* 0x000000022f307824 */ /* 0x000fc800078e0202 */
[----:B------:R-:W0:Y:S04]  /*9610*/  LDS.128 R44, [R45+0x1e400] ;  /* 0x01e400002d2c7984 */ /* 0x000e280000000c00 */
[----:B------:R-:W2:Y:S01]  /*9620*/  LDS.128 R48, [R48+0x1e400] ;  /* 0x01e4000030307984 */ /* 0x000ea20000000c00 */
[----:B------:R-:W-:Y:S05]  /*9630*/  @P3 BRA `(.L_x_699) ;  /* 0x00000004004c3947 */ /* 0x000fea0003800000 */
[----:B------:R-:W-:Y:S01]  /*9640*/  SHF.R.U32.HI R67, RZ, 0x10, R81 ;  /* 0x00000010ff437819 */ /* 0x000fe20000011651 */
[----:B--2---:R-:W-:Y:S01]  /*9650*/  IMAD.MOV.U32 R62, RZ, RZ, R49 ;  /* 0x000000ffff3e7224 */ /* 0x004fe200078e0031 */
[--C-:B------:R-:W-:Y:S01]  /*9660*/  SHF.R.U64 R56, R76, 0x10, R77.reuse ;  /* 0x000000104c387819 */ /* 0x100fe2000000124d */
[----:B------:R-:W-:Y:S01]  /*9670*/  HADD2.F32 R66, -RZ, R181.H1_H1 ;  /* 0x300000b5ff427230 */ /* 0x000fe20000004100 */
[----:B------:R-:W-:Y:S01]  /*9680*/  SHF.R.U32.HI R76, RZ, 0x10, R77 ;  /* 0x00000010ff4c7819 */ /* 0x000fe2000001164d */
[----:B------:R-:W-:Y:S01]  /*9690*/  HADD2.F32 R67, -RZ, R67.H0_H0 ;  /* 0x20000043ff437230 */ /* 0x000fe20000004100 */
[----:B------:R-:W-:Y:S01]  /*96a0*/  SHF.R.U64 R58, R80, 0x10, R81 ;  /* 0x00000010503a7819 */ /* 0x000fe20000001251 */
[--C-:B------:R-:W-:Y:S01]  /*96b0*/  HADD2.F32 R63, -RZ, R62.reuse.H0_H0 ;  /* 0x2000003eff3f7230 */ /* 0x100fe20000004100 */
[----:B0-----:R-:W-:Y:S01]  /*96c0*/  MOV R49, R47 ;  /* 0x0000002f00317202 */ /* 0x001fe20000000f00 */
[----:B------:R-:W-:Y:S01]  /*96d0*/  HADD2.F32 R64, -RZ, R62.H1_H1 ;  /* 0x3000003eff407230 */ /* 0x000fe20000004100 */
[--C-:B------:R-:W-:Y:S01]  /*96e0*/  SHF.R.U64 R61, R82, 0x10, R83.reuse ;  /* 0x00000010523d7819 */ /* 0x100fe20000001253 */
[----:B------:R-:W-:Y:S01]  /*96f0*/  HADD2.F32 R80, -RZ, R183.H1_H1 ;  /* 0x300000b7ff507230 */ /* 0x000fe20000004100 */
[----:B------:R-:W-:Y:S01]  /*9700*/  SHF.R.U32.HI R82, RZ, 0x10, R83 ;  /* 0x00000010ff527819 */ /* 0x000fe20000011653 */
[----:B------:R-:W-:-:S02]  /*9710*/  HADD2.F32 R62, -RZ, R45.H1_H1 ;  /* 0x3000002dff3e7230 */ /* 0x000fc40000004100 */
[-C--:B------:R-:W-:Y:S01]  /*9720*/  FMUL.FTZ R77, R64, R67.reuse ;  /* 0x00000043404d7220 */ /* 0x080fe20000410000 */
[----:B------:R-:W-:Y:S01]  /*9730*/  HADD2.F32 R47, -RZ, R45.H0_H0 ;  /* 0x2000002dff2f7230 */ /* 0x000fe20000004100 */
[--C-:B------:R-:W-:Y:S01]  /*9740*/  SHF.R.U64 R60, R78, 0x10, R79.reuse ;  /* 0x000000104e3c7819 */ /* 0x100fe2000000124f */
[----:B------:R-:W-:Y:S02]  /*9750*/  HADD2.F32 R65, -RZ, R76.H0_H0 ;  /* 0x2000004cff417230 */ /* 0x000fe40000004100 */
[-C--:B------:R-:W-:Y:S01]  /*9760*/  FMUL.FTZ R76, R63, R80.reuse ;  /* 0x000000503f4c7220 */ /* 0x080fe20000410000 */
[----:B------:R-:W-:Y:S01]  /*9770*/  FMUL.FTZ R67, R62, R67 ;  /* 0x000000433e437220 */ /* 0x000fe20000410000 */
[C---:B------:R-:W-:Y:S01]  /*9780*/  FMUL.FTZ R80, R47.reuse, R80 ;  /* 0x000000502f507220 */ /* 0x040fe20000410000 */
[----:B------:R-:W-:Y:S01]  /*9790*/  SHF.R.U32.HI R78, RZ, 0x10, R79 ;  /* 0x00000010ff4e7819 */ /* 0x000fe2000001164f */
[-C--:B------:R-:W-:Y:S01]  /*97a0*/  FFMA.FTZ R45, R47, R66.reuse, -R76 ;  /* 0x000000422f2d7223 */ /* 0x080fe2000001084c */
[----:B------:R-:W-:Y:S01]  /*97b0*/  FFMA.FTZ R64, R64, R65, R67 ;  /* 0x0000004140407223 */ /* 0x000fe20000010043 */
[----:B------:R-:W-:Y:S01]  /*97c0*/  FFMA.FTZ R47, R63, R66, R80 ;  /* 0x000000423f2f7223 */ /* 0x000fe20000010050 */
[----:B------:R-:W-:-:S02]  /*97d0*/  HADD2.F32 R76, -RZ, R51.H1_H1 ;  /* 0x30000033ff4c7230 */ /* 0x000fc40000004100 */
[----:B------:R-:W-:Y:S01]  /*97e0*/  FFMA.FTZ R62, R62, R65, -R77 ;  /* 0x000000413e3e7223 */ /* 0x000fe2000001084d */
[----:B------:R-:W-:Y:S02]  /*97f0*/  HADD2.F32 R67, -RZ, R82.H0_H0 ;  /* 0x20000052ff437230 */ /* 0x000fe40000004100 */
[----:B------:R-:W-:Y:S02]  /*9800*/  HADD2.F32 R92, -RZ, R182.H1_H1 ;  /* 0x300000b6ff5c7230 */ /* 0x000fe40000004100 */
[----:B------:R-:W-:Y:S02]  /*9810*/  HADD2.F32 R63, -RZ, R51.H0_H0 ;  /* 0x20000033ff3f7230 */ /* 0x000fe40000004100 */
[----:B------:R-:W-:Y:S01]  /*9820*/  FMUL.FTZ R77, R76, R67 ;  /* 0x000000434c4d7220 */ /* 0x000fe20000410000 */
[--C-:B------:R-:W-:Y:S01]  /*9830*/  HADD2.F32 R66, -RZ, R49.reuse.H1_H1 ;  /* 0x30000031ff427230 */ /* 0x100fe20000004100 */
[----:B------:R-:W-:Y:S01]  /*9840*/  F2FP.F16.F32.PACK_AB R45, R62, R45 ;  /* 0x0000002d3e2d723e */ /* 0x000fe200000000ff */
[----:B------:R-:W-:-:S02]  /*9850*/  HADD2.F32 R51, -RZ, R49.H0_H0 ;  /* 0x20000031ff337230 */ /* 0x000fc40000004100 */
[----:B------:R-:W-:Y:S02]  /*9860*/  HADD2.F32 R80, -RZ, R180.H1_H1 ;  /* 0x300000b4ff507230 */ /* 0x000fe40000004100 */
[C---:B------:R-:W-:Y:S01]  /*9870*/  FMUL.FTZ R67, R66.reuse, R67 ;  /* 0x0000004342437220 */ /* 0x040fe20000410000 */
[----:B------:R-:W-:Y:S02]  /*9880*/  HADD2.F32 R65, -RZ, R78.H0_H0 ;  /* 0x2000004eff417230 */ /* 0x000fe40000004100 */
[-C--:B------:R-:W-:Y:S01]  /*9890*/  FMUL.FTZ R78, R63, R92.reuse ;  /* 0x0000005c3f4e7220 */ /* 0x080fe20000410000 */
[C---:B------:R-:W-:Y:S01]  /*98a0*/  FMUL.FTZ R92, R51.reuse, R92 ;  /* 0x0000005c335c7220 */ /* 0x040fe20000410000 */
[----:B------:R-:W-:Y:S02]  /*98b0*/  HADD2.F32 R183, -RZ, R183.H0_H0 ;  /* 0x200000b7ffb77230 */ /* 0x000fe40000004100 */
[-C--:B------:R-:W-:Y:S01]  /*98c0*/  FFMA.FTZ R49, R51, R80.reuse, -R78 ;  /* 0x0000005033317223 */ /* 0x080fe2000001084e */
[-C--:B------:R-:W-:Y:S01]  /*98d0*/  FFMA.FTZ R66, R66, R65.reuse, -R77 ;  /* 0x0000004142427223 */ /* 0x080fe2000001084d */
[----:B------:R-:W-:Y:S01]  /*98e0*/  FFMA.FTZ R76, R76, R65, R67 ;  /* 0x000000414c4c7223 */ /* 0x000fe20000010043 */
[----:B------:R-:W-:Y:S01]  /*98f0*/  FFMA.FTZ R51, R63, R80, R92 ;  /* 0x000000503f337223 */ /* 0x000fe2000001005c */
[----:B------:R-:W-:-:S02]  /*9900*/  HADD2.F32 R78, -RZ, R58.H0_H0 ;  /* 0x2000003aff4e7230 */ /* 0x000fc40000004100 */
[--C-:B------:R-:W-:Y:S01]  /*9910*/  HADD2.F32 R65, -RZ, R48.reuse.H0_H0 ;  /* 0x20000030ff417230 */ /* 0x100fe20000004100 */
[----:B------:R-:W-:Y:S01]  /*9920*/  F2FP.F16.F32.PACK_AB R66, R66, R49 ;  /* 0x000000314242723e */ /* 0x000fe200000000ff */
[----:B------:R-:W-:Y:S01]  /*9930*/  HADD2.F32 R67, -RZ, R48.H1_H1 ;  /* 0x30000030ff437230 */ /* 0x000fe20000004100 */
[----:B------:R-:W-:Y:S01]  /*9940*/  F2FP.F16.F32.PACK_AB R49, R64, R47 ;  /* 0x0000002f4031723e */ /* 0x000fe200000000ff */
[--C-:B------:R-:W-:Y:S02]  /*9950*/  HADD2.F32 R58, -RZ, R44.reuse.H0_H0 ;  /* 0x2000002cff3a7230 */ /* 0x100fe40000004100 */
[----:B------:R-:W-:Y:S01]  /*9960*/  FMUL.FTZ R77, R65, R183 ;  /* 0x000000b7414d7220 */ /* 0x000fe20000410000 */
[----:B------:R-:W-:Y:S02]  /*9970*/  HADD2.F32 R63, -RZ, R44.H1_H1 ;  /* 0x3000002cff3f7230 */ /* 0x000fe40000004100 */
[----:B------:R-:W-:Y:S01]  /*9980*/  FMUL.FTZ R80, R67, R78 ;  /* 0x0000004e43507220 */ /* 0x000fe20000410000 */
[----:B------:R-:W-:-:S02]  /*9990*/  HADD2.F32 R181, -RZ, R181.H0_H0 ;  /* 0x200000b5ffb57230 */ /* 0x000fc40000004100 */
[----:B------:R-:W-:Y:S01]  /*99a0*/  FMUL.FTZ R48, R58, R183 ;  /* 0x000000b73a307220 */ /* 0x000fe20000410000 */
[----:B------:R-:W-:Y:S02]  /*99b0*/  HADD2.F32 R56, -RZ, R56.H0_H0 ;  /* 0x20000038ff387230 */ /* 0x000fe40000004100 */
[----:B------:R-:W-:Y:S01]  /*99c0*/  FMUL.FTZ R78, R63, R78 ;  /* 0x0000004e3f4e7220 */ /* 0x000fe20000410000 */
[----:B------:R-:W-:Y:S01]  /*99d0*/  F2FP.F16.F32.PACK_AB R51, R76, R51 ;  /* 0x000000334c33723e */ /* 0x000fe200000000ff */
[-C--:B------:R-:W-:Y:S01]  /*99e0*/  FFMA.FTZ R44, R58, R181.reuse, -R77 ;  /* 0x000000b53a2c7223 */ /* 0x080fe2000001084d */
[----:B------:R-:W-:Y:S01]  /*99f0*/  FFMA.FTZ R48, R65, R181, R48 ;  /* 0x000000b541307223 */ /* 0x000fe20000010030 */
[-C--:B------:R-:W-:Y:S01]  /*9a00*/  FFMA.FTZ R77, R63, R56.reuse, -R80 ;  /* 0x000000383f4d7223 */ /* 0x080fe20000010850 */
[----:B------:R-:W-:Y:S01]  /*9a10*/  FFMA.FTZ R79, R67, R56, R78 ;  /* 0x00000038434f7223 */ /* 0x000fe2000001004e */
[----:B------:R-:W-:Y:S02]  /*9a20*/  HADD2.F32 R58, -RZ, R50.H0_H0 ;  /* 0x20000032ff3a7230 */ /* 0x000fe40000004100 */
[----:B------:R-:W-:Y:S01]  /*9a30*/  HADD2.F32 R65, -RZ, R182.H0_H0 ;  /* 0x200000b6ff417230 */ /* 0x000fe20000004100 */
[----:B------:R-:W-:Y:S01]  /*9a40*/  F2FP.F16.F32.PACK_AB R44, R77, R44 ;  /* 0x0000002c4d2c723e */ /* 0x000fe200000000ff */
[----:B------:R-:W-:Y:S01]  /*9a50*/  HADD2.F32 R67, -RZ, R61.H0_H0 ;  /* 0x2000003dff437230 */ /* 0x000fe20000004100 */
[----:B------:R-:W-:Y:S01]  /*9a60*/  F2FP.F16.F32.PACK_AB R48, R79, R48 ;  /* 0x000000304f30723e */ /* 0x000fe200000000ff */
[----:B------:R-:W-:-:S02]  /*9a70*/  HADD2.F32 R56, -RZ, R46.H0_H0 ;  /* 0x2000002eff387230 */ /* 0x000fc40000004100 */
[-C--:B------:R-:W-:Y:S01]  /*9a80*/  FMUL.FTZ R81, R58, R65.reuse ;  /* 0x000000413a517220 */ /* 0x080fe20000410000 */
[----:B------:R-:W-:Y:S02]  /*9a90*/  HADD2.F32 R50, -RZ, R50.H1_H1 ;  /* 0x30000032ff327230 */ /* 0x000fe40000004100 */
[----:B------:R-:W-:Y:S02]  /*9aa0*/  HADD2.F32 R46, -RZ, R46.H1_H1 ;  /* 0x3000002eff2e7230 */ /* 0x000fe40000004100 */
[----:B------:R-:W-:Y:S01]  /*9ab0*/  FMUL.FTZ R65, R56, R65 ;  /* 0x0000004138417220 */ /* 0x000fe20000410000 */
[----:B------:R-:W-:Y:S02]  /*9ac0*/  HADD2.F32 R63, -RZ, R180.H0_H0 ;  /* 0x200000b4ff3f7230 */ /* 0x000fe40000004100 */
[-C--:B------:R-:W-:Y:S01]  /*9ad0*/  FMUL.FTZ R83, R50, R67.reuse ;  /* 0x0000004332537220 */ /* 0x080fe20000410000 */
[----:B------:R-:W-:Y:S02]  /*9ae0*/  HADD2.F32 R61, -RZ, R60.H0_H0 ;  /* 0x2000003cff3d7230 */ /* 0x000fe40000004100 */
[----:B------:R-:W-:Y:S01]  /*9af0*/  FMUL.FTZ R67, R46, R67 ;  /* 0x000000432e437220 */ /* 0x000fe20000410000 */
[----:B------:R-:W-:-:S02]  /*9b00*/  IMAD.MOV.U32 R47, RZ, RZ, R66 ;  /* 0x000000ffff2f7224 */ /* 0x000fc400078e0042 */
[-C--:B------:R-:W-:Y:S01]  /*9b10*/  FFMA.FTZ R81, R56, R63.reuse, -R81 ;  /* 0x0000003f38517223 */ /* 0x080fe20000010851 */
[----:B------:R-:W-:Y:S01]  /*9b20*/  FFMA.FTZ R65, R58, R63, R65 ;  /* 0x0000003f3a417223 */ /* 0x000fe20000010041 */
[-C--:B------:R-:W-:Y:S01]  /*9b30*/  FFMA.FTZ R46, R46, R61.reuse, -R83 ;  /* 0x0000003d2e2e7223 */ /* 0x080fe20000010853 */
[----:B------:R-:W-:-:S04]  /*9b40*/  FFMA.FTZ R50, R50, R61, R67 ;  /* 0x0000003d32327223 */ /* 0x000fc80000010043 */
[----:B------:R-:W-:Y:S02]  /*9b50*/  F2FP.F16.F32.PACK_AB R46, R46, R81 ;  /* 0x000000512e2e723e */ /* 0x000fe400000000ff */
[----:B------:R-:W-:-:S07]  /*9b60*/  F2FP.F16.F32.PACK_AB R50, R50, R65 ;  /* 0x000000413232723e */ /* 0x000fce00000000ff */
.L_x_699:
[----:B------:R-:W-:Y:S05]  /*9b70*/  BSYNC B2 ;  /* 0x0000000000027941 */ /* 0x000fea0003800000 */
.L_x_698:
        /* <DEDUP_REMOVED lines=12> */
.L_x_697:
[----:B------:R-:W-:Y:S05]  /*9c40*/  BSYNC B1 ;  /* 0x0000000000017941 */ /* 0x000fea0003800000 */
.L_x_696:
[----:B0-----:R-:W-:Y:S01]  /*9c50*/  VIADD R45, R22, 0x80 ;  /* 0x00000080162d7836 */ /* 0x001fe20000000000 */
[----:B------:R-:W-:Y:S04]  /*9c60*/  BSSY B1, `(.L_x_700) ;  /* 0x0000087000017945 */ /* 0x000fe80003800000 */
[----:B------:R-:W-:-:S13]  /*9c70*/  ISETP.GE.OR P4, PT, R45, R4, P0 ;  /* 0x000000042d00720c */ /* 0x000fda0000786670 */
[----:B------:R-:W-:Y:S05]  /*9c80*/  @P4 BRA `(.L_x_701) ;  /* 0x0000000800104947 */ /* 0x000fea0003800000 */
[----:B------:R-:W3:Y:S04]  /*9c90*/  LDL R44, [R1+0x4] ;  /* 0x00000400012c7983 */ /* 0x000ee80000100800 */
[----:B------:R-:W4:Y:S01]  /*9ca0*/  LDL R46, [R1+0x50] ;  /* 0x00005000012e7983 */ /* 0x000f220000100800 */
[----:B--2---:R-:W-:Y:S01]  /*9cb0*/  IMAD.WIDE.U32 R52, R45, R138, R136 ;  /* 0x0000008a2d347225 */ /* 0x004fe200078e0088 */
[----:B------:R-:W-:Y:S01]  /*9cc0*/  IADD3 R47, R22, 0x80, RZ ;  /* 0x00000080162f7810 */ /* 0x000fe20007ffe0ff */
[----:B------:R-:W-:Y:S01]  /*9cd0*/  BSSY B2, `(.L_x_702) ;  /* 0x0000073000027945 */ /* 0x000fe20003800000 */
[----:B------:R-:W-:-:S03]  /*9ce0*/  IADD3 R54, P4, P5, R100, R52, R20 ;  /* 0x0000003464367210 */ /* 0x000fc60007d9e014 */
[----:B------:R-:W-:-:S05]  /*9cf0*/  IMAD.SHL.U32 R47, R47, 0x40, RZ ;  /* 0x000000402f2f7824 */ /* 0x000fca00078e00ff */
[----:B------:R-:W-:Y:S02]  /*9d00*/  LOP3.LUT R47, R47, 0x1c0, RZ, 0xc0, !PT ;  /* 0x000001c02f2f7812 */ /* 0x000fe400078ec0ff */
        /* <DEDUP_REMOVED lines=24> */
[----:B0-----:R-:W-:Y:S01]  /*9e90*/  IMAD.MOV.U32 R62, RZ, RZ, R44 ;  /* 0x000000ffff3e7224 */ /* 0x001fe200078e002c */
[----:B------:R-:W-:Y:S01]  /*9ea0*/  SHF.R.U64 R58, R68, 0x10, R69 ;  /* 0x00000010443a7819 */ /* 0x000fe20000001245 */
[----:B--2---:R-:W-:Y:S01]  /*9eb0*/  IMAD.MOV.U32 R44, RZ, RZ, R49 ;  /* 0x000000ffff2c7224 */ /* 0x004fe200078e0031 */
[----:B------:R-:W-:Y:S01]  /*9ec0*/  SHF.R.U32.HI R68, RZ, 0x10, R73 ;  /* 0x00000010ff447819 */ /* 0x000fe20000011649 */
[----:B------:R-:W-:Y:S01]  /*9ed0*/  IMAD.MOV.U32 R64, RZ, RZ, R51 ;  /* 0x000000ffff407224 */ /* 0x000fe200078e0033 */
[----:B------:R-:W-:Y:S01]  /*9ee0*/  MOV R63, R48 ;  /* 0x00000030003f7202 */ /* 0x000fe20000000f00 */
[----:B------:R-:W-:Y:S01]  /*9ef0*/  HADD2.F32 R67, -RZ, R173.H1_H1 ;  /* 0x300000adff437230 */ /* 0x000fe20000004100 */
[----:B------:R-:W-:Y:S01]  /*9f00*/  SHF.R.U32.HI R66, RZ, 0x10, R69 ;  /* 0x00000010ff427819 */ /* 0x000fe20000011645 */
[--C-:B------:R-:W-:Y:S01]  /*9f10*/  HADD2.F32 R48, -RZ, R44.reuse.H0_H0 ;  /* 0x2000002cff307230 */ /* 0x100fe20000004100 */
[----:B------:R-:W-:Y:S01]  /*9f20*/  SHF.R.U64 R56, R70, 0x10, R71 ;  /* 0x0000001046387819 */ /* 0x000fe20000001247 */
[----:B------:R-:W-:Y:S01]  /*9f30*/  HADD2.F32 R51, -RZ, R44.H1_H1 ;  /* 0x3000002cff337230 */ /* 0x000fe20000004100 */
[----:B------:R-:W-:Y:S01]  /*9f40*/  SHF.R.U32.HI R69, RZ, 0x10, R75 ;  /* 0x00000010ff457819 */ /* 0x000fe2000001164b */
[----:B------:R-:W-:Y:S01]  /*9f50*/  IMAD.MOV.U32 R49, RZ, RZ, R47 ;  /* 0x000000ffff317224 */ /* 0x000fe200078e002f */
[----:B------:R-:W-:Y:S01]  /*9f60*/  SHF.R.U32.HI R71, RZ, 0x10, R71 ;  /* 0x00000010ff477819 */ /* 0x000fe20000011647 */
[--C-:B------:R-:W-:Y:S01]  /*9f70*/  HADD2.F32 R44, -RZ, R45.reuse.H0_H0 ;  /* 0x2000002dff2c7230 */ /* 0x100fe20000004100 */
[----:B------:R-:W-:Y:S01]  /*9f80*/  SHF.R.U64 R61, R72, 0x10, R73 ;  /* 0x00000010483d7819 */ /* 0x000fe20000001249 */
[----:B------:R-:W-:Y:S01]  /*9f90*/  HADD2.F32 R68, -RZ, R68.H0_H0 ;  /* 0x20000044ff447230 */ /* 0x000fe20000004100 */
[----:B------:R-:W-:Y:S01]  /*9fa0*/  SHF.R.U64 R60, R74, 0x10, R75 ;  /* 0x000000104a3c7819 */ /* 0x000fe2000000124b */
[----:B------:R-:W-:-:S02]  /*9fb0*/  HADD2.F32 R47, -RZ, R45.H1_H1 ;  /* 0x3000002dff2f7230 */ /* 0x000fc40000004100 */
[-C--:B------:R-:W-:Y:S01]  /*9fc0*/  FMUL.FTZ R45, R48, R67.reuse ;  /* 0x00000043302d7220 */ /* 0x080fe20000410000 */
[----:B------:R-:W-:Y:S02]  /*9fd0*/  HADD2.F32 R65, -RZ, R171.H0_H0 ;  /* 0x200000abff417230 */ /* 0x000fe40000004100 */
[C---:B------:R-:W-:Y:S01]  /*9fe0*/  FMUL.FTZ R67, R44.reuse, R67 ;  /* 0x000000432c437220 */ /* 0x040fe20000410000 */
[----:B------:R-:W-:Y:S02]  /*9ff0*/  HADD2.F32 R66, -RZ, R66.H0_H0 ;  /* 0x20000042ff427230 */ /* 0x000fe40000004100 */
[-C--:B------:R-:W-:Y:S01]  /*a000*/  FMUL.FTZ R70, R51, R68.reuse ;  /* 0x0000004433467220 */ /* 0x080fe20000410000 */
[C---:B------:R-:W-:Y:S01]  /*a010*/  FMUL.FTZ R68, R47.reuse, R68 ;  /* 0x000000442f447220 */ /* 0x040fe20000410000 */
[-C--:B------:R-:W-:Y:S01]  /*a020*/  FFMA.FTZ R44, R44, R65.reuse, -R45 ;  /* 0x000000412c2c7223 */ /* 0x080fe2000001082d */
[----:B------:R-:W-:Y:S01]  /*a030*/  FFMA.FTZ R45, R48, R65, R67 ;  /* 0x00000041302d7223 */ /* 0x000fe20000010043 */
[-C--:B------:R-:W-:Y:S01]  /*a040*/  FFMA.FTZ R47, R47, R66.reuse, -R70 ;  /* 0x000000422f2f7223 */ /* 0x080fe20000010846 */
[----:B------:R-:W-:Y:S01]  /*a050*/  FFMA.FTZ R48, R51, R66, R68 ;  /* 0x0000004233307223 */ /* 0x000fe20000010044 */
[----:B------:R-:W-:-:S02]  /*a060*/  HADD2.F32 R70, -RZ, R170.H0_H0 ;  /* 0x200000aaff467230 */ /* 0x000fc40000004100 */
[--C-:B------:R-:W-:Y:S01]  /*a070*/  HADD2.F32 R65, -RZ, R64.reuse.H0_H0 ;  /* 0x20000040ff417230 */ /* 0x100fe20000004100 */
[----:B------:R-:W-:Y:S01]  /*a080*/  F2FP.F16.F32.PACK_AB R47, R47, R44 ;  /* 0x0000002c2f2f723e */ /* 0x000fe200000000ff */
[----:B------:R-:W-:Y:S02]  /*a090*/  HADD2.F32 R51, -RZ, R49.H0_H0 ;  /* 0x20000031ff337230 */ /* 0x000fe40000004100 */
[----:B------:R-:W-:Y:S02]  /*a0a0*/  HADD2.F32 R66, -RZ, R64.H1_H1 ;  /* 0x30000040ff427230 */ /* 0x000fe40000004100 */
[-C--:B------:R-:W-:Y:S01]  /*a0b0*/  FMUL.FTZ R72, R65, R70.reuse ;  /* 0x0000004641487220 */ /* 0x080fe20000410000 */
[----:B------:R-:W-:Y:S02]  /*a0c0*/  HADD2.F32 R69, -RZ, R69.H0_H0 ;  /* 0x20000045ff457230 */ /* 0x000fe40000004100 */
[----:B------:R-:W-:Y:S01]  /*a0d0*/  FMUL.FTZ R70, R51, R70 ;  /* 0x0000004633467220 */ /* 0x000fe20000410000 */
[----:B------:R-:W-:-:S02]  /*a0e0*/  HADD2.F32 R68, -RZ, R172.H0_H0 ;  /* 0x200000acff447230 */ /* 0x000fc40000004100 */
[----:B------:R-:W-:Y:S02]  /*a0f0*/  HADD2.F32 R64, -RZ, R49.H1_H1 ;  /* 0x30000031ff407230 */ /* 0x000fe40000004100 */
[----:B------:R-:W-:Y:S02]  /*a100*/  HADD2.F32 R67, -RZ, R71.H0_H0 ;  /* 0x20000047ff437230 */ /* 0x000fe40000004100 */
[-C--:B------:R-:W-:Y:S01]  /*a110*/  FMUL.FTZ R71, R66, R69.reuse ;  /* 0x0000004542477220 */ /* 0x080fe20000410000 */
[-C--:B------:R-:W-:Y:S01]  /*a120*/  FFMA.FTZ R49, R51, R68.reuse, -R72 ;  /* 0x0000004433317223 */ /* 0x080fe20000010848 */
[----:B------:R-:W-:Y:S01]  /*a130*/  FFMA.FTZ R51, R65, R68, R70 ;  /* 0x0000004441337223 */ /* 0x000fe20000010046 */
[C---:B------:R-:W-:Y:S01]  /*a140*/  FMUL.FTZ R69, R64.reuse, R69 ;  /* 0x0000004540457220 */ /* 0x040fe20000410000 */
[----:B------:R-:W-:Y:S01]  /*a150*/  FFMA.FTZ R70, R64, R67, -R71 ;  /* 0x0000004340467223 */ /* 0x000fe20000010847 */
[----:B------:R-:W-:Y:S02]  /*a160*/  HADD2.F32 R64, -RZ, R63.H0_H0 ;  /* 0x2000003fff407230 */ /* 0x000fe40000004100 */
[----:B------:R-:W-:-:S02]  /*a170*/  HADD2.F32 R65, -RZ, R61.H0_H0 ;  /* 0x2000003dff417230 */ /* 0x000fc40000004100 */
[----:B------:R-:W-:Y:S01]  /*a180*/  FFMA.FTZ R72, R66, R67, R69 ;  /* 0x0000004342487223 */ /* 0x000fe20000010045 */
[----:B------:R-:W-:Y:S01]  /*a190*/  HADD2.F32 R63, -RZ, R63.H1_H1 ;  /* 0x3000003fff3f7230 */ /* 0x000fe20000004100 */
[----:B------:R-:W-:Y:S01]  /*a1a0*/  F2FP.F16.F32.PACK_AB R70, R70, R49 ;  /* 0x000000314646723e */ /* 0x000fe200000000ff */
[--C-:B------:R-:W-:Y:S01]  /*a1b0*/  HADD2.F32 R61, -RZ, R62.reuse.H0_H0 ;  /* 0x2000003eff3d7230 */ /* 0x100fe20000004100 */
[----:B------:R-:W-:Y:S01]  /*a1c0*/  F2FP.F16.F32.PACK_AB R49, R48, R45 ;  /* 0x0000002d3031723e */ /* 0x000fe200000000ff */
[----:B------:R-:W-:Y:S02]  /*a1d0*/  HADD2.F32 R62, -RZ, R62.H1_H1 ;  /* 0x3000003eff3e7230 */ /* 0x000fe40000004100 */
[----:B------:R-:W-:Y:S01]  /*a1e0*/  FMUL.FTZ R67, R63, R65 ;  /* 0x000000413f437220 */ /* 0x000fe20000410000 */
[----:B------:R-:W-:Y:S01]  /*a1f0*/  HADD2.F32 R58, -RZ, R58.H0_H0 ;  /* 0x2000003aff3a7230 */ /* 0x000fe20000004100 */
[----:B------:R-:W-:Y:S01]  /*a200*/  F2FP.F16.F32.PACK_AB R51, R72, R51 ;  /* 0x000000334833723e */ /* 0x000fe200000000ff */
[----:B------:R-:W-:-:S02]  /*a210*/  HADD2.F32 R173, -RZ, R173.H0_H0 ;  /* 0x200000adffad7230 */ /* 0x000fc40000004100 */
[C---:B------:R-:W-:Y:S01]  /*a220*/  FMUL.FTZ R68, R62.reuse, R65 ;  /* 0x000000413e447220 */ /* 0x040fe20000410000 */
[----:B------:R-:W-:Y:S02]  /*a230*/  HADD2.F32 R171, -RZ, R171.H1_H1 ;  /* 0x300000abffab7230 */ /* 0x000fe40000004100 */
[-C--:B------:R-:W-:Y:S01]  /*a240*/  FFMA.FTZ R69, R62, R58.reuse, -R67 ;  /* 0x0000003a3e457223 */ /* 0x080fe20000010843 */
[----:B------:R-:W-:Y:S02]  /*a250*/  HADD2.F32 R67, -RZ, R60.H0_H0 ;  /* 0x2000003cff437230 */ /* 0x000fe40000004100 */
[----:B------:R-:W-:Y:S01]  /*a260*/  FFMA.FTZ R68, R63, R58, R68 ;  /* 0x0000003a3f447223 */ /* 0x000fe20000010044 */
[----:B------:R-:W-:Y:S02]  /*a270*/  HADD2.F32 R60, -RZ, R50.H0_H0 ;  /* 0x20000032ff3c7230 */ /* 0x000fe40000004100 */
[----:B------:R-:W-:Y:S01]  /*a280*/  FMUL.FTZ R66, R64, R173 ;  /* 0x000000ad40427220 */ /* 0x000fe20000410000 */
[----:B------:R-:W-:-:S02]  /*a290*/  HADD2.F32 R65, -RZ, R170.H1_H1 ;  /* 0x300000aaff417230 */ /* 0x000fc40000004100 */
[C---:B------:R-:W-:Y:S01]  /*a2a0*/  FMUL.FTZ R173, R61.reuse, R173 ;  /* 0x000000ad3dad7220 */ /* 0x040fe20000410000 */
[----:B------:R-:W-:Y:S02]  /*a2b0*/  HADD2.F32 R58, -RZ, R46.H0_H0 ;  /* 0x2000002eff3a7230 */ /* 0x000fe40000004100 */
[----:B------:R-:W-:Y:S01]  /*a2c0*/  FFMA.FTZ R66, R61, R171, -R66 ;  /* 0x000000ab3d427223 */ /* 0x000fe20000010842 */
[----:B------:R-:W-:Y:S02]  /*a2d0*/  HADD2.F32 R50, -RZ, R50.H1_H1 ;  /* 0x30000032ff327230 */ /* 0x000fe40000004100 */
[-C--:B------:R-:W-:Y:S01]  /*a2e0*/  FMUL.FTZ R71, R60, R65.reuse ;  /* 0x000000413c477220 */ /* 0x080fe20000410000 */
[----:B------:R-:W-:Y:S02]  /*a2f0*/  HADD2.F32 R46, -RZ, R46.H1_H1 ;  /* 0x3000002eff2e7230 */ /* 0x000fe40000004100 */
[----:B------:R-:W-:Y:S01]  /*a300*/  FMUL.FTZ R65, R58, R65 ;  /* 0x000000413a417220 */ /* 0x000fe20000410000 */
[----:B------:R-:W-:-:S02]  /*a310*/  HADD2.F32 R61, -RZ, R172.H1_H1 ;  /* 0x300000acff3d7230 */ /* 0x000fc40000004100 */
[-C--:B------:R-:W-:Y:S01]  /*a320*/  FMUL.FTZ R73, R50, R67.reuse ;  /* 0x0000004332497220 */ /* 0x080fe20000410000 */
[----:B------:R-:W-:Y:S02]  /*a330*/  HADD2.F32 R63, -RZ, R56.H0_H0 ;  /* 0x20000038ff3f7230 */ /* 0x000fe40000004100 */
[----:B------:R-:W-:Y:S01]  /*a340*/  FMUL.FTZ R67, R46, R67 ;  /* 0x000000432e437220 */ /* 0x000fe20000410000 */
[----:B------:R-:W-:Y:S01]  /*a350*/  FFMA.FTZ R173, R64, R171, R173 ;  /* 0x000000ab40ad7223 */ /* 0x000fe200000100ad */
[-C--:B------:R-:W-:Y:S01]  /*a360*/  FFMA.FTZ R71, R58, R61.reuse, -R71 ;  /* 0x0000003d3a477223 */ /* 0x080fe20000010847 */
[----:B------:R-:W-:Y:S01]  /*a370*/  FFMA.FTZ R65, R60, R61, R65 ;  /* 0x0000003d3c417223 */ /* 0x000fe20000010041 */
[-C--:B------:R-:W-:Y:S01]  /*a380*/  FFMA.FTZ R46, R46, R63.reuse, -R73 ;  /* 0x0000003f2e2e7223 */ /* 0x080fe20000010849 */
[----:B------:R-:W-:Y:S01]  /*a390*/  FFMA.FTZ R50, R50, R63, R67 ;  /* 0x0000003f32327223 */ /* 0x000fe20000010043 */
[----:B------:R-:W-:Y:S01]  /*a3a0*/  IMAD.MOV.U32 R45, RZ, RZ, R47 ;  /* 0x000000ffff2d7224 */ /* 0x000fe200078e002f */
[----:B------:R-:W-:-:S02]  /*a3b0*/  F2FP.F16.F32.PACK_AB R44, R69, R66 ;  /* 0x00000042452c723e */ /* 0x000fc400000000ff */
[----:B------:R-:W-:Y:S02]  /*a3c0*/  F2FP.F16.F32.PACK_AB R48, R68, R173 ;  /* 0x000000ad4430723e */ /* 0x000fe400000000ff */
[----:B------:R-:W-:Y:S02]  /*a3d0*/  F2FP.F16.F32.PACK_AB R46, R46, R71 ;  /* 0x000000472e2e723e */ /* 0x000fe400000000ff */
[----:B------:R-:W-:Y:S02]  /*a3e0*/  F2FP.F16.F32.PACK_AB R50, R50, R65 ;  /* 0x000000413232723e */ /* 0x000fe400000000ff */
[----:B------:R-:W-:-:S07]  /*a3f0*/  MOV R47, R70 ;  /* 0x00000046002f7202 */ /* 0x000fce0000000f00 */
.L_x_703:
[----:B------:R-:W-:Y:S05]  /*a400*/  BSYNC B2 ;  /* 0x0000000000027941 */ /* 0x000fea0003800000 */
.L_x_702:
        /* <DEDUP_REMOVED lines=12> */
.L_x_701:
[----:B------:R-:W-:Y:S05]  /*a4d0*/  BSYNC B1 ;  /* 0x0000000000017941 */ /* 0x000fea0003800000 */
.L_x_700:
[----:B0-----:R-:W-:Y:S02]  /*a4e0*/  VIADD R45, R22, 0xa0 ;  /* 0x000000a0162d7836 */ /* 0x001fe40000000000 */
[-C--:B--2---:R-:W-:Y:S02]  /*a4f0*/  IMAD R44, R149, R138.reuse, RZ ;  /* 0x0000008a952c7224 */ /* 0x084fe400078e02ff */
[C---:B------:R-:W-:Y:S01]  /*a500*/  IMAD.WIDE.U32 R136, R45.reuse, R138, R136 ;  /* 0x0000008a2d887225 */ /* 0x040fe200078e0088 */
[----:B------:R-:W-:-:S03]  /*a510*/  ISETP.GE.OR P4, PT, R45, R4, P0 ;  /* 0x000000042d00720c */ /* 0x000fc60000786670 */
[----:B------:R-:W-:-:S10]  /*a520*/  IMAD R57, R45, R139, R44 ;  /* 0x0000008b2d397224 */ /* 0x000fd400078e022c */
[----:B------:R-:W-:Y:S05]  /*a530*/  @P4 BRA `(.L_x_670) ;  /* 0x00000010005c4947 */ /* 0x000fea0003800000 */
[----:B------:R-:W2:Y:S01]  /*a540*/  LDL R45, [R1+0x4] ;  /* 0x00000400012d7983 */ /* 0x000ea20000100800 */
[----:B------:R-:W0:Y:S03]  /*a550*/  LDC.64 R52, c[0x0][0x2e8] ;  /* 0x0000ba00ff347b82 */ /* 0x000e260000000a00 */
[----:B------:R-:W3:Y:S01]  /*a560*/  LDL R46, [R1+0x4c] ;  /* 0x00004c00012e7983 */ /* 0x000ee20000100800 */
[----:B------:R-:W-:Y:S01]  /*a570*/  IMAD.IADD R57, R137, 0x1, R57 ;  /* 0x0000000189397824 */ /* 0x000fe200078e0239 */
[----:B------:R-:W-:Y:S01]  /*a580*/  IADD3 R44, P4, P5, R100, R136, R20 ;  /* 0x00000088642c7210 */ /* 0x000fe20007d9e014 */
[----:B------:R-:W-:Y:S01]  /*a590*/  VIADD R47, R22, 0xa0 ;  /* 0x000000a0162f7836 */ /* 0x000fe20000000000 */
[----:B------:R-:W-:Y:S04]  /*a5a0*/  BSSY B1, `(.L_x_704) ;  /* 0x000006e000017945 */ /* 0x000fe80003800000 */
[----:B------:R-:W-:-:S04]  /*a5b0*/  SHF.L.U32 R47, R47, 0x6, RZ ;  /* 0x000000062f2f7819 */ /* 0x000fc800000006ff */
[----:B------:R-:W-:Y:S02]  /*a5c0*/  LOP3.LUT R47, R47, 0x1c0, RZ, 0xc0, !PT ;  /* 0x000001c02f2f7812 */ /* 0x000fe400078ec0ff */
[----:B--2---:R-:W-:Y:S02]  /*a5d0*/  LOP3.LUT P6, RZ, R45, 0x1, RZ, 0xc0, !PT ;  /* 0x000000012dff7812 */ /* 0x004fe400078cc0ff */
[----:B------:R-:W-:Y:S02]  /*a5e0*/  IADD3.X R45, R14, R57, R9, P4, P5 ;  /* 0x000000390e2d7210 */ /* 0x000fe400027ea409 */
[C---:B0-----:R-:W-:Y:S02]  /*a5f0*/  LEA R54, P4, R44.reuse, R52, 0x1 ;  /* 0x000000342c367211 */ /* 0x041fe400078808ff */
[----:B------:R-:W-:Y:S02]  /*a600*/  SEL R151, R43, R151, !P6 ;  /* 0x000000972b977207 */ /* 0x000fe40007000000 */
[----:B------:R-:W-:-:S02]  /*a610*/  LEA.HI.X R55, R44, R53, R45, 0x1, P4 ;  /* 0x000000352c377211 */ /* 0x000fc400020f0c2d */
[----:B------:R-:W-:-:S04]  /*a620*/  SHF.R.S32.HI R44, RZ, 0x1f, R151 ;  /* 0x0000001fff2c7819 */ /* 0x000fc80000011497 */
[----:B------:R-:W-:-:S04]  /*a630*/  LEA.HI R151, R44, R151, RZ, 0x4 ;  /* 0x000000972c977211 */ /* 0x000fc800078f20ff */
[----:B------:R-:W-:-:S04]  /*a640*/  LEA.HI.SX32 R151, R151, R10, 0x1c ;  /* 0x0000000a97977211 */ /* 0x000fc800078fe2ff */
[----:B------:R-:W-:Y:S01]  /*a650*/  SHF.R.S32.HI R44, RZ, 0x1f, R151 ;  /* 0x0000001fff2c7819 */ /* 0x000fe20000011497 */
[----:B------:R-:W-:-:S03]  /*a660*/  IMAD.SHL.U32 R59, R151, 0x8, RZ ;  /* 0x00000008973b7824 */ /* 0x000fc600078e00ff */
[----:B------:R-:W-:Y:S02]  /*a670*/  LEA.HI R44, R44, R151, RZ, 0x3 ;  /* 0x000000972c2c7211 */ /* 0x000fe400078f18ff */
[----:B------:R-:W-:Y:S02]  /*a680*/  LOP3.LUT R45, R47, 0x38, R59, 0xf8, !PT ;  /* 0x000000382f2d7812 */ /* 0x000fe400078ef83b */
[----:B------:R-:W-:Y:S02]  /*a690*/  SHF.R.S32.HI R44, RZ, 0x3, R44 ;  /* 0x00000003ff2c7819 */ /* 0x000fe4000001142c */
[----:B------:R-:W-:-:S03]  /*a6a0*/  LOP3.LUT R45, R45, R164, RZ, 0x3c, !PT ;  /* 0x000000a42d2d7212 */ /* 0x000fc600078e3cff */
[----:B---3--:R-:W-:-:S04]  /*a6b0*/  IMAD R44, R44, 0x2c00, R46 ;  /* 0x00002c002c2c7824 */ /* 0x008fc800078e022e */
[----:B------:R-:W-:Y:S02]  /*a6c0*/  IMAD.IADD R44, R44, 0x1, R45 ;  /* 0x000000012c2c7824 */ /* 0x000fe400078e022d */
[C---:B------:R-:W-:Y:S02]  /*a6d0*/  IMAD R45, R23.reuse, 0x5800, R142 ;  /* 0x00005800172d7824 */ /* 0x040fe400078e028e */
[----:B------:R-:W-:Y:S02]  /*a6e0*/  IMAD R47, R23, 0x5800, R44 ;  /* 0x00005800172f7824 */ /* 0x000fe400078e022c */
[----:B------:R-:W-:-:S03]  /*a6f0*/  IMAD R45, R45, 0x2, R2 ;  /* 0x000000022d2d7824 */ /* 0x000fc600078e0202 */
[----:B------:R-:W-:-:S03]  /*a700*/  LEA R48, R47, R2, 0x1 ;  /* 0x000000022f307211 */ /* 0x000fc600078e08ff */
[----:B------:R-:W0:Y:S04]  /*a710*/  LDS.128 R44, [R45+0x1e400] ;  /* 0x01e400002d2c7984 */ /* 0x000e280000000c00 */
[----:B------:R-:W2:Y:S01]  /*a720*/  LDS.128 R48, [R48+0x1e400] ;  /* 0x01e4000030307984 */ /* 0x000ea20000000c00 */
[----:B------:R-:W-:Y:S05]  /*a730*/  @P3 BRA `(.L_x_705) ;  /* 0x0000000400503947 */ /* 0x000fea0003800000 */
[----:B------:R-:W-:Y:S01]  /*a740*/  SHF.R.U32.HI R66, RZ, 0x10, R89 ;  /* 0x00000010ff427819 */ /* 0x000fe20000011659 */
[----:B--2---:R-:W-:Y:S01]  /*a750*/  IMAD.MOV.U32 R62, RZ, RZ, R50 ;  /* 0x000000ffff3e7224 */ /* 0x004fe200078e0032 */
[----:B------:R-:W-:Y:S01]  /*a760*/  SHF.R.U32.HI R64, RZ, 0x10, R85 ;  /* 0x00000010ff407819 */ /* 0x000fe20000011655 */
[----:B0-----:R-:W-:Y:S01]  /*a770*/  IMAD.MOV.U32 R61, RZ, RZ, R44 ;  /* 0x000000ffff3d7224 */ /* 0x001fe200078e002c */
[--C-:B------:R-:W-:Y:S01]  /*a780*/  SHF.R.U64 R58, R90, 0x10, R91.reuse ;  /* 0x000000105a3a7819 */ /* 0x100fe2000000125b */
[--C-:B------:R-:W-:Y:S01]  /*a790*/  HADD2.F32 R50, -RZ, R49.reuse.H0_H0 ;  /* 0x20000031ff327230 */ /* 0x100fe20000004100 */
[----:B------:R-:W-:Y:S01]  /*a7a0*/  SHF.R.U32.HI R90, RZ, 0x10, R91 ;  /* 0x00000010ff5a7819 */ /* 0x000fe2000001165b */
[----:B------:R-:W-:Y:S01]  /*a7b0*/  HADD2.F32 R49, -RZ, R49.H1_H1 ;  /* 0x30000031ff317230 */ /* 0x000fe20000004100 */
[--C-:B------:R-:W-:Y:S01]  /*a7c0*/  SHF.R.U64 R56, R86, 0x10, R87.reuse ;  /* 0x0000001056387819 */ /* 0x100fe20000001257 */
[----:B------:R-:W-:Y:S01]  /*a7d0*/  HADD2.F32 R44, -RZ, R45.H0_H0 ;  /* 0x2000002dff2c7230 */ /* 0x000fe20000004100 */
[----:B------:R-:W-:Y:S01]  /*a7e0*/  SHF.R.U32.HI R86, RZ, 0x10, R87 ;  /* 0x00000010ff567819 */ /* 0x000fe20000011657 */
[----:B------:R-:W-:Y:S01]  /*a7f0*/  HADD2.F32 R66, -RZ, R66.H0_H0 ;  /* 0x20000042ff427230 */ /* 0x000fe20000004100 */
[----:B------:R-:W-:Y:S01]  /*a800*/  SHF.R.U64 R69, R88, 0x10, R89 ;  /* 0x0000001058457819 */ /* 0x000fe20000001259 */
[----:B------:R-:W-:Y:S01]  /*a810*/  HADD2.F32 R65, -RZ, R169.H1_H1 ;  /* 0x300000a9ff417230 */ /* 0x000fe20000004100 */
[----:B------:R-:W-:Y:S01]  /*a820*/  SHF.R.U64 R60, R84, 0x10, R85 ;  /* 0x00000010543c7819 */ /* 0x000fe20000001255 */
[----:B------:R-:W-:-:S02]  /*a830*/  HADD2.F32 R45, -RZ, R45.H1_H1 ;  /* 0x3000002dff2d7230 */ /* 0x000fc40000004100 */
[-C--:B------:R-:W-:Y:S01]  /*a840*/  FMUL.FTZ R68, R49, R66.reuse ;  /* 0x0000004231447220 */ /* 0x080fe20000410000 */
[----:B------:R-:W-:Y:S02]  /*a850*/  HADD2.F32 R63, -RZ, R167.H1_H1 ;  /* 0x300000a7ff3f7230 */ /* 0x000fe40000004100 */
[-C--:B------:R-:W-:Y:S01]  /*a860*/  FMUL.FTZ R67, R50, R65.reuse ;  /* 0x0000004132437220 */ /* 0x080fe20000410000 */
[----:B------:R-:W-:Y:S02]  /*a870*/  HADD2.F32 R64, -RZ, R64.H0_H0 ;  /* 0x20000040ff407230 */ /* 0x000fe40000004100 */
[----:B------:R-:W-:Y:S01]  /*a880*/  FMUL.FTZ R66, R45, R66 ;  /* 0x000000422d427220 */ /* 0x000fe20000410000 */
[C---:B------:R-:W-:Y:S01]  /*a890*/  FMUL.FTZ R65, R44.reuse, R65 ;  /* 0x000000412c417220 */ /* 0x040fe20000410000 */
[----:B------:R-:W-:Y:S01]  /*a8a0*/  FFMA.FTZ R44, R44, R63, -R67 ;  /* 0x0000003f2c2c7223 */ /* 0x000fe20000010843 */
[----:B------:R-:W-:Y:S02]  /*a8b0*/  HADD2.F32 R60, -RZ, R60.H0_H0 ;  /* 0x2000003cff3c7230 */ /* 0x000fe40000004100 */
[-C--:B------:R-:W-:Y:S01]  /*a8c0*/  FFMA.FTZ R70, R49, R64.reuse, R66 ;  /* 0x0000004031467223 */ /* 0x080fe20000010042 */
[----:B------:R-:W-:Y:S01]  /*a8d0*/  FFMA.FTZ R67, R45, R64, -R68 ;  /* 0x000000402d437223 */ /* 0x000fe20000010844 */
[----:B------:R-:W-:-:S02]  /*a8e0*/  HADD2.F32 R49, -RZ, R51.H0_H0 ;  /* 0x20000033ff317230 */ /* 0x000fc40000004100 */
[----:B------:R-:W-:Y:S01]  /*a8f0*/  FFMA.FTZ R65, R50, R63, R65 ;  /* 0x0000003f32417223 */ /* 0x000fe20000010041 */
[----:B------:R-:W-:Y:S02]  /*a900*/  HADD2.F32 R51, -RZ, R51.H1_H1 ;  /* 0x30000033ff337230 */ /* 0x000fe40000004100 */
[--C-:B------:R-:W-:Y:S02]  /*a910*/  HADD2.F32 R45, -RZ, R47.reuse.H0_H0 ;  /* 0x2000002fff2d7230 */ /* 0x100fe40000004100 */
[----:B------:R-:W-:Y:S02]  /*a920*/  HADD2.F32 R68, -RZ, R90.H0_H0 ;  /* 0x2000005aff447230 */ /* 0x000fe40000004100 */
[----:B------:R-:W-:Y:S02]  /*a930*/  HADD2.F32 R47, -RZ, R47.H1_H1 ;  /* 0x3000002fff2f7230 */ /* 0x000fe40000004100 */
[----:B------:R-:W-:Y:S02]  /*a940*/  HADD2.F32 R66, -RZ, R168.H1_H1 ;  /* 0x300000a8ff427230 */ /* 0x000fe40000004100 */
[----:B------:R-:W-:Y:S01]  /*a950*/  FMUL.FTZ R74, R51, R68 ;  /* 0x00000044334a7220 */ /* 0x000fe20000410000 */
[----:B------:R-:W-:-:S02]  /*a960*/  HADD2.F32 R64, -RZ, R86.H0_H0 ;  /* 0x20000056ff407230 */ /* 0x000fc40000004100 */
[----:B------:R-:W-:Y:S01]  /*a970*/  FMUL.FTZ R68, R47, R68 ;  /* 0x000000442f447220 */ /* 0x000fe20000410000 */
[----:B------:R-:W-:Y:S02]  /*a980*/  HADD2.F32 R50, -RZ, R166.H1_H1 ;  /* 0x300000a6ff327230 */ /* 0x000fe40000004100 */
[-C--:B------:R-:W-:Y:S01]  /*a990*/  FMUL.FTZ R72, R49, R66.reuse ;  /* 0x0000004231487220 */ /* 0x080fe20000410000 */
[----:B------:R-:W-:Y:S01]  /*a9a0*/  FMUL.FTZ R66, R45, R66 ;  /* 0x000000422d427220 */ /* 0x000fe20000410000 */
[-C--:B------:R-:W-:Y:S01]  /*a9b0*/  FFMA.FTZ R73, R47, R64.reuse, -R74 ;  /* 0x000000402f497223 */ /* 0x080fe2000001084a */
[----:B------:R-:W-:Y:S01]  /*a9c0*/  FFMA.FTZ R74, R51, R64, R68 ;  /* 0x00000040334a7223 */ /* 0x000fe20000010044 */
[-C--:B------:R-:W-:Y:S01]  /*a9d0*/  FFMA.FTZ R72, R45, R50.reuse, -R72 ;  /* 0x000000322d487223 */ /* 0x080fe20000010848 */
[----:B------:R-:W-:Y:S02]  /*a9e0*/  HADD2.F32 R64, -RZ, R169.H0_H0 ;  /* 0x200000a9ff407230 */ /* 0x000fe40000004100 */
[----:B------:R-:W-:Y:S01]  /*a9f0*/  FFMA.FTZ R71, R49, R50, R66 ;  /* 0x0000003231477223 */ /* 0x000fe20000010042 */
[----:B------:R-:W-:-:S02]  /*aa00*/  HADD2.F32 R47, -RZ, R48.H0_H0 ;  /* 0x20000030ff2f7230 */ /* 0x000fc40000004100 */
[----:B------:R-:W-:Y:S02]  /*aa10*/  HADD2.F32 R45, -RZ, R61.H0_H0 ;  /* 0x2000003dff2d7230 */ /* 0x000fe40000004100 */
[----:B------:R-:W-:Y:S02]  /*aa20*/  HADD2.F32 R50, -RZ, R167.H0_H0 ;  /* 0x200000a7ff327230 */ /* 0x000fe40000004100 */
[-C--:B------:R-:W-:Y:S01]  /*aa30*/  FMUL.FTZ R66, R47, R64.reuse ;  /* 0x000000402f427220 */ /* 0x080fe20000410000 */
[----:B------:R-:W-:Y:S02]  /*aa40*/  HADD2.F32 R49, -RZ, R69.H0_H0 ;  /* 0x20000045ff317230 */ /* 0x000fe40000004100 */
[C---:B------:R-:W-:Y:S01]  /*aa50*/  FMUL.FTZ R64, R45.reuse, R64 ;  /* 0x000000402d407220 */ /* 0x040fe20000410000 */
[----:B------:R-:W-:Y:S02]  /*aa60*/  HADD2.F32 R48, -RZ, R48.H1_H1 ;  /* 0x30000030ff307230 */ /* 0x000fe40000004100 */
[----:B------:R-:W-:Y:S01]  /*aa70*/  FFMA.FTZ R66, R45, R50, -R66 ;  /* 0x000000322d427223 */ /* 0x000fe20000010842 */
[----:B------:R-:W-:-:S02]  /*aa80*/  HADD2.F32 R61, -RZ, R61.H1_H1 ;  /* 0x3000003dff3d7230 */ /* 0x000fc40000004100 */
[----:B------:R-:W-:Y:S01]  /*aa90*/  FFMA.FTZ R64, R47, R50, R64 ;  /* 0x000000322f407223 */ /* 0x000fe20000010040 */
[----:B------:R-:W-:Y:S02]  /*aaa0*/  HADD2.F32 R47, -RZ, R62.H0_H0 ;  /* 0x2000003eff2f7230 */ /* 0x000fe40000004100 */
[-C--:B------:R-:W-:Y:S01]  /*aab0*/  FMUL.FTZ R68, R48, R49.reuse ;  /* 0x0000003130447220 */ /* 0x080fe20000410000 */
[----:B------:R-:W-:Y:S02]  /*aac0*/  HADD2.F32 R168, -RZ, R168.H0_H0 ;  /* 0x200000a8ffa87230 */ /* 0x000fe40000004100 */
[C---:B------:R-:W-:Y:S01]  /*aad0*/  FMUL.FTZ R49, R61.reuse, R49 ;  /* 0x000000313d317220 */ /* 0x040fe20000410000 */
[----:B------:R-:W-:Y:S02]  /*aae0*/  HADD2.F32 R51, -RZ, R58.H0_H0 ;  /* 0x2000003aff337230 */ /* 0x000fe40000004100 */
[----:B------:R-:W-:Y:S01]  /*aaf0*/  FFMA.FTZ R61, R61, R60, -R68 ;  /* 0x0000003c3d3d7223 */ /* 0x000fe20000010844 */
[----:B------:R-:W-:-:S02]  /*ab00*/  HADD2.F32 R45, -RZ, R46.H0_H0 ;  /* 0x2000002eff2d7230 */ /* 0x000fc40000004100 */
[----:B------:R-:W-:Y:S01]  /*ab10*/  FFMA.FTZ R63, R48, R60, R49 ;  /* 0x0000003c303f7223 */ /* 0x000fe20000010031 */
[----:B------:R-:W-:Y:S02]  /*ab20*/  HADD2.F32 R62, -RZ, R62.H1_H1 ;  /* 0x3000003eff3e7230 */ /* 0x000fe40000004100 */
[-C--:B------:R-:W-:Y:S01]  /*ab30*/  FMUL.FTZ R48, R47, R168.reuse ;  /* 0x000000a82f307220 */ /* 0x080fe20000410000 */
[----:B------:R-:W-:Y:S02]  /*ab40*/  HADD2.F32 R46, -RZ, R46.H1_H1 ;  /* 0x3000002eff2e7230 */ /* 0x000fe40000004100 */
[----:B------:R-:W-:Y:S01]  /*ab50*/  FMUL.FTZ R168, R45, R168 ;  /* 0x000000a82da87220 */ /* 0x000fe20000410000 */
[----:B------:R-:W-:Y:S02]  /*ab60*/  HADD2.F32 R166, -RZ, R166.H0_H0 ;  /* 0x200000a6ffa67230 */ /* 0x000fe40000004100 */
[----:B------:R-:W-:Y:S01]  /*ab70*/  FMUL.FTZ R69, R62, R51 ;  /* 0x000000333e457220 */ /* 0x000fe20000410000 */
[----:B------:R-:W-:-:S02]  /*ab80*/  HADD2.F32 R49, -RZ, R56.H0_H0 ;  /* 0x20000038ff317230 */ /* 0x000fc40000004100 */
[C---:B------:R-:W-:Y:S01]  /*ab90*/  FMUL.FTZ R51, R46.reuse, R51 ;  /* 0x000000332e337220 */ /* 0x040fe20000410000 */
[----:B------:R-:W-:Y:S01]  /*aba0*/  F2FP.F16.F32.PACK_AB R64, R63, R64 ;  /* 0x000000403f40723e */ /* 0x000fe200000000ff */
[-C--:B------:R-:W-:Y:S01]  /*abb0*/  FFMA.FTZ R48, R45, R166.reuse, -R48 ;  /* 0x000000a62d307223 */ /* 0x080fe20000010830 */
[----:B------:R-:W-:Y:S01]  /*abc0*/  FFMA.FTZ R168, R47, R166, R168 ;  /* 0x000000a62fa87223 */ /* 0x000fe200000100a8 */
[-C--:B------:R-:W-:Y:S01]  /*abd0*/  FFMA.FTZ R69, R46, R49.reuse, -R69 ;  /* 0x000000312e457223 */ /* 0x080fe20000010845 */
[----:B------:R-:W-:Y:S01]  /*abe0*/  FFMA.FTZ R51, R62, R49, R51 ;  /* 0x000000313e337223 */ /* 0x000fe20000010033 */
[----:B------:R-:W-:Y:S02]  /*abf0*/  F2FP.F16.F32.PACK_AB R71, R74, R71 ;  /* 0x000000474a47723e */ /* 0x000fe400000000ff */
[----:B------:R-:W-:Y:S02]  /*ac00*/  F2FP.F16.F32.PACK_AB R45, R67, R44 ;  /* 0x0000002c432d723e */ /* 0x000fe400000000ff */
[----:B------:R-:W-:Y:S01]  /*ac10*/  F2FP.F16.F32.PACK_AB R46, R69, R48 ;  /* 0x00000030452e723e */ /* 0x000fe200000000ff */
[----:B------:R-:W-:Y:S01]  /*ac20*/  IMAD.MOV.U32 R48, RZ, RZ, R64 ;  /* 0x000000ffff307224 */ /* 0x000fe200078e0040 */
[----:B------:R-:W-:-:S02]  /*ac30*/  F2FP.F16.F32.PACK_AB R50, R51, R168 ;  /* 0x000000a83332723e */ /* 0x000fc400000000ff */
[----:B------:R-:W-:Y:S02]  /*ac40*/  F2FP.F16.F32.PACK_AB R47, R73, R72 ;  /* 0x00000048492f723e */ /* 0x000fe400000000ff */
[----:B------:R-:W-:Y:S02]  /*ac50*/  F2FP.F16.F32.PACK_AB R49, R70, R65 ;  /* 0x000000414631723e */ /* 0x000fe400000000ff */
[----:B------:R-:W-:Y:S02]  /*ac60*/  F2FP.F16.F32.PACK_AB R44, R61, R66 ;  /* 0x000000423d2c723e */ /* 0x000fe400000000ff */
[----:B------:R-:W-:-:S07]  /*ac70*/  MOV R51, R71 ;  /* 0x0000004700337202 */ /* 0x000fce0000000f00 */
.L_x_705:
[----:B------:R-:W-:Y:S05]  /*ac80*/  BSYNC B1 ;  /* 0x0000000000017941 */ /* 0x000fea0003800000 */
.L_x_704:
[----:B------:R-:W-:Y:S01]  /*ac90*/  ISETP.GE.AND P3, PT, R59, R150, PT ;  /* 0x000000963b00720c */ /* 0x000fe20003f66270 */
[----:B------:R-:W-:Y:S02]  /*aca0*/  ULDC.64 UR4, c[0x0][0x208] ;  /* 0x0000820000047ab9 */ /* 0x000fe40000000a00 */
[----:B0-----:R3:W-:Y:S10]  /*acb0*/  STG.E.128 desc[UR4][R54.64], R44 ;  /* 0x0000002c36007986 */ /* 0x0017f4000c101d04 */
[----:B------:R-:W-:Y:S05]  /*acc0*/  @P3 BRA `(.L_x_670) ;  /* 0x0000000800783947 */ /* 0x000fea0003800000 */
[--C-:B---3--:R-:W-:Y:S01]  /*acd0*/  SHF.R.S32.HI R44, RZ, 0x1f, R59.reuse ;  /* 0x0000001fff2c7819 */ /* 0x108fe2000001143b */
[----:B------:R-:W-:Y:S01]  /*ace0*/  ULDC.64 UR4, c[0x0][0x208] ;  /* 0x0000820000047ab9 */ /* 0x000fe20000000a00 */
[----:B------:R-:W-:-:S04]  /*acf0*/  IADD3 R59, P3, P4, R100, R136, R59 ;  /* 0x00000088643b7210 */ /* 0x000fc80007c7e03b */
[----:B------:R-:W-:Y:S02]  /*ad00*/  IADD3.X R44, R14, R57, R44, P3, P4 ;  /* 0x000000390e2c7210 */ /* 0x000fe40001fe842c */
[----:B------:R-:W-:-:S04]  /*ad10*/  LEA R52, P3, R59, R52, 0x1 ;  /* 0x000000343b347211 */ /* 0x000fc800078608ff */
[----:B------:R-:W-:-:S05]  /*ad20*/  LEA.HI.X R53, R59, R53, R44, 0x1, P3 ;  /* 0x000000353b357211 */ /* 0x000fca00018f0c2c */
[----:B--2---:R4:W-:Y:S01]  /*ad30*/  STG.E.128 desc[UR4][R52.64], R48 ;  /* 0x0000003034007986 */ /* 0x0049e2000c101d04 */
[----:B------:R-:W-:Y:S05]  /*ad40*/  BRA `(.L_x_670) ;  /* 0x0000000800587947 */ /* 0x000fea0003800000 */
.L_x_613:
[----:B------:R-:W-:-:S13]  /*ad50*/  ISETP.NE.AND P2, PT, R224, 0x3, PT ;  /* 0x00000003e000780c */ /* 0x000fda0003f45270 */
[----:B------:R-:W-:Y:S05]  /*ad60*/  @!P2 BRA `(.L_x_706) ;  /* 0x000000000004a947 */ /* 0x000fea0003800000 */
[----:B------:R-:W-:Y:S01]  /*ad70*/  BPT.TRAP 0x1 ;  /* 0x000000040000795c */ /* 0x000fe20000300000 */
.L_x_706:
[----:B------:R-:W-:Y:S01]  /*ad80*/  IMAD R3, R23, 0x8, R2 ;  /* 0x0000000817037824 */ /* 0x000fe200078e0202 */
[----:B------:R-:W-:Y:S01]  /*ad90*/  SHF.L.U32 R0, R223, 0x1f, RZ ;  /* 0x0000001fdf007819 */ /* 0x000fe200000006ff */
[----:B------:R-:W-:Y:S01]  /*ada0*/  IMAD R4, R24, -0xb0, R25 ;  /* 0xffffff5018047824 */ /* 0x000fe200078e0219 */
[----:B------:R-:W-:Y:S01]  /*adb0*/  BSSY B1, `(.L_x_707) ;  /* 0x0000006000017945 */ /* 0x000fe20003800000 */
[----:B------:R-:W-:Y:S01]  /*adc0*/  SHF.R.S32.HI R45, RZ, 0x1f, R24 ;  /* 0x0000001fff2d7819 */ /* 0x000fe20000011418 */
[----:B------:R-:W1:Y:S01]  /*add0*/  SYNCS.PHASECHK.TRANS64.TRYWAIT P3, [R3+URZ+0x34890], R0 ;  /* 0x03489000030075a7 */ /* 0x000e62000806017f */
[----:B------:R-:W-:Y:S01]  /*ade0*/  IMAD R44, R41, R24, RZ ;  /* 0x00000018292c7224 */ /* 0x000fe200078e02ff */
[----:B------:R-:W-:Y:S01]  /*adf0*/  VIMNMX R4, R4, 0xb0, PT ;  /* 0x000000b004047848 */ /* 0x000fe20003fe0100 */
[----:B-1----:R-:W-:Y:S06]  /*ae00*/  @!P3 BRA `(.L_x_708) ;  /* 0x000001c4003cb947 */ /* 0x002fec0003800000 */
.L_x_979:
[----:B------:R-:W-:Y:S05]  /*ae10*/  BSYNC B1 ;  /* 0x0000000000017941 */ /* 0x000fea0003800000 */
.L_x_707:
[----:B------:R-:W-:Y:S01]  /*ae20*/  ISETP.GE.AND P3, PT, R22, R4, PT ;  /* 0x000000041600720c */ /* 0x000fe20003f66270 */
[----:B------:R-:W-:Y:S01]  /*ae30*/  IMAD R45, R45, R156, R44 ;  /* 0x0000009c2d2d7224 */ /* 0x000fe200078e022c */
[----:B------:R-:W-:Y:S01]  /*ae40*/  BSSY B1, `(.L_x_709) ;  /* 0x0000013000017945 */ /* 0x000fe20003800000 */
[----:B------:R-:W-:-:S04]  /*ae50*/  IMAD.WIDE.U32 R52, R156, R24, RZ ;  /* 0x000000189c347225 */ /* 0x000fc800078e00ff */
[----:B------:R-:W-:-:S06]  /*ae60*/  IMAD.IADD R62, R45, 0x1, R53 ;  /* 0x000000012d3e7824 */ /* 0x000fcc00078e0235 */
[----:B------:R-:W-:Y:S05]  /*ae70*/  @P3 BRA `(.L_x_710) ;  /* 0x00000000003c3947 */ /* 0x000fea0003800000 */
[----:B------:R-:W2:Y:S01]  /*ae80*/  @!P0 LDC.64 R54, c[0x0][0x2e8] ;  /* 0x0000ba00ff368b82 */ /* 0x000ea20000000a00 */
[----:B------:R-:W3:Y:S01]  /*ae90*/  @!P0 LDS.128 R44, [R5+0x1e400] ;  /* 0x01e40000052c8984 */ /* 0x000ee20000000c00 */
[----:B------:R-:W-:Y:S01]  /*aea0*/  @!P0 IADD3 R58, P3, R15, R52, RZ ;  /* 0x000000340f3a8210 */ /* 0x000fe20007f7e0ff */
[----:B------:R-:W-:Y:S02]  /*aeb0*/  ULDC.64 UR4, c[0x0][0x208] ;  /* 0x0000820000047ab9 */ /* 0x000fe40000000a00 */
[----:B0-----:R-:W0:Y:S02]  /*aec0*/  @!P1 LDS.128 R48, [R5+0x23c00] ;  /* 0x023c000005309984 */ /* 0x001e240000000c00 */
[----:B------:R-:W-:Y:S01]  /*aed0*/  @!P0 IMAD.X R59, R62, 0x1, R11, P3 ;  /* 0x000000013e3b8824 */ /* 0x000fe200018e060b */
[----:B------:R-:W4:Y:S01]  /*aee0*/  @!P1 LDC.64 R56, c[0x0][0x2e8] ;  /* 0x0000ba00ff389b82 */ /* 0x000f220000000a00 */
[----:B--2---:R-:W-:-:S04]  /*aef0*/  @!P0 LEA R54, P3, R58, R54, 0x1 ;  /* 0x000000363a368211 */ /* 0x004fc800078608ff */
[----:B------:R-:W-:Y:S02]  /*af00*/  @!P0 LEA.HI.X R55, R58, R55, R59, 0x1, P3 ;  /* 0x000000373a378211 */ /* 0x000fe400018f0c3b */
[----:B------:R-:W-:-:S04]  /*af10*/  @!P1 IADD3 R58, P3, R12, R52, RZ ;  /* 0x000000340c3a9210 */ /* 0x000fc80007f7e0ff */
[----:B------:R-:W-:Y:S02]  /*af20*/  @!P1 IADD3.X R59, R62, R7, RZ, P3, !PT ;  /* 0x000000073e3b9210 */ /* 0x000fe40001ffe4ff */
[----:B----4-:R-:W-:-:S04]  /*af30*/  @!P1 LEA R56, P3, R58, R56, 0x1 ;  /* 0x000000383a389211 */ /* 0x010fc800078608ff */
[----:B------:R-:W-:Y:S01]  /*af40*/  @!P1 LEA.HI.X R57, R58, R57, R59, 0x1, P3 ;  /* 0x000000393a399211 */ /* 0x000fe200018f0c3b */
[----:B---3--:R2:W-:Y:S04]  /*af50*/  @!P0 STG.E.128 desc[UR4][R54.64], R44 ;  /* 0x0000002c36008986 */ /* 0x0085e8000c101d04 */
[----:B0-----:R2:W-:Y:S04]  /*af60*/  @!P1 STG.E.128 desc[UR4][R56.64], R48 ;  /* 0x0000003038009986 */ /* 0x0015e8000c101d04 */
.L_x_710:
[----:B------:R-:W-:Y:S05]  /*af70*/  BSYNC B1 ;  /* 0x0000000000017941 */ /* 0x000fea0003800000 */
.L_x_709:
[----:B--2---:R-:W-:Y:S01]  /*af80*/  VIADD R44, R22, 0x20 ;  /* 0x00000020162c7836 */ /* 0x004fe20000000000 */
[----:B------:R-:W-:Y:S04]  /*af90*/  BSSY B1, `(.L_x_711) ;  /* 0x0000014000017945 */ /* 0x000fe80003800000 */
[----:B------:R-:W-:-:S13]  /*afa0*/  ISETP.GE.AND P3, PT, R44, R4, PT ;  /* 0x000000042c00720c */ /* 0x000fda0003f66270 */
[----:B------:R-:W-:Y:S05]  /*afb0*/  @P3 BRA `(.L_x_712) ;  /* 0x0000000000443947 */ /* 0x000fea0003800000 */
[----:B------:R-:W2:Y:S01]  /*afc0*/  @!P0 LDC.64 R54, c[0x0][0x2e8] ;  /* 0x0000ba00ff368b82 */ /* 0x000ea20000000a00 */
[----:B------:R-:W3:Y:S01]  /*afd0*/  @!P0 LDS.128 R44, [R5+0x1f400] ;  /* 0x01f40000052c8984 */ /* 0x000ee20000000c00 */
[----:B------:R-:W-:Y:S01]  /*afe0*/  IADD3 R60, P3, R116, R52, RZ ;  /* 0x00000034743c7210 */ /* 0x000fe20007f7e0ff */
[----:B------:R-:W-:Y:S02]  /*aff0*/  ULDC.64 UR4, c[0x0][0x208] ;  /* 0x0000820000047ab9 */ /* 0x000fe40000000a00 */
[----:B0-----:R-:W0:Y:S02]  /*b000*/  @!P1 LDS.128 R48, [R5+0x24c00] ;  /* 0x024c000005309984 */ /* 0x001e240000000c00 */
[----:B------:R-:W-:Y:S01]  /*b010*/  IMAD.X R64, R62, 0x1, R117, P3 ;  /* 0x000000013e407824 */ /* 0x000fe200018e0675 */
[----:B------:R-:W4:Y:S01]  /*b020*/  @!P1 LDC.64 R56, c[0x0][0x2e8] ;  /* 0x0000ba00ff389b82 */ /* 0x000f220000000a00 */
[----:B------:R-:W-:-:S05]  /*b030*/  @!P0 IADD3 R58, P3, R60, R15, RZ ;  /* 0x0000000f3c3a8210 */ /* 0x000fca0007f7e0ff */
[----:B------:R-:W-:Y:S01]  /*b040*/  @!P0 IMAD.X R59, R64, 0x1, R11, P3 ;  /* 0x00000001403b8824 */ /* 0x000fe200018e060b */
        /* <DEDUP_REMOVED lines=8> */
.L_x_712:
[----:B------:R-:W-:Y:S05]  /*b0d0*/  BSYNC B1 ;  /* 0x0000000000017941 */ /* 0x000fea0003800000 */
.L_x_711:
[----:B--2---:R-:W-:Y:S01]  /*b0e0*/  VIADD R44, R22, 0x40 ;  /* 0x00000040162c7836 */ /* 0x004fe20000000000 */
[----:B------:R-:W-:Y:S04]  /*b0f0*/  BSSY B1, `(.L_x_713) ;  /* 0x0000014000017945 */ /* 0x000fe80003800000 */
[----:B------:R-:W-:-:S13]  /*b100*/  ISETP.GE.AND P3, PT, R44, R4, PT ;  /* 0x000000042c00720c */ /* 0x000fda0003f66270 */
[----:B------:R-:W-:Y:S05]  /*b110*/  @P3 BRA `(.L_x_714) ;  /* 0x0000000000443947 */ /* 0x000fea0003800000 */
[----:B------:R-:W2:Y:S01]  /*b120*/  @!P0 LDC.64 R54, c[0x0][0x2e8] ;  /* 0x0000ba00ff368b82 */ /* 0x000ea20000000a00 */
[----:B------:R-:W3:Y:S01]  /*b130*/  @!P0 LDS.128 R44, [R5+0x20400] ;  /* 0x02040000052c8984 */ /* 0x000ee20000000c00 */
[----:B------:R-:W-:Y:S01]  /*b140*/  LEA R60, P3, R42, R52, 0x6 ;  /* 0x000000342a3c7211 */ /* 0x000fe200078630ff */
        /* <DEDUP_REMOVED lines=14> */
.L_x_714:
[----:B------:R-:W-:Y:S05]  /*b230*/  BSYNC B1 ;  /* 0x0000000000017941 */ /* 0x000fea0003800000 */
.L_x_713:
[----:B--2---:R-:W-:Y:S01]  /*b240*/  VIADD R44, R22, 0x60 ;  /* 0x00000060162c7836 */ /* 0x004fe20000000000 */
[----:B------:R-:W-:Y:S04]  /*b250*/  BSSY B1, `(.L_x_715) ;  /* 0x0000018000017945 */ /* 0x000fe80003800000 */
[----:B------:R-:W-:-:S13]  /*b260*/  ISETP.GE.AND P3, PT, R44, R4, PT ;  /* 0x000000042c00720c */ /* 0x000fda0003f66270 */
[----:B------:R-:W-:Y:S05]  /*b270*/  @P3 BRA `(.L_x_716) ;  /* 0x0000000000543947 */ /* 0x000fea0003800000 */
[----:B------:R-:W2:Y:S01]  /*b280*/  LDC.64 R58, c[0x0][0x300] ;  /* 0x0000c000ff3a7b82 */ /* 0x000ea20000000a00 */
[----:B------:R-:W3:Y:S01]  /*b290*/  @!P0 LDS.128 R44, [R5+0x21400] ;  /* 0x02140000052c8984 */ /* 0x000ee20000000c00 */
[----:B------:R-:W-:Y:S01]  /*b2a0*/  IMAD.MOV.U32 R60, RZ, RZ, R52 ;  /* 0x000000ffff3c7224 */ /* 0x000fe200078e0034 */
[----:B------:R-:W-:Y:S01]  /*b2b0*/  ULDC.64 UR4, c[0x0][0x208] ;  /* 0x0000820000047ab9 */ /* 0x000fe20000000a00 */
[----:B------:R-:W-:Y:S01]  /*b2c0*/  IMAD.MOV.U32 R61, RZ, RZ, R62 ;  /* 0x000000ffff3d7224 */ /* 0x000fe200078e003e */
[----:B0-----:R-:W0:Y:S03]  /*b2d0*/  @!P1 LDS.128 R48, [R5+0x26c00] ;  /* 0x026c000005309984 */ /* 0x001e260000000c00 */
[----:B------:R-:W4:Y:S08]  /*b2e0*/  @!P0 LDC.64 R54, c[0x0][0x2e8] ;  /* 0x0000ba00ff368b82 */ /* 0x000f300000000a00 */
[----:B------:R-:W5:Y:S01]  /*b2f0*/  @!P1 LDC.64 R56, c[0x0][0x2e8] ;  /* 0x0000ba00ff389b82 */ /* 0x000f620000000a00 */
[----:B--2---:R-:W-:-:S04]  /*b300*/  IMAD.WIDE.U32 R60, R58, 0x60, R60 ;  /* 0x000000603a3c7825 */ /* 0x004fc800078e003c */
[----:B------:R-:W-:Y:S01]  /*b310*/  IMAD R59, R59, 0x60, RZ ;  /* 0x000000603b3b7824 */ /* 0x000fe200078e02ff */
[----:B------:R-:W-:-:S04]  /*b320*/  @!P0 IADD3 R58, P3, R15, R60, RZ ;  /* 0x0000003c0f3a8210 */ /* 0x000fc80007f7e0ff */
[----:B------:R-:W-:-:S05]  /*b330*/  IADD3 R64, R61, R59, RZ ;  /* 0x0000003b3d407210 */ /* 0x000fca0007ffe0ff */
[----:B------:R-:W-:Y:S01]  /*b340*/  @!P0 IMAD.X R59, R64, 0x1, R11, P3 ;  /* 0x00000001403b8824 */ /* 0x000fe200018e060b */
[----:B----4-:R-:W-:-:S04]  /*b350*/  @!P0 LEA R54, P3, R58, R54, 0x1 ;  /* 0x000000363a368211 */ /* 0x010fc800078608ff */
[----:B------:R-:W-:Y:S02]  /*b360*/  @!P0 LEA.HI.X R55, R58, R55, R59, 0x1, P3 ;  /* 0x000000373a378211 */ /* 0x000fe400018f0c3b */
[----:B------:R-:W-:-:S03]  /*b370*/  @!P1 IADD3 R60, P3, R12, R60, RZ ;  /* 0x0000003c0c3c9210 */ /* 0x000fc60007f7e0ff */
[----:B---3--:R2:W-:Y:S02]  /*b380*/  @!P0 STG.E.128 desc[UR4][R54.64], R44 ;  /* 0x0000002c36008986 */ /* 0x0085e4000c101d04 */
[----:B------:R-:W-:Y:S01]  /*b390*/  @!P1 IMAD.X R58, R64, 0x1, R7, P3 ;  /* 0x00000001403a9824 */ /* 0x000fe200018e0607 */
[----:B-----5:R-:W-:-:S04]  /*b3a0*/  @!P1 LEA R56, P3, R60, R56, 0x1 ;  /* 0x000000383c389211 */ /* 0x020fc800078608ff */
[----:B------:R-:W-:-:S05]  /*b3b0*/  @!P1 LEA.HI.X R57, R60, R57, R58, 0x1, P3 ;  /* 0x000000393c399211 */ /* 0x000fca00018f0c3a */
[----:B0-----:R2:W-:Y:S04]  /*b3c0*/  @!P1 STG.E.128 desc[UR4][R56.64], R48 ;  /* 0x0000003038009986 */ /* 0x0015e8000c101d04 */
.L_x_716:
[----:B------:R-:W-:Y:S05]  /*b3d0*/  BSYNC B1 ;  /* 0x0000000000017941 */ /* 0x000fea0003800000 */
.L_x_715:
        /* <DEDUP_REMOVED lines=8> */
[----:B0-----:R-:W0:Y:S01]  /*b460*/  @!P1 LDS.128 R48, [R5+0x27c00] ;  /* 0x027c000005309984 */ /* 0x001e220000000c00 */
[----:B------:R-:W-:Y:S02]  /*b470*/  IADD3.X R64, R62, R132, RZ, P3, !PT ;  /* 0x000000843e407210 */ /* 0x000fe40001ffe4ff */
[----:B------:R-:W4:Y:S01]  /*b480*/  @!P1 LDC.64 R56, c[0x0][0x2e8] ;  /* 0x0000ba00ff389b82 */ /* 0x000f220000000a00 */
[----:B------:R-:W-:-:S05]  /*b490*/  @!P0 IADD3 R58, P3, R60, R15, RZ ;  /* 0x0000000f3c3a8210 */ /* 0x000fca0007f7e0ff */
[----:B------:R-:W-:Y:S01]  /*b4a0*/  @!P0 IMAD.X R59, R64, 0x1, R11, P3 ;  /* 0x00000001403b8824 */ /* 0x000fe200018e060b */
[----:B--2---:R-:W-:-:S04]  /*b4b0*/  @!P0 LEA R54, P3, R58, R54, 0x1 ;  /* 0x000000363a368211 */ /* 0x004fc800078608ff */
[----:B------:R-:W-:Y:S02]  /*b4c0*/  @!P0 LEA.HI.X R55, R58, R55, R59, 0x1, P3 ;  /* 0x000000373a378211 */ /* 0x000fe400018f0c3b */
[----:B------:R-:W-:-:S05]  /*b4d0*/  @!P1 IADD3 R58, P3, R60, R12, RZ ;  /* 0x0000000c3c3a9210 */ /* 0x000fca0007f7e0ff */
[----:B------:R-:W-:Y:S01]  /*b4e0*/  @!P1 IMAD.X R59, R64, 0x1, R7, P3 ;  /* 0x00000001403b9824 */ /* 0x000fe200018e0607 */
[----:B----4-:R-:W-:-:S04]  /*b4f0*/  @!P1 LEA R56, P3, R58, R56, 0x1 ;  /* 0x000000383a389211 */ /* 0x010fc800078608ff */
[----:B------:R-:W-:Y:S01]  /*b500*/  @!P1 LEA.HI.X R57, R58, R57, R59, 0x1, P3 ;  /* 0x000000393a399211 */ /* 0x000fe200018f0c3b */
[----:B---3--:R2:W-:Y:S04]  /*b510*/  @!P0 STG.E.128 desc[UR4][R54.64], R44 ;  /* 0x0000002c36008986 */ /* 0x0085e8000c101d04 */
[----:B0-----:R2:W-:Y:S04]  /*b520*/  @!P1 STG.E.128 desc[UR4][R56.64], R48 ;  /* 0x0000003038009986 */ /* 0x0015e8000c101d04 */
.L_x_718:
[----:B------:R-:W-:Y:S05]  /*b530*/  BSYNC B1 ;  /* 0x0000000000017941 */ /* 0x000fea0003800000 */
.L_x_717:
[----:B--2---:R-:W-:-:S05]  /*b540*/  VIADD R44, R22, 0xa0 ;  /* 0x000000a0162c7836 */ /* 0x004fca0000000000 */
[----:B------:R-:W-:-:S13]  /*b550*/  ISETP.GE.AND P3, PT, R44, R4, PT ;  /* 0x000000042c00720c */ /* 0x000fda0003f66270 */
[----:B------:R-:W-:Y:S05]  /*b560*/  @P3 BRA `(.L_x_670) ;  /* 0x0000000000503947 */ /* 0x000fea0003800000 */
[----:B------:R-:W2:Y:S01]  /*b570*/  LDC.64 R58, c[0x0][0x300] ;  /* 0x0000c000ff3a7b82 */ /* 0x000ea20000000a00 */
[----:B------:R-:W3:Y:S01]  /*b580*/  @!P0 LDS.128 R44, [R5+0x23400] ;  /* 0x02340000052c8984 */ /* 0x000ee20000000c00 */
[----:B------:R-:W-:Y:S01]  /*b590*/  MOV R53, R62 ;  /* 0x0000003e00357202 */ /* 0x000fe20000000f00 */
[----:B------:R-:W-:Y:S02]  /*b5a0*/  ULDC.64 UR4, c[0x0][0x208] ;  /* 0x0000820000047ab9 */ /* 0x000fe40000000a00 */
[----:B0-----:R-:W0:Y:S03]  /*b5b0*/  @!P1 LDS.128 R48, [R5+0x28c00] ;  /* 0x028c000005309984 */ /* 0x001e260000000c00 */
[----:B------:R-:W4:Y:S08]  /*b5c0*/  @!P0 LDC.64 R54, c[0x0][0x2e8] ;  /* 0x0000ba00ff368b82 */ /* 0x000f300000000a00 */
[----:B------:R-:W5:Y:S01]  /*b5d0*/  @!P1 LDC.64 R56, c[0x0][0x2e8] ;  /* 0x0000ba00ff389b82 */ /* 0x000f620000000a00 */
[----:B--2---:R-:W-:-:S04]  /*b5e0*/  IMAD.WIDE.U32 R52, R58, 0xa0, R52 ;  /* 0x000000a03a347825 */ /* 0x004fc800078e0034 */
[----:B------:R-:W-:-:S04]  /*b5f0*/  IMAD R59, R59, 0xa0, RZ ;  /* 0x000000a03b3b7824 */ /* 0x000fc800078e02ff */
[----:B------:R-:W-:Y:S01]  /*b600*/  IMAD.IADD R60, R53, 0x1, R59 ;  /* 0x00000001353c7824 */ /* 0x000fe200078e023b */
[----:B------:R-:W-:-:S05]  /*b610*/  @!P0 IADD3 R53, P3, R15, R52, RZ ;  /* 0x000000340f358210 */ /* 0x000fca0007f7e0ff */
        /* <DEDUP_REMOVED lines=9> */
.L_x_670:
[----:B------:R-:W-:Y:S05]  /*b6b0*/  BSYNC B0 ;  /* 0x0000000000007941 */ /* 0x000fea0003800000 */
.L_x_612:
[----:B0-234-:R-:W0:Y:S01]  /*b6c0*/  S2R R44, SR_TID.X ;  /* 0x00000000002c7919 */ /* 0x01de220000002100 */
[----:B------:R-:W-:Y:S01]  /*b6d0*/  @!PT LDS RZ, [RZ] ;  /* 0x00000000fffff984 */ /* 0x000fe20000000800 */
[----:B------:R-:W-:Y:S01]  /*b6e0*/  @!PT LDS RZ, [RZ] ;  /* 0x00000000fffff984 */ /* 0x000fe20000000800 */
[----:B------:R-:W-:Y:S01]  /*b6f0*/  @!PT LDS RZ, [RZ] ;  /* 0x00000000fffff984 */ /* 0x000fe20000000800 */
[----:B------:R-:W-:Y:S01]  /*b700*/  @!PT LDS RZ, [RZ] ;  /* 0x00000000fffff984 */ /* 0x000fe20000000800 */
[----:B------:R2:W-:Y:S06]  /*b710*/  MEMBAR.ALL.CTA ;  /* 0x0000000000007992 */ /* 0x0005ec0000008000 */
[----:B--2---:R-:W2:Y:S01]  /*b720*/  FENCE.VIEW.ASYNC.S ;  /* 0x00000000000073c6 */ /* 0x004ea20000000000 */
[----:B------:R-:W-:Y:S05]  /*b730*/  WARPSYNC.ALL ;  /* 0x0000000000007948 */ /* 0x000fea0003800000 */
[----:B------:R-:W-:Y:S01]  /*b740*/  BSSY B0, `(.L_x_719) ;  /* 0x0000009000007945 */ /* 0x000fe20003800000 */
[----:B0-----:R-:W-:Y:S01]  /*b750*/  LOP3.LUT R44, R44, 0x7f, RZ, 0xc0, !PT ;  /* 0x0000007f2c2c7812 */ /* 0x001fe200078ec0ff */
[----:B--2---:R0:W-:Y:S03]  /*b760*/  BAR.SYNC.DEFER_BLOCKING R162, 0x80 ;  /* 0x000200a20000751d */ /* 0x0041e60000010000 */
[----:B------:R-:W-:-:S13]  /*b770*/  ISETP.NE.AND P3, PT, R44, RZ, PT ;  /* 0x000000ff2c00720c */ /* 0x000fda0003f65270 */
[----:B------:R-:W-:-:S04]  /*b780*/  @!P3 IADD3 R44, R3, 0x348a0, RZ ;  /* 0x000348a0032cb810 */ /* 0x000fc80007ffe0ff */
[----:B------:R-:W-:-:S04]  /*b790*/  @!P3 PRMT R44, RZ, 0x654, R44 ;  /* 0x00000654ff2cb816 */ /* 0x000fc8000000002c */
[----:B------:R0:W-:Y:S01]  /*b7a0*/  @!P3 SYNCS.ARRIVE.TRANS64.RED.A1T0 RZ, [R44+URZ], RZ ;  /* 0x000000ff2cffb9a7 */ /* 0x0001e2000810043f */
[----:B------:R-:W-:Y:S05]  /*b7b0*/  @!P2 BRA `(.L_x_720) ;  /* 0x000000000004a947 */ /* 0x000fea0003800000 */
[----:B------:R-:W-:Y:S01]  /*b7c0*/  BPT.TRAP 0x1 ;  /* 0x000000040000795c */ /* 0x000fe20000300000 */
.L_x_720:
[----:B------:R-:W-:Y:S05]  /*b7d0*/  BSYNC B0 ;  /* 0x0000000000007941 */ /* 0x000fea0003800000 */
.L_x_719:
[----:B------:R-:W2:Y:S01]  /*b7e0*/  SYNCS.PHASECHK.TRANS64.TRYWAIT P2, [R3+URZ+0x348b0], R0 ;  /* 0x0348b000030075a7 */ /* 0x000ea2000804017f */
[----:B------:R-:W-:Y:S01]  /*b7f0*/  ULDC UR60, c[0x0][0x2f4] ;  /* 0x0000bd00003c7ab9 */ /* 0x000fe20000000800 */
[----:B------:R-:W-:Y:S01]  /*b800*/  ULDC.64 UR38, c[0x0][0x328] ;  /* 0x0000ca0000267ab9 */ /* 0x000fe20000000a00 */
[----:B------:R-:W-:Y:S01]  /*b810*/  ULDC.64 UR36, c[0x0][0x318] ;  /* 0x0000c60000247ab9 */ /* 0x000fe20000000a00 */
[----:B------:R-:W-:Y:S04]  /*b820*/  BSSY B0, `(.L_x_721) ;  /* 0x0000002000007945 */ /* 0x000fe80003800000 */
[----:B--2---:R-:W-:Y:S05]  /*b830*/  @!P2 BRA `(.L_x_722) ;  /* 0x000001b800c4a947 */ /* 0x004fea0003800000 */
.L_x_980:
[----:B------:R-:W-:Y:S05]  /*b840*/  BSYNC B0 ;  /* 0x0000000000007941 */ /* 0x000fea0003800000 */
.L_x_721:
[----:B------:R-:W-:Y:S01]  /*b850*/  ISETP.GE.AND P2, PT, R22, R4, PT ;  /* 0x000000041600720c */ /* 0x000fe20003f46270 */
[----:B------:R-:W-:Y:S01]  /*b860*/  BSSY B0, `(.L_x_723) ;  /* 0x0000012000007945 */ /* 0x000fe20003800000 */
[----:B------:R-:W-:-:S11]  /*b870*/  IMAD.WIDE R48, R24, 0xb0, R118 ;  /* 0x000000b018307825 */ /* 0x000fd600078e0276 */
[----:B------:R-:W-:Y:S05]  /*b880*/  @P2 BRA `(.L_x_724) ;  /* 0x00000000003c2947 */ /* 0x000fea0003800000 */
[----:B------:R-:W-:Y:S01]  /*b890*/  IMAD R47, R49, UR38, RZ ;  /* 0x00000026312f7c24 */ /* 0x000fe2000f8e02ff */
[----:B------:R-:W-:Y:S01]  /*b8a0*/  ULDC.64 UR4, c[0x0][0x208] ;  /* 0x0000820000047ab9 */ /* 0x000fe20000000a00 */
[----:B0-----:R-:W-:Y:S02]  /*b8b0*/  IMAD.MOV.U32 R44, RZ, RZ, R102 ;  /* 0x000000ffff2c7224 */ /* 0x001fe400078e0066 */
[----:B------:R-:W-:Y:S02]  /*b8c0*/  IMAD.MOV.U32 R45, RZ, RZ, R6 ;  /* 0x000000ffff2d7224 */ /* 0x000fe400078e0006 */
[C---:B------:R-:W-:Y:S02]  /*b8d0*/  IMAD R47, R48.reuse, UR39, R47 ;  /* 0x00000027302f7c24 */ /* 0x040fe4000f8e022f */
[----:B------:R-:W-:-:S04]  /*b8e0*/  IMAD.WIDE.U32 R44, R48, UR38, R44 ;  /* 0x00000026302c7c25 */ /* 0x000fc8000f8e002c */
[----:B------:R-:W-:Y:S01]  /*b8f0*/  IMAD.IADD R45, R45, 0x1, R47 ;  /* 0x000000012d2d7824 */ /* 0x000fe200078e022f */
[----:B------:R-:W-:-:S04]  /*b900*/  LEA R50, P2, R44, UR36, 0x1 ;  /* 0x000000242c327c11 */ /* 0x000fc8000f8408ff */
[----:B------:R-:W-:Y:S02]  /*b910*/  LEA.HI.X R51, R44, UR37, R45, 0x1, P2 ;  /* 0x000000252c337c11 */ /* 0x000fe400090f0c2d */
[----:B------:R-:W-:-:S13]  /*b920*/  ISETP.GE.AND P2, PT, R16, UR60, PT ;  /* 0x0000003c10007c0c */ /* 0x000fda000bf46270 */
[----:B------:R-:W0:Y:S04]  /*b930*/  @!P2 LDS.128 R44, [R5+0x400] ;  /* 0x00040000052ca984 */ /* 0x000e280000000c00 */
[----:B0-----:R-:W-:Y:S01]  /*b940*/  @!P2 STG.E.128 desc[UR4][R50.64], R44 ;  /* 0x0000002c3200a986 */ /* 0x001fe2000c101d04 */
[----:B------:R-:W-:-:S13]  /*b950*/  ISETP.GE.AND P2, PT, R221, UR60, PT ;  /* 0x0000003cdd007c0c */ /* 0x000fda000bf46270 */
[----:B------:R-:W0:Y:S04]  /*b960*/  @!P2 LDS.128 R44, [R5+0x5c00] ;  /* 0x005c0000052ca984 */ /* 0x000e280000000c00 */
[----:B0-----:R3:W-:Y:S02]  /*b970*/  @!P2 STG.E.128 desc[UR4][R50.64+0x80], R44 ;  /* 0x0000802c3200a986 */ /* 0x0017e4000c101d04 */
.L_x_724:
[----:B------:R-:W-:Y:S05]  /*b980*/  BSYNC B0 ;  /* 0x0000000000007941 */ /* 0x000fea0003800000 */
.L_x_723:
[----:B-12---:R-:W-:Y:S01]  /*b990*/  IADD3 R0, R22, 0x20, RZ ;  /* 0x0000002016007810 */ /* 0x006fe20007ffe0ff */
[----:B------:R-:W-:Y:S03]  /*b9a0*/  BSSY B0, `(.L_x_725) ;  /* 0x0000014000007945 */ /* 0x000fe60003800000 */
[----:B------:R-:W-:-:S13]  /*b9b0*/  ISETP.GE.AND P2, PT, R0, R4, PT ;  /* 0x000000040000720c */ /* 0x000fda0003f46270 */
[----:B------:R-:W-:Y:S05]  /*b9c0*/  @P2 BRA `(.L_x_726) ;  /* 0x0000000000442947 */ /* 0x000fea0003800000 */
[----:B---3--:R-:W-:Y:S01]  /*b9d0*/  IADD3 R47, P2, R48, 0x20, RZ ;  /* 0x00000020302f7810 */ /* 0x008fe20007f5e0ff */
[----:B0-----:R-:W-:Y:S01]  /*b9e0*/  IMAD.MOV.U32 R44, RZ, RZ, R102 ;  /* 0x000000ffff2c7224 */ /* 0x001fe200078e0066 */
[----:B------:R-:W-:Y:S01]  /*b9f0*/  ULDC.64 UR4, c[0x0][0x208] ;  /* 0x0000820000047ab9 */ /* 0x000fe20000000a00 */
[----:B------:R-:W-:Y:S02]  /*ba00*/  IMAD.MOV.U32 R45, RZ, RZ, R6 ;  /* 0x000000ffff2d7224 */ /* 0x000fe400078e0006 */
[----:B------:R-:W-:Y:S02]  /*ba10*/  IMAD.X R0, RZ, RZ, R49, P2 ;  /* 0x000000ffff007224 */ /* 0x000fe400010e0631 */
[----:B------:R-:W-:-:S04]  /*ba20*/  IMAD.WIDE.U32 R44, R47, UR38, R44 ;  /* 0x000000262f2c7c25 */ /* 0x000fc8000f8e002c */
[----:B------:R-:W-:Y:S01]  /*ba30*/  IMAD R0, R0, UR38, RZ ;  /* 0x0000002600007c24 */ /* 0x000fe2000f8e02ff */
[----:B------:R-:W-:-:S03]  /*ba40*/  LEA R50, P2, R44, UR36, 0x1 ;  /* 0x000000242c327c11 */ /* 0x000fc6000f8408ff */
[----:B------:R-:W-:-:S05]  /*ba50*/  IMAD R47, R47, UR39, R0 ;  /* 0x000000272f2f7c24 */ /* 0x000fca000f8e0200 */
[----:B------:R-:W-:-:S04]  /*ba60*/  IADD3 R45, R45, R47, RZ ;  /* 0x0000002f2d2d7210 */ /* 0x000fc80007ffe0ff */
[----:B------:R-:W-:Y:S02]  /*ba70*/  LEA.HI.X R51, R44, UR37, R45, 0x1, P2 ;  /* 0x000000252c337c11 */ /* 0x000fe400090f0c2d */
[----:B------:R-:W-:-:S13]  /*ba80*/  ISETP.GE.AND P2, PT, R16, UR60, PT ;  /* 0x0000003c10007c0c */ /* 0x000fda000bf46270 */
[----:B------:R-:W0:Y:S04]  /*ba90*/  @!P2 LDS.128 R44, [R5+0x1400] ;  /* 0x00140000052ca984 */ /* 0x000e280000000c00 */
[----:B0-----:R-:W-:Y:S01]  /*baa0*/  @!P2 STG.E.128 desc[UR4][R50.64], R44 ;  /* 0x0000002c3200a986 */ /* 0x001fe2000c101d04 */
[----:B------:R-:W-:-:S13]  /*bab0*/  ISETP.GE.AND P2, PT, R221, UR60, PT ;  /* 0x0000003cdd007c0c */ /* 0x000fda000bf46270 */
[----:B------:R-:W0:Y:S04]  /*bac0*/  @!P2 LDS.128 R44, [R5+0x6c00] ;  /* 0x006c0000052ca984 */ /* 0x000e280000000c00 */
[----:B0-----:R1:W-:Y:S02]  /*bad0*/  @!P2 STG.E.128 desc[UR4][R50.64+0x80], R44 ;  /* 0x0000802c3200a986 */ /* 0x0013e4000c101d04 */
.L_x_726:
[----:B------:R-:W-:Y:S05]  /*bae0*/  BSYNC B0 ;  /* 0x0000000000007941 */ /* 0x000fea0003800000 */
.L_x_725:
[----:B------:R-:W-:Y:S01]  /*baf0*/  VIADD R0, R22, 0x40 ;  /* 0x0000004016007836 */ /* 0x000fe20000000000 */
[----:B------:R-:W-:Y:S04]  /*bb00*/  BSSY B0, `(.L_x_727) ;  /* 0x0000014000007945 */ /* 0x000fe80003800000 */
[----:B------:R-:W-:-:S13]  /*bb10*/  ISETP.GE.AND P2, PT, R0, R4, PT ;  /* 0x000000040000720c */ /* 0x000fda0003f46270 */
[----:B------:R-:W-:Y:S05]  /*bb20*/  @P2 BRA `(.L_x_728) ;  /* 0x0000000000442947 */ /* 0x000fea0003800000 */
[----:B-1-3--:R-:W-:Y:S01]  /*bb30*/  IADD3 R47, P2, R48, 0x40, RZ ;  /* 0x00000040302f7810 */ /* 0x00afe20007f5e0ff */
[----:B0-----:R-:W-:Y:S01]  /*bb40*/  IMAD.MOV.U32 R44, RZ, RZ, R102 ;  /* 0x000000ffff2c7224 */ /* 0x001fe200078e0066 */
[----:B------:R-:W-:Y:S01]  /*bb50*/  MOV R45, R6 ;  /* 0x00000006002d7202 */ /* 0x000fe20000000f00 */
[----:B------:R-:W-:Y:S02]  /*bb60*/  ULDC.64 UR4, c[0x0][0x208] ;  /* 0x0000820000047ab9 */ /* 0x000fe40000000a00 */
[----:B------:R-:W-:Y:S02]  /*bb70*/  IMAD.X R0, RZ, RZ, R49, P2 ;  /* 0x000000ffff007224 */ /* 0x000fe400010e0631 */
[----:B------:R-:W-:-:S04]  /*bb80*/  IMAD.WIDE.U32 R44, R47, UR38, R44 ;  /* 0x000000262f2c7c25 */ /* 0x000fc8000f8e002c */
[----:B------:R-:W-:Y:S01]  /*bb90*/  IMAD R0, R0, UR38, RZ ;  /* 0x0000002600007c24 */ /* 0x000fe2000f8e02ff */
[----:B------:R-:W-:-:S03]  /*bba0*/  LEA R50, P2, R44, UR36, 0x1 ;  /* 0x000000242c327c11 */ /* 0x000fc6000f8408ff */
[----:B------:R-:W-:-:S04]  /*bbb0*/  IMAD R47, R47, UR39, R0 ;  /* 0x000000272f2f7c24 */ /* 0x000fc8000f8e0200 */
[----:B------:R-:W-:-:S05]  /*bbc0*/  IMAD.IADD R45, R45, 0x1, R47 ;  /* 0x000000012d2d7824 */ /* 0x000fca00078e022f */
[----:B------:R-:W-:Y:S02]  /*bbd0*/  LEA.HI.X R51, R44, UR37, R45, 0x1, P2 ;  /* 0x000000252c337c11 */ /* 0x000fe400090f0c2d */
[----:B------:R-:W-:-:S13]  /*bbe0*/  ISETP.GE.AND P2, PT, R16, UR60, PT ;  /* 0x0000003c10007c0c */ /* 0x000fda000bf46270 */
[----:B------:R-:W0:Y:S04]  /*bbf0*/  @!P2 LDS.128 R44, [R5+0x2400] ;  /* 0x00240000052ca984 */ /* 0x000e280000000c00 */
[----:B0-----:R-:W-:Y:S01]  /*bc00*/  @!P2 STG.E.128 desc[UR4][R50.64], R44 ;  /* 0x0000002c3200a986 */ /* 0x001fe2000c101d04 */
[----:B------:R-:W-:-:S13]  /*bc10*/  ISETP.GE.AND P2, PT, R221, UR60, PT ;  /* 0x0000003cdd007c0c */ /* 0x000fda000bf46270 */
[----:B------:R-:W0:Y:S04]  /*bc20*/  @!P2 LDS.128 R44, [R5+0x7c00] ;  /* 0x007c0000052ca984 */ /* 0x000e280000000c00 */
[----:B0-----:R2:W-:Y:S02]  /*bc30*/  @!P2 STG.E.128 desc[UR4][R50.64+0x80], R44 ;  /* 0x0000802c3200a986 */ /* 0x0015e4000c101d04 */
.L_x_728:
[----:B------:R-:W-:Y:S05]  /*bc40*/  BSYNC B0 ;  /* 0x0000000000007941 */ /* 0x000fea0003800000 */
.L_x_727:
[----:B------:R-:W-:Y:S01]  /*bc50*/  VIADD R0, R22, 0x60 ;  /* 0x0000006016007836 */ /* 0x000fe20000000000 */
[----:B------:R-:W-:Y:S04]  /*bc60*/  BSSY B0, `(.L_x_729) ;  /* 0x0000014000007945 */ /* 0x000fe80003800000 */
[----:B------:R-:W-:-:S13]  /*bc70*/  ISETP.GE.AND P2, PT, R0, R4, PT ;  /* 0x000000040000720c */ /* 0x000fda0003f46270 */
[----:B------:R-:W-:Y:S05]  /*bc80*/  @P2 BRA `(.L_x_730) ;  /* 0x0000000000442947 */ /* 0x000fea0003800000 */
[----:B-123--:R-:W-:Y:S01]  /*bc90*/  IADD3 R47, P2, R48, 0x60, RZ ;  /* 0x00000060302f7810 */ /* 0x00efe20007f5e0ff */
[----:B------:R-:W-:Y:S01]  /*bca0*/  IMAD.MOV.U32 R45, RZ, RZ, R6 ;  /* 0x000000ffff2d7224 */ /* 0x000fe200078e0006 */
[----:B0-----:R-:W-:Y:S01]  /*bcb0*/  MOV R44, R102 ;  /* 0x00000066002c7202 */ /* 0x001fe20000000f00 */
        /* <DEDUP_REMOVED lines=14> */
.L_x_730:
[----:B------:R-:W-:Y:S05]  /*bda0*/  BSYNC B0 ;  /* 0x0000000000007941 */ /* 0x000fea0003800000 */
.L_x_729:
[----:B------:R-:W-:Y:S01]  /*bdb0*/  VIADD R0, R22, 0x80 ;  /* 0x0000008016007836 */ /* 0x000fe20000000000 */
[----:B------:R-:W-:Y:S04]  /*bdc0*/  BSSY B0, `(.L_x_731) ;  /* 0x0000014000007945 */ /* 0x000fe80003800000 */
[----:B------:R-:W-:-:S13]  /*bdd0*/  ISETP.GE.AND P2, PT, R0, R4, PT ;  /* 0x000000040000720c */ /* 0x000fda0003f46270 */
[----:B------:R-:W-:Y:S05]  /*bde0*/  @P2 BRA `(.L_x_732) ;  /* 0x0000000000442947 */ /* 0x000fea0003800000 */
[----:B-1234-:R-:W-:Y:S01]  /*bdf0*/  IADD3 R47, P2, R48, 0x80, RZ ;  /* 0x00000080302f7810 */ /* 0x01efe20007f5e0ff */
[----:B0-----:R-:W-:Y:S01]  /*be00*/  IMAD.MOV.U32 R44, RZ, RZ, R102 ;  /* 0x000000ffff2c7224 */ /* 0x001fe200078e0066 */
[----:B------:R-:W-:Y:S01]  /*be10*/  ULDC.64 UR4, c[0x0][0x208] ;  /* 0x0000820000047ab9 */ /* 0x000fe20000000a00 */
[----:B------:R-:W-:Y:S01]  /*be20*/  IMAD.MOV.U32 R45, RZ, RZ, R6 ;  /* 0x000000ffff2d7224 */ /* 0x000fe200078e0006 */
[----:B------:R-:W-:Y:S01]  /*be30*/  IADD3.X R0, RZ, R49, RZ, P2, !PT ;  /* 0x00000031ff007210 */ /* 0x000fe200017fe4ff */
        /* <DEDUP_REMOVED lines=12> */
.L_x_732:
[----:B------:R-:W-:Y:S05]  /*bf00*/  BSYNC B0 ;  /* 0x0000000000007941 */ /* 0x000fea0003800000 */
.L_x_731:
[----:B------:R-:W-:Y:S01]  /*bf10*/  IADD3 R0, R22, 0xa0, RZ ;  /* 0x000000a016007810 */ /* 0x000fe20007ffe0ff */
[----:B------:R-:W-:Y:S03]  /*bf20*/  BSSY B0, `(.L_x_733) ;  /* 0x0000014000007945 */ /* 0x000fe60003800000 */
[----:B------:R-:W-:-:S13]  /*bf30*/  ISETP.GE.AND P2, PT, R0, R4, PT ;  /* 0x000000040000720c */ /* 0x000fda0003f46270 */
[----:B------:R-:W-:Y:S05]  /*bf40*/  @P2 BRA `(.L_x_734) ;  /* 0x0000000000442947 */ /* 0x000fea0003800000 */
[----:B01234-:R-:W-:Y:S01]  /*bf50*/  IADD3 R47, P2, R48, 0xa0, RZ ;  /* 0x000000a0302f7810 */ /* 0x01ffe20007f5e0ff */
[----:B------:R-:W-:Y:S01]  /*bf60*/  IMAD.MOV.U32 R44, RZ, RZ, R102 ;  /* 0x000000ffff2c7224 */ /* 0x000fe200078e0066 */
[----:B------:R-:W-:Y:S01]  /*bf70*/  ULDC.64 UR4, c[0x0][0x208] ;  /* 0x0000820000047ab9 */ /* 0x000fe20000000a00 */
[----:B------:R-:W-:Y:S02]  /*bf80*/  IMAD.MOV.U32 R45, RZ, RZ, R6 ;  /* 0x000000ffff2d7224 */ /* 0x000fe400078e0006 */
[----:B------:R-:W-:Y:S02]  /*bf90*/  IMAD.X R48, RZ, RZ, R49, P2 ;  /* 0x000000ffff307224 */ /* 0x000fe400010e0631 */
[----:B------:R-:W-:-:S04]  /*bfa0*/  IMAD.WIDE.U32 R44, R47, UR38, R44 ;  /* 0x000000262f2c7c25 */ /* 0x000fc8000f8e002c */
[----:B------:R-:W-:-:S04]  /*bfb0*/  IMAD R48, R48, UR38, RZ ;  /* 0x0000002630307c24 */ /* 0x000fc8000f8e02ff */
[----:B------:R-:W-:Y:S01]  /*bfc0*/  IMAD R47, R47, UR39, R48 ;  /* 0x000000272f2f7c24 */ /* 0x000fe2000f8e0230 */
[----:B------:R-:W-:-:S04]  /*bfd0*/  LEA R48, P2, R44, UR36, 0x1 ;  /* 0x000000242c307c11 */ /* 0x000fc8000f8408ff */
        /* <DEDUP_REMOVED lines=8> */
.L_x_734:
[----:B------:R-:W-:Y:S05]  /*c060*/  BSYNC B0 ;  /* 0x0000000000007941 */ /* 0x000fea0003800000 */
.L_x_733:
[----:B------:R-:W5:Y:S01]  /*c070*/  LDL R0, [R1+0x4] ;  /* 0x0000040001007983 */ /* 0x000f620000100800 */
[----:B------:R-:W-:Y:S02]  /*c080*/  VIADD R23, R23, 0x1 ;  /* 0x0000000117177836 */ /* 0x000fe40000000000 */
[----:B------:R-:W-:Y:S01]  /*c090*/  @!P3 VIADD R3, R3, 0x348c0 ;  /* 0x000348c00303b836 */ /* 0x000fe20000000000 */
[----:B------:R-:W-:Y:S01]  /*c0a0*/  @!PT LDS RZ, [RZ] ;  /* 0x00000000fffff984 */ /* 0x000fe20000000800 */
[----:B------:R-:W-:Y:S01]  /*c0b0*/  @!PT LDS RZ, [RZ] ;  /* 0x00000000fffff984 */ /* 0x000fe20000000800 */
[----:B------:R-:W-:Y:S01]  /*c0c0*/  @!PT LDS RZ, [RZ] ;  /* 0x00000000fffff984 */ /* 0x000fe20000000800 */
[----:B------:R-:W-:Y:S01]  /*c0d0*/  @!PT LDS RZ, [RZ] ;  /* 0x00000000fffff984 */ /* 0x000fe20000000800 */
[----:B------:R1:W-:Y:S06]  /*c0e0*/  MEMBAR.ALL.CTA ;  /* 0x0000000000007992 */ /* 0x0003ec0000008000 */
[----:B-1----:R-:W1:Y:S02]  /*c0f0*/  FENCE.VIEW.ASYNC.S ;  /* 0x00000000000073c6 */ /* 0x002e640000000000 */
[----:B-1----:R1:W-:Y:S01]  /*c100*/  BAR.SYNC.DEFER_BLOCKING R162, 0x80 ;  /* 0x000200a20000751d */ /* 0x0023e20000010000 */
[----:B------:R-:W-:-:S02]  /*c110*/  ISETP.NE.AND P2, PT, R23, 0x2, PT ;  /* 0x000000021700780c */ /* 0x000fc40003f45270 */
[----:B------:R-:W-:Y:S02]  /*c120*/  @!P3 PRMT R3, RZ, 0x654, R3 ;  /* 0x00000654ff03b816 */ /* 0x000fe40000000003 */
[----:B------:R-:W-:Y:S02]  /*c130*/  SEL R23, R23, RZ, P2 ;  /* 0x000000ff17177207 */ /* 0x000fe40001000000 */
[----:B------:R1:W-:Y:S01]  /*c140*/  @!P3 SYNCS.ARRIVE.TRANS64.RED.A1T0 RZ, [R3+URZ], RZ ;  /* 0x000000ff03ffb9a7 */ /* 0x0003e2000810043f */
[----:B-----5:R-:W-:Y:S02]  /*c150*/  LOP3.LUT P4, RZ, R0, 0x10, RZ, 0xc0, !PT ;  /* 0x0000001000ff7812 */ /* 0x020fe4000788c0ff */
[----:B------:R-:W-:-:S04]  /*c160*/  SEL R0, RZ, 0x1, P2 ;  /* 0x00000001ff007807 */ /* 0x000fc80001000000 */
[----:B------:R-:W-:-:S07]  /*c170*/  LOP3.LUT R223, R223, R0, RZ, 0x3c, !PT ;  /* 0x00000000dfdf7212 */ /* 0x000fce00078e3cff */
[----:B-1----:R-:W-:Y:S05]  /*c180*/  @P4 BRA `(.L_x_735) ;  /* 0xffffff6800304947 */ /* 0x002fea000383ffff */
[----:B------:R-:W1:Y:S01]  /*c190*/  S2R R4, SR_TID.X ;  /* 0x0000000000047919 */ /* 0x000e620000002100 */
[----:B------:R-:W-:Y:S02]  /*c1a0*/  PLOP3.LUT P0, PT, PT, PT, PT, 0x8, 0x0 ;  /* 0x000000000000781c */ /* 0x000fe40003f0e170 */
[----:B-1----:R-:W-:-:S04]  /*c1b0*/  SHF.R.U32.HI R4, RZ, 0x7, R4 ;  /* 0x00000007ff047819 */ /* 0x002fc80000011604 */
[----:B------:R-:W-:-:S13]  /*c1c0*/  ISETP.NE.AND P4, PT, R4, 0x1, PT ;  /* 0x000000010400780c */ /* 0x000fda0003f85270 */
[----:B------:R-:W-:Y:S06]  /*c1d0*/  @!P4 BAR.ARV 0x9, 0x100 ;  /* 0x024400000000cb1d */ /* 0x000fec0000002000 */
.L_x_607:
[----:B------:R-:W-:Y:S01]  /*c1e0*/  ISETP.GE.AND P2, PT, R161, 0x1, PT ;  /* 0x00000001a100780c */ /* 0x000fe20003f46270 */
[----:B------:R-:W-:Y:S01]  /*c1f0*/  IMAD.MOV.U32 R3, RZ, RZ, RZ ;  /* 0x000000ffff037224 */ /* 0x000fe200078e00ff */
[----:B------:R-:W-:Y:S01]  /*c200*/  PLOP3.LUT P1, PT, PT, PT, PT, 0x80, 0x0 ;  /* 0x000000000000781c */ /* 0x000fe20003f2f070 */
[----:B------:R-:W-:Y:S01]  /*c210*/  IMAD.MOV.U32 R87, RZ, RZ, RZ ;  /* 0x000000ffff577224 */ /* 0x000fe200078e00ff */
[----:B------:R-:W-:Y:S02]  /*c220*/  MOV R0, RZ ;  /* 0x000000ff00007202 */ /* 0x000fe40000000f00 */
[----:B------:R-:W-:Y:S02]  /*c230*/  CS2R R42, SRZ ;  /* 0x00000000002a7805 */ /* 0x000fe4000001ff00 */
[----:B------:R-:W-:Y:S01]  /*c240*/  CS2R R36, SRZ ;  /* 0x0000000000247805 */ /* 0x000fe2000001ff00 */
[----:B------:R-:W-:Y:S01]  /*c250*/  IMAD.MOV.U32 R39, RZ, RZ, RZ ;  /* 0x000000ffff277224 */ /* 0x000fe200078e00ff */
[----:B0-234-:R-:W-:-:S02]  /*c260*/  CS2R R46, SRZ ;  /* 0x00000000002e7805 */ /* 0x01dfc4000001ff00 */
        /* <DEDUP_REMOVED lines=8> */
[----:B------:R-:W-:Y:S01]  /*c2f0*/  CS2R R56, SRZ ;  /* 0x0000000000387805 */ /* 0x000fe2000001ff00 */
[----:B------:R-:W-:Y:S01]  /*c300*/  IMAD.MOV.U32 R45, RZ, RZ, RZ ;  /* 0x000000ffff2d7224 */ /* 0x000fe200078e00ff */
[----:B------:R-:W-:Y:S02]  /*c310*/  MOV R58, RZ ;  /* 0x000000ff003a7202 */ /* 0x000fe40000000f00 */
        /* <DEDUP_REMOVED lines=14> */
[----:B------:R-:W-:Y:S01]  /*c400*/  CS2R R94, SRZ ;  /* 0x00000000005e7805 */ /* 0x000fe2000001ff00 */
[----:B------:R-:W-:Y:S01]  /*c410*/  IMAD.MOV.U32 R106, RZ, RZ, RZ ;  /* 0x000000ffff6a7224 */ /* 0x000fe200078e00ff */
[----:B------:R-:W-:Y:S01]  /*c420*/  MOV R108, RZ ;  /* 0x000000ff006c7202 */ /* 0x000fe20000000f00 */
[----:B------:R-:W-:Y:S02]  /*c430*/  IMAD.MOV.U32 R103, RZ, RZ, RZ ;  /* 0x000000ffff677224 */ /* 0x000fe400078e00ff */
[----:B------:R-:W-:Y:S01]  /*c440*/  IMAD.MOV.U32 R10, RZ, RZ, RZ ;  /* 0x000000ffff0a7224 */ /* 0x000fe200078e00ff */
[----:B------:R-:W-:Y:S06]  /*c450*/  @P0 BRA `(.L_x_736) ;  /* 0x00000000000c0947 */ /* 0x000fec0003800000 */
[----:B------:R-:W0:Y:S01]  /*c460*/  FENCE.VIEW.ASYNC.G ;  /* 0x00000000000073c6 */ /* 0x000e220000000100 */
[----:B------:R-:W-:Y:S05]  /*c470*/  WARPSYNC.ALL ;  /* 0x0000000000007948 */ /* 0x000fea0003800000 */
[----:B0-----:R-:W-:Y:S06]  /*c480*/  BAR.ARV 0xc, 0x180 ;  /* 0x0306000000007b1d */ /* 0x001fec0000002000 */
.L_x_736:
[----:B------:R-:W-:Y:S02]  /*c490*/  IMAD.MOV.U32 R102, RZ, RZ, RZ ;  /* 0x000000ffff667224 */ /* 0x000fe400078e00ff */
[----:B------:R-:W-:Y:S01]  /*c4a0*/  IMAD.MOV.U32 R11, RZ, RZ, RZ ;  /* 0x000000ffff0b7224 */ /* 0x000fe200078e00ff */
[----:B------:R-:W-:Y:S06]  /*c4b0*/  @!P2 BRA `(.L_x_737) ;  /* 0x000001180040a947 */ /* 0x000fec0003800000 */
[----:B------:R-:W-:-:S03]  /*c4c0*/  UMOV UR4, 0xffffffff ;  /* 0xffffffff00047882 */ /* 0x000fc60000000000 */
[----:B------:R-:W-:Y:S05]  /*c4d0*/  BRA.DIV UR4, `(.L_x_738) ;  /* 0x000001ae04b07947 */ /* 0x000fea000b800000 */
[----:B------:R-:W0:Y:S02]  /*c4e0*/  S2R R3, SR_TID.X ;  /* 0x0000000000037919 */ /* 0x000e240000002100 */
[----:B0-----:R-:W-:-:S05]  /*c4f0*/  VIADD R3, R3, 0xffffff80 ;  /* 0xffffff8003037836 */ /* 0x001fca0000000000 */
[----:B------:R-:W-:-:S04]  /*c500*/  SHF.R.S32.HI R0, RZ, 0x1f, R3 ;  /* 0x0000001fff007819 */ /* 0x000fc80000011403 */
[----:B------:R-:W-:-:S04]  /*c510*/  LEA.HI R0, R0, R3, RZ, 0x7 ;  /* 0x0000000300007211 */ /* 0x000fc800078f38ff */
[----:B------:R-:W-:-:S06]  /*c520*/  SHF.R.S32.HI R0, RZ, 0x7, R0 ;  /* 0x00000007ff007819 */ /* 0x000fcc0000011400 */
[----:B------:R-:W0:Y:S04]  /*c530*/  SHFL.IDX PT, R0, R0, RZ, 0x1f ;  /* 0x00001fff00007589 */ /* 0x000e2800000e0000 */
[----:B0-----:R0:W-:Y:S02]  /*c540*/  STL [R1+0x18], R0 ;  /* 0x0000180001007387 */ /* 0x0011e40000100800 */
.L_x_983:
[----:B------:R-:W0:Y:S04]  /*c550*/  LDL R4, [R1+0x18] ;  /* 0x0000180001047983 */ /* 0x000e280000100800 */
[----:B------:R-:W2:Y:S01]  /*c560*/  LDL R3, [R1+0x6c] ;  /* 0x00006c0001037983 */ /* 0x000ea20000100800 */
[----:B0-----:R-:W-:-:S04]  /*c570*/  LEA.HI R0, R4, R4, RZ, 0x1 ;  /* 0x0000000404007211 */ /* 0x001fc800078f08ff */
[----:B------:R-:W-:Y:S02]  /*c580*/  LOP3.LUT R0, R0, 0x1e, RZ, 0xc0, !PT ;  /* 0x0000001e00007812 */ /* 0x000fe400078ec0ff */
[----:B--2---:R-:W-:Y:S02]  /*c590*/  LOP3.LUT P0, RZ, R3, 0x9f, RZ, 0xc0, !PT ;  /* 0x0000009f03ff7812 */ /* 0x004fe4000780c0ff */
[----:B------:R-:W-:-:S05]  /*c5a0*/  IADD3 R0, R4, -R0, RZ ;  /* 0x8000000004007210 */ /* 0x000fca0007ffe0ff */
[----:B------:R-:W-:-:S05]  /*c5b0*/  IMAD R0, R0, 0x2000, R3 ;  /* 0x0000200000007824 */ /* 0x000fca00078e0203 */
[----:B------:R-:W-:-:S04]  /*c5c0*/  SHF.R.U32.HI R0, RZ, 0x4, R0 ;  /* 0x00000004ff007819 */ /* 0x000fc80000011600 */
[----:B------:R-:W-:Y:S01]  /*c5d0*/  LOP3.LUT R28, R0, 0x3fff, RZ, 0xc0, !PT ;  /* 0x00003fff001c7812 */ /* 0x000fe200078ec0ff */
[----:B------:R-:W-:Y:S06]  /*c5e0*/  @!P0 BRA `(.L_x_739) ;  /* 0x0000000000408947 */ /* 0x000fec0003800000 */
[----:B------:R-:W-:Y:S01]  /*c5f0*/  MOV R0, 0x0 ;  /* 0x0000000000007802 */ /* 0x000fe20000000f00 */
[----:B------:R-:W-:Y:S01]  /*c600*/  ULDC.64 UR4, c[0x4][0xa0] ;  /* 0x0100280000047ab9 */ /* 0x000fe20000000a00 */
[----:B------:R-:W-:Y:S01]  /*c610*/  ULDC.64 UR6, c[0x4][0xa8] ;  /* 0x01002a0000067ab9 */ /* 0x000fe20000000a00 */
[----:B------:R-:W-:Y:S01]  /*c620*/  IMAD.U32 R4, RZ, RZ, UR4 ;  /* 0x00000004ff047e24 */ /* 0x000fe2000f8e00ff */
[----:B-1----:R0:W1:Y:S01]  /*c630*/  LDC.64 R14, c[0x4][R0] ;  /* 0x01000000000e7b82 */ /* 0x0020620000000a00 */
[----:B------:R-:W-:Y:S01]  /*c640*/  IMAD.U32 R5, RZ, RZ, UR5 ;  /* 0x00000005ff057e24 */ /* 0x000fe2000f8e00ff */
[----:B------:R-:W-:Y:S01]  /*c650*/  ULDC.64 UR4, c[0x4][0x40] ;  /* 0x0100100000047ab9 */ /* 0x000fe20000000a00 */
[----:B------:R-:W-:Y:S01]  /*c660*/  MOV R6, UR6 ;  /* 0x0000000600067c02 */ /* 0x000fe20008000f00 */
[----:B------:R-:W-:Y:S01]  /*c670*/  IMAD.U32 R7, RZ, RZ, UR7 ;  /* 0x00000007ff077e24 */ /* 0x000fe2000f8e00ff */
[----:B------:R-:W-:Y:S01]  /*c680*/  MOV R8, 0x70 ;  /* 0x0000007000087802 */ /* 0x000fe20000000f00 */
[----:B------:R-:W-:-:S02]  /*c690*/  IMAD.U32 R10, RZ, RZ, UR4 ;  /* 0x00000004ff0a7e24 */ /* 0x000fc4000f8e00ff */
[----:B------:R-:W-:Y:S02]  /*c6a0*/  IMAD.U32 R11, RZ, RZ, UR5 ;  /* 0x00000005ff0b7e24 */ /* 0x000fe4000f8e00ff */
[----:B------:R-:W-:Y:S02]  /*c6b0*/  IMAD.MOV.U32 R12, RZ, RZ, 0x1 ;  /* 0x00000001ff0c7424 */ /* 0x000fe400078e00ff */
[----:B0-----:R-:W-:-:S07]  /*c6c0*/  IMAD.MOV.U32 R13, RZ, RZ, RZ ;  /* 0x000000ffff0d7224 */ /* 0x001fce00078e00ff */
[----:B------:R-:W-:-:S07]  /*c6d0*/  LEPC R20, `(.L_x_739) ;  /* 0x000000001014794e */ /* 0x000fce0000000000 */
[----:B-1---5:R-:W-:Y:S05]  /*c6e0*/  CALL.ABS.NOINC R14 ;  /* 0x000000000e007343 */ /* 0x022fea0003c00000 */
.L_x_739:
[----:B------:R-:W-:Y:S02]  /*c6f0*/  ULDC UR4, c[0x0][0x3f4] ;  /* 0x0000fd0000047ab9 */ /* 0x000fe40000000800 */
[----:B------:R-:W-:-:S13]  /*c700*/  ISETP.LT.AND P0, PT, RZ, UR4, PT ;  /* 0x00000004ff007c0c */ /* 0x000fda000bf01270 */
[----:B------:R-:W-:Y:S05]  /*c710*/  @P0 BRA `(.L_x_740) ;  /* 0x0000000000400947 */ /* 0x000fea0003800000 */
[----:B------:R-:W2:Y:S02]  /*c720*/  LDL R20, [R1+0x64] ;  /* 0x0000640001147983 */ /* 0x000ea40000100800 */
[----:B--2---:R-:W-:-:S04]  /*c730*/  LEA.HI R0, R20, R20, RZ, 0x1 ;  /* 0x0000001414007211 */ /* 0x004fc800078f08ff */
[----:B------:R-:W-:-:S05]  /*c740*/  LOP3.LUT R0, R0, 0xfffffffe, RZ, 0xc0, !PT ;  /* 0xfffffffe00007812 */ /* 0x000fca00078ec0ff */
[----:B------:R-:W-:-:S05]  /*c750*/  IMAD.IADD R0, R20, 0x1, -R0 ;  /* 0x0000000114007824 */ /* 0x000fca00078e0a00 */
[----:B------:R-:W-:-:S04]  /*c760*/  SHF.L.U32 R3, R0, 0x1f, RZ ;  /* 0x0000001f00037819 */ /* 0x000fc800000006ff */
[----:B------:R0:W2:Y:S03]  /*c770*/  SYNCS.PHASECHK.TRANS64.TRYWAIT P0, [R2+URZ+0x34800], R3 ;  /* 0x03480003020075a7 */ /* 0x0000a6000800017f */
[----:B--2---:R-:W-:Y:S05]  /*c780*/  @!P0 NANOSLEEP.SYNCS 0x989680 ;  /* 0x009896800000895d */ /* 0x004fea0003900000 */
[----:B------:R-:W2:Y:S01]  /*c790*/  @!P0 SYNCS.PHASECHK.TRANS64 P0, [R2+URZ+0x34800], R3 ;  /* 0x03480003020085a7 */ /* 0x000ea2000800007f */
[----:B------:R-:W-:Y:S04]  /*c7a0*/  BSSY B0, `(.L_x_741) ;  /* 0x0000006000007945 */ /* 0x000fe80003800000 */
[----:B--2---:R-:W-:Y:S05]  /*c7b0*/  @P0 BRA `(.L_x_742) ;  /* 0x0000000000100947 */ /* 0x004fea0003800000 */
.L_x_743:
[----:B--2---:R2:W3:Y:S02]  /*c7c0*/  SYNCS.PHASECHK.TRANS64.TRYWAIT P0, [R2+URZ+0x34800], R3 ;  /* 0x03480003020075a7 */ /* 0x0044e4000800017f */
[----:B---3--:R-:W-:Y:S05]  /*c7d0*/  @!P0 NANOSLEEP.SYNCS 0x989680 ;  /* 0x009896800000895d */ /* 0x008fea0003900000 */
[----:B------:R-:W3:Y:S02]  /*c7e0*/  @!P0 SYNCS.PHASECHK.TRANS64 P0, [R2+URZ+0x34800], R3 ;  /* 0x03480003020085a7 */ /* 0x000ee4000800007f */
[----:B---3--:R-:W-:Y:S05]  /*c7f0*/  @!P0 BRA `(.L_x_743) ;  /* 0xfffffffc00f08947 */ /* 0x008fea000383ffff */
.L_x_742:
[----:B------:R-:W-:Y:S05]  /*c800*/  BSYNC B0 ;  /* 0x0000000000007941 */ /* 0x000fea0003800000 */
.L_x_741:
[----:B------:R-:W-:Y:S05]  /*c810*/  BRA `(.L_x_744) ;  /* 0x0000003c001c7947 */ /* 0x000fea0003800000 */
.L_x_740:
[----:B------:R-:W2:Y:S01]  /*c820*/  LDL R29, [R1+0x6c] ;  /* 0x00006c00011d7983 */ /* 0x000ea20000100800 */
[----:B-----5:R-:W-:Y:S01]  /*c830*/  SHF.R.S32.HI R0, RZ, 0x1f, R148 ;  /* 0x0000001fff007819 */ /* 0x020fe20000011494 */
[----:B------:R-:W-:Y:S01]  /*c840*/  ULDC.64 UR4, c[0x0][0x3f8] ;  /* 0x0000fe0000047ab9 */ /* 0x000fe20000000a00 */
[----:B------:R-:W-:Y:S01]  /*c850*/  ULDC.64 UR6, c[0x0][0x408] ;  /* 0x0001020000067ab9 */ /* 0x000fe20000000a00 */
[----:B------:R-:W-:-:S04]  /*c860*/  IMAD.WIDE.U32 R4, R148, UR4, RZ ;  /* 0x0000000494047c25 */ /* 0x000fc8000f8e00ff */
[C---:B------:R-:W-:Y:S02]  /*c870*/  IMAD R3, R0.reuse, UR4, RZ ;  /* 0x0000000400037c24 */ /* 0x040fe4000f8e02ff */
[----:B------:R-:W-:Y:S02]  /*c880*/  IMAD R7, R0, UR6, RZ ;  /* 0x0000000600077c24 */ /* 0x000fe4000f8e02ff */
[C---:B------:R-:W-:Y:S01]  /*c890*/  IMAD R3, R148.reuse, UR5, R3 ;  /* 0x0000000594037c24 */ /* 0x040fe2000f8e0203 */
[----:B------:R-:W-:Y:S01]  /*c8a0*/  ULDC.64 UR4, c[0x0][0x3e8] ;  /* 0x0000fa0000047ab9 */ /* 0x000fe20000000a00 */
[----:B------:R-:W-:Y:S01]  /*c8b0*/  IMAD R7, R148, UR7, R7 ;  /* 0x0000000794077c24 */ /* 0x000fe2000f8e0207 */
[----:B------:R-:W-:Y:S01]  /*c8c0*/  LEA R24, P1, R4, UR4, 0x1 ;  /* 0x0000000404187c11 */ /* 0x000fe2000f8208ff */
[----:B------:R-:W-:Y:S01]  /*c8d0*/  IMAD.WIDE.U32 R148, R148, UR6, RZ ;  /* 0x0000000694947c25 */ /* 0x000fe2000f8e00ff */
[----:B------:R-:W-:Y:S01]  /*c8e0*/  ULDC.64 UR6, c[0x0][0x400] ;  /* 0x0001000000067ab9 */ /* 0x000fe20000000a00 */
[----:B------:R-:W-:-:S02]  /*c8f0*/  IADD3 R25, R3, R5, RZ ;  /* 0x0000000503197210 */ /* 0x000fc40007ffe0ff */
[----:B------:R-:W-:Y:S01]  /*c900*/  IMAD.IADD R27, R7, 0x1, R149 ;  /* 0x00000001071b7824 */ /* 0x000fe200078e0295 */
[----:B------:R-:W-:Y:S02]  /*c910*/  LEA R26, P2, R148, UR6, 0x1 ;  /* 0x00000006941a7c11 */ /* 0x000fe4000f8408ff */
[----:B------:R-:W-:Y:S02]  /*c920*/  LEA.HI.X R25, R4, UR5, R25, 0x1, P1 ;  /* 0x0000000504197c11 */ /* 0x000fe400088f0c19 */
[----:B------:R-:W-:Y:S02]  /*c930*/  LEA.HI.X R27, R148, UR7, R27, 0x1, P2 ;  /* 0x00000007941b7c11 */ /* 0x000fe400090f0c1b */
[----:B--2---:R-:W-:-:S13]  /*c940*/  LOP3.LUT P0, RZ, R29, 0x3ff, RZ, 0xc0, !PT ;  /* 0x000003ff1dff7812 */ /* 0x004fda000780c0ff */
[----:B------:R-:W-:Y:S05]  /*c950*/  @!P0 BRA `(.L_x_745) ;  /* 0x0000000000408947 */ /* 0x000fea0003800000 */
        /* <DEDUP_REMOVED lines=15> */
[----:B-1----:R-:W-:Y:S05]  /*ca50*/  CALL.ABS.NOINC R14 ;  /* 0x000000000e007343 */ /* 0x002fea0003c00000 */
.L_x_745:
[----:B------:R-:W2:Y:S01]  /*ca60*/  LDL R20, [R1+0x34] ;  /* 0x0000340001147983 */ /* 0x000ea20000100800 */
[----:B------:R-:W-:Y:S01]  /*ca70*/  ULDC.U8 UR4, c[0x0][0x410] ;  /* 0x0001040000047ab9 */ /* 0x000fe20000000000 */
[----:B------:R-:W-:Y:S01]  /*ca80*/  BSSY B0, `(.L_x_746) ;  /* 0x0000398000007945 */ /* 0x000fe20003800000 */
[----:B------:R-:W-:Y:S02]  /*ca90*/  ISETP.NE.AND P0, PT, RZ, UR4, PT ;  /* 0x00000004ff007c0c */ /* 0x000fe4000bf05270 */
[----:B------:R-:W-:Y:S01]  /*caa0*/  LEA R5, R125, R22, 0x7 ;  /* 0x000000167d057211 */ /* 0x000fe200078e38ff */
[----:B--2---:R-:W-:-:S10]  /*cab0*/  IMAD R21, R20, 0x2, R29 ;  /* 0x0000000214157824 */ /* 0x004fd400078e021d */
[----:B------:R-:W-:Y:S05]  /*cac0*/  @!P0 BRA `(.L_x_747) ;  /* 0x0000001800ac8947 */ /* 0x000fea0003800000 */
[----:B------:R-:W-:-:S03]  /*cad0*/  UMOV UR4, 0xffffffff ;  /* 0xffffffff00047882 */ /* 0x000fc60000000000 */
[----:B------:R-:W-:Y:S05]  /*cae0*/  BRA.DIV UR4, `(.L_x_748) ;  /* 0x000001aa046c7947 */ /* 0x000fea000b800000 */
[----:B------:R0:W2:Y:S04]  /*caf0*/  SHFL.IDX PT, R0, R25, RZ, 0x181f ;  /* 0x00181fff19007589 */ /* 0x0000a800000e0000 */
[----:B------:R0:W3:Y:S04]  /*cb00*/  SHFL.IDX PT, R3, R24, RZ, 0x181f ;  /* 0x00181fff18037589 */ /* 0x0000e800000e0000 */
[----:B------:R0:W4:Y:S04]  /*cb10*/  SHFL.IDX PT, R4, R27, RZ, 0x181f ;  /* 0x00181fff1b047589 */ /* 0x00012800000e0000 */
[----:B-1----:R0:W1:Y:S02]  /*cb20*/  SHFL.IDX PT, R14, R26, RZ, 0x181f ;  /* 0x00181fff1a0e7589 */ /* 0x00206400000e0000 */
.L_x_989:
[----:B------:R-:W5:Y:S01]  /*cb30*/  LDL R7, [R1+0x64] ;  /* 0x0000640001077983 */ /* 0x000f620000100800 */
[----:B------:R-:W-:Y:S01]  /*cb40*/  ULDC UR4, c[0x0][0x448] ;  /* 0x0001120000047ab9 */ /* 0x000fe20000000800 */
[----:B------:R-:W-:Y:S01]  /*cb50*/  BSSY B1, `(.L_x_749) ;  /* 0x0000026000017945 */ /* 0x000fe20003800000 */
[----:B------:R-:W-:Y:S01]  /*cb60*/  IMAD R160, R160, UR4, RZ ;  /* 0x00000004a0a07c24 */ /* 0x000fe2000f8e02ff */
[----:B------:R-:W-:Y:S02]  /*cb70*/  CS2R R8, SRZ ;  /* 0x0000000000087805 */ /* 0x000fe4000001ff00 */
[----:B------:R-:W-:Y:S02]  /*cb80*/  CS2R R10, SRZ ;  /* 0x00000000000a7805 */ /* 0x000fe4000001ff00 */
[----:B------:R-:W-:Y:S02]  /*cb90*/  CS2R R12, SRZ ;  /* 0x00000000000c7805 */ /* 0x000fe4000001ff00 */
[----:B------:R-:W-:-:S02]  /*cba0*/  ISETP.GE.AND P0, PT, R5, R160, PT ;  /* 0x000000a00500720c */ /* 0x000fc40003f06270 */
[----:B-----5:R-:W-:-:S04]  /*cbb0*/  LEA.HI R6, R7, R7, RZ, 0x1 ;  /* 0x0000000707067211 */ /* 0x020fc800078f08ff */
[----:B------:R-:W-:-:S05]  /*cbc0*/  LOP3.LUT R6, R6, 0xfffffffe, RZ, 0xc0, !PT ;  /* 0xfffffffe06067812 */ /* 0x000fca00078ec0ff */
[----:B------:R-:W-:Y:S01]  /*cbd0*/  IMAD.IADD R5, R7, 0x1, -R6 ;  /* 0x0000000107057824 */ /* 0x000fe200078e0a06 */
[----:B------:R-:W-:-:S04]  /*cbe0*/  CS2R R6, SRZ ;  /* 0x0000000000067805 */ /* 0x000fc8000001ff00 */
[----:B------:R-:W-:Y:S01]  /*cbf0*/  SHF.L.U32 R5, R5, 0x1f, RZ ;  /* 0x0000001f05057819 */ /* 0x000fe200000006ff */
[----:B------:R-:W-:Y:S06]  /*cc00*/  @P0 BRA `(.L_x_750) ;  /* 0x0000000000680947 */ /* 0x000fec0003800000 */
[----:B------:R-:W-:Y:S01]  /*cc10*/  ULDC UR4, c[0x0][0x3f4] ;  /* 0x0000fd0000047ab9 */ /* 0x000fe20000000800 */
[----:B------:R-:W-:Y:S01]  /*cc20*/  IMAD.SHL.U32 R30, R220, 0x2, RZ ;  /* 0x00000002dc1e7824 */ /* 0x000fe200078e00ff */
[----:B------:R-:W-:Y:S02]  /*cc30*/  ISETP.GE.AND P4, PT, R18, UR4, PT ;  /* 0x0000000412007c0c */ /* 0x000fe4000bf86270 */
[----:B------:R-:W-:Y:S02]  /*cc40*/  CS2R R12, SRZ ;  /* 0x00000000000c7805 */ /* 0x000fe4000001ff00 */
[----:B------:R-:W-:Y:S02]  /*cc50*/  ISETP.GE.AND P5, PT, R220, UR4, PT ;  /* 0x00000004dc007c0c */ /* 0x000fe4000bfa6270 */
[----:B------:R-:W-:Y:S01]  /*cc60*/  SHF.R.S32.HI R9, RZ, 0x1f, R220 ;  /* 0x0000001fff097819 */ /* 0x000fe200000114dc */
[----:B------:R-:W-:Y:S01]  /*cc70*/  ULDC.64 UR6, c[0x0][0x208] ;  /* 0x0000820000067ab9 */ /* 0x000fe20000000a00 */
[----:B------:R-:W-:-:S02]  /*cc80*/  SHF.R.S32.HI R7, RZ, 0x1f, R18 ;  /* 0x0000001fff077819 */ /* 0x000fc40000011412 */
[----:B------:R-:W-:-:S03]  /*cc90*/  SHF.L.U64.HI R9, R220, 0x1, R9 ;  /* 0x00000001dc097819 */ /* 0x000fc60000010209 */
[----:B------:R-:W-:-:S04]  /*cca0*/  @!P4 IMAD.SHL.U32 R15, R18, 0x2, RZ ;  /* 0x00000002120fc824 */ /* 0x000fc800078e00ff */
[CC--:B0--3--:R-:W-:Y:S02]  /*ccb0*/  @!P5 IADD3 R26, P2, R3.reuse, R30.reuse, RZ ;  /* 0x0000001e031ad210 */ /* 0x0c9fe40007f5e0ff */
[C---:B-1----:R-:W-:Y:S02]  /*ccc0*/  @!P5 IADD3 R30, P3, R14.reuse, R30, RZ ;  /* 0x0000001e0e1ed210 */ /* 0x042fe40007f7e0ff */
[-C--:B------:R-:W-:Y:S02]  /*ccd0*/  @!P4 IADD3 R24, P0, R3, R15.reuse, RZ ;  /* 0x0000000f0318c210 */ /* 0x080fe40007f1e0ff */
[----:B------:R-:W-:Y:S01]  /*cce0*/  @!P4 IADD3 R14, P1, R14, R15, RZ ;  /* 0x0000000f0e0ec210 */ /* 0x000fe20007f3e0ff */
[----:B----4-:R-:W-:Y:S01]  /*ccf0*/  @!P5 IMAD.X R31, R4, 0x1, R9, P3 ;  /* 0x00000001041fd824 */ /* 0x010fe200018e0609 */
[----:B------:R-:W-:Y:S02]  /*cd00*/  @!P4 SHF.L.U64.HI R3, R18, 0x1, R7 ;  /* 0x000000011203c819 */ /* 0x000fe40000010207 */
[----:B------:R-:W-:-:S02]  /*cd10*/  CS2R R10, SRZ ;  /* 0x00000000000a7805 */ /* 0x000fc4000001ff00 */
[C---:B--2---:R-:W-:Y:S02]  /*cd20*/  @!P5 IADD3.X R27, R0.reuse, R9, RZ, P2, !PT ;  /* 0x00000009001bd210 */ /* 0x044fe400017fe4ff */
[----:B------:R-:W-:Y:S02]  /*cd30*/  CS2R R8, SRZ ;  /* 0x0000000000087805 */ /* 0x000fe4000001ff00 */
[----:B------:R-:W-:Y:S01]  /*cd40*/  CS2R R6, SRZ ;  /* 0x0000000000067805 */ /* 0x000fe2000001ff00 */
[--C-:B------:R-:W-:Y:S02]  /*cd50*/  @!P4 IMAD.X R25, R0, 0x1, R3.reuse, P0 ;  /* 0x000000010019c824 */ /* 0x100fe400000e0603 */
[----:B------:R-:W-:Y:S01]  /*cd60*/  @!P4 IMAD.X R15, R4, 0x1, R3, P1 ;  /* 0x00000001040fc824 */ /* 0x000fe200008e0603 */
[----:B------:R0:W5:Y:S04]  /*cd70*/  @!P5 LD.E.64 R12, desc[UR6][R26.64] ;  /* 0x000000061a0cd980 */ /* 0x000168000c101b00 */
[----:B------:R0:W5:Y:S04]  /*cd80*/  @!P5 LD.E.64 R8, desc[UR6][R30.64] ;  /* 0x000000061e08d980 */ /* 0x000168000c101b00 */
[----:B------:R0:W5:Y:S04]  /*cd90*/  @!P4 LD.E.64 R10, desc[UR6][R24.64] ;  /* 0x00000006180ac980 */ /* 0x000168000c101b00 */
[----:B------:R0:W5:Y:S02]  /*cda0*/  @!P4 LD.E.64 R6, desc[UR6][R14.64] ;  /* 0x000000060e06c980 */ /* 0x000164000c101b00 */
.L_x_750:
[----:B------:R-:W-:Y:S05]  /*cdb0*/  BSYNC B1 ;  /* 0x0000000000017941 */ /* 0x000fea0003800000 */
.L_x_749:
[----:B------:R-:W4:Y:S01]  /*cdc0*/  SYNCS.PHASECHK.TRANS64.TRYWAIT P0, [R2+URZ+0x34800], R5 ;  /* 0x03480005020075a7 */ /* 0x000f22000800017f */
[----:B---3--:R-:W-:Y:S01]  /*cdd0*/  IMAD R3, R125, -0x80, R160 ;  /* 0xffffff807d037824 */ /* 0x008fe200078e02a0 */
[--C-:B0----5:R-:W-:Y:S01]  /*cde0*/  SHF.R.U64 R25, R12, 0x10, R13.reuse ;  /* 0x000000100c197819 */ /* 0x121fe2000000120d */
[--C-:B------:R-:W-:Y:S01]  /*cdf0*/  IMAD.MOV.U32 R15, RZ, RZ, R13.reuse ;  /* 0x000000ffff0f7224 */ /* 0x100fe200078e000d */
[----:B------:R-:W-:Y:S01]  /*ce00*/  SHF.R.U32.HI R26, RZ, 0x10, R13 ;  /* 0x00000010ff1a7819 */ /* 0x000fe2000001160d */
[----:B-1----:R-:W-:Y:S01]  /*ce10*/  IMAD.MOV.U32 R14, RZ, RZ, R11 ;  /* 0x000000ffff0e7224 */ /* 0x002fe200078e000b */
[----:B--2---:R-:W-:Y:S01]  /*ce20*/  MOV R0, R10 ;  /* 0x0000000a00007202 */ /* 0x004fe20000000f00 */
[----:B----4-:R-:W-:Y:S01]  /*ce30*/  IMAD.MOV.U32 R4, RZ, RZ, R7 ;  /* 0x000000ffff047224 */ /* 0x010fe200078e0007 */
[----:B------:R-:W-:Y:S01]  /*ce40*/  SHF.R.U64 R20, R10, 0x10, R11 ;  /* 0x000000100a147819 */ /* 0x000fe2000000120b */
[----:B------:R-:W-:Y:S01]  /*ce50*/  IMAD.MOV.U32 R10, RZ, RZ, R12 ;  /* 0x000000ffff0a7224 */ /* 0x000fe200078e000c */
[----:B------:R-:W-:Y:S01]  /*ce60*/  MOV R13, R6 ;  /* 0x00000006000d7202 */ /* 0x000fe20000000f00 */
[----:B------:R-:W-:Y:S01]  /*ce70*/  BSSY B1, `(.L_x_751) ;  /* 0x0000012000017945 */ /* 0x000fe20003800000 */
[--C-:B------:R-:W-:Y:S01]  /*ce80*/  SHF.R.U64 R27, R6, 0x10, R7.reuse ;  /* 0x00000010061b7819 */ /* 0x100fe20000001207 */
[----:B------:R-:W-:Y:S01]  /*ce90*/  IMAD.MOV.U32 R6, RZ, RZ, R8 ;  /* 0x000000ffff067224 */ /* 0x000fe200078e0008 */
[----:B------:R-:W-:Y:S01]  /*cea0*/  SHF.R.U32.HI R29, RZ, 0x10, R7 ;  /* 0x00000010ff1d7819 */ /* 0x000fe20000011607 */
[----:B------:R-:W-:Y:S01]  /*ceb0*/  IMAD.MOV.U32 R7, RZ, RZ, R9 ;  /* 0x000000ffff077224 */ /* 0x000fe200078e0009 */
[----:B------:R-:W-:-:S02]  /*cec0*/  SHF.R.U32.HI R24, RZ, 0x10, R11 ;  /* 0x00000010ff187819 */ /* 0x000fc4000001160b */
[----:B------:R-:W-:Y:S02]  /*ced0*/  VIMNMX R3, R3, 0x80, PT ;  /* 0x0000008003037848 */ /* 0x000fe40003fe0100 */
[--C-:B------:R-:W-:Y:S02]  /*cee0*/  SHF.R.U64 R30, R8, 0x10, R9.reuse ;  /* 0x00000010081e7819 */ /* 0x100fe40000001209 */
[----:B------:R-:W-:Y:S02]  /*cef0*/  SHF.R.U32.HI R31, RZ, 0x10, R9 ;  /* 0x00000010ff1f7819 */ /* 0x000fe40000011609 */
[----:B------:R-:W-:Y:S02]  /*cf00*/  PRMT R11, R0, 0x5410, R14 ;  /* 0x00005410000b7816 */ /* 0x000fe4000000000e */
[----:B------:R-:W-:Y:S02]  /*cf10*/  PRMT R12, R20, 0x5410, R24 ;  /* 0x00005410140c7816 */ /* 0x000fe40000000018 */
[----:B------:R-:W-:-:S02]  /*cf20*/  PRMT R0, R10, 0x5410, R15 ;  /* 0x000054100a007816 */ /* 0x000fc4000000000f */
[----:B------:R-:W-:Y:S02]  /*cf30*/  PRMT R8, R25, 0x5410, R26 ;  /* 0x0000541019087816 */ /* 0x000fe4000000001a */
[----:B------:R-:W-:Y:S02]  /*cf40*/  ISETP.GE.AND P1, PT, R22, R3, PT ;  /* 0x000000031600720c */ /* 0x000fe40003f26270 */
[----:B------:R-:W-:Y:S02]  /*cf50*/  PRMT R13, R13, 0x5410, R4 ;  /* 0x000054100d0d7816 */ /* 0x000fe40000000004 */
[----:B------:R-:W-:Y:S02]  /*cf60*/  PRMT R14, R27, 0x5410, R29 ;  /* 0x000054101b0e7816 */ /* 0x000fe4000000001d */
[----:B------:R-:W-:Y:S01]  /*cf70*/  PRMT R9, R6, 0x5410, R7 ;  /* 0x0000541006097816 */ /* 0x000fe20000000007 */
[----:B------:R-:W-:Y:S06]  /*cf80*/  @!P0 BRA `(.L_x_752) ;  /* 0x000001a400b48947 */ /* 0x000fec0003800000 */
.L_x_990:
[----:B------:R-:W-:Y:S05]  /*cf90*/  BSYNC B1 ;  /* 0x0000000000017941 */ /* 0x000fea0003800000 */
.L_x_751:
[----:B------:R-:W-:Y:S01]  /*cfa0*/  BSSY B1, `(.L_x_753) ;  /* 0x0000056000017945 */ /* 0x000fe20003800000 */
[----:B------:R-:W-:-:S03]  /*cfb0*/  PRMT R10, R30, 0x5410, R31 ;  /* 0x000054101e0a7816 */ /* 0x000fc6000000001f */
[----:B------:R-:W-:Y:S05]  /*cfc0*/  @P1 BRA `(.L_x_754) ;  /* 0x00000004004c1947 */ /* 0x000fea0003800000 */
[----:B0-----:R-:W0:Y:S01]  /*cfd0*/  LDC R5, c[0x0][0x3f4] ;  /* 0x0000fd00ff057b82 */ /* 0x001e220000000800 */
[----:B------:R-:W-:Y:S01]  /*cfe0*/  BSSY B2, `(.L_x_755) ;  /* 0x000002a000027945 */ /* 0x000fe20003800000 */
[-C--:B0-----:R-:W-:Y:S02]  /*cff0*/  ISETP.GE.AND P0, PT, R18, R5.reuse, PT ;  /* 0x000000051200720c */ /* 0x081fe40003f06270 */
[----:B------:R-:W-:-:S11]  /*d000*/  ISETP.GE.AND P1, PT, R220, R5, PT ;  /* 0x00000005dc00720c */ /* 0x000fd60003f26270 */
[----:B------:R-:W-:Y:S05]  /*d010*/  @P0 BRA `(.L_x_756) ;  /* 0x0000000000980947 */ /* 0x000fea0003800000 */
[----:B------:R-:W0:Y:S01]  /*d020*/  LDS.128 R4, [R21] ;  /* 0x0000000015047984 */ /* 0x000e220000000c00 */
[----:B------:R-:W-:Y:S02]  /*d030*/  HADD2.F32 R29, -RZ, R13.H0_H0 ;  /* 0x2000000dff1d7230 */ /* 0x000fe40000004100 */
[----:B------:R-:W-:Y:S02]  /*d040*/  HADD2.F32 R26, -RZ, R11.H0_H0 ;  /* 0x2000000bff1a7230 */ /* 0x000fe40000004100 */
[----:B------:R-:W-:Y:S02]  /*d050*/  HADD2.F32 R27, -RZ, R12.H0_H0 ;  /* 0x2000000cff1b7230 */ /* 0x000fe40000004100 */
[----:B------:R-:W-:Y:S02]  /*d060*/  HADD2.F32 R30, -RZ, R14.H0_H0 ;  /* 0x2000000eff1e7230 */ /* 0x000fe40000004100 */
[--C-:B0-----:R-:W-:Y:S02]  /*d070*/  HADD2.F32 R15, -RZ, R4.reuse.H0_H0 ;  /* 0x20000004ff0f7230 */ /* 0x101fe40000004100 */
[----:B------:R-:W-:-:S02]  /*d080*/  HADD2.F32 R4, -RZ, R4.H1_H1 ;  /* 0x30000004ff047230 */ /* 0x000fc40000004100 */
[--C-:B------:R-:W-:Y:S02]  /*d090*/  HADD2.F32 R20, -RZ, R5.reuse.H0_H0 ;  /* 0x20000005ff147230 */ /* 0x100fe40000004100 */
[----:B------:R-:W-:Y:S02]  /*d0a0*/  HADD2.F32 R5, -RZ, R5.H1_H1 ;  /* 0x30000005ff057230 */ /* 0x000fe40000004100 */
[CC--:B------:R-:W-:Y:S01]  /*d0b0*/  FMUL.FTZ R32, R4.reuse, R29.reuse ;  /* 0x0000001d04207220 */ /* 0x0c0fe20000410000 */
[----:B------:R-:W-:Y:S01]  /*d0c0*/  FMUL.FTZ R4, R4, R26 ;  /* 0x0000001a04047220 */ /* 0x000fe20000410000 */
[--C-:B------:R-:W-:Y:S02]  /*d0d0*/  HADD2.F32 R24, -RZ, R6.reuse.H0_H0 ;  /* 0x20000006ff187230 */ /* 0x100fe40000004100 */
[----:B------:R-:W-:Y:S02]  /*d0e0*/  HADD2.F32 R25, -RZ, R7.H0_H0 ;  /* 0x20000007ff197230 */ /* 0x000fe40000004100 */
[----:B------:R-:W-:Y:S01]  /*d0f0*/  FMUL.FTZ R31, R5, R30 ;  /* 0x0000001e051f7220 */ /* 0x000fe20000410000 */
[C---:B------:R-:W-:Y:S01]  /*d100*/  FFMA.FTZ R32, R15.reuse, R26, -R32 ;  /* 0x0000001a0f207223 */ /* 0x040fe20000010820 */
[----:B------:R-:W-:Y:S01]  /*d110*/  FFMA.FTZ R29, R15, R29, R4 ;  /* 0x0000001d0f1d7223 */ /* 0x000fe20000010004 */
[----:B------:R-:W-:Y:S01]  /*d120*/  FMUL.FTZ R33, R5, R27 ;  /* 0x0000001b05217220 */ /* 0x000fe20000410000 */
[----:B------:R-:W-:-:S02]  /*d130*/  HADD2.F32 R6, -RZ, R6.H1_H1 ;  /* 0x30000006ff067230 */ /* 0x000fc40000004100 */
[C---:B------:R-:W-:Y:S01]  /*d140*/  FFMA.FTZ R31, R20.reuse, R27, -R31 ;  /* 0x0000001b141f7223 */ /* 0x040fe2000001081f */
[----:B------:R-:W-:Y:S02]  /*d150*/  HADD2.F32 R7, -RZ, R7.H1_H1 ;  /* 0x30000007ff077230 */ /* 0x000fe40000004100 */
[----:B------:R-:W-:Y:S01]  /*d160*/  FFMA.FTZ R20, R20, R30, R33 ;  /* 0x0000001e14147223 */ /* 0x000fe20000010021 */
[----:B------:R-:W-:Y:S02]  /*d170*/  HADD2.F32 R15, -RZ, R13.H1_H1 ;  /* 0x3000000dff0f7230 */ /* 0x000fe40000004100 */
[----:B------:R-:W-:Y:S02]  /*d180*/  HADD2.F32 R5, -RZ, R11.H1_H1 ;  /* 0x3000000bff057230 */ /* 0x000fe40000004100 */
[----:B------:R-:W-:Y:S02]  /*d190*/  HADD2.F32 R26, -RZ, R14.H1_H1 ;  /* 0x3000000eff1a7230 */ /* 0x000fe40000004100 */
[----:B------:R-:W-:Y:S01]  /*d1a0*/  FMUL.FTZ R27, R6, R15 ;  /* 0x0000000f061b7220 */ /* 0x000fe20000410000 */
[----:B------:R-:W-:-:S02]  /*d1b0*/  HADD2.F32 R4, -RZ, R12.H1_H1 ;  /* 0x3000000cff047230 */ /* 0x000fc40000004100 */
[-C--:B------:R-:W-:Y:S01]  /*d1c0*/  FMUL.FTZ R30, R6, R5.reuse ;  /* 0x00000005061e7220 */ /* 0x080fe20000410000 */
[C---:B------:R-:W-:Y:S01]  /*d1d0*/  FMUL.FTZ R34, R7.reuse, R26 ;  /* 0x0000001a07227220 */ /* 0x040fe20000410000 */
[C---:B------:R-:W-:Y:S01]  /*d1e0*/  FFMA.FTZ R6, R24.reuse, R5, -R27 ;  /* 0x0000000518067223 */ /* 0x040fe2000001081b */
[-C--:B------:R-:W-:Y:S01]  /*d1f0*/  FMUL.FTZ R33, R7, R4.reuse ;  /* 0x0000000407217220 */ /* 0x080fe20000410000 */
[----:B------:R-:W-:Y:S01]  /*d200*/  FFMA.FTZ R15, R24, R15, R30 ;  /* 0x0000000f180f7223 */ /* 0x000fe2000001001e */
[----:B------:R-:W-:Y:S01]  /*d210*/  FFMA.FTZ R7, R25, R4, -R34 ;  /* 0x0000000419077223 */ /* 0x000fe20000010822 */
[----:B------:R-:W-:Y:S01]  /*d220*/  F2FP.F16.F32.PACK_AB R4, R29, R32 ;  /* 0x000000201d04723e */ /* 0x000fe200000000ff */
[----:B------:R-:W-:Y:S01]  /*d230*/  FFMA.FTZ R26, R25, R26, R33 ;  /* 0x0000001a191a7223 */ /* 0x000fe20000010021 */
[----:B------:R-:W-:Y:S02]  /*d240*/  F2FP.F16.F32.PACK_AB R5, R20, R31 ;  /* 0x0000001f1405723e */ /* 0x000fe400000000ff */
[----:B------:R-:W-:-:S02]  /*d250*/  F2FP.F16.F32.PACK_AB R6, R15, R6 ;  /* 0x000000060f06723e */ /* 0x000fc400000000ff */
[----:B------:R-:W-:-:S05]  /*d260*/  F2FP.F16.F32.PACK_AB R7, R26, R7 ;  /* 0x000000071a07723e */ /* 0x000fca00000000ff */
[----:B------:R0:W-:Y:S02]  /*d270*/  STS.128 [R21], R4 ;  /* 0x0000000415007388 */ /* 0x0001e40000000c00 */
.L_x_756:
[----:B------:R-:W-:Y:S05]  /*d280*/  BSYNC B2 ;  /* 0x0000000000027941 */ /* 0x000fea0003800000 */
.L_x_755:
[----:B------:R-:W-:Y:S05]  /*d290*/  @P1 BRA `(.L_x_754) ;  /* 0x0000000000981947 */ /* 0x000fea0003800000 */
[----:B0-----:R-:W0:Y:S01]  /*d2a0*/  LDS.128 R4, [R21+0x4000] ;  /* 0x0040000015047984 */ /* 0x001e220000000c00 */
        /* <DEDUP_REMOVED lines=36> */
[----:B------:R1:W-:Y:S02]  /*d4f0*/  STS.128 [R21+0x4000], R4 ;  /* 0x0040000415007388 */ /* 0x0003e40000000c00 */
.L_x_754:
[----:B------:R-:W-:Y:S05]  /*d500*/  BSYNC B1 ;  /* 0x0000000000017941 */ /* 0x000fea0003800000 */
.L_x_753:
[----:B01----:R-:W-:Y:S01]  /*d510*/  IADD3 R4, R22, 0x20, RZ ;  /* 0x0000002016047810 */ /* 0x003fe20007ffe0ff */
[----:B------:R-:W-:Y:S03]  /*d520*/  BSSY B1, `(.L_x_757) ;  /* 0x0000056000017945 */ /* 0x000fe60003800000 */
[----:B------:R-:W-:-:S13]  /*d530*/  ISETP.GE.AND P0, PT, R4, R3, PT ;  /* 0x000000030400720c */ /* 0x000fda0003f06270 */
[----:B------:R-:W-:Y:S05]  /*d540*/  @P0 BRA `(.L_x_758) ;  /* 0x00000004004c0947 */ /* 0x000fea0003800000 */
[----:B------:R-:W0:Y:S01]  /*d550*/  LDC R5, c[0x0][0x3f4] ;  /* 0x0000fd00ff057b82 */ /* 0x000e220000000800 */
[----:B------:R-:W-:Y:S01]  /*d560*/  BSSY B2, `(.L_x_759) ;  /* 0x000002a000027945 */ /* 0x000fe20003800000 */
[-C--:B0-----:R-:W-:Y:S02]  /*d570*/  ISETP.GE.AND P0, PT, R18, R5.reuse, PT ;  /* 0x000000051200720c */ /* 0x081fe40003f06270 */
[----:B------:R-:W-:-:S11]  /*d580*/  ISETP.GE.AND P1, PT, R220, R5, PT ;  /* 0x00000005dc00720c */ /* 0x000fd60003f26270 */
[----:B------:R-:W-:Y:S05]  /*d590*/  @P0 BRA `(.L_x_760) ;  /* 0x0000000000980947 */ /* 0x000fea0003800000 */
[----:B------:R-:W0:Y:S01]  /*d5a0*/  LDS.128 R4, [R21+0x1000] ;  /* 0x0010000015047984 */ /* 0x000e220000000c00 */
[----:B------:R-:W-:Y:S02]  /*d5b0*/  HADD2.F32 R31, -RZ, R13.H0_H0 ;  /* 0x2000000dff1f7230 */ /* 0x000fe40000004100 */
[----:B------:R-:W-:Y:S02]  /*d5c0*/  HADD2.F32 R29, -RZ, R11.H0_H0 ;  /* 0x2000000bff1d7230 */ /* 0x000fe40000004100 */
[----:B------:R-:W-:Y:S02]  /*d5d0*/  HADD2.F32 R34, -RZ, R14.H0_H0 ;  /* 0x2000000eff227230 */ /* 0x000fe40000004100 */
[----:B------:R-:W-:Y:S02]  /*d5e0*/  HADD2.F32 R32, -RZ, R12.H0_H0 ;  /* 0x2000000cff207230 */ /* 0x000fe40000004100 */
[----:B------:R-:W-:Y:S02]  /*d5f0*/  HADD2.F32 R36, -RZ, R13.H1_H1 ;  /* 0x3000000dff247230 */ /* 0x000fe40000004100 */
[----:B------:R-:W-:-:S02]  /*d600*/  HADD2.F32 R33, -RZ, R14.H1_H1 ;  /* 0x3000000eff217230 */ /* 0x000fc40000004100 */
[--C-:B0-----:R-:W-:Y:S02]  /*d610*/  HADD2.F32 R15, -RZ, R4.reuse.H0_H0 ;  /* 0x20000004ff0f7230 */ /* 0x101fe40000004100 */
[----:B------:R-:W-:Y:S02]  /*d620*/  HADD2.F32 R4, -RZ, R4.H1_H1 ;  /* 0x30000004ff047230 */ /* 0x000fe40000004100 */
[--C-:B------:R-:W-:Y:S02]  /*d630*/  HADD2.F32 R20, -RZ, R5.reuse.H0_H0 ;  /* 0x20000005ff147230 */ /* 0x100fe40000004100 */
[----:B------:R-:W-:Y:S02]  /*d640*/  HADD2.F32 R5, -RZ, R5.H1_H1 ;  /* 0x30000005ff057230 */ /* 0x000fe40000004100 */
[-C--:B------:R-:W-:Y:S01]  /*d650*/  FMUL.FTZ R26, R31, R4.reuse ;  /* 0x000000041f1a7220 */ /* 0x080fe20000410000 */
[----:B------:R-:W-:Y:S01]  /*d660*/  FMUL.FTZ R30, R29, R4 ;  /* 0x000000041d1e7220 */ /* 0x000fe20000410000 */
[----:B------:R-:W-:-:S02]  /*d670*/  HADD2.F32 R24, -RZ, R6.H0_H0 ;  /* 0x20000006ff187230 */ /* 0x000fc40000004100 */
[----:B------:R-:W-:Y:S01]  /*d680*/  FMUL.FTZ R27, R34, R5 ;  /* 0x00000005221b7220 */ /* 0x000fe20000410000 */
[----:B------:R-:W-:Y:S01]  /*d690*/  FFMA.FTZ R4, R29, R15, -R26 ;  /* 0x0000000f1d047223 */ /* 0x000fe2000001081a */
[C---:B------:R-:W-:Y:S01]  /*d6a0*/  FMUL.FTZ R29, R32.reuse, R5 ;  /* 0x00000005201d7220 */ /* 0x040fe20000410000 */
[--C-:B------:R-:W-:Y:S02]  /*d6b0*/  HADD2.F32 R25, -RZ, R7.reuse.H0_H0 ;  /* 0x20000007ff197230 */ /* 0x100fe40000004100 */
[----:B------:R-:W-:Y:S01]  /*d6c0*/  FFMA.FTZ R15, R31, R15, R30 ;  /* 0x0000000f1f0f7223 */ /* 0x000fe2000001001e */
[-C--:B------:R-:W-:Y:S01]  /*d6d0*/  FFMA.FTZ R5, R32, R20.reuse, -R27 ;  /* 0x0000001420057223 */ /* 0x080fe2000001081b */
[----:B------:R-:W-:Y:S02]  /*d6e0*/  HADD2.F32 R6, -RZ, R6.H1_H1 ;  /* 0x30000006ff067230 */ /* 0x000fe40000004100 */
[----:B------:R-:W-:Y:S01]  /*d6f0*/  FFMA.FTZ R20, R34, R20, R29 ;  /* 0x0000001422147223 */ /* 0x000fe2000001001d */
[----:B------:R-:W-:Y:S01]  /*d700*/  HADD2.F32 R7, -RZ, R7.H1_H1 ;  /* 0x30000007ff077230 */ /* 0x000fe20000004100 */
[----:B------:R-:W-:Y:S01]  /*d710*/  F2FP.F16.F32.PACK_AB R4, R15, R4 ;  /* 0x000000040f04723e */ /* 0x000fe200000000ff */
[----:B------:R-:W-:-:S02]  /*d720*/  HADD2.F32 R32, -RZ, R11.H1_H1 ;  /* 0x3000000bff207230 */ /* 0x000fc40000004100 */
[-C--:B------:R-:W-:Y:S01]  /*d730*/  FMUL.FTZ R27, R36, R6.reuse ;  /* 0x00000006241b7220 */ /* 0x080fe20000410000 */
[----:B------:R-:W-:Y:S02]  /*d740*/  HADD2.F32 R31, -RZ, R12.H1_H1 ;  /* 0x3000000cff1f7230 */ /* 0x000fe40000004100 */
[----:B------:R-:W-:Y:S01]  /*d750*/  FMUL.FTZ R26, R33, R7 ;  /* 0x00000007211a7220 */ /* 0x000fe20000410000 */
[----:B------:R-:W-:Y:S01]  /*d760*/  F2FP.F16.F32.PACK_AB R5, R20, R5 ;  /* 0x000000051405723e */ /* 0x000fe200000000ff */
[C---:B------:R-:W-:Y:S01]  /*d770*/  FMUL.FTZ R29, R32.reuse, R6 ;  /* 0x00000006201d7220 */ /* 0x040fe20000410000 */
[-C--:B------:R-:W-:Y:S01]  /*d780*/  FFMA.FTZ R6, R32, R24.reuse, -R27 ;  /* 0x0000001820067223 */ /* 0x080fe2000001081b */
[C---:B------:R-:W-:Y:S01]  /*d790*/  FMUL.FTZ R30, R31.reuse, R7 ;  /* 0x000000071f1e7220 */ /* 0x040fe20000410000 */
[-C--:B------:R-:W-:Y:S01]  /*d7a0*/  FFMA.FTZ R7, R31, R25.reuse, -R26 ;  /* 0x000000191f077223 */ /* 0x080fe2000001081a */
[----:B------:R-:W-:Y:S02]  /*d7b0*/  FFMA.FTZ R29, R36, R24, R29 ;  /* 0x00000018241d7223 */ /* 0x000fe4000001001d */
[----:B------:R-:W-:-:S03]  /*d7c0*/  FFMA.FTZ R30, R33, R25, R30 ;  /* 0x00000019211e7223 */ /* 0x000fc6000001001e */
[----:B------:R-:W-:Y:S02]  /*d7d0*/  F2FP.F16.F32.PACK_AB R6, R29, R6 ;  /* 0x000000061d06723e */ /* 0x000fe400000000ff */
[----:B------:R-:W-:-:S05]  /*d7e0*/  F2FP.F16.F32.PACK_AB R7, R30, R7 ;  /* 0x000000071e07723e */ /* 0x000fca00000000ff */
[----:B------:R0:W-:Y:S02]  /*d7f0*/  STS.128 [R21+0x1000], R4 ;  /* 0x0010000415007388 */ /* 0x0001e40000000c00 */
.L_x_760:
[----:B------:R-:W-:Y:S05]  /*d800*/  BSYNC B2 ;  /* 0x0000000000027941 */ /* 0x000fea0003800000 */
.L_x_759:
[----:B------:R-:W-:Y:S05]  /*d810*/  @P1 BRA `(.L_x_758) ;  /* 0x0000000000981947 */ /* 0x000fea0003800000 */
[----:B0-----:R-:W0:Y:S01]  /*d820*/  LDS.128 R4, [R21+0x5000] ;  /* 0x0050000015047984 */ /* 0x001e220000000c00 */
[--C-:B------:R-:W-:Y:S02]  /*d830*/  HADD2.F32 R31, -RZ, R9.reuse.H0_H0 ;  /* 0x20000009ff1f7230 */ /* 0x100fe40000004100 */
        /* <DEDUP_REMOVED lines=36> */
.L_x_758:
[----:B------:R-:W-:Y:S05]  /*da80*/  BSYNC B1 ;  /* 0x0000000000017941 */ /* 0x000fea0003800000 */
.L_x_757:
[----:B01----:R-:W-:Y:S01]  /*da90*/  VIADD R4, R22, 0x40 ;  /* 0x0000004016047836 */ /* 0x003fe20000000000 */
[----:B------:R-:W-:Y:S04]  /*daa0*/  BSSY B1, `(.L_x_761) ;  /* 0x0000056000017945 */ /* 0x000fe80003800000 */
        /* <DEDUP_REMOVED lines=45> */
.L_x_764:
[----:B------:R-:W-:Y:S05]  /*dd80*/  BSYNC B2 ;  /* 0x0000000000027941 */ /* 0x000fea0003800000 */
.L_x_763:
        /* <DEDUP_REMOVED lines=39> */
.L_x_762:
[----:B------:R-:W-:Y:S05]  /*e000*/  BSYNC B1 ;  /* 0x0000000000017941 */ /* 0x000fea0003800000 */
.L_x_761:
[----:B01----:R-:W-:-:S05]  /*e010*/  VIADD R4, R22, 0x60 ;  /* 0x0000006016047836 */ /* 0x003fca0000000000 */
        /* <DEDUP_REMOVED lines=23> */
[----:B------:R-:W-:Y:S01]  /*e190*/  FMUL.FTZ R26, R27, R5 ;  /* 0x000000051b1a7220 */ /* 0x000fe20000410000 */
[--C-:B------:R-:W-:Y:S02]  /*e1a0*/  HADD2.F32 R20, -RZ, R6.reuse.H0_H0 ;  /* 0x20000006ff147230 */ /* 0x100fe40000004100 */
[----:B------:R-:W-:Y:S01]  /*e1b0*/  FFMA.FTZ R3, R29, R3, R30 ;  /* 0x000000031d037223 */ /* 0x000fe2000001001e */
[----:B------:R-:W-:Y:S02]  /*e1c0*/  HADD2.F32 R7, -RZ, R7.H1_H1 ;  /* 0x30000007ff077230 */ /* 0x000fe40000004100 */
[-C--:B------:R-:W-:Y:S01]  /*e1d0*/  FFMA.FTZ R5, R27, R15.reuse, -R32 ;  /* 0x0000000f1b057223 */ /* 0x080fe20000010820 */
[----:B------:R-:W-:Y:S02]  /*e1e0*/  HADD2.F32 R6, -RZ, R6.H1_H1 ;  /* 0x30000006ff067230 */ /* 0x000fe40000004100 */
[----:B------:R-:W-:Y:S01]  /*e1f0*/  FFMA.FTZ R26, R31, R15, R26 ;  /* 0x0000000f1f1a7223 */ /* 0x000fe2000001001a */
[----:B------:R-:W-:-:S02]  /*e200*/  HADD2.F32 R32, -RZ, R13.H1_H1 ;  /* 0x3000000dff207230 */ /* 0x000fc40000004100 */
[-C--:B------:R-:W-:Y:S01]  /*e210*/  FMUL.FTZ R15, R14, R7.reuse ;  /* 0x000000070e0f7220 */ /* 0x080fe20000410000 */
[----:B------:R-:W-:Y:S02]  /*e220*/  HADD2.F32 R30, -RZ, R11.H1_H1 ;  /* 0x3000000bff1e7230 */ /* 0x000fe40000004100 */
[----:B------:R-:W-:Y:S01]  /*e230*/  FMUL.FTZ R25, R12, R7 ;  /* 0x000000070c197220 */ /* 0x000fe20000410000 */
[----:B------:R-:W-:Y:S01]  /*e240*/  F2FP.F16.F32.PACK_AB R4, R3, R4 ;  /* 0x000000040304723e */ /* 0x000fe200000000ff */
[----:B------:R-:W-:Y:S01]  /*e250*/  FMUL.FTZ R11, R32, R6 ;  /* 0x00000006200b7220 */ /* 0x000fe20000410000 */
[----:B------:R-:W-:Y:S01]  /*e260*/  FFMA.FTZ R7, R12, R24, -R15 ;  /* 0x000000180c077223 */ /* 0x000fe2000001080f */
[----:B------:R-:W-:Y:S01]  /*e270*/  FMUL.FTZ R13, R30, R6 ;  /* 0x000000061e0d7220 */ /* 0x000fe20000410000 */
[----:B------:R-:W-:Y:S01]  /*e280*/  FFMA.FTZ R24, R14, R24, R25 ;  /* 0x000000180e187223 */ /* 0x000fe20000010019 */
[-C--:B------:R-:W-:Y:S01]  /*e290*/  FFMA.FTZ R6, R30, R20.reuse, -R11 ;  /* 0x000000141e067223 */ /* 0x080fe2000001080b */
[----:B------:R-:W-:Y:S01]  /*e2a0*/  F2FP.F16.F32.PACK_AB R5, R26, R5 ;  /* 0x000000051a05723e */ /* 0x000fe200000000ff */
[----:B------:R-:W-:-:S02]  /*e2b0*/  FFMA.FTZ R13, R32, R20, R13 ;  /* 0x00000014200d7223 */ /* 0x000fc4000001000d */
[----:B------:R-:W-:-:S03]  /*e2c0*/  F2FP.F16.F32.PACK_AB R7, R24, R7 ;  /* 0x000000071807723e */ /* 0x000fc600000000ff */
[----:B------:R-:W-:-:S05]  /*e2d0*/  F2FP.F16.F32.PACK_AB R6, R13, R6 ;  /* 0x000000060d06723e */ /* 0x000fca00000000ff */
[----:B------:R0:W-:Y:S02]  /*e2e0*/  STS.128 [R21+0x3000], R4 ;  /* 0x0030000415007388 */ /* 0x0001e40000000c00 */
.L_x_767:
[----:B------:R-:W-:Y:S05]  /*e2f0*/  BSYNC B1 ;  /* 0x0000000000017941 */ /* 0x000fea0003800000 */
.L_x_766:
        /* <DEDUP_REMOVED lines=10> */
[-C--:B------:R-:W-:Y:S01]  /*e3a0*/  FMUL.FTZ R14, R27, R4.reuse ;  /* 0x000000041b0e7220 */ /* 0x080fe20000410000 */
[----:B------:R-:W-:Y:S01]  /*e3b0*/  FMUL.FTZ R20, R15, R4 ;  /* 0x000000040f147220 */ /* 0x000fe20000410000 */
[----:B------:R-:W-:Y:S02]  /*e3c0*/  HADD2.F32 R12, -RZ, R6.H0_H0 ;  /* 0x20000006ff0c7230 */ /* 0x000fe40000004100 */
[----:B------:R-:W-:Y:S01]  /*e3d0*/  FMUL.FTZ R24, R29, R5 ;  /* 0x000000051d187220 */ /* 0x000fe20000410000 */
[----:B------:R-:W-:Y:S01]  /*e3e0*/  FFMA.FTZ R4, R15, R3, -R14 ;  /* 0x000000030f047223 */ /* 0x000fe2000001080e */
[----:B------:R-:W-:Y:S01]  /*e3f0*/  FMUL.FTZ R14, R25, R5 ;  /* 0x00000005190e7220 */ /* 0x000fe20000410000 */
[----:B------:R-:W-:-:S02]  /*e400*/  HADD2.F32 R13, -RZ, R7.H0_H0 ;  /* 0x20000007ff0d7230 */ /* 0x000fc40000004100 */
[----:B------:R-:W-:Y:S01]  /*e410*/  FFMA.FTZ R3, R27, R3, R20 ;  /* 0x000000031b037223 */ /* 0x000fe20000010014 */
[-C--:B------:R-:W-:Y:S01]  /*e420*/  FFMA.FTZ R5, R25, R11.reuse, -R24 ;  /* 0x0000000b19057223 */ /* 0x080fe20000010818 */
[----:B------:R-:W-:Y:S02]  /*e430*/  HADD2.F32 R6, -RZ, R6.H1_H1 ;  /* 0x30000006ff067230 */ /* 0x000fe40000004100 */
[----:B------:R-:W-:Y:S01]  /*e440*/  FFMA.FTZ R14, R29, R11, R14 ;  /* 0x0000000b1d0e7223 */ /* 0x000fe2000001000e */
[----:B------:R-:W-:Y:S01]  /*e450*/  HADD2.F32 R7, -RZ, R7.H1_H1 ;  /* 0x30000007ff077230 */ /* 0x000fe20000004100 */
[----:B------:R-:W-:Y:S01]  /*e460*/  F2FP.F16.F32.PACK_AB R4, R3, R4 ;  /* 0x000000040304723e */ /* 0x000fe200000000ff */
[----:B------:R-:W-:Y:S02]  /*e470*/  HADD2.F32 R24, -RZ, R9.H1_H1 ;  /* 0x30000009ff187230 */ /* 0x000fe40000004100 */
[----:B------:R-:W-:Y:S01]  /*e480*/  HADD2.F32 R20, -RZ, R0.H1_H1 ;  /* 0x30000000ff147230 */ /* 0x000fe20000004100 */
[----:B------:R-:W-:Y:S01]  /*e490*/  F2FP.F16.F32.PACK_AB R5, R14, R5 ;  /* 0x000000050e05723e */ /* 0x000fe200000000ff */
[----:B------:R-:W-:-:S02]  /*e4a0*/  HADD2.F32 R25, -RZ, R10.H1_H1 ;  /* 0x3000000aff197230 */ /* 0x000fc40000004100 */
[-C--:B------:R-:W-:Y:S01]  /*e4b0*/  FMUL.FTZ R9, R24, R6.reuse ;  /* 0x0000000618097220 */ /* 0x080fe20000410000 */
[----:B------:R-:W-:Y:S02]  /*e4c0*/  HADD2.F32 R15, -RZ, R8.H1_H1 ;  /* 0x30000008ff0f7230 */ /* 0x000fe40000004100 */
[C---:B------:R-:W-:Y:S01]  /*e4d0*/  FMUL.FTZ R11, R20.reuse, R6 ;  /* 0x00000006140b7220 */ /* 0x040fe20000410000 */
[-C--:B------:R-:W-:Y:S01]  /*e4e0*/  FMUL.FTZ R0, R25, R7.reuse ;  /* 0x0000000719007220 */ /* 0x080fe20000410000 */
[-C--:B------:R-:W-:Y:S01]  /*e4f0*/  FFMA.FTZ R6, R20, R12.reuse, -R9 ;  /* 0x0000000c14067223 */ /* 0x080fe20000010809 */
[C---:B------:R-:W-:Y:S01]  /*e500*/  FMUL.FTZ R8, R15.reuse, R7 ;  /* 0x000000070f087220 */ /* 0x040fe20000410000 */
[----:B------:R-:W-:Y:S01]  /*e510*/  FFMA.FTZ R11, R24, R12, R11 ;  /* 0x0000000c180b7223 */ /* 0x000fe2000001000b */
[-C--:B------:R-:W-:Y:S02]  /*e520*/  FFMA.FTZ R0, R15, R13.reuse, -R0 ;  /* 0x0000000d0f007223 */ /* 0x080fe40000010800 */
[----:B------:R-:W-:-:S02]  /*e530*/  FFMA.FTZ R7, R25, R13, R8 ;  /* 0x0000000d19077223 */ /* 0x000fc40000010008 */
[----:B------:R-:W-:-:S03]  /*e540*/  F2FP.F16.F32.PACK_AB R6, R11, R6 ;  /* 0x000000060b06723e */ /* 0x000fc600000000ff */
[----:B------:R-:W-:-:S05]  /*e550*/  F2FP.F16.F32.PACK_AB R7, R7, R0 ;  /* 0x000000000707723e */ /* 0x000fca00000000ff */
[----:B------:R1:W-:Y:S01]  /*e560*/  STS.128 [R21+0x7000], R4 ;  /* 0x0070000415007388 */ /* 0x0003e20000000c00 */
[----:B------:R-:W-:Y:S05]  /*e570*/  BRA `(.L_x_765) ;  /* 0x0000001c00a07947 */ /* 0x000fea0003800000 */
.L_x_747:
[----:B------:R-:W-:-:S03]  /*e580*/  UMOV UR4, 0xffffffff ;  /* 0xffffffff00047882 */ /* 0x000fc60000000000 */
[----:B------:R-:W-:Y:S05]  /*e590*/  BRA.DIV UR4, `(.L_x_768) ;  /* 0x0000019204447947 */ /* 0x000fea000b800000 */
[----:B------:R0:W2:Y:S04]  /*e5a0*/  SHFL.IDX PT, R0, R25, RZ, 0x181f ;  /* 0x00181fff19007589 */ /* 0x0000a800000e0000 */
[----:B------:R0:W3:Y:S04]  /*e5b0*/  SHFL.IDX PT, R3, R24, RZ, 0x181f ;  /* 0x00181fff18037589 */ /* 0x0000e800000e0000 */
[----:B------:R0:W4:Y:S04]  /*e5c0*/  SHFL.IDX PT, R20, R27, RZ, 0x181f ;  /* 0x00181fff1b147589 */ /* 0x00012800000e0000 */
[----:B-1----:R0:W1:Y:S02]  /*e5d0*/  SHFL.IDX PT, R14, R26, RZ, 0x181f ;  /* 0x00181fff1a0e7589 */ /* 0x00206400000e0000 */
.L_x_996:
[----:B------:R-:W5:Y:S01]  /*e5e0*/  LDL R11, [R1+0x64] ;  /* 0x00006400010b7983 */ /* 0x000f620000100800 */
[----:B------:R-:W-:Y:S01]  /*e5f0*/  ULDC UR4, c[0x0][0x448] ;  /* 0x0001120000047ab9 */ /* 0x000fe20000000800 */
[----:B------:R-:W-:Y:S01]  /*e600*/  BSSY B1, `(.L_x_769) ;  /* 0x0000019000017945 */ /* 0x000fe20003800000 */
[----:B0-----:R-:W-:Y:S01]  /*e610*/  IMAD R24, R160, UR4, RZ ;  /* 0x00000004a0187c24 */ /* 0x001fe2000f8e02ff */
[----:B------:R-:W-:Y:S02]  /*e620*/  CS2R R8, SRZ ;  /* 0x0000000000087805 */ /* 0x000fe4000001ff00 */
[----:B------:R-:W-:Y:S02]  /*e630*/  CS2R R6, SRZ ;  /* 0x0000000000067805 */ /* 0x000fe4000001ff00 */
[----:B------:R-:W-:Y:S01]  /*e640*/  ISETP.GE.AND P0, PT, R5, R24, PT ;  /* 0x000000180500720c */ /* 0x000fe20003f06270 */
[----:B------:R-:W-:Y:S01]  /*e650*/  IMAD R24, R125, -0x80, R24 ;  /* 0xffffff807d187824 */ /* 0x000fe200078e0218 */
[----:B-----5:R-:W-:-:S04]  /*e660*/  LEA.HI R4, R11, R11, RZ, 0x1 ;  /* 0x0000000b0b047211 */ /* 0x020fc800078f08ff */
[----:B------:R-:W-:Y:S02]  /*e670*/  LOP3.LUT R10, R4, 0xfffffffe, RZ, 0xc0, !PT ;  /* 0xfffffffe040a7812 */ /* 0x000fe400078ec0ff */
[----:B------:R-:W-:-:S03]  /*e680*/  CS2R R4, SRZ ;  /* 0x0000000000047805 */ /* 0x000fc6000001ff00 */
[----:B------:R-:W-:Y:S01]  /*e690*/  IMAD.IADD R27, R11, 0x1, -R10 ;  /* 0x000000010b1b7824 */ /* 0x000fe200078e0a0a */
[----:B------:R-:W-:Y:S01]  /*e6a0*/  CS2R R10, SRZ ;  /* 0x00000000000a7805 */ /* 0x000fe2000001ff00 */
[----:B------:R-:W-:Y:S06]  /*e6b0*/  @P0 BRA `(.L_x_770) ;  /* 0x0000000000340947 */ /* 0x000fec0003800000 */
[----:B------:R-:W-:Y:S01]  /*e6c0*/  ULDC UR4, c[0x0][0x3f4] ;  /* 0x0000fd0000047ab9 */ /* 0x000fe20000000800 */
[C---:B------:R-:W-:Y:S02]  /*e6d0*/  SHF.L.U32 R15, R16.reuse, 0x1, RZ ;  /* 0x00000001100f7819 */ /* 0x040fe400000006ff */
[C---:B------:R-:W-:Y:S02]  /*e6e0*/  ISETP.GE.AND P2, PT, R16.reuse, UR4, PT ;  /* 0x0000000410007c0c */ /* 0x040fe4000bf46270 */
[----:B------:R-:W-:Y:S02]  /*e6f0*/  SHF.L.U64.HI R9, R16, 0x1, R17 ;  /* 0x0000000110097819 */ /* 0x000fe40000010211 */
[-C--:B---3--:R-:W-:Y:S02]  /*e700*/  IADD3 R12, P0, R3, R15.reuse, RZ ;  /* 0x0000000f030c7210 */ /* 0x088fe40007f1e0ff */
[----:B-1----:R-:W-:-:S03]  /*e710*/  IADD3 R14, P1, R14, R15, RZ ;  /* 0x0000000f0e0e7210 */ /* 0x002fc60007f3e0ff */
[--C-:B--2---:R-:W-:Y:S02]  /*e720*/  IMAD.X R13, R0, 0x1, R9.reuse, P0 ;  /* 0x00000001000d7824 */ /* 0x104fe400000e0609 */
[----:B----4-:R-:W-:Y:S01]  /*e730*/  IMAD.X R15, R20, 0x1, R9, P1 ;  /* 0x00000001140f7824 */ /* 0x010fe200008e0609 */
[----:B------:R-:W-:Y:S01]  /*e740*/  CS2R R8, SRZ ;  /* 0x0000000000087805 */ /* 0x000fe2000001ff00 */
[----:B------:R-:W-:Y:S06]  /*e750*/  @P2 BRA `(.L_x_770) ;  /* 0x00000000000c2947 */ /* 0x000fec0003800000 */
[----:B------:R-:W-:Y:S02]  /*e760*/  ULDC.64 UR4, c[0x0][0x208] ;  /* 0x0000820000047ab9 */ /* 0x000fe40000000a00 */
[----:B------:R0:W5:Y:S04]  /*e770*/  LD.E.128 R4, desc[UR4][R12.64] ;  /* 0x000000040c047980 */ /* 0x000168000c101d00 */
[----:B------:R0:W5:Y:S02]  /*e780*/  LD.E.128 R8, desc[UR4][R14.64] ;  /* 0x000000040e087980 */ /* 0x000164000c101d00 */
.L_x_770:
[----:B------:R-:W-:Y:S05]  /*e790*/  BSYNC B1 ;  /* 0x0000000000017941 */ /* 0x000fea0003800000 */
.L_x_769:
[----:B------:R-:W-:Y:S01]  /*e7a0*/  SHF.L.U32 R27, R27, 0x1f, RZ ;  /* 0x0000001f1b1b7819 */ /* 0x000fe200000006ff */
[----:B---3--:R-:W3:Y:S01]  /*e7b0*/  LDC R3, c[0x0][0x3f4] ;  /* 0x0000fd00ff037b82 */ /* 0x008ee20000000800 */
[----:B0----5:R-:W-:Y:S01]  /*e7c0*/  MOV R12, R5 ;  /* 0x00000005000c7202 */ /* 0x021fe20000000f00 */
[----:B------:R-:W-:Y:S01]  /*e7d0*/  IMAD.MOV.U32 R13, RZ, RZ, R6 ;  /* 0x000000ffff0d7224 */ /* 0x000fe200078e0006 */
[--C-:B-1----:R-:W-:Y:S01]  /*e7e0*/  SHF.R.U64 R14, R4, 0x10, R5.reuse ;  /* 0x00000010040e7819 */ /* 0x102fe20000001205 */
[----:B--2---:R-:W-:Y:S01]  /*e7f0*/  IMAD.MOV.U32 R0, RZ, RZ, R4 ;  /* 0x000000ffff007224 */ /* 0x004fe200078e0004 */
[----:B----4-:R-:W-:Y:S01]  /*e800*/  SHF.R.U32.HI R20, RZ, 0x10, R5 ;  /* 0x00000010ff147819 */ /* 0x010fe20000011605 */
[--C-:B------:R-:W-:Y:S01]  /*e810*/  IMAD.MOV.U32 R5, RZ, RZ, R7.reuse ;  /* 0x000000ffff057224 */ /* 0x100fe200078e0007 */
[--C-:B------:R-:W-:Y:S01]  /*e820*/  SHF.R.U64 R25, R6, 0x10, R7.reuse ;  /* 0x0000001006197819 */ /* 0x100fe20000001207 */
[----:B------:R-:W0:Y:S01]  /*e830*/  SYNCS.PHASECHK.TRANS64.TRYWAIT P4, [R2+URZ+0x34800], R27 ;  /* 0x0348001b020075a7 */ /* 0x000e22000808017f */
[----:B------:R-:W-:Y:S01]  /*e840*/  SHF.R.U32.HI R26, RZ, 0x10, R7 ;  /* 0x00000010ff1a7819 */ /* 0x000fe20000011607 */
[----:B------:R-:W-:Y:S01]  /*e850*/  IMAD.MOV.U32 R15, RZ, RZ, R8 ;  /* 0x000000ffff0f7224 */ /* 0x000fe200078e0008 */
[----:B------:R-:W-:Y:S01]  /*e860*/  PRMT R13, R13, 0x5410, R5 ;  /* 0x000054100d0d7816 */ /* 0x000fe20000000005 */
[----:B------:R-:W-:Y:S01]  /*e870*/  IMAD.MOV.U32 R6, RZ, RZ, R10 ;  /* 0x000000ffff067224 */ /* 0x000fe200078e000a */
[----:B------:R-:W-:Y:S01]  /*e880*/  MOV R4, R9 ;  /* 0x0000000900047202 */ /* 0x000fe20000000f00 */
[----:B------:R-:W-:Y:S01]  /*e890*/  VIADD R31, R22, 0x20 ;  /* 0x00000020161f7836 */ /* 0x000fe20000000000 */
[----:B------:R-:W-:Y:S01]  /*e8a0*/  SHF.R.U64 R8, R8, 0x10, R9 ;  /* 0x0000001008087819 */ /* 0x000fe20000001209 */
[--C-:B------:R-:W-:Y:S01]  /*e8b0*/  IMAD.MOV.U32 R7, RZ, RZ, R11.reuse ;  /* 0x000000ffff077224 */ /* 0x100fe200078e000b */
[----:B------:R-:W-:Y:S01]  /*e8c0*/  SHF.R.U64 R10, R10, 0x10, R11 ;  /* 0x000000100a0a7819 */ /* 0x000fe2000000120b */
[----:B------:R-:W-:Y:S01]  /*e8d0*/  VIADD R29, R22, 0x60 ;  /* 0x00000060161d7836 */ /* 0x000fe20000000000 */
[----:B------:R-:W-:Y:S01]  /*e8e0*/  VIMNMX R5, R24, 0x80, PT ;  /* 0x0000008018057848 */ /* 0x000fe20003fe0100 */
[----:B------:R-:W-:Y:S01]  /*e8f0*/  BSSY B1, `(.L_x_771) ;  /* 0x0000011000017945 */ /* 0x000fe20003800000 */
[----:B------:R-:W-:-:S02]  /*e900*/  IADD3 R30, R22, 0x40, RZ ;  /* 0x00000040161e7810 */ /* 0x000fc40007ffe0ff */
[----:B------:R-:W-:Y:S02]  /*e910*/  SHF.R.U32.HI R9, RZ, 0x10, R9 ;  /* 0x00000010ff097819 */ /* 0x000fe40000011609 */
[----:B---3--:R-:W-:Y:S02]  /*e920*/  ISETP.GE.AND P0, PT, R16, R3, PT ;  /* 0x000000031000720c */ /* 0x008fe40003f06270 */
[----:B------:R-:W-:Y:S02]  /*e930*/  SHF.R.U32.HI R11, RZ, 0x10, R11 ;  /* 0x00000010ff0b7819 */ /* 0x000fe4000001160b */
[----:B------:R-:W-:Y:S02]  /*e940*/  PRMT R0, R0, 0x5410, R12 ;  /* 0x0000541000007816 */ /* 0x000fe4000000000c */
[----:B------:R-:W-:Y:S02]  /*e950*/  PRMT R12, R14, 0x5410, R20 ;  /* 0x000054100e0c7816 */ /* 0x000fe40000000014 */
[----:B------:R-:W-:-:S02]  /*e960*/  PRMT R14, R25, 0x5410, R26 ;  /* 0x00005410190e7816 */ /* 0x000fc4000000001a */
[-C--:B------:R-:W-:Y:S02]  /*e970*/  ISETP.GE.OR P3, PT, R22, R5.reuse, P0 ;  /* 0x000000051600720c */ /* 0x080fe40000766670 */
[-C--:B------:R-:W-:Y:S02]  /*e980*/  ISETP.GE.OR P2, PT, R31, R5.reuse, P0 ;  /* 0x000000051f00720c */ /* 0x080fe40000746670 */
[-C--:B------:R-:W-:Y:S02]  /*e990*/  ISETP.GE.OR P1, PT, R30, R5.reuse, P0 ;  /* 0x000000051e00720c */ /* 0x080fe40000726670 */
[----:B------:R-:W-:Y:S02]  /*e9a0*/  PRMT R15, R15, 0x5410, R4 ;  /* 0x000054100f0f7816 */ /* 0x000fe40000000004 */
[----:B------:R-:W-:Y:S02]  /*e9b0*/  ISETP.GE.OR P0, PT, R29, R5, P0 ;  /* 0x000000051d00720c */ /* 0x000fe40000706670 */
[----:B------:R-:W-:-:S02]  /*e9c0*/  PRMT R20, R8, 0x5410, R9 ;  /* 0x0000541008147816 */ /* 0x000fc40000000009 */
[----:B------:R-:W-:Y:S02]  /*e9d0*/  PRMT R24, R6, 0x5410, R7 ;  /* 0x0000541006187816 */ /* 0x000fe40000000007 */
[----:B------:R-:W-:Y:S01]  /*e9e0*/  PRMT R25, R10, 0x5410, R11 ;  /* 0x000054100a197816 */ /* 0x000fe2000000000b */
[----:B0-----:R-:W-:Y:S06]  /*e9f0*/  @!P4 BRA `(.L_x_772) ;  /* 0x0000018c009cc947 */ /* 0x001fec0003800000 */
.L_x_997:
[----:B------:R-:W-:Y:S05]  /*ea00*/  BSYNC B1 ;  /* 0x0000000000017941 */ /* 0x000fea0003800000 */
.L_x_771:
[----:B------:R-:W-:Y:S04]  /*ea10*/  BSSY B1, `(.L_x_773) ;  /* 0x0000068000017945 */ /* 0x000fe80003800000 */
[----:B------:R-:W-:Y:S05]  /*ea20*/  @P3 BRA `(.L_x_774) ;  /* 0x0000000400983947 */ /* 0x000fea0003800000 */
[----:B------:R-:W1:Y:S01]  /*ea30*/  S2R R5, SR_TID.X ;  /* 0x0000000000057919 */ /* 0x000e620000002100 */
[----:B------:R-:W-:Y:S02]  /*ea40*/  IMAD.SHL.U32 R6, R22, 0x40, RZ ;  /* 0x0000004016067824 */ /* 0x000fe400078e00ff */
[----:B------:R-:W-:Y:S01]  /*ea50*/  HADD2.F32 R38, -RZ, R15.H0_H0 ;  /* 0x2000000fff267230 */ /* 0x000fe20000004100 */
[----:B------:R-:W2:Y:S01]  /*ea60*/  S2R R8, SR_TID.X ;  /* 0x0000000000087919 */ /* 0x000ea20000002100 */
[----:B------:R-:W-:Y:S02]  /*ea70*/  HADD2.F32 R36, -RZ, R0.H0_H0 ;  /* 0x20000000ff247230 */ /* 0x000fe40000004100 */
[----:B------:R-:W-:Y:S02]  /*ea80*/  HADD2.F32 R39, -RZ, R20.H0_H0 ;  /* 0x20000014ff277230 */ /* 0x000fe40000004100 */
[----:B------:R-:W-:Y:S02]  /*ea90*/  HADD2.F32 R37, -RZ, R12.H0_H0 ;  /* 0x2000000cff257230 */ /* 0x000fe40000004100 */
[----:B-1----:R-:W-:-:S02]  /*eaa0*/  VIADD R5, R5, 0xffffff80 ;  /* 0xffffff8005057836 */ /* 0x002fc40000000000 */
[----:B--2---:R-:W-:-:S03]  /*eab0*/  VIADD R8, R8, 0xffffff80 ;  /* 0xffffff8008087836 */ /* 0x004fc60000000000 */
[----:B------:R-:W-:-:S04]  /*eac0*/  SHF.R.S32.HI R4, RZ, 0x1f, R5 ;  /* 0x0000001fff047819 */ /* 0x000fc80000011405 */
[----:B------:R-:W-:Y:S02]  /*ead0*/  LEA.HI R4, R4, R5, RZ, 0x3 ;  /* 0x0000000504047211 */ /* 0x000fe400078f18ff */
[----:B------:R-:W-:Y:S02]  /*eae0*/  SHF.R.S32.HI R10, RZ, 0x1f, R8 ;  /* 0x0000001fff0a7819 */ /* 0x000fe40000011408 */
[----:B------:R-:W-:Y:S02]  /*eaf0*/  LOP3.LUT R4, R4, 0xfffffff8, RZ, 0xc0, !PT ;  /* 0xfffffff804047812 */ /* 0x000fe400078ec0ff */
[----:B------:R-:W-:-:S03]  /*eb00*/  LEA.HI R10, R10, R8, RZ, 0x6 ;  /* 0x000000080a0a7211 */ /* 0x000fc600078f30ff */
[----:B------:R-:W-:Y:S01]  /*eb10*/  IMAD.IADD R4, R5, 0x1, -R4 ;  /* 0x0000000105047824 */ /* 0x000fe200078e0a04 */
[----:B------:R-:W-:-:S04]  /*eb20*/  SHF.L.U32 R10, R10, 0x3, RZ ;  /* 0x000000030a0a7819 */ /* 0x000fc800000006ff */
[----:B------:R-:W-:Y:S02]  /*eb30*/  LEA.HI R4, R3, R4, RZ, 0x1d ;  /* 0x0000000403047211 */ /* 0x000fe400078fe8ff */
[----:B------:R-:W-:Y:S02]  /*eb40*/  LOP3.LUT R10, R10, 0xfffffe00, RZ, 0xc0, !PT ;  /* 0xfffffe000a0a7812 */ /* 0x000fe400078ec0ff */
[----:B------:R-:W-:Y:S02]  /*eb50*/  SHF.L.U32 R5, R4, 0x3, RZ ;  /* 0x0000000304057819 */ /* 0x000fe400000006ff */
[----:B------:R-:W-:Y:S02]  /*eb60*/  SHF.R.S32.HI R7, RZ, 0x1f, R4 ;  /* 0x0000001fff077819 */ /* 0x000fe40000011404 */
[----:B------:R-:W-:Y:S02]  /*eb70*/  LOP3.LUT R5, R5, 0x38, RZ, 0xc0, !PT ;  /* 0x0000003805057812 */ /* 0x000fe400078ec0ff */
[----:B------:R-:W-:-:S02]  /*eb80*/  LEA.HI R7, R7, R4, RZ, 0x3 ;  /* 0x0000000407077211 */ /* 0x000fc400078f18ff */
[----:B------:R-:W-:Y:S02]  /*eb90*/  LOP3.LUT R5, R5, 0x1c0, R6, 0xf8, !PT ;  /* 0x000001c005057812 */ /* 0x000fe400078ef806 */
[----:B------:R-:W-:Y:S01]  /*eba0*/  LOP3.LUT R6, R6, 0x1c0, RZ, 0xc0, !PT ;  /* 0x000001c006067812 */ /* 0x000fe200078ec0ff */
[----:B------:R-:W-:-:S03]  /*ebb0*/  IMAD.SHL.U32 R7, R7, 0x400, RZ ;  /* 0x0000040007077824 */ /* 0x000fc600078e00ff */
[----:B------:R-:W-:Y:S02]  /*ebc0*/  SHF.R.U32.HI R6, RZ, 0x3, R6 ;  /* 0x00000003ff067819 */ /* 0x000fe40000011606 */
[----:B------:R-:W-:Y:S02]  /*ebd0*/  LOP3.LUT R8, R7, 0x7fffe000, RZ, 0xc0, !PT ;  /* 0x7fffe00007087812 */ /* 0x000fe400078ec0ff */
[----:B------:R-:W-:Y:S02]  /*ebe0*/  LOP3.LUT R9, R5, R6, RZ, 0x3c, !PT ;  /* 0x0000000605097212 */ /* 0x000fe400078e3cff */
[----:B------:R-:W0:Y:S02]  /*ebf0*/  LDS.128 R4, [R21] ;  /* 0x0000000015047984 */ /* 0x000e240000000c00 */
[----:B------:R-:W-:-:S05]  /*ec00*/  IADD3 R9, R9, R8, R10 ;  /* 0x0000000809097210 */ /* 0x000fca0007ffe00a */
[----:B------:R-:W-:-:S05]  /*ec10*/  IMAD R26, R9, 0x2, R2 ;  /* 0x00000002091a7824 */ /* 0x000fca00078e0202 */
[----:B------:R-:W1:Y:S01]  /*ec20*/  LDS.128 R8, [R26+0x16400] ;  /* 0x016400001a087984 */ /* 0x000e620000000c00 */
[--C-:B0-----:R-:W-:Y:S02]  /*ec30*/  HADD2.F32 R27, -RZ, R4.reuse.H0_H0 ;  /* 0x20000004ff1b7230 */ /* 0x101fe40000004100 */
[----:B------:R-:W-:Y:S02]  /*ec40*/  HADD2.F32 R4, -RZ, R4.H1_H1 ;  /* 0x30000004ff047230 */ /* 0x000fe40000004100 */
[--C-:B------:R-:W-:Y:S02]  /*ec50*/  HADD2.F32 R29, -RZ, R5.reuse.H0_H0 ;  /* 0x20000005ff1d7230 */ /* 0x100fe40000004100 */
[----:B------:R-:W-:Y:S02]  /*ec60*/  HADD2.F32 R5, -RZ, R5.H1_H1 ;  /* 0x30000005ff057230 */ /* 0x000fe40000004100 */
[--C-:B------:R-:W-:Y:S02]  /*ec70*/  HADD2.F32 R30, -RZ, R6.reuse.H0_H0 ;  /* 0x20000006ff1e7230 */ /* 0x100fe40000004100 */
[----:B------:R-:W-:-:S02]  /*ec80*/  HADD2.F32 R6, -RZ, R6.H1_H1 ;  /* 0x30000006ff067230 */ /* 0x000fc40000004100 */
[--C-:B-1----:R-:W-:Y:S02]  /*ec90*/  HADD2.F32 R32, -RZ, R8.reuse.H0_H0 ;  /* 0x20000008ff207230 */ /* 0x102fe40000004100 */
[----:B------:R-:W-:Y:S02]  /*eca0*/  HADD2.F32 R8, -RZ, R8.H1_H1 ;  /* 0x30000008ff087230 */ /* 0x000fe40000004100 */
[--C-:B------:R-:W-:Y:S02]  /*ecb0*/  HADD2.F32 R33, -RZ, R9.reuse.H0_H0 ;  /* 0x20000009ff217230 */ /* 0x100fe40000004100 */
[C---:B------:R-:W-:Y:S01]  /*ecc0*/  FMUL.FTZ R40, R32.reuse, R38 ;  /* 0x0000002620287220 */ /* 0x040fe20000410000 */
[-C--:B------:R-:W-:Y:S01]  /*ecd0*/  FMUL.FTZ R32, R32, R36.reuse ;  /* 0x0000002420207220 */ /* 0x080fe20000410000 */
[----:B------:R-:W-:Y:S01]  /*ece0*/  FMUL.FTZ R41, R8, R39 ;  /* 0x0000002708297220 */ /* 0x000fe20000410000 */
[----:B------:R-:W-:Y:S02]  /*ecf0*/  HADD2.F32 R9, -RZ, R9.H1_H1 ;  /* 0x30000009ff097230 */ /* 0x000fe40000004100 */
[----:B------:R-:W-:Y:S01]  /*ed00*/  FFMA.FTZ R40, R27, R36, -R40 ;  /* 0x000000241b287223 */ /* 0x000fe20000010828 */
[----:B------:R-:W-:-:S02]  /*ed10*/  HADD2.F32 R36, -RZ, R15.H1_H1 ;  /* 0x3000000fff247230 */ /* 0x000fc40000004100 */
[----:B------:R-:W-:Y:S01]  /*ed20*/  FFMA.FTZ R38, R27, R38, R32 ;  /* 0x000000261b267223 */ /* 0x000fe20000010020 */
[----:B------:R-:W-:Y:S02]  /*ed30*/  HADD2.F32 R32, -RZ, R0.H1_H1 ;  /* 0x30000000ff207230 */ /* 0x000fe40000004100 */
[-C--:B------:R-:W-:Y:S01]  /*ed40*/  FMUL.FTZ R27, R8, R37.reuse ;  /* 0x00000025081b7220 */ /* 0x080fe20000410000 */
[C---:B------:R-:W-:Y:S01]  /*ed50*/  FFMA.FTZ R41, R4.reuse, R37, -R41 ;  /* 0x0000002504297223 */ /* 0x040fe20000010829 */
[C---:B------:R-:W-:Y:S01]  /*ed60*/  FMUL.FTZ R42, R33.reuse, R36 ;  /* 0x00000024212a7220 */ /* 0x040fe20000410000 */
[----:B------:R-:W-:Y:S02]  /*ed70*/  HADD2.F32 R8, -RZ, R20.H1_H1 ;  /* 0x30000014ff087230 */ /* 0x000fe40000004100 */
[-C--:B------:R-:W-:Y:S01]  /*ed80*/  FMUL.FTZ R33, R33, R32.reuse ;  /* 0x0000002021217220 */ /* 0x080fe20000410000 */
[----:B------:R-:W-:Y:S01]  /*ed90*/  FFMA.FTZ R39, R4, R39, R27 ;  /* 0x0000002704277223 */ /* 0x000fe2000001001b */
[----:B------:R-:W-:Y:S01]  /*eda0*/  FFMA.FTZ R42, R29, R32, -R42 ;  /* 0x000000201d2a7223 */ /* 0x000fe2000001082a */
[----:B------:R-:W-:-:S02]  /*edb0*/  HADD2.F32 R4, -RZ, R12.H1_H1 ;  /* 0x3000000cff047230 */ /* 0x000fc40000004100 */
[----:B------:R-:W-:Y:S01]  /*edc0*/  FFMA.FTZ R36, R29, R36, R33 ;  /* 0x000000241d247223 */ /* 0x000fe20000010021 */
[----:B------:R-:W-:Y:S02]  /*edd0*/  HADD2.F32 R34, -RZ, R10.H0_H0 ;  /* 0x2000000aff227230 */ /* 0x000fe40000004100 */
[C---:B------:R-:W-:Y:S01]  /*ede0*/  FMUL.FTZ R32, R9.reuse, R8 ;  /* 0x0000000809207220 */ /* 0x040fe20000410000 */
[----:B------:R-:W-:Y:S02]  /*edf0*/  HADD2.F32 R29, -RZ, R24.H0_H0 ;  /* 0x20000018ff1d7230 */ /* 0x000fe40000004100 */
[-C--:B------:R-:W-:Y:S01]  /*ee00*/  FMUL.FTZ R44, R9, R4.reuse ;  /* 0x00000004092c7220 */ /* 0x080fe20000410000 */
[----:B------:R-:W-:Y:S02]  /*ee10*/  HADD2.F32 R27, -RZ, R13.H0_H0 ;  /* 0x2000000dff1b7230 */ /* 0x000fe40000004100 */
[----:B------:R-:W-:Y:S01]  /*ee20*/  FFMA.FTZ R37, R5, R4, -R32 ;  /* 0x0000000405257223 */ /* 0x000fe20000010820 */
[----:B------:R-:W-:-:S02]  /*ee30*/  HADD2.F32 R10, -RZ, R10.H1_H1 ;  /* 0x3000000aff0a7230 */ /* 0x000fc40000004100 */
[C---:B------:R-:W-:Y:S01]  /*ee40*/  FMUL.FTZ R45, R34.reuse, R29 ;  /* 0x0000001d222d7220 */ /* 0x040fe20000410000 */
[----:B------:R-:W-:Y:S02]  /*ee50*/  HADD2.F32 R33, -RZ, R25.H0_H0 ;  /* 0x20000019ff217230 */ /* 0x000fe40000004100 */
[-C--:B------:R-:W-:Y:S01]  /*ee60*/  FMUL.FTZ R34, R34, R27.reuse ;  /* 0x0000001b22227220 */ /* 0x080fe20000410000 */
[----:B------:R-:W-:Y:S02]  /*ee70*/  HADD2.F32 R9, -RZ, R14.H0_H0 ;  /* 0x2000000eff097230 */ /* 0x000fe40000004100 */
[----:B------:R-:W-:Y:S01]  /*ee80*/  FFMA.FTZ R43, R5, R8, R44 ;  /* 0x00000008052b7223 */ /* 0x000fe2000001002c */
[----:B------:R-:W-:Y:S01]  /*ee90*/  FFMA.FTZ R45, R30, R27, -R45 ;  /* 0x0000001b1e2d7223 */ /* 0x000fe2000001082d */
[--C-:B------:R-:W-:Y:S02]  /*eea0*/  HADD2.F32 R35, -RZ, R11.reuse.H0_H0 ;  /* 0x2000000bff237230 */ /* 0x100fe40000004100 */
[----:B------:R-:W-:Y:S01]  /*eeb0*/  FMUL.FTZ R5, R10, R33 ;  /* 0x000000210a057220 */ /* 0x000fe20000410000 */
[----:B------:R-:W-:Y:S01]  /*eec0*/  FFMA.FTZ R34, R30, R29, R34 ;  /* 0x0000001d1e227223 */ /* 0x000fe20000010022 */
[----:B------:R-:W-:Y:S01]  /*eed0*/  FMUL.FTZ R27, R10, R9 ;  /* 0x000000090a1b7220 */ /* 0x000fe20000410000 */
[----:B------:R-:W-:-:S02]  /*eee0*/  HADD2.F32 R11, -RZ, R11.H1_H1 ;  /* 0x3000000bff0b7230 */ /* 0x000fc40000004100 */
[C---:B------:R-:W-:Y:S01]  /*eef0*/  FFMA.FTZ R32, R6.reuse, R9, -R5 ;  /* 0x0000000906207223 */ /* 0x040fe20000010805 */
[----:B------:R-:W-:Y:S02]  /*ef00*/  HADD2.F32 R10, -RZ, R24.H1_H1 ;  /* 0x30000018ff0a7230 */ /* 0x000fe40000004100 */
[----:B------:R-:W-:Y:S01]  /*ef10*/  FFMA.FTZ R27, R6, R33, R27 ;  /* 0x00000021061b7223 */ /* 0x000fe2000001001b */
[----:B------:R-:W-:Y:S01]  /*ef20*/  HADD2.F32 R30, -RZ, R25.H1_H1 ;  /* 0x30000019ff1e7230 */ /* 0x000fe20000004100 */
[----:B------:R-:W-:Y:S01]  /*ef30*/  F2FP.F16.F32.PACK_AB R9, R43, R36 ;  /* 0x000000242b09723e */ /* 0x000fe200000000ff */
[----:B------:R-:W-:Y:S02]  /*ef40*/  HADD2.F32 R4, -RZ, R13.H1_H1 ;  /* 0x3000000dff047230 */ /* 0x000fe40000004100 */
[----:B------:R-:W-:Y:S01]  /*ef50*/  FMUL.FTZ R6, R35, R10 ;  /* 0x0000000a23067220 */ /* 0x000fe20000410000 */
[----:B------:R-:W-:Y:S02]  /*ef60*/  HADD2.F32 R8, -RZ, R14.H1_H1 ;  /* 0x3000000eff087230 */ /* 0x000fe40000004100 */
[----:B------:R-:W-:Y:S01]  /*ef70*/  FMUL.FTZ R44, R11, R30 ;  /* 0x0000001e0b2c7220 */ /* 0x000fe20000410000 */
[----:B------:R-:W-:-:S02]  /*ef80*/  HADD2.F32 R31, -RZ, R7.H0_H0 ;  /* 0x20000007ff1f7230 */ /* 0x000fc40000004100 */
[----:B------:R-:W-:Y:S01]  /*ef90*/  FMUL.FTZ R35, R35, R4 ;  /* 0x0000000423237220 */ /* 0x000fe20000410000 */
[----:B------:R-:W-:Y:S02]  /*efa0*/  HADD2.F32 R7, -RZ, R7.H1_H1 ;  /* 0x30000007ff077230 */ /* 0x000fe40000004100 */
[----:B------:R-:W-:Y:S01]  /*efb0*/  FMUL.FTZ R5, R11, R8 ;  /* 0x000000080b057220 */ /* 0x000fe20000410000 */
[C---:B------:R-:W-:Y:S01]  /*efc0*/  FFMA.FTZ R11, R31.reuse, R4, -R6 ;  /* 0x000000041f0b7223 */ /* 0x040fe20000010806 */
[----:B------:R-:W-:Y:S01]  /*efd0*/  FFMA.FTZ R35, R31, R10, R35 ;  /* 0x0000000a1f237223 */ /* 0x000fe20000010023 */
[C---:B------:R-:W-:Y:S01]  /*efe0*/  FFMA.FTZ R44, R7.reuse, R8, -R44 ;  /* 0x00000008072c7223 */ /* 0x040fe2000001082c */
[----:B------:R-:W-:Y:S01]  /*eff0*/  FFMA.FTZ R30, R7, R30, R5 ;  /* 0x0000001e071e7223 */ /* 0x000fe20000010005 */
[----:B------:R-:W-:Y:S02]  /*f000*/  F2FP.F16.F32.PACK_AB R4, R41, R40 ;  /* 0x000000282904723e */ /* 0x000fe400000000ff */
[----:B------:R-:W-:-:S02]  /*f010*/  F2FP.F16.F32.PACK_AB R5, R37, R42 ;  /* 0x0000002a2505723e */ /* 0x000fc400000000ff */
[----:B------:R-:W-:Y:S02]  /*f020*/  F2FP.F16.F32.PACK_AB R6, R32, R45 ;  /* 0x0000002d2006723e */ /* 0x000fe400000000ff */
[----:B------:R-:W-:Y:S02]  /*f030*/  F2FP.F16.F32.PACK_AB R7, R44, R11 ;  /* 0x0000000b2c07723e */ /* 0x000fe400000000ff */
[----:B------:R-:W-:Y:S02]  /*f040*/  F2FP.F16.F32.PACK_AB R8, R39, R38 ;  /* 0x000000262708723e */ /* 0x000fe400000000ff */
[----:B------:R-:W-:Y:S01]  /*f050*/  F2FP.F16.F32.PACK_AB R10, R27, R34 ;  /* 0x000000221b0a723e */ /* 0x000fe200000000ff */
[----:B------:R1:W-:Y:S01]  /*f060*/  STS.128 [R21], R4 ;  /* 0x0000000415007388 */ /* 0x0003e20000000c00 */
[----:B------:R-:W-:-:S05]  /*f070*/  F2FP.F16.F32.PACK_AB R11, R30, R35 ;  /* 0x000000231e0b723e */ /* 0x000fca00000000ff */
[----:B------:R1:W-:Y:S02]  /*f080*/  STS.128 [R26+0x16400], R8 ;  /* 0x016400081a007388 */ /* 0x0003e40000000c00 */
.L_x_774:
[----:B------:R-:W-:Y:S05]  /*f090*/  BSYNC B1 ;  /* 0x0000000000017941 */ /* 0x000fea0003800000 */
.L_x_773:
[----:B------:R-:W-:Y:S04]  /*f0a0*/  BSSY B1, `(.L_x_775) ;  /* 0x0000067000017945 */ /* 0x000fe80003800000 */
[----:B------:R-:W-:Y:S05]  /*f0b0*/  @P2 BRA `(.L_x_776) ;  /* 0x0000000400942947 */ /* 0x000fea0003800000 */
[----:B-1----:R-:W2:Y:S04]  /*f0c0*/  LDL R10, [R1+0x40] ;  /* 0x00004000010a7983 */ /* 0x002ea80000100800 */
[----:B------:R-:W3:Y:S01]  /*f0d0*/  LDL R46, [R1+0x78] ;  /* 0x00007800012e7983 */ /* 0x000ee20000100800 */
[----:B------:R-:W1:Y:S01]  /*f0e0*/  S2R R5, SR_TID.X ;  /* 0x0000000000057919 */ /* 0x000e620000002100 */
[C---:B------:R-:W-:Y:S02]  /*f0f0*/  VIADD R6, R22.reuse, 0x20 ;  /* 0x0000002016067836 */ /* 0x040fe40000000000 */
[----:B------:R-:W-:Y:S02]  /*f100*/  VIADD R8, R22, 0x20 ;  /* 0x0000002016087836 */ /* 0x000fe40000000000 */
[----:B-1----:R-:W-:-:S05]  /*f110*/  VIADD R5, R5, 0xffffff80 ;  /* 0xffffff8005057836 */ /* 0x002fca0000000000 */
[----:B------:R-:W-:-:S04]  /*f120*/  SHF.R.S32.HI R4, RZ, 0x1f, R5 ;  /* 0x0000001fff047819 */ /* 0x000fc80000011405 */
[----:B------:R-:W-:-:S04]  /*f130*/  LEA.HI R4, R4, R5, RZ, 0x3 ;  /* 0x0000000504047211 */ /* 0x000fc800078f18ff */
[----:B------:R-:W-:-:S05]  /*f140*/  LOP3.LUT R4, R4, 0xfffffff8, RZ, 0xc0, !PT ;  /* 0xfffffff804047812 */ /* 0x000fca00078ec0ff */
[----:B------:R-:W-:-:S05]  /*f150*/  IMAD.IADD R4, R5, 0x1, -R4 ;  /* 0x0000000105047824 */ /* 0x000fca00078e0a04 */
[----:B------:R-:W-:Y:S01]  /*f160*/  LEA.HI R4, R3, R4, RZ, 0x1d ;  /* 0x0000000403047211 */ /* 0x000fe200078fe8ff */
[----:B------:R-:W-:Y:S01]  /*f170*/  IMAD.SHL.U32 R6, R6, 0x40, RZ ;  /* 0x0000004006067824 */ /* 0x000fe200078e00ff */
[----:B------:R-:W-:Y:S02]  /*f180*/  SHF.L.U32 R8, R8, 0x6, RZ ;  /* 0x0000000608087819 */ /* 0x000fe400000006ff */
[----:B------:R-:W-:Y:S02]  /*f190*/  SHF.R.S32.HI R7, RZ, 0x1f, R4 ;  /* 0x0000001fff077819 */ /* 0x000fe40000011404 */
[----:B------:R-:W-:Y:S02]  /*f1a0*/  SHF.L.U32 R5, R4, 0x3, RZ ;  /* 0x0000000304057819 */ /* 0x000fe400000006ff */
[----:B------:R-:W-:Y:S02]  /*f1b0*/  LEA.HI R7, R7, R4, RZ, 0x3 ;  /* 0x0000000407077211 */ /* 0x000fe400078f18ff */
[----:B------:R-:W-:-:S02]  /*f1c0*/  LOP3.LUT R8, R8, 0x1c0, RZ, 0xc0, !PT ;  /* 0x000001c008087812 */ /* 0x000fc400078ec0ff */
[----:B------:R-:W-:Y:S01]  /*f1d0*/  LOP3.LUT R6, R6, 0x1c0, RZ, 0xc0, !PT ;  /* 0x000001c006067812 */ /* 0x000fe200078ec0ff */
[----:B------:R-:W-:Y:S01]  /*f1e0*/  IMAD.SHL.U32 R7, R7, 0x400, RZ ;  /* 0x0000040007077824 */ /* 0x000fe200078e00ff */
[----:B------:R-:W-:Y:S02]  /*f1f0*/  LOP3.LUT R4, R8, 0x38, R5, 0xf8, !PT ;  /* 0x0000003808047812 */ /* 0x000fe400078ef805 */
[----:B------:R-:W-:Y:S02]  /*f200*/  SHF.R.U32.HI R6, RZ, 0x3, R6 ;  /* 0x00000003ff067819 */ /* 0x000fe40000011606 */
[----:B------:R-:W-:Y:S02]  /*f210*/  LOP3.LUT R9, R7, 0x7fffe000, RZ, 0xc0, !PT ;  /* 0x7fffe00007097812 */ /* 0x000fe400078ec0ff */
[----:B------:R-:W-:Y:S01]  /*f220*/  LOP3.LUT R8, R4, R6, RZ, 0x3c, !PT ;  /* 0x0000000604087212 */ /* 0x000fe200078e3cff */
[----:B------:R-:W-:Y:S02]  /*f230*/  HADD2.F32 R38, -RZ, R15.H0_H0 ;  /* 0x2000000fff267230 */ /* 0x000fe40000004100 */
[----:B------:R-:W-:-:S02]  /*f240*/  HADD2.F32 R36, -RZ, R0.H0_H0 ;  /* 0x20000000ff247230 */ /* 0x000fc40000004100 */
[----:B------:R-:W-:Y:S02]  /*f250*/  HADD2.F32 R40, -RZ, R20.H0_H0 ;  /* 0x20000014ff287230 */ /* 0x000fe40000004100 */
[----:B------:R-:W-:Y:S02]  /*f260*/  HADD2.F32 R43, -RZ, R15.H1_H1 ;  /* 0x3000000fff2b7230 */ /* 0x000fe40000004100 */
[----:B------:R-:W-:Y:S02]  /*f270*/  HADD2.F32 R41, -RZ, R0.H1_H1 ;  /* 0x30000000ff297230 */ /* 0x000fe40000004100 */
[----:B------:R-:W-:Y:S02]  /*f280*/  HADD2.F32 R45, -RZ, R20.H1_H1 ;  /* 0x30000014ff2d7230 */ /* 0x000fe40000004100 */
[----:B------:R-:W-:Y:S02]  /*f290*/  HADD2.F32 R44, -RZ, R25.H0_H0 ;  /* 0x20000019ff2c7230 */ /* 0x000fe40000004100 */
[----:B------:R-:W-:Y:S01]  /*f2a0*/  HADD2.F32 R42, -RZ, R14.H0_H0 ;  /* 0x2000000eff2a7230 */ /* 0x000fe20000004100 */
[----:B--2---:R-:W-:Y:S01]  /*f2b0*/  IADD3 R9, R8, R9, R10 ;  /* 0x0000000908097210 */ /* 0x004fe20007ffe00a */
[----:B---3--:R-:W1:Y:S04]  /*f2c0*/  LDS.128 R4, [R46] ;  /* 0x000000002e047984 */ /* 0x008e680000000c00 */
[----:B------:R-:W-:-:S05]  /*f2d0*/  IMAD R21, R9, 0x2, R2 ;  /* 0x0000000209157824 */ /* 0x000fca00078e0202 */
[----:B------:R-:W2:Y:S01]  /*f2e0*/  LDS.128 R8, [R21+0x16400] ;  /* 0x0164000015087984 */ /* 0x000ea20000000c00 */
[----:B-1----:R-:W-:Y:S02]  /*f2f0*/  HADD2.F32 R26, -RZ, R4.H0_H0 ;  /* 0x20000004ff1a7230 */ /* 0x002fe40000004100 */
[--C-:B--2---:R-:W-:Y:S02]  /*f300*/  HADD2.F32 R31, -RZ, R8.reuse.H0_H0 ;  /* 0x20000008ff1f7230 */ /* 0x104fe40000004100 */
[----:B------:R-:W-:-:S03]  /*f310*/  HADD2.F32 R8, -RZ, R8.H1_H1 ;  /* 0x30000008ff087230 */ /* 0x000fc60000004100 */
[-C--:B------:R-:W-:Y:S01]  /*f320*/  FMUL.FTZ R35, R38, R31.reuse ;  /* 0x0000001f26237220 */ /* 0x080fe20000410000 */
[C---:B------:R-:W-:Y:S01]  /*f330*/  FMUL.FTZ R31, R36.reuse, R31 ;  /* 0x0000001f241f7220 */ /* 0x040fe20000410000 */
[----:B------:R-:W-:Y:S02]  /*f340*/  HADD2.F32 R4, -RZ, R4.H1_H1 ;  /* 0x30000004ff047230 */ /* 0x000fe40000004100 */
[----:B------:R-:W-:Y:S01]  /*f350*/  FFMA.FTZ R35, R36, R26, -R35 ;  /* 0x0000001a24237223 */ /* 0x000fe20000010823 */
[----:B------:R-:W-:Y:S02]  /*f360*/  HADD2.F32 R36, -RZ, R12.H0_H0 ;  /* 0x2000000cff247230 */ /* 0x000fe40000004100 */
[----:B------:R-:W-:Y:S01]  /*f370*/  FMUL.FTZ R37, R40, R8 ;  /* 0x0000000828257220 */ /* 0x000fe20000410000 */
[----:B------:R-:W-:Y:S02]  /*f380*/  HADD2.F32 R32, -RZ, R9.H0_H0 ;  /* 0x20000009ff207230 */ /* 0x000fe40000004100 */
[----:B0-----:R-:W-:-:S02]  /*f390*/  HADD2.F32 R27, -RZ, R5.H0_H0 ;  /* 0x20000005ff1b7230 */ /* 0x001fc40000004100 */
[C---:B------:R-:W-:Y:S01]  /*f3a0*/  FMUL.FTZ R39, R36.reuse, R8 ;  /* 0x0000000824277220 */ /* 0x040fe20000410000 */
[----:B------:R-:W-:Y:S01]  /*f3b0*/  FFMA.FTZ R8, R36, R4, -R37 ;  /* 0x0000000424087223 */ /* 0x000fe20000010825 */
[----:B------:R-:W-:Y:S02]  /*f3c0*/  HADD2.F32 R9, -RZ, R9.H1_H1 ;  /* 0x30000009ff097230 */ /* 0x000fe40000004100 */
[----:B------:R-:W-:Y:S01]  /*f3d0*/  FMUL.FTZ R36, R43, R32 ;  /* 0x000000202b247220 */ /* 0x000fe20000410000 */
[----:B------:R-:W-:Y:S02]  /*f3e0*/  HADD2.F32 R37, -RZ, R12.H1_H1 ;  /* 0x3000000cff257230 */ /* 0x000fe40000004100 */
[----:B------:R-:W-:Y:S01]  /*f3f0*/  FFMA.FTZ R31, R38, R26, R31 ;  /* 0x0000001a261f7223 */ /* 0x000fe2000001001f */
[----:B------:R-:W-:Y:S02]  /*f400*/  HADD2.F32 R5, -RZ, R5.H1_H1 ;  /* 0x30000005ff057230 */ /* 0x000fe40000004100 */
[C---:B------:R-:W-:Y:S01]  /*f410*/  FMUL.FTZ R32, R41.reuse, R32 ;  /* 0x0000002029207220 */ /* 0x040fe20000410000 */
[----:B------:R-:W-:Y:S01]  /*f420*/  FFMA.FTZ R26, R40, R4, R39 ;  /* 0x00000004281a7223 */ /* 0x000fe20000010027 */
[----:B------:R-:W-:Y:S01]  /*f430*/  FFMA.FTZ R36, R41, R27, -R36 ;  /* 0x0000001b29247223 */ /* 0x000fe20000010824 */
[----:B------:R-:W-:-:S02]  /*f440*/  HADD2.F32 R33, -RZ, R10.H0_H0 ;  /* 0x2000000aff217230 */ /* 0x000fc40000004100 */
[-C--:B------:R-:W-:Y:S01]  /*f450*/  FMUL.FTZ R4, R45, R9.reuse ;  /* 0x000000092d047220 */ /* 0x080fe20000410000 */
[----:B------:R-:W-:Y:S02]  /*f460*/  HADD2.F32 R39, -RZ, R13.H0_H0 ;  /* 0x2000000dff277230 */ /* 0x000fe40000004100 */
[----:B------:R-:W-:Y:S02]  /*f470*/  HADD2.F32 R41, -RZ, R24.H0_H0 ;  /* 0x20000018ff297230 */ /* 0x000fe40000004100 */
[C---:B------:R-:W-:Y:S01]  /*f480*/  FMUL.FTZ R38, R37.reuse, R9 ;  /* 0x0000000925267220 */ /* 0x040fe20000410000 */
[----:B------:R-:W-:Y:S02]  /*f490*/  HADD2.F32 R10, -RZ, R10.H1_H1 ;  /* 0x3000000aff0a7230 */ /* 0x000fe40000004100 */
[----:B------:R-:W-:Y:S01]  /*f4a0*/  FFMA.FTZ R9, R37, R5, -R4 ;  /* 0x0000000525097223 */ /* 0x000fe20000010804 */
[--C-:B------:R-:W-:Y:S02]  /*f4b0*/  HADD2.F32 R29, -RZ, R6.reuse.H0_H0 ;  /* 0x20000006ff1d7230 */ /* 0x100fe40000004100 */
[----:B------:R-:W-:Y:S01]  /*f4c0*/  FFMA.FTZ R32, R43, R27, R32 ;  /* 0x0000001b2b207223 */ /* 0x000fe20000010020 */
[-C--:B------:R-:W-:Y:S01]  /*f4d0*/  FMUL.FTZ R4, R41, R33.reuse ;  /* 0x0000002129047220 */ /* 0x080fe20000410000 */
[----:B------:R-:W-:Y:S01]  /*f4e0*/  FMUL.FTZ R40, R39, R33 ;  /* 0x0000002127287220 */ /* 0x000fe20000410000 */
[----:B------:R-:W-:-:S02]  /*f4f0*/  HADD2.F32 R6, -RZ, R6.H1_H1 ;  /* 0x30000006ff067230 */ /* 0x000fc40000004100 */
[----:B------:R-:W-:Y:S01]  /*f500*/  FFMA.FTZ R27, R45, R5, R38 ;  /* 0x000000052d1b7223 */ /* 0x000fe20000010026 */
[-C--:B------:R-:W-:Y:S01]  /*f510*/  FMUL.FTZ R5, R44, R10.reuse ;  /* 0x0000000a2c057220 */ /* 0x080fe20000410000 */
[-C--:B------:R-:W-:Y:S01]  /*f520*/  FFMA.FTZ R33, R39, R29.reuse, -R4 ;  /* 0x0000001d27217223 */ /* 0x080fe20000010804 */
[----:B------:R-:W-:Y:S01]  /*f530*/  FFMA.FTZ R40, R41, R29, R40 ;  /* 0x0000001d29287223 */ /* 0x000fe20000010028 */
[C---:B------:R-:W-:Y:S01]  /*f540*/  FMUL.FTZ R29, R42.reuse, R10 ;  /* 0x0000000a2a1d7220 */ /* 0x040fe20000410000 */
[----:B------:R-:W-:Y:S01]  /*f550*/  FFMA.FTZ R10, R42, R6, -R5 ;  /* 0x000000062a0a7223 */ /* 0x000fe20000010805 */
[----:B------:R-:W-:Y:S02]  /*f560*/  HADD2.F32 R34, -RZ, R11.H0_H0 ;  /* 0x2000000bff227230 */ /* 0x000fe40000004100 */
[----:B------:R-:W-:Y:S02]  /*f570*/  HADD2.F32 R42, -RZ, R24.H1_H1 ;  /* 0x30000018ff2a7230 */ /* 0x000fe40000004100 */
[----:B------:R-:W-:-:S02]  /*f580*/  HADD2.F32 R38, -RZ, R13.H1_H1 ;  /* 0x3000000dff267230 */ /* 0x000fc40000004100 */
[----:B------:R-:W-:Y:S02]  /*f590*/  HADD2.F32 R11, -RZ, R11.H1_H1 ;  /* 0x3000000bff0b7230 */ /* 0x000fe40000004100 */
[----:B------:R-:W-:Y:S02]  /*f5a0*/  HADD2.F32 R41, -RZ, R25.H1_H1 ;  /* 0x30000019ff297230 */ /* 0x000fe40000004100 */
[----:B------:R-:W-:Y:S02]  /*f5b0*/  HADD2.F32 R39, -RZ, R14.H1_H1 ;  /* 0x3000000eff277230 */ /* 0x000fe40000004100 */
[-C--:B------:R-:W-:Y:S01]  /*f5c0*/  FMUL.FTZ R5, R42, R34.reuse ;  /* 0x000000222a057220 */ /* 0x080fe20000410000 */
[--C-:B------:R-:W-:Y:S02]  /*f5d0*/  HADD2.F32 R30, -RZ, R7.reuse.H0_H0 ;  /* 0x20000007ff1e7230 */ /* 0x100fe40000004100 */
[----:B------:R-:W-:Y:S01]  /*f5e0*/  FMUL.FTZ R37, R38, R34 ;  /* 0x0000002226257220 */ /* 0x000fe20000410000 */
[----:B------:R-:W-:-:S02]  /*f5f0*/  HADD2.F32 R7, -RZ, R7.H1_H1 ;  /* 0x30000007ff077230 */ /* 0x000fc40000004100 */
[----:B------:R-:W-:Y:S01]  /*f600*/  FFMA.FTZ R29, R44, R6, R29 ;  /* 0x000000062c1d7223 */ /* 0x000fe2000001001d */
[-C--:B------:R-:W-:Y:S01]  /*f610*/  FMUL.FTZ R4, R41, R11.reuse ;  /* 0x0000000b29047220 */ /* 0x080fe20000410000 */
[C---:B------:R-:W-:Y:S01]  /*f620*/  FMUL.FTZ R6, R39.reuse, R11 ;  /* 0x0000000b27067220 */ /* 0x040fe20000410000 */
[-C--:B------:R-:W-:Y:S01]  /*f630*/  FFMA.FTZ R11, R38, R30.reuse, -R5 ;  /* 0x0000001e260b7223 */ /* 0x080fe20000010805 */
[----:B------:R-:W-:Y:S01]  /*f640*/  FFMA.FTZ R37, R42, R30, R37 ;  /* 0x0000001e2a257223 */ /* 0x000fe20000010025 */
[-C--:B------:R-:W-:Y:S01]  /*f650*/  FFMA.FTZ R30, R39, R7.reuse, -R4 ;  /* 0x00000007271e7223 */ /* 0x080fe20000010804 */
[----:B------:R-:W-:Y:S01]  /*f660*/  FFMA.FTZ R34, R41, R7, R6 ;  /* 0x0000000729227223 */ /* 0x000fe20000010006 */
[----:B------:R-:W-:Y:S02]  /*f670*/  F2FP.F16.F32.PACK_AB R4, R8, R35 ;  /* 0x000000230804723e */ /* 0x000fe400000000ff */
[----:B------:R-:W-:Y:S02]  /*f680*/  F2FP.F16.F32.PACK_AB R5, R9, R36 ;  /* 0x000000240905723e */ /* 0x000fe400000000ff */
[----:B------:R-:W-:-:S02]  /*f690*/  F2FP.F16.F32.PACK_AB R6, R10, R33 ;  /* 0x000000210a06723e */ /* 0x000fc400000000ff */
[----:B------:R-:W-:Y:S02]  /*f6a0*/  F2FP.F16.F32.PACK_AB R7, R30, R11 ;  /* 0x0000000b1e07723e */ /* 0x000fe400000000ff */
[----:B------:R-:W-:Y:S02]  /*f6b0*/  F2FP.F16.F32.PACK_AB R8, R26, R31 ;  /* 0x0000001f1a08723e */ /* 0x000fe400000000ff */
[----:B------:R-:W-:Y:S02]  /*f6c0*/  F2FP.F16.F32.PACK_AB R9, R27, R32 ;  /* 0x000000201b09723e */ /* 0x000fe400000000ff */
[----:B------:R-:W-:Y:S02]  /*f6d0*/  F2FP.F16.F32.PACK_AB R10, R29, R40 ;  /* 0x000000281d0a723e */ /* 0x000fe400000000ff */
[----:B------:R-:W-:Y:S01]  /*f6e0*/  F2FP.F16.F32.PACK_AB R11, R34, R37 ;  /* 0x00000025220b723e */ /* 0x000fe200000000ff */
[----:B------:R2:W-:Y:S04]  /*f6f0*/  STS.128 [R46], R4 ;  /* 0x000000042e007388 */ /* 0x0005e80000000c00 */
[----:B------:R2:W-:Y:S02]  /*f700*/  STS.128 [R21+0x16400], R8 ;  /* 0x0164000815007388 */ /* 0x0005e40000000c00 */
.L_x_776:
[----:B------:R-:W-:Y:S05]  /*f710*/  BSYNC B1 ;  /* 0x0000000000017941 */ /* 0x000fea0003800000 */
.L_x_775:
[----:B------:R-:W-:Y:S04]  /*f720*/  BSSY B1, `(.L_x_777) ;  /* 0x0000067000017945 */ /* 0x000fe80003800000 */
[----:B------:R-:W-:Y:S05]  /*f730*/  @P1 BRA `(.L_x_778) ;  /* 0x0000000400941947 */ /* 0x000fea0003800000 */
[----:B-12---:R-:W2:Y:S04]  /*f740*/  LDL R10, [R1+0x3c] ;  /* 0x00003c00010a7983 */ /* 0x006ea80000100800 */
[----:B------:R-:W3:Y:S01]  /*f750*/  LDL R46, [R1+0x74] ;  /* 0x00007400012e7983 */ /* 0x000ee20000100800 */
[----:B------:R-:W1:Y:S01]  /*f760*/  S2R R5, SR_TID.X ;  /* 0x0000000000057919 */ /* 0x000e620000002100 */
[C---:B------:R-:W-:Y:S01]  /*f770*/  IADD3 R8, R22.reuse, 0x40, RZ ;  /* 0x0000004016087810 */ /* 0x040fe20007ffe0ff */
[----:B------:R-:W-:-:S04]  /*f780*/  VIADD R6, R22, 0x40 ;  /* 0x0000004016067836 */ /* 0x000fc80000000000 */
[----:B------:R-:W-:Y:S02]  /*f790*/  IMAD.SHL.U32 R6, R6, 0x40, RZ ;  /* 0x0000004006067824 */ /* 0x000fe400078e00ff */
[----:B-1----:R-:W-:-:S05]  /*f7a0*/  VIADD R5, R5, 0xffffff80 ;  /* 0xffffff8005057836 */ /* 0x002fca0000000000 */
[----:B------:R-:W-:-:S04]  /*f7b0*/  SHF.R.S32.HI R4, RZ, 0x1f, R5 ;  /* 0x0000001fff047819 */ /* 0x000fc80000011405 */
[----:B------:R-:W-:-:S04]  /*f7c0*/  LEA.HI R4, R4, R5, RZ, 0x3 ;  /* 0x0000000504047211 */ /* 0x000fc800078f18ff */
[----:B------:R-:W-:-:S04]  /*f7d0*/  LOP3.LUT R4, R4, 0xfffffff8, RZ, 0xc0, !PT ;  /* 0xfffffff804047812 */ /* 0x000fc800078ec0ff */
[----:B------:R-:W-:-:S04]  /*f7e0*/  IADD3 R4, R5, -R4, RZ ;  /* 0x8000000405047210 */ /* 0x000fc80007ffe0ff */
[----:B------:R-:W-:Y:S01]  /*f7f0*/  LEA.HI R4, R3, R4, RZ, 0x1d ;  /* 0x0000000403047211 */ /* 0x000fe200078fe8ff */
[----:B------:R-:W-:-:S03]  /*f800*/  IMAD.SHL.U32 R8, R8, 0x40, RZ ;  /* 0x0000004008087824 */ /* 0x000fc600078e00ff */
[----:B------:R-:W-:Y:S01]  /*f810*/  SHF.R.S32.HI R7, RZ, 0x1f, R4 ;  /* 0x0000001fff077819 */ /* 0x000fe20000011404 */
[----:B------:R-:W-:Y:S01]  /*f820*/  IMAD.SHL.U32 R5, R4, 0x8, RZ ;  /* 0x0000000804057824 */ /* 0x000fe200078e00ff */
[----:B------:R-:W-:Y:S02]  /*f830*/  LOP3.LUT R8, R8, 0x1c0, RZ, 0xc0, !PT ;  /* 0x000001c008087812 */ /* 0x000fe400078ec0ff */
[----:B------:R-:W-:Y:S02]  /*f840*/  LEA.HI R7, R7, R4, RZ, 0x3 ;  /* 0x0000000407077211 */ /* 0x000fe400078f18ff */
[----:B------:R-:W-:Y:S02]  /*f850*/  LOP3.LUT R6, R6, 0x1c0, RZ, 0xc0, !PT ;  /* 0x000001c006067812 */ /* 0x000fe400078ec0ff */
[----:B------:R-:W-:Y:S01]  /*f860*/  LOP3.LUT R4, R8, 0x38, R5, 0xf8, !PT ;  /* 0x0000003808047812 */ /* 0x000fe200078ef805 */
[----:B------:R-:W-:Y:S01]  /*f870*/  IMAD.SHL.U32 R7, R7, 0x400, RZ ;  /* 0x0000040007077824 */ /* 0x000fe200078e00ff */
[----:B------:R-:W-:-:S04]  /*f880*/  SHF.R.U32.HI R6, RZ, 0x3, R6 ;  /* 0x00000003ff067819 */ /* 0x000fc80000011606 */
[----:B------:R-:W-:Y:S02]  /*f890*/  LOP3.LUT R8, R4, R6, RZ, 0x3c, !PT ;  /* 0x0000000604087212 */ /* 0x000fe400078e3cff */
[----:B------:R-:W-:Y:S01]  /*f8a0*/  LOP3.LUT R9, R7, 0x7fffe000, RZ, 0xc0, !PT ;  /* 0x7fffe00007097812 */ /* 0x000fe200078ec0ff */
[--C-:B------:R-:W-:Y:S02]  /*f8b0*/  HADD2.F32 R38, -RZ, R15.reuse.H0_H0 ;  /* 0x2000000fff267230 */ /* 0x100fe40000004100 */
[----:B------:R-:W-:Y:S02]  /*f8c0*/  HADD2.F32 R36, -RZ, R0.H0_H0 ;  /* 0x20000000ff247230 */ /* 0x000fe40000004100 */
[----:B------:R-:W-:Y:S02]  /*f8d0*/  HADD2.F32 R40, -RZ, R20.H0_H0 ;  /* 0x20000014ff287230 */ /* 0x000fe40000004100 */
[----:B------:R-:W-:Y:S02]  /*f8e0*/  HADD2.F32 R43, -RZ, R15.H1_H1 ;  /* 0x3000000fff2b7230 */ /* 0x000fe40000004100 */
[----:B------:R-:W-:-:S02]  /*f8f0*/  HADD2.F32 R41, -RZ, R0.H1_H1 ;  /* 0x30000000ff297230 */ /* 0x000fc40000004100 */
        /* <DEDUP_REMOVED lines=73> */
.L_x_778:
[----:B------:R-:W-:Y:S05]  /*fd90*/  BSYNC B1 ;  /* 0x0000000000017941 */ /* 0x000fea0003800000 */
.L_x_777:
[----:B------:R-:W-:Y:S05]  /*fda0*/  @P0 BRA `(.L_x_765) ;  /* 0x0000000400940947 */ /* 0x000fea0003800000 */
[----:B-123--:R-:W2:Y:S04]  /*fdb0*/  LDL R9, [R1+0x38] ;  /* 0x0000380001097983 */ /* 0x00eea80000100800 */
[----:B------:R-:W3:Y:S01]  /*fdc0*/  LDL R42, [R1+0x70] ;  /* 0x00007000012a7983 */ /* 0x000ee20000100800 */
[----:B------:R-:W1:Y:S01]  /*fdd0*/  S2R R5, SR_TID.X ;  /* 0x0000000000057919 */ /* 0x000e620000002100 */
[----:B------:R-:W-:-:S04]  /*fde0*/  VIADD R7, R22, 0x60 ;  /* 0x0000006016077836 */ /* 0x000fc80000000000 */
[----:B------:R-:W-:Y:S01]  /*fdf0*/  IMAD.SHL.U32 R7, R7, 0x40, RZ ;  /* 0x0000004007077824 */ /* 0x000fe200078e00ff */
[----:B-1----:R-:W-:-:S04]  /*fe00*/  IADD3 R5, R5, -0x80, RZ ;  /* 0xffffff8005057810 */ /* 0x002fc80007ffe0ff */
[----:B------:R-:W-:-:S04]  /*fe10*/  SHF.R.S32.HI R4, RZ, 0x1f, R5 ;  /* 0x0000001fff047819 */ /* 0x000fc80000011405 */
[----:B------:R-:W-:-:S04]  /*fe20*/  LEA.HI R4, R4, R5, RZ, 0x3 ;  /* 0x0000000504047211 */ /* 0x000fc800078f18ff */
[----:B------:R-:W-:-:S05]  /*fe30*/  LOP3.LUT R4, R4, 0xfffffff8, RZ, 0xc0, !PT ;  /* 0xfffffff804047812 */ /* 0x000fca00078ec0ff */
[----:B------:R-:W-:Y:S02]  /*fe40*/  IMAD.IADD R4, R5, 0x1, -R4 ;  /* 0x0000000105047824 */ /* 0x000fe400078e0a04 */
[----:B------:R-:W-:-:S03]  /*fe50*/  VIADD R5, R22, 0x60 ;  /* 0x0000006016057836 */ /* 0x000fc60000000000 */
[----:B------:R-:W-:Y:S02]  /*fe60*/  LEA.HI R3, R3, R4, RZ, 0x1d ;  /* 0x0000000403037211 */ /* 0x000fe400078fe8ff */
[----:B------:R-:W-:Y:S02]  /*fe70*/  SHF.L.U32 R5, R5, 0x6, RZ ;  /* 0x0000000605057819 */ /* 0x000fe400000006ff */
[----:B------:R-:W-:Y:S01]  /*fe80*/  SHF.R.S32.HI R6, RZ, 0x1f, R3 ;  /* 0x0000001fff067819 */ /* 0x000fe20000011403 */
[----:B------:R-:W-:Y:S01]  /*fe90*/  IMAD.SHL.U32 R4, R3, 0x8, RZ ;  /* 0x0000000803047824 */ /* 0x000fe200078e00ff */
[----:B------:R-:W-:Y:S02]  /*fea0*/  LOP3.LUT R7, R7, 0x1c0, RZ, 0xc0, !PT ;  /* 0x000001c007077812 */ /* 0x000fe400078ec0ff */
[----:B------:R-:W-:Y:S02]  /*feb0*/  LEA.HI R6, R6, R3, RZ, 0x3 ;  /* 0x0000000306067211 */ /* 0x000fe400078f18ff */
[----:B------:R-:W-:-:S02]  /*fec0*/  LOP3.LUT R5, R5, 0x1c0, RZ, 0xc0, !PT ;  /* 0x000001c005057812 */ /* 0x000fc400078ec0ff */
        /* <DEDUP_REMOVED lines=8> */
[----:B------:R-:W-:Y:S02]  /*ff50*/  HADD2.F32 R36, -RZ, R12.H0_H0 ;  /* 0x2000000cff247230 */ /* 0x000fe40000004100 */
[----:B------:R-:W-:-:S02]  /*ff60*/  HADD2.F32 R40, -RZ, R15.H1_H1 ;  /* 0x3000000fff287230 */ /* 0x000fc40000004100 */
[----:B------:R-:W-:Y:S02]  /*ff70*/  HADD2.F32 R0, -RZ, R0.H1_H1 ;  /* 0x30000000ff007230 */ /* 0x000fe40000004100 */
[----:B------:R-:W-:Y:S02]  /*ff80*/  HADD2.F32 R41, -RZ, R20.H1_H1 ;  /* 0x30000014ff297230 */ /* 0x000fe40000004100 */
[----:B------:R-:W-:Y:S02]  /*ff90*/  HADD2.F32 R43, -RZ, R24.H0_H0 ;  /* 0x20000018ff2b7230 */ /* 0x000fe40000004100 */
[----:B------:R-:W-:Y:S01]  /*ffa0*/  HADD2.F32 R39, -RZ, R13.H0_H0 ;  /* 0x2000000dff277230 */ /* 0x000fe20000004100 */
[----:B--2---:R-:W-:-:S04]  /*ffb0*/  IADD3 R3, R3, R8, R9 ;  /* 0x0000000803037210 */ /* 0x004fc80007ffe009 */
[----:B------:R-:W-:Y:S01]  /*ffc0*/  LEA R3, R3, R2, 0x1 ;  /* 0x0000000203037211 */ /* 0x000fe200078e08ff */
[----:B---3--:R-:W-:Y:S04]  /*ffd0*/  LDS.128 R4, [R42] ;  /* 0x000000002a047984 */ /* 0x008fe80000000c00 */
[----:B------:R-:W1:Y:S02]  /*ffe0*/  LDS.128 R8, [R3+0x16400] ;  /* 0x0164000003087984 */ /* 0x000e640000000c00 */
[----:B-1----:R-:W-:Y:S02]  /*fff0*/  HADD2.F32 R30, -RZ, R8.H0_H0 ;  /* 0x20000008ff1e7230 */ /* 0x002fe40000004100 */
[----:B------:R-:W-:Y:S02]  /*10000*/  HADD2.F32 R21, -RZ, R4.H0_H0 ;  /* 0x20000004ff157230 */ /* 0x000fe40000004100 */
[----:B------:R-:W-:-:S02]  /*10010*/  HADD2.F32 R8, -RZ, R8.H1_H1 ;  /* 0x30000008ff087230 */ /* 0x000fc40000004100 */
[-C--:B------:R-:W-:Y:S01]  /*10020*/  FMUL.FTZ R34, R37, R30.reuse ;  /* 0x0000001e25227220 */ /* 0x080fe20000410000 */
[----:B------:R-:W-:Y:S02]  /*10030*/  HADD2.F32 R31, -RZ, R9.H0_H0 ;  /* 0x20000009ff1f7230 */ /* 0x000fe40000004100 */
[C---:B------:R-:W-:Y:S01]  /*10040*/  FMUL.FTZ R30, R35.reuse, R30 ;  /* 0x0000001e231e7220 */ /* 0x040fe20000410000 */
[----:B------:R-:W-:Y:S02]  /*10050*/  HADD2.F32 R4, -RZ, R4.H1_H1 ;  /* 0x30000004ff047230 */ /* 0x000fe40000004100 */
[-C--:B------:R-:W-:Y:S01]  /*10060*/  FFMA.FTZ R34, R35, R21.reuse, -R34 ;  /* 0x0000001523227223 */ /* 0x080fe20000010822 */
[----:B------:R-:W-:Y:S02]  /*10070*/  HADD2.F32 R26, -RZ, R5.H0_H0 ;  /* 0x20000005ff1a7230 */ /* 0x000fe40000004100 */
[----:B------:R-:W-:Y:S01]  /*10080*/  FFMA.FTZ R30, R37, R21, R30 ;  /* 0x00000015251e7223 */ /* 0x000fe2000001001e */
[----:B------:R-:W-:-:S02]  /*10090*/  HADD2.F32 R9, -RZ, R9.H1_H1 ;  /* 0x30000009ff097230 */ /* 0x000fc40000004100 */
[-C--:B------:R-:W-:Y:S01]  /*100a0*/  FMUL.FTZ R15, R38, R8.reuse ;  /* 0x00000008260f7220 */ /* 0x080fe20000410000 */
[----:B------:R-:W-:Y:S01]  /*100b0*/  FMUL.FTZ R21, R36, R8 ;  /* 0x0000000824157220 */ /* 0x000fe20000410000 */
[-C--:B------:R-:W-:Y:S01]  /*100c0*/  FMUL.FTZ R35, R40, R31.reuse ;  /* 0x0000001f28237220 */ /* 0x080fe20000410000 */
[----:B------:R-:W-:Y:S02]  /*100d0*/  HADD2.F32 R37, -RZ, R12.H1_H1 ;  /* 0x3000000cff257230 */ /* 0x000fe40000004100 */
[-C--:B------:R-:W-:Y:S01]  /*100e0*/  FFMA.FTZ R15, R36, R4.reuse, -R15 ;  /* 0x00000004240f7223 */ /* 0x080fe2000001080f */
[--C-:B------:R-:W-:Y:S02]  /*100f0*/  HADD2.F32 R32, -RZ, R10.reuse.H0_H0 ;  /* 0x2000000aff207230 */ /* 0x100fe40000004100 */
[----:B------:R-:W-:Y:S01]  /*10100*/  FMUL.FTZ R31, R0, R31 ;  /* 0x0000001f001f7220 */ /* 0x000fe20000410000 */
[----:B------:R-:W-:Y:S02]  /*10110*/  HADD2.F32 R5, -RZ, R5.H1_H1 ;  /* 0x30000005ff057230 */ /* 0x000fe40000004100 */
[----:B------:R-:W-:Y:S01]  /*10120*/  FFMA.FTZ R21, R38, R4, R21 ;  /* 0x0000000426157223 */ /* 0x000fe20000010015 */
[----:B------:R-:W-:Y:S01]  /*10130*/  FFMA.FTZ R35, R0, R26, -R35 ;  /* 0x0000001a00237223 */ /* 0x000fe20000010823 */
[----:B------:R-:W-:-:S02]  /*10140*/  HADD2.F32 R10, -RZ, R10.H1_H1 ;  /* 0x3000000aff0a7230 */ /* 0x000fc40000004100 */
[-C--:B------:R-:W-:Y:S01]  /*10150*/  FMUL.FTZ R0, R41, R9.reuse ;  /* 0x0000000929007220 */ /* 0x080fe20000410000 */
[----:B------:R-:W-:Y:S01]  /*10160*/  FMUL.FTZ R4, R37, R9 ;  /* 0x0000000925047220 */ /* 0x000fe20000410000 */
[----:B------:R-:W-:Y:S02]  /*10170*/  HADD2.F32 R36, -RZ, R25.H0_H0 ;  /* 0x20000019ff247230 */ /* 0x000fe40000004100 */
[----:B------:R-:W-:Y:S01]  /*10180*/  FFMA.FTZ R31, R40, R26, R31 ;  /* 0x0000001a281f7223 */ /* 0x000fe2000001001f */
[--C-:B0-----:R-:W-:Y:S02]  /*10190*/  HADD2.F32 R27, -RZ, R6.reuse.H0_H0 ;  /* 0x20000006ff1b7230 */ /* 0x101fe40000004100 */
[----:B------:R-:W-:Y:S01]  /*101a0*/  FMUL.FTZ R8, R43, R32 ;  /* 0x000000202b087220 */ /* 0x000fe20000410000 */
[----:B------:R-:W-:Y:S02]  /*101b0*/  HADD2.F32 R6, -RZ, R6.H1_H1 ;  /* 0x30000006ff067230 */ /* 0x000fe40000004100 */
[----:B------:R-:W-:Y:S01]  /*101c0*/  FFMA.FTZ R0, R37, R5, -R0 ;  /* 0x0000000525007223 */ /* 0x000fe20000010800 */
[----:B------:R-:W-:-:S02]  /*101d0*/  HADD2.F32 R26, -RZ, R14.H0_H0 ;  /* 0x2000000eff1a7230 */ /* 0x000fc40000004100 */
[----:B------:R-:W-:Y:S01]  /*101e0*/  FMUL.FTZ R32, R39, R32 ;  /* 0x0000002027207220 */ /* 0x000fe20000410000 */
[----:B------:R-:W-:Y:S01]  /*101f0*/  FFMA.FTZ R12, R41, R5, R4 ;  /* 0x00000005290c7223 */ /* 0x000fe20000010004 */
[----:B------:R-:W-:Y:S01]  /*10200*/  FMUL.FTZ R5, R36, R10 ;  /* 0x0000000a24057220 */ /* 0x000fe20000410000 */
[--C-:B------:R-:W-:Y:S02]  /*10210*/  HADD2.F32 R33, -RZ, R11.reuse.H0_H0 ;  /* 0x2000000bff217230 */ /* 0x100fe40000004100 */
[-C--:B------:R-:W-:Y:S01]  /*10220*/  FFMA.FTZ R20, R39, R27.reuse, -R8 ;  /* 0x0000001b27147223 */ /* 0x080fe20000010808 */
[----:B------:R-:W-:Y:S01]  /*10230*/  FFMA.FTZ R32, R43, R27, R32 ;  /* 0x0000001b2b207223 */ /* 0x000fe20000010020 */
[----:B------:R-:W-:Y:S02]  /*10240*/  HADD2.F32 R11, -RZ, R11.H1_H1 ;  /* 0x3000000bff0b7230 */ /* 0x000fe40000004100 */
[----:B------:R-:W-:Y:S01]  /*10250*/  FFMA.FTZ R27, R26, R6, -R5 ;  /* 0x000000061a1b7223 */ /* 0x000fe20000010805 */
[----:B------:R-:W-:-:S02]  /*10260*/  HADD2.F32 R37, -RZ, R24.H1_H1 ;  /* 0x30000018ff257230 */ /* 0x000fc40000004100 */
[----:B------:R-:W-:Y:S01]  /*10270*/  FMUL.FTZ R9, R26, R10 ;  /* 0x0000000a1a097220 */ /* 0x000fe20000410000 */
[----:B------:R-:W-:Y:S02]  /*10280*/  HADD2.F32 R39, -RZ, R25.H1_H1 ;  /* 0x30000019ff277230 */ /* 0x000fe40000004100 */
[----:B------:R-:W-:Y:S02]  /*10290*/  HADD2.F32 R5, -RZ, R13.H1_H1 ;  /* 0x3000000dff057230 */ /* 0x000fe40000004100 */
[----:B------:R-:W-:Y:S02]  /*102a0*/  HADD2.F32 R25, -RZ, R14.H1_H1 ;  /* 0x3000000eff197230 */ /* 0x000fe40000004100 */
[--C-:B------:R-:W-:Y:S02]  /*102b0*/  HADD2.F32 R29, -RZ, R7.reuse.H0_H0 ;  /* 0x20000007ff1d7230 */ /* 0x100fe40000004100 */
[----:B------:R-:W-:Y:S01]  /*102c0*/  FFMA.FTZ R13, R36, R6, R9 ;  /* 0x00000006240d7223 */ /* 0x000fe20000010009 */
[----:B------:R-:W-:-:S02]  /*102d0*/  HADD2.F32 R7, -RZ, R7.H1_H1 ;  /* 0x30000007ff077230 */ /* 0x000fc40000004100 */
[----:B------:R-:W-:Y:S01]  /*102e0*/  FMUL.FTZ R4, R37, R33 ;  /* 0x0000002125047220 */ /* 0x000fe20000410000 */
[----:B------:R-:W-:Y:S01]  /*102f0*/  FMUL.FTZ R8, R39, R11 ;  /* 0x0000000b27087220 */ /* 0x000fe20000410000 */
[----:B------:R-:W-:Y:S01]  /*10300*/  FMUL.FTZ R6, R5, R33 ;  /* 0x0000002105067220 */ /* 0x000fe20000410000 */
[----:B------:R-:W-:Y:S01]  /*10310*/  FMUL.FTZ R10, R25, R11 ;  /* 0x0000000b190a7220 */ /* 0x000fe20000410000 */
[----:B------:R-:W-:Y:S01]  /*10320*/  FFMA.FTZ R11, R5, R29, -R4 ;  /* 0x0000001d050b7223 */ /* 0x000fe20000010804 */
[----:B------:R-:W-:Y:S01]  /*10330*/  FFMA.FTZ R14, R25, R7, -R8 ;  /* 0x00000007190e7223 */ /* 0x000fe20000010808 */
[----:B------:R-:W-:Y:S01]  /*10340*/  FFMA.FTZ R29, R37, R29, R6 ;  /* 0x0000001d251d7223 */ /* 0x000fe20000010006 */
[----:B------:R-:W-:Y:S01]  /*10350*/  FFMA.FTZ R24, R39, R7, R10 ;  /* 0x0000000727187223 */ /* 0x000fe2000001000a */
[----:B------:R-:W-:Y:S02]  /*10360*/  F2FP.F16.F32.PACK_AB R4, R15, R34 ;  /* 0x000000220f04723e */ /* 0x000fe400000000ff */
[----:B------:R-:W-:-:S02]  /*10370*/  F2FP.F16.F32.PACK_AB R5, R0, R35 ;  /* 0x000000230005723e */ /* 0x000fc400000000ff */
[----:B------:R-:W-:Y:S02]  /*10380*/  F2FP.F16.F32.PACK_AB R6, R27, R20 ;  /* 0x000000141b06723e */ /* 0x000fe400000000ff */
[----:B------:R-:W-:Y:S02]  /*10390*/  F2FP.F16.F32.PACK_AB R7, R14, R11 ;  /* 0x0000000b0e07723e */ /* 0x000fe400000000ff */
[----:B------:R-:W-:Y:S02]  /*103a0*/  F2FP.F16.F32.PACK_AB R8, R21, R30 ;  /* 0x0000001e1508723e */ /* 0x000fe400000000ff */
[----:B------:R-:W-:Y:S02]  /*103b0*/  F2FP.F16.F32.PACK_AB R9, R12, R31 ;  /* 0x0000001f0c09723e */ /* 0x000fe400000000ff */
[----:B------:R-:W-:Y:S02]  /*103c0*/  F2FP.F16.F32.PACK_AB R10, R13, R32 ;  /* 0x000000200d0a723e */ /* 0x000fe400000000ff */
[----:B------:R-:W-:Y:S01]  /*103d0*/  F2FP.F16.F32.PACK_AB R11, R24, R29 ;  /* 0x0000001d180b723e */ /* 0x000fe200000000ff */
[----:B------:R4:W-:Y:S04]  /*103e0*/  STS.128 [R42], R4 ;  /* 0x000000042a007388 */ /* 0x0009e80000000c00 */
[----:B------:R4:W-:Y:S02]  /*103f0*/  STS.128 [R3+0x16400], R8 ;  /* 0x0164000803007388 */ /* 0x0009e40000000c00 */
.L_x_765:
[----:B------:R-:W-:Y:S05]  /*10400*/  BSYNC B0 ;  /* 0x0000000000007941 */ /* 0x000fea0003800000 */
.L_x_746:
[----:B------:R-:W-:Y:S01]  /*10410*/  @!PT LDS RZ, [RZ] ;  /* 0x00000000fffff984 */ /* 0x000fe20000000800 */
[----:B------:R-:W-:Y:S01]  /*10420*/  @!PT LDS RZ, [RZ] ;  /* 0x00000000fffff984 */ /* 0x000fe20000000800 */
[----:B------:R-:W-:Y:S01]  /*10430*/  @!PT LDS RZ, [RZ] ;  /* 0x00000000fffff984 */ /* 0x000fe20000000800 */
[----:B------:R-:W-:Y:S01]  /*10440*/  @!PT LDS RZ, [RZ] ;  /* 0x00000000fffff984 */ /* 0x000fe20000000800 */
[----:B------:R5:W-:Y:S06]  /*10450*/  MEMBAR.ALL.CTA ;  /* 0x0000000000007992 */ /* 0x000bec0000008000 */
[----:B-----5:R-:W5:Y:S01]  /*10460*/  FENCE.VIEW.ASYNC.S ;  /* 0x00000000000073c6 */ /* 0x020f620000000000 */
[----:B------:R-:W-:Y:S05]  /*10470*/  WARPSYNC.ALL ;  /* 0x0000000000007948 */ /* 0x000fea0003800000 */
[----:B-----5:R-:W-:Y:S06]  /*10480*/  BAR.SYNC.DEFER_BLOCKING 0xd, 0x100 ;  /* 0x0344000000007b1d */ /* 0x020fec0000010000 */
.L_x_744:
[----:B------:R-:W-:-:S13]  /*10490*/  ISETP.NE.AND P0, PT, R224, 0x3, PT ;  /* 0x00000003e000780c */ /* 0x000fda0003f05270 */
[----:B------:R-:W-:Y:S05]  /*104a0*/  @!P0 BRA `(.L_x_779) ;  /* 0x0000000000048947 */ /* 0x000fea0003800000 */
[----:B------:R-:W-:Y:S01]  /*104b0*/  BPT.TRAP 0x1 ;  /* 0x000000040000795c */ /* 0x000fe20000300000 */
.L_x_779:
[----:B0-2-4-:R-:W2:Y:S01]  /*104c0*/  LDL R3, [R1] ;  /* 0x0000000001037983 */ /* 0x015ea20000100800 */
[----:B------:R-:W-:Y:S01]  /*104d0*/  IMAD R0, R222, 0x8, R2 ;  /* 0x00000008de007824 */ /* 0x000fe200078e0202 */
[----:B--2---:R-:W-:-:S04]  /*104e0*/  SHF.L.U32 R3, R3, 0x1f, RZ ;  /* 0x0000001f03037819 */ /* 0x004fc800000006ff */
[----:B------:R0:W2:Y:S01]  /*104f0*/  SYNCS.PHASECHK.TRANS64.TRYWAIT P2, [R0+URZ+0x34830], R3 ;  /* 0x03483003000075a7 */ /* 0x0000a2000804017f */
[----:B------:R-:W-:Y:S05]  /*10500*/  @!P0 BRA `(.L_x_780) ;  /* 0x0000000000048947 */ /* 0x000fea0003800000 */
[----:B------:R-:W-:Y:S01]  /*10510*/  BPT.TRAP 0x1 ;  /* 0x000000040000795c */ /* 0x000fe20000300000 */
.L_x_780:
[----:B-1-3--:R-:W1:Y:S01]  /*10520*/  S2R R4, SR_TID.X ;  /* 0x0000000000047919 */ /* 0x00ae620000002100 */
[----:B------:R-:W-:Y:S01]  /*10530*/  IMAD.MOV.U32 R87, RZ, RZ, RZ ;  /* 0x000000ffff577224 */ /* 0x000fe200078e00ff */
[----:B-1----:R-:W-:-:S04]  /*10540*/  LOP3.LUT R4, R4, 0x7f, RZ, 0xc0, !PT ;  /* 0x0000007f04047812 */ /* 0x002fc800078ec0ff */
[----:B------:R-:W-:Y:S01]  /*10550*/  ISETP.NE.AND P1, PT, R4, RZ, PT ;  /* 0x000000ff0400720c */ /* 0x000fe20003f25270 */
[----:B--2---:R-:W-:-:S12]  /*10560*/  @P2 BRA `(.L_x_781) ;  /* 0x0000000000082947 */ /* 0x004fd80003800000 */
[----:B------:R-:W1:Y:S02]  /*10570*/  SYNCS.PHASECHK.TRANS64.TRYWAIT P2, [R0+URZ+0x34830], R3 ;  /* 0x03483003000075a7 */ /* 0x000e64000804017f */
[----:B-1----:R-:W-:Y:S05]  /*10580*/  @!P2 BRA `(.L_x_782) ;  /* 0x0000017000cca947 */ /* 0x002fea0003800000 */
.L_x_781:
[----:B------:R-:W-:Y:S05]  /*10590*/  WARPSYNC.ALL ;  /* 0x0000000000007948 */ /* 0x000fea0003800000 */
[----:B01----:R-:W-:Y:S01]  /*105a0*/  VIADD R3, R2, 0x1e400 ;  /* 0x0001e40002037836 */ /* 0x003fe20000000000 */
[----:B------:R-:W-:Y:S01]  /*105b0*/  R2UR UR56, R28 ;  /* 0x000000001c3872ca */ /* 0x000fe200000e0000 */
[----:B------:R-:W-:Y:S01]  /*105c0*/  IMAD.MOV.U32 R5, RZ, RZ, 0x40000040 ;  /* 0x40000040ff057424 */ /* 0x000fe200078e00ff */
[----:B------:R-:W-:Y:S01]  /*105d0*/  WARPGROUP.ARRIVE ;  /* 0x00000000000079c5 */ /* 0x000fe20000000000 */
[----:B------:R-:W-:Y:S01]  /*105e0*/  UMOV UR9, 0x40000040 ;  /* 0x4000004000097882 */ /* 0x000fe20000000000 */
[----:B------:R-:W-:Y:S01]  /*105f0*/  SHF.R.U32.HI R3, RZ, 0x4, R3 ;  /* 0x00000004ff037819 */ /* 0x000fe20000011603 */
[----:B------:R-:W-:Y:S01]  /*10600*/  IMAD.MOV.U32 R13, RZ, RZ, 0x40000040 ;  /* 0x40000040ff0d7424 */ /* 0x000fe200078e00ff */
[----:B------:R-:W-:Y:S01]  /*10610*/  R2UR UR11, R5 ;  /* 0x00000000050b72ca */ /* 0x000fe200000e0000 */
[----:B------:R-:W-:Y:S01]  /*10620*/  IMAD.MOV.U32 R15, RZ, RZ, 0x40000040 ;  /* 0x40000040ff0f7424 */ /* 0x000fe200078e00ff */
[----:B------:R-:W-:Y:S01]  /*10630*/  LOP3.LUT R3, R3, 0x3fff, RZ, 0xc0, !PT ;  /* 0x00003fff03037812 */ /* 0x000fe200078ec0ff */
[----:B------:R-:W-:Y:S01]  /*10640*/  IMAD.U32 R21, RZ, RZ, UR9 ;  /* 0x00000009ff157e24 */ /* 0x000fe2000f8e00ff */
[----:B------:R-:W-:-:S02]  /*10650*/  MOV R11, 0x40000040 ;  /* 0x40000040000b7802 */ /* 0x000fc40000000f00 */
[----:B------:R-:W-:Y:S01]  /*10660*/  MOV R8, UR37 ;  /* 0x0000002500087c02 */ /* 0x000fe20008000f00 */
[----:B------:R-:W-:Y:S01]  /*10670*/  ULOP3.LUT UR56, UR56, 0x10000, URZ, 0xfc, !UPT ;  /* 0x0001000038387892 */ /* 0x000fe2000f8efc3f */
[----:B------:R-:W-:Y:S01]  /*10680*/  LOP3.LUT R4, R3, 0x10000, RZ, 0xfc, !PT ;  /* 0x0001000003047812 */ /* 0x000fe200078efcff */
[----:B------:R-:W-:Y:S01]  /*10690*/  UMOV UR37, UR9 ;  /* 0x0000000900257c82 */ /* 0x000fe20008000000 */
[----:B------:R-:W-:Y:S01]  /*106a0*/  R2UR UR15, R11 ;  /* 0x000000000b0f72ca */ /* 0x000fe200000e0000 */
[----:B------:R-:W-:Y:S01]  /*106b0*/  UMOV UR13, UR37 ;  /* 0x00000025000d7c82 */ /* 0x000fe20008000000 */
[----:B------:R-:W-:Y:S01]  /*106c0*/  MOV R9, UR36 ;  /* 0x0000002400097c02 */ /* 0x000fe20008000f00 */
[----:B------:R0:W-:Y:S01]  /*106d0*/  STL [R1+0x1c], R4 ;  /* 0x00001c0401007387 */ /* 0x0001e20000100800 */
[----:B------:R-:W-:Y:S01]  /*106e0*/  UMOV UR8, UR56 ;  /* 0x0000003800087c82 */ /* 0x000fe20008000000 */
[----:B------:R-:W-:Y:S01]  /*106f0*/  R2UR UR23, R13 ;  /* 0x000000000d1772ca */ /* 0x000fe200000e0000 */
[----:B------:R-:W-:Y:S01]  /*10700*/  UMOV UR36, UR8 ;  /* 0x0000000800247c82 */ /* 0x000fe20008000000 */
[----:B------:R-:W-:Y:S01]  /*10710*/  UMOV UR21, UR37 ;  /* 0x0000002500157c82 */ /* 0x000fe20008000000 */
[----:B------:R-:W-:Y:S01]  /*10720*/  UMOV UR12, UR36 ;  /* 0x00000024000c7c82 */ /* 0x000fe20008000000 */
[----:B------:R-:W-:Y:S01]  /*10730*/  UMOV UR20, UR36 ;  /* 0x0000002400147c82 */ /* 0x000fe20008000000 */
[----:B------:R-:W-:Y:S01]  /*10740*/  R2UR UR55, R15 ;  /* 0x000000000f3772ca */ /* 0x000fe200000e0000 */
[----:B------:R-:W-:Y:S01]  /*10750*/  UMOV UR52, UR36 ;  /* 0x0000002400347c82 */ /* 0x000fe20008000000 */
[----:B------:R-:W-:Y:S01]  /*10760*/  UMOV UR53, UR37 ;  /* 0x0000002500357c82 */ /* 0x000fe20008000000 */
[----:B0-----:R-:W-:Y:S01]  /*10770*/  IMAD R4, R222, 0xb00, R4 ;  /* 0x00000b00de047824 */ /* 0x001fe200078e0204 */
[----:B------:R-:W-:Y:S01]  /*10780*/  R2UR UR35, R11 ;  /* 0x000000000b2372ca */ /* 0x000fe200000e0000 */
[----:B------:R-:W-:Y:S01]  /*10790*/  UMOV UR32, UR36 ;  /* 0x0000002400207c82 */ /* 0x000fe20008000000 */
[----:B------:R-:W-:Y:S01]  /*107a0*/  UMOV UR33, UR37 ;  /* 0x0000002500217c82 */ /* 0x000fe20008000000 */
[C---:B------:R-:W-:Y:S01]  /*107b0*/  VIADD R12, R4.reuse, 0x100 ;  /* 0x00000100040c7836 */ /* 0x040fe20000000000 */
[C---:B------:R-:W-:Y:S01]  /*107c0*/  R2UR UR10, R4.reuse ;  /* 0x00000000040a72ca */ /* 0x040fe200000e0000 */
[C---:B------:R-:W-:Y:S01]  /*107d0*/  VIADD R14, R4.reuse, 0x180 ;  /* 0x00000180040e7836 */ /* 0x040fe20000000000 */
[----:B------:R-:W-:Y:S01]  /*107e0*/  IADD3 R10, R4, 0x80, RZ ;  /* 0x00000080040a7810 */ /* 0x000fe20007ffe0ff */
[----:B------:R-:W-:Y:S01]  /*107f0*/  UMOV UR28, UR36 ;  /* 0x00000024001c7c82 */ /* 0x000fe20008000000 */
[----:B------:R-:W-:Y:S01]  /*10800*/  R2UR UR22, R12 ;  /* 0x000000000c1672ca */ /* 0x000fe200000e0000 */
[----:B------:R-:W-:Y:S01]  /*10810*/  UMOV UR29, UR37 ;  /* 0x00000025001d7c82 */ /* 0x000fe20008000000 */
[----:B------:R-:W-:Y:S01]  /*10820*/  R2UR UR14, R10 ;  /* 0x000000000a0e72ca */ /* 0x000fe200000e0000 */
[----:B------:R-:W-:Y:S01]  /*10830*/  VIADD R10, R4, 0x200 ;  /* 0x00000200040a7836 */ /* 0x000fe20000000000 */
[----:B------:R-:W-:Y:S01]  /*10840*/  R2UR UR54, R14 ;  /* 0x000000000e3672ca */ /* 0x000fe200000e0000 */
[C---:B------:R-:W-:Y:S01]  /*10850*/  VIADD R14, R4.reuse, 0x300 ;  /* 0x00000300040e7836 */ /* 0x040fe20000000000 */
[----:B------:R-:W-:Y:S01]  /*10860*/  IADD3 R12, R4, 0x280, RZ ;  /* 0x00000280040c7810 */ /* 0x000fe20007ffe0ff */
[----:B------:R-:W-:Y:S01]  /*10870*/  UMOV UR44, UR36 ;  /* 0x00000024002c7c82 */ /* 0x000fe20008000000 */
[----:B------:R-:W-:Y:S01]  /*10880*/  R2UR UR34, R10 ;  /* 0x000000000a2272ca */ /* 0x000fe200000e0000 */
[----:B------:R-:W-:Y:S01]  /*10890*/  HGMMA.64x16x16.F32 R112, gdesc[UR8], RZ, !UPT, gsb0 ;  /* 0x00200000087079f0 */ /* 0x000fe2000c0008ff */
[----:B------:R-:W-:Y:S01]  /*108a0*/  R2UR UR30, R12 ;  /* 0x000000000c1e72ca */ /* 0x000fe200000e0000 */
[----:B------:R-:W-:Y:S01]  /*108b0*/  UMOV UR45, UR37 ;  /* 0x00000025002d7c82 */ /* 0x000fe20008000000 */
[----:B------:R-:W-:Y:S01]  /*108c0*/  R2UR UR31, R13 ;  /* 0x000000000d1f72ca */ /* 0x000fe200000e0000 */
[----:B------:R-:W-:Y:S01]  /*108d0*/  VIADD R10, R4, 0x380 ;  /* 0x00000380040a7836 */ /* 0x000fe20000000000 */
[----:B------:R-:W-:Y:S01]  /*108e0*/  R2UR UR46, R14 ;  /* 0x000000000e2e72ca */ /* 0x000fe200000e0000 */
[----:B------:R-:W-:Y:S01]  /*108f0*/  UMOV UR24, UR36 ;  /* 0x0000002400187c82 */ /* 0x000fe20008000000 */
        /* <DEDUP_REMOVED lines=9> */
[----:B------:R-:W-:Y:S01]  /*10990*/  UMOV UR4, UR36 ;  /* 0x0000002400047c82 */ /* 0x000fe20008000000 */
[C---:B------:R-:W-:Y:S01]  /*109a0*/  IADD3 R10, R4.reuse, 0x480, RZ ;  /* 0x00000480040a7810 */ /* 0x040fe20007ffe0ff */
        /* <DEDUP_REMOVED lines=9> */
[----:B------:R-:W-:Y:S01]  /*10a40*/  MOV R6, UR39 ;  /* 0x0000002700067c02 */ /* 0x000fe20008000f00 */
[----:B------:R-:W-:Y:S01]  /*10a50*/  IMAD.MOV.U32 R11, RZ, RZ, 0x40000040 ;  /* 0x40000040ff0b7424 */ /* 0x000fe200078e00ff */
[----:B------:R-:W-:Y:S01]  /*10a60*/  MOV R7, UR38 ;  /* 0x0000002600077c02 */ /* 0x000fe20008000f00 */
[----:B------:R-:W-:Y:S01]  /*10a70*/  UMOV UR37, 0x40000040 ;  /* 0x4000004000257882 */ /* 0x000fe20000000000 */
[----:B------:R-:W-:Y:S01]  /*10a80*/  R2UR UR38, R10 ;  /* 0x000000000a2672ca */ /* 0x000fe200000e0000 */
[C---:B------:R-:W-:Y:S01]  /*10a90*/  VIADD R14, R4.reuse, 0x82 ;  /* 0x00000082040e7836 */ /* 0x040fe20000000000 */
[----:B------:R-:W-:Y:S01]  /*10aa0*/  R2UR UR39, R11 ;  /* 0x000000000b2772ca */ /* 0x000fe200000e0000 */
[----:B------:R-:W-:Y:S01]  /*10ab0*/  VIADD R12, R4, 0x102 ;  /* 0x00000102040c7836 */ /* 0x000fe20000000000 */
[----:B------:R-:W-:Y:S01]  /*10ac0*/  MOV R20, UR8 ;  /* 0x0000000800147c02 */ /* 0x000fe20008000f00 */
[----:B------:R-:W-:Y:S01]  /*10ad0*/  UIADD3 UR8, UR56, 0x2, URZ ;  /* 0x0000000238087890 */ /* 0x000fe2000fffe03f */
[----:B------:R-:W-:Y:S01]  /*10ae0*/  MOV R15, 0x40000040 ;  /* 0x40000040000f7802 */ /* 0x000fe20000000f00 */
[----:B------:R-:W-:Y:S01]  /*10af0*/  IMAD.MOV.U32 R13, RZ, RZ, 0x40000040 ;  /* 0x40000040ff0d7424 */ /* 0x000fe200078e00ff */
[----:B------:R-:W-:Y:S01]  /*10b00*/  R2UR UR10, R14 ;  /* 0x000000000e0a72ca */ /* 0x000fe200000e0000 */
[----:B------:R-:W-:Y:S01]  /*10b10*/  VIADD R10, R4, 0x182 ;  /* 0x00000182040a7836 */ /* 0x000fe20000000000 */
[----:B------:R-:W-:Y:S01]  /*10b20*/  R2UR UR11, R15 ;  /* 0x000000000f0b72ca */ /* 0x000fe200000e0000 */
[----:B------:R0:W-:Y:S01]  /*10b30*/  STL.64 [R1+0x10], R20 ;  /* 0x0000101401007387 */ /* 0x0001e20000100a00 */
[----:B------:R-:W-:Y:S01]  /*10b40*/  UMOV UR36, UR8 ;  /* 0x0000000800247c82 */ /* 0x000fe20008000000 */
[----:B------:R-:W-:Y:S01]  /*10b50*/  R2UR UR50, R12 ;  /* 0x000000000c3272ca */ /* 0x000fe200000e0000 */
[----:B------:R-:W-:Y:S01]  /*10b60*/  VIADD R12, R4, 0x202 ;  /* 0x00000202040c7836 */ /* 0x000fe20000000000 */
[----:B------:R-:W-:Y:S01]  /*10b70*/  R2UR UR51, R13 ;  /* 0x000000000d3372ca */ /* 0x000fe200000e0000 */
[----:B------:R-:W-:Y:S01]  /*10b80*/  IMAD.MOV.U32 R13, RZ, RZ, 0x40000040 ;  /* 0x40000040ff0d7424 */ /* 0x000fe200078e00ff */
[----:B------:R-:W-:Y:S01]  /*10b90*/  MOV R11, 0x40000040 ;  /* 0x40000040000b7802 */ /* 0x000fe20000000f00 */
[----:B------:R-:W-:Y:S01]  /*10ba0*/  @!P1 VIADD R0, R0, 0x34840 ;  /* 0x0003484000009836 */ /* 0x000fe20000000000 */
[----:B------:R-:W-:Y:S01]  /*10bb0*/  IADD3 R14, R4, 0x4, RZ ;  /* 0x00000004040e7810 */ /* 0x000fe20007ffe0ff */
[----:B------:R-:W-:Y:S01]  /*10bc0*/  ULDC UR61, c[0x0][0x988] ;  /* 0x00026200003d7ab9 */ /* 0x000fe20000000800 */
[----:B------:R-:W-:-:S02]  /*10bd0*/  WARPGROUP.DEPBAR.LE gsb0, 0x0 ;  /* 0x00008000000079c5 */ /* 0x000fc40000010000 */
[----:B------:R-:W-:Y:S01]  /*10be0*/  WARPGROUP.ARRIVE ;  /* 0x00000000000079c5 */ /* 0x000fe20000000000 */
[----:B------:R-:W-:Y:S01]  /*10bf0*/  IMAD.MOV.U32 R15, RZ, RZ, 0x40000040 ;  /* 0x40000040ff0f7424 */ /* 0x000fe200078e00ff */
[----:B------:R-:W2:Y:S01]  /*10c00*/  LDL R120, [R1+0x80] ;  /* 0x0000800001787983 */ /* 0x000ea20000100800 */
[----:B0-----:R-:W-:Y:S02]  /*10c10*/  IMAD.U32 R20, RZ, RZ, UR36 ;  /* 0x00000024ff147e24 */ /* 0x001fe4000f8e00ff */
[----:B------:R-:W-:Y:S01]  /*10c20*/  IMAD.U32 R21, RZ, RZ, UR37 ;  /* 0x00000025ff157e24 */ /* 0x000fe2000f8e00ff */
[----:B------:R-:W-:Y:S01]  /*10c30*/  HGMMA.64x16x16.F32 R104, gdesc[UR12], RZ, !UPT, gsb0 ;  /* 0x002000000c6879f0 */ /* 0x000fe2000c0008ff */
[----:B------:R-:W-:Y:S01]  /*10c40*/  R2UR UR14, R10 ;  /* 0x000000000a0e72ca */ /* 0x000fe200000e0000 */
[----:B------:R-:W-:Y:S01]  /*10c50*/  VIADD R10, R4, 0x282 ;  /* 0x00000282040a7836 */ /* 0x000fe20000000000 */
[----:B------:R-:W-:Y:S02]  /*10c60*/  R2UR UR15, R11 ;  /* 0x000000000b0f72ca */ /* 0x000fe400000e0000 */
[----:B------:R-:W-:Y:S01]  /*10c70*/  MOV R11, 0x40000040 ;  /* 0x40000040000b7802 */ /* 0x000fe20000000f00 */
[----:B------:R-:W-:-:S02]  /*10c80*/  WARPGROUP.DEPBAR.LE gsb0, 0x0 ;  /* 0x00008000000079c5 */ /* 0x000fc40000010000 */
[----:B------:R-:W-:-:S06]  /*10c90*/  WARPGROUP.ARRIVE ;  /* 0x00000000000079c5 */ /* 0x000fcc0000000000 */
[----:B------:R-:W-:Y:S01]  /*10ca0*/  HGMMA.64x16x16.F32 R96, gdesc[UR20], RZ, !UPT, gsb0 ;  /* 0x00200000146079f0 */ /* 0x000fe2000c0008ff */
[----:B------:R-:W-:Y:S01]  /*10cb0*/  R2UR UR22, R12 ;  /* 0x000000000c1672ca */ /* 0x000fe200000e0000 */
[----:B------:R-:W-:Y:S01]  /*10cc0*/  VIADD R12, R4, 0x302 ;  /* 0x00000302040c7836 */ /* 0x000fe20000000000 */
[----:B------:R-:W-:Y:S01]  /*10cd0*/  R2UR UR23, R13 ;  /* 0x000000000d1772ca */ /* 0x000fe200000e0000 */
[----:B------:R-:W-:Y:S01]  /*10ce0*/  IMAD.MOV.U32 R13, RZ, RZ, 0x40000040 ;  /* 0x40000040ff0d7424 */ /* 0x000fe200078e00ff */
[----:B------:R-:W-:Y:S02]  /*10cf0*/  WARPGROUP.DEPBAR.LE gsb0, 0x0 ;  /* 0x00008000000079c5 */ /* 0x000fe40000010000 */
[----:B------:R-:W-:-:S06]  /*10d00*/  WARPGROUP.ARRIVE ;  /* 0x00000000000079c5 */ /* 0x000fcc0000000000 */
[----:B------:R-:W-:Y:S03]  /*10d10*/  HGMMA.64x16x16.F32 R88, gdesc[UR52], RZ, !UPT, gsb0 ;  /* 0x00200000345879f0 */ /* 0x000fe6000c0008ff */
[----:B------:R-:W-:Y:S02]  /*10d20*/  WARPGROUP.DEPBAR.LE gsb0, 0x0 ;  /* 0x00008000000079c5 */ /* 0x000fe40000010000 */
[----:B------:R-:W-:-:S06]  /*10d30*/  WARPGROUP.ARRIVE ;  /* 0x00000000000079c5 */ /* 0x000fcc0000000000 */
[----:B------:R-:W-:Y:S01]  /*10d40*/  HGMMA.64x16x16.F32 R72, gdesc[UR32], RZ, !UPT, gsb0 ;  /* 0x00200000204879f0 */ /* 0x000fe2000c0008ff */
[----:B------:R-:W-:Y:S01]  /*10d50*/  R2UR UR34, R10 ;  /* 0x000000000a2272ca */ /* 0x000fe200000e0000 */
[----:B------:R-:W-:Y:S01]  /*10d60*/  VIADD R10, R4, 0x382 ;  /* 0x00000382040a7836 */ /* 0x000fe20000000000 */
[----:B------:R-:W-:Y:S02]  /*10d70*/  R2UR UR35, R11 ;  /* 0x000000000b2372ca */ /* 0x000fe400000e0000 */
[----:B------:R-:W-:Y:S01]  /*10d80*/  MOV R11, 0x40000040 ;  /* 0x40000040000b7802 */ /* 0x000fe20000000f00 */
[----:B------:R-:W-:Y:S02]  /*10d90*/  WARPGROUP.DEPBAR.LE gsb0, 0x0 ;  /* 0x00008000000079c5 */ /* 0x000fe40000010000 */
        /* <DEDUP_REMOVED lines=12> */
[----:B------:R-:W-:Y:S01]  /*10e60*/  UMOV UR44, UR36 ;  /* 0x00000024002c7c82 */ /* 0x000fe20008000000 */
[----:B------:R-:W-:Y:S01]  /*10e70*/  UMOV UR45, UR37 ;  /* 0x00000025002d7c82 */ /* 0x000fe20008000000 */
[----:B------:R-:W-:Y:S02]  /*10e80*/  R2UR UR26, R10 ;  /* 0x000000000a1a72ca */ /* 0x000fe400000e0000 */
[----:B------:R-:W-:Y:S01]  /*10e90*/  R2UR UR27, R11 ;  /* 0x000000000b1b72ca */ /* 0x000fe200000e0000 */
[----:B------:R-:W-:Y:S02]  /*10ea0*/  WARPGROUP.DEPBAR.LE gsb0, 0x0 ;  /* 0x00008000000079c5 */ /* 0x000fe40000010000 */
[----:B------:R-:W-:Y:S01]  /*10eb0*/  WARPGROUP.ARRIVE ;  /* 0x00000000000079c5 */ /* 0x000fe20000000000 */
[----:B------:R-:W-:Y:S01]  /*10ec0*/  UMOV UR8, UR44 ;  /* 0x0000002c00087c82 */ /* 0x000fe20008000000 */
[----:B------:R-:W-:Y:S01]  /*10ed0*/  UMOV UR9, UR45 ;  /* 0x0000002d00097c82 */ /* 0x000fe20008000000 */
[----:B------:R-:W-:Y:S01]  /*10ee0*/  UMOV UR48, UR44 ;  /* 0x0000002c00307c82 */ /* 0x000fe20008000000 */
[----:B------:R-:W-:Y:S01]  /*10ef0*/  UMOV UR49, UR45 ;  /* 0x0000002d00317c82 */ /* 0x000fe20008000000 */
[----:B------:R-:W-:Y:S01]  /*10f00*/  UMOV UR12, UR44 ;  /* 0x0000002c000c7c82 */ /* 0x000fe20008000000 */
[----:B------:R-:W-:Y:S01]  /*10f10*/  HGMMA.64x16x16.F32 R40, gdesc[UR16], RZ, !UPT, gsb0 ;  /* 0x00200000102879f0 */ /* 0x000fe2000c0008ff */
        /* <DEDUP_REMOVED lines=9> */
[----:B------:R-:W-:Y:S01]  /*10fb0*/  R2UR UR18, R12 ;  /* 0x000000000c1272ca */ /* 0x000fe200000e0000 */
[----:B------:R-:W-:Y:S01]  /*10fc0*/  UMOV UR16, UR44 ;  /* 0x0000002c00107c82 */ /* 0x000fe20008000000 */
[----:B------:R-:W-:Y:S01]  /*10fd0*/  R2UR UR19, R13 ;  /* 0x000000000d1372ca */ /* 0x000fe200000e0000 */
[----:B------:R-:W-:Y:S01]  /*10fe0*/  UMOV UR17, UR45 ;  /* 0x0000002d00117c82 */ /* 0x000fe20008000000 */
[----:B------:R-:W-:Y:S01]  /*10ff0*/  VIADD R10, R4, 0x482 ;  /* 0x00000482040a7836 */ /* 0x000fe20000000000 */
[----:B------:R-:W-:-:S02]  /*11000*/  WARPGROUP.DEPBAR.LE gsb0, 0x0 ;  /* 0x00008000000079c5 */ /* 0x000fc40000010000 */
[----:B------:R-:W-:Y:S01]  /*11010*/  WARPGROUP.ARRIVE ;  /* 0x00000000000079c5 */ /* 0x000fe20000000000 */
[----:B------:R-:W-:Y:S02]  /*11020*/  IMAD.MOV.U32 R11, RZ, RZ, 0x40000040 ;  /* 0x40000040ff0b7424 */ /* 0x000fe400078e00ff */
[----:B------:R-:W-:-:S03]  /*11030*/  VIADD R12, R4, 0x502 ;  /* 0x00000502040c7836 */ /* 0x000fc60000000000 */
[----:B------:R-:W-:Y:S03]  /*11040*/  HGMMA.64x16x16.F32 R32, gdesc[UR4], RZ, !UPT, gsb0 ;  /* 0x00200000042079f0 */ /* 0x000fe6000c0008ff */
[----:B------:R-:W-:Y:S02]  /*11050*/  WARPGROUP.DEPBAR.LE gsb0, 0x0 ;  /* 0x00008000000079c5 */ /* 0x000fe40000010000 */
[----:B------:R-:W-:-:S06]  /*11060*/  WARPGROUP.ARRIVE ;  /* 0x00000000000079c5 */ /* 0x000fcc0000000000 */
[----:B------:R-:W-:Y:S03]  /*11070*/  HGMMA.64x16x16.F32 R24, gdesc[UR40], RZ, !UPT, gsb0 ;  /* 0x00200000281879f0 */ /* 0x000fe6000c0008ff */
        /* <DEDUP_REMOVED lines=27> */
[----:B------:R-:W-:Y:S02]  /*11230*/  R2UR UR42, R10 ;  /* 0x000000000a2a72ca */ /* 0x000fe400000e0000 */
[----:B------:R-:W-:Y:S01]  /*11240*/  R2UR UR43, R11 ;  /* 0x000000000b2b72ca */ /* 0x000fe200000e0000 */
[----:B------:R-:W-:Y:S01]  /*11250*/  UMOV UR40, UR44 ;  /* 0x0000002c00287c82 */ /* 0x000fe20008000000 */
[----:B------:R-:W-:Y:S01]  /*11260*/  UMOV UR41, UR45 ;  /* 0x0000002d00297c82 */ /* 0x000fe20008000000 */
[----:B------:R-:W-:Y:S02]  /*11270*/  WARPGROUP.DEPBAR.LE gsb0, 0x0 ;  /* 0x00008000000079c5 */ /* 0x000fe40000010000 */
[----:B------:R-:W-:-:S08]  /*11280*/  WARPGROUP.ARRIVE ;  /* 0x00000000000079c5 */ /* 0x000fd00000000000 */
[----:B------:R-:W-:Y:S01]  /*11290*/  HGMMA.64x16x16.F32 R32, gdesc[UR40], R32, gsb0 ;  /* 0x00200000282079f0 */ /* 0x000fe20008000820 */
[----:B------:R-:W-:Y:S02]  /*112a0*/  MOV R13, 0x40000040 ;  /* 0x40000040000d7802 */ /* 0x000fe40000000f00 */
[----:B------:R-:W-:Y:S02]  /*112b0*/  R2UR UR46, R12 ;  /* 0x000000000c2e72ca */ /* 0x000fe400000e0000 */
[----:B------:R-:W-:Y:S01]  /*112c0*/  R2UR UR47, R13 ;  /* 0x000000000d2f72ca */ /* 0x000fe200000e0000 */
[----:B------:R-:W-:Y:S02]  /*112d0*/  WARPGROUP.DEPBAR.LE gsb0, 0x0 ;  /* 0x00008000000079c5 */ /* 0x000fe40000010000 */
[----:B------:R-:W-:-:S10]  /*112e0*/  WARPGROUP.ARRIVE ;  /* 0x00000000000079c5 */ /* 0x000fd40000000000 */
[----:B------:R-:W-:Y:S01]  /*112f0*/  HGMMA.64x16x16.F32 R24, gdesc[UR44], R24, gsb0 ;  /* 0x002000002c1879f0 */ /* 0x000fe20008000818 */
[----:B------:R-:W-:Y:S02]  /*11300*/  R2UR UR54, R14 ;  /* 0x000000000e3672ca */ /* 0x000fe400000e0000 */
[----:B------:R-:W-:Y:S01]  /*11310*/  R2UR UR55, R15 ;  /* 0x000000000f3772ca */ /* 0x000fe200000e0000 */
[----:B------:R-:W-:Y:S01]  /*11320*/  UIADD3 UR4, UR56, 0x4, URZ ;  /* 0x0000000438047890 */ /* 0x000fe2000fffe03f */
[----:B------:R-:W-:-:S06]  /*11330*/  UMOV UR53, 0x40000040 ;  /* 0x4000004000357882 */ /* 0x000fcc0000000000 */
[----:B------:R-:W-:Y:S01]  /*11340*/  UMOV UR52, UR4 ;  /* 0x0000000400347c82 */ /* 0x000fe20008000000 */
[----:B------:R-:W-:Y:S02]  /*11350*/  WARPGROUP.DEPBAR.LE gsb0, 0x0 ;  /* 0x00008000000079c5 */ /* 0x000fe40000010000 */
[----:B------:R-:W-:-:S06]  /*11360*/  WARPGROUP.ARRIVE ;  /* 0x00000000000079c5 */ /* 0x000fcc0000000000 */
[----:B------:R-:W-:Y:S01]  /*11370*/  HGMMA.64x16x16.F32 R112, gdesc[UR52], R112, gsb0 ;  /* 0x00200000347079f0 */ /* 0x000fe20008000870 */
[----:B------:R-:W-:Y:S01]  /*11380*/  R2UR UR39, R6 ;  /* 0x00000000062772ca */ /* 0x000fe200000e0000 */
[----:B------:R-:W-:Y:S01]  /*11390*/  VIADD R6, R4, 0x84 ;  /* 0x0000008404067836 */ /* 0x000fe20000000000 */
[----:B------:R-:W-:Y:S02]  /*113a0*/  R2UR UR38, R7 ;  /* 0x00000000072672ca */ /* 0x000fe400000e0000 */
[----:B------:R-:W-:Y:S02]  /*113b0*/  MOV R7, 0x40000040 ;  /* 0x4000004000077802 */ /* 0x000fe40000000f00 */
[----:B------:R-:W-:Y:S02]  /*113c0*/  R2UR UR6, R6 ;  /* 0x00000000060672ca */ /* 0x000fe400000e0000 */
[----:B------:R-:W-:Y:S01]  /*113d0*/  R2UR UR7, R7 ;  /* 0x00000000070772ca */ /* 0x000fe200000e0000 */
[----:B------:R-:W-:Y:S01]  /*113e0*/  UMOV UR40, UR52 ;  /* 0x0000003400287c82 */ /* 0x000fe20008000000 */
[----:B------:R-:W-:Y:S01]  /*113f0*/  UMOV UR41, UR53 ;  /* 0x0000003500297c82 */ /* 0x000fe20008000000 */
[----:B------:R-:W-:Y:S01]  /*11400*/  UMOV UR4, UR40 ;  /* 0x0000002800047c82 */ /* 0x000fe20008000000 */
[----:B------:R-:W-:Y:S01]  /*11410*/  UMOV UR5, UR41 ;  /* 0x0000002900057c82 */ /* 0x000fe20008000000 */
[----:B------:R-:W-:-:S02]  /*11420*/  WARPGROUP.DEPBAR.LE gsb0, 0x0 ;  /* 0x00008000000079c5 */ /* 0x000fc40000010000 */
[----:B------:R-:W-:-:S06]  /*11430*/  WARPGROUP.ARRIVE ;  /* 0x00000000000079c5 */ /* 0x000fcc0000000000 */
[----:B------:R-:W-:Y:S01]  /*11440*/  HGMMA.64x16x16.F32 R104, gdesc[UR4], R104, gsb0 ;  /* 0x00200000046879f0 */ /* 0x000fe20008000868 */
[----:B------:R-:W-:Y:S01]  /*11450*/  R2UR UR37, R8 ;  /* 0x00000000082572ca */ /* 0x000fe200000e0000 */
[----:B------:R-:W-:Y:S01]  /*11460*/  VIADD R8, R4, 0x104 ;  /* 0x0000010404087836 */ /* 0x000fe20000000000 */
[----:B------:R-:W-:Y:S01]  /*11470*/  R2UR UR36, R9 ;  /* 0x00000000092472ca */ /* 0x000fe200000e0000 */
[----:B------:R-:W-:-:S03]  /*11480*/  IMAD.MOV.U32 R9, RZ, RZ, 0x40000040 ;  /* 0x40000040ff097424 */ /* 0x000fc600078e00ff */
[----:B------:R-:W-:Y:S02]  /*11490*/  R2UR UR10, R8 ;  /* 0x00000000080a72ca */ /* 0x000fe400000e0000 */
[----:B------:R-:W-:Y:S01]  /*114a0*/  R2UR UR11, R9 ;  /* 0x00000000090b72ca */ /* 0x000fe200000e0000 */
[----:B------:R-:W-:Y:S01]  /*114b0*/  UMOV UR8, UR40 ;  /* 0x0000002800087c82 */ /* 0x000fe20008000000 */
[----:B------:R-:W-:Y:S01]  /*114c0*/  UMOV UR9, UR41 ;  /* 0x0000002900097c82 */ /* 0x000fe20008000000 */
[----:B------:R-:W-:Y:S02]  /*114d0*/  WARPGROUP.DEPBAR.LE gsb0, 0x0 ;  /* 0x00008000000079c5 */ /* 0x000fe40000010000 */
[----:B------:R-:W-:-:S08]  /*114e0*/  WARPGROUP.ARRIVE ;  /* 0x00000000000079c5 */ /* 0x000fd00000000000 */
[----:B------:R-:W-:Y:S01]  /*114f0*/  HGMMA.64x16x16.F32 R96, gdesc[UR8], R96, gsb0 ;  /* 0x00200000086079f0 */ /* 0x000fe20008000860 */
[----:B------:R-:W-:Y:S01]  /*11500*/  VIADD R6, R4, 0x184 ;  /* 0x0000018404067836 */ /* 0x000fe20000000000 */
[----:B------:R-:W-:-:S04]  /*11510*/  MOV R7, 0x40000040 ;  /* 0x4000004000077802 */ /* 0x000fc80000000f00 */
[----:B------:R-:W-:Y:S02]  /*11520*/  R2UR UR14, R6 ;  /* 0x00000000060e72ca */ /* 0x000fe400000e0000 */
[----:B------:R-:W-:Y:S01]  /*11530*/  R2UR UR15, R7 ;  /* 0x00000000070f72ca */ /* 0x000fe200000e0000 */
[----:B------:R-:W-:Y:S01]  /*11540*/  UMOV UR12, UR40 ;  /* 0x00000028000c7c82 */ /* 0x000fe20008000000 */
[----:B------:R-:W-:Y:S01]  /*11550*/  UMOV UR13, UR41 ;  /* 0x00000029000d7c82 */ /* 0x000fe20008000000 */
[----:B------:R-:W-:Y:S02]  /*11560*/  WARPGROUP.DEPBAR.LE gsb0, 0x0 ;  /* 0x00008000000079c5 */ /* 0x000fe40000010000 */
[----:B------:R-:W-:-:S08]  /*11570*/  WARPGROUP.ARRIVE ;  /* 0x00000000000079c5 */ /* 0x000fd00000000000 */
[----:B------:R-:W-:Y:S01]  /*11580*/  HGMMA.64x16x16.F32 R88, gdesc[UR12], R88, gsb0 ;  /* 0x002000000c5879f0 */ /* 0x000fe20008000858 */
[----:B------:R-:W-:Y:S02]  /*11590*/  VIADD R8, R4, 0x204 ;  /* 0x0000020404087836 */ /* 0x000fe40000000000 */
        /* <DEDUP_REMOVED lines=17> */
[----:B------:R-:W-:Y:S01]  /*116b0*/  IMAD.MOV.U32 R7, RZ, RZ, 0x40000040 ;  /* 0x40000040ff077424 */ /* 0x000fe200078e00ff */
[----:B------:R-:W-:-:S04]  /*116c0*/  IADD3 R6, R4, 0x304, RZ ;  /* 0x0000030404067810 */ /* 0x000fc80007ffe0ff */
        /* <DEDUP_REMOVED lines=34> */
[----:B------:R-:W-:Y:S02]  /*118f0*/  IADD3 R10, R4, 0x504, RZ ;  /* 0x00000504040a7810 */ /* 0x000fe40007ffe0ff */
[----:B------:R-:W-:Y:S02]  /*11900*/  MOV R11, 0x40000040 ;  /* 0x40000040000b7802 */ /* 0x000fe40000000f00 */
[----:B------:R-:W-:Y:S02]  /*11910*/  R2UR UR42, R10 ;  /* 0x000000000a2a72ca */ /* 0x000fe400000e0000 */
[----:B------:R-:W-:Y:S01]  /*11920*/  R2UR UR43, R11 ;  /* 0x000000000b2b72ca */ /* 0x000fe200000e0000 */
[----:B------:R-:W-:Y:S02]  /*11930*/  WARPGROUP.DEPBAR.LE gsb0, 0x0 ;  /* 0x00008000000079c5 */ /* 0x000fe40000010000 */
[----:B------:R-:W-:-:S10]  /*11940*/  WARPGROUP.ARRIVE ;  /* 0x00000000000079c5 */ /* 0x000fd40000000000 */
[----:B------:R-:W-:Y:S01]  /*11950*/  HGMMA.64x16x16.F32 R24, gdesc[UR40], R24, gsb0 ;  /* 0x00200000281879f0 */ /* 0x000fe20008000818 */
[----:B------:R-:W-:Y:S02]  /*11960*/  VIADD R6, R4, 0x6 ;  /* 0x0000000604067836 */ /* 0x000fe40000000000 */
[----:B------:R-:W-:-:S03]  /*11970*/  IMAD.MOV.U32 R7, RZ, RZ, 0x40000040 ;  /* 0x40000040ff077424 */ /* 0x000fc600078e00ff */
        /* <DEDUP_REMOVED lines=8> */
[----:B------:R-:W-:Y:S01]  /*11a00*/  VIADD R6, R4, 0x86 ;  /* 0x0000008604067836 */ /* 0x000fe20000000000 */
[----:B------:R-:W-:-:S04]  /*11a10*/  MOV R7, 0x40000040 ;  /* 0x4000004000077802 */ /* 0x000fc80000000f00 */
[----:B------:R-:W-:Y:S02]  /*11a20*/  R2UR UR6, R6 ;  /* 0x00000000060672ca */ /* 0x000fe400000e0000 */
[----:B------:R-:W-:Y:S01]  /*11a30*/  R2UR UR7, R7 ;  /* 0x00000000070772ca */ /* 0x000fe200000e0000 */
[----:B------:R-:W-:Y:S01]  /*11a40*/  UMOV UR44, UR48 ;  /* 0x00000030002c7c82 */ /* 0x000fe20008000000 */
[----:B------:R-:W-:Y:S01]  /*11a50*/  UMOV UR45, UR49 ;  /* 0x00000031002d7c82 */ /* 0x000fe20008000000 */
[----:B------:R-:W-:Y:S01]  /*11a60*/  UMOV UR4, UR44 ;  /* 0x0000002c00047c82 */ /* 0x000fe20008000000 */
[----:B------:R-:W-:Y:S01]  /*11a70*/  UMOV UR5, UR45 ;  /* 0x0000002d00057c82 */ /* 0x000fe20008000000 */
[----:B------:R-:W-:Y:S02]  /*11a80*/  WARPGROUP.DEPBAR.LE gsb0, 0x0 ;  /* 0x00008000000079c5 */ /* 0x000fe40000010000 */
[----:B------:R-:W-:-:S06]  /*11a90*/  WARPGROUP.ARRIVE ;  /* 0x00000000000079c5 */ /* 0x000fcc0000000000 */
        /* <DEDUP_REMOVED lines=243> */
[----:B------:R-:W-:Y:S01]  /*129d0*/  UMOV UR12, UR40 ;  /* 0x00000028000c7c82 */ /* 0x000fe20008000000 */
[----:B------:R-:W-:Y:S01]  /*129e0*/  UMOV UR13, UR41 ;  /* 0x00000029000d7c82 */ /* 0x000fe20008000000 */
[----:B------:R-:W-:-:S02]  /*129f0*/  WARPGROUP.DEPBAR.LE gsb0, 0x0 ;  /* 0x00008000000079c5 */ /* 0x000fc40000010000 */
        /* <DEDUP_REMOVED lines=43> */
[----:B------:R-:W-:Y:S01]  /*12cb0*/  UMOV UR5, 0x40000040 ;  /* 0x4000004000057882 */ /* 0x000fe20000000000 */
        /* <DEDUP_REMOVED lines=61> */
[----:B------:R-:W-:Y:S02]  /*13090*/  WARPGROUP.DEPBAR.LE gsb0, 0x0 ;  /* 0x00008000000079c5 */ /* 0x000fe40000010000 */
[----:B------:R-:W-:-:S10]  /*130a0*/  WARPGROUP.ARRIVE ;  /* 0x00000000000079c5 */ /* 0x000fd40000000000 */
[----:B------:R-:W-:Y:S01]  /*130b0*/  HGMMA.64x16x16.F32 R48, gdesc[UR4], R48, gsb0 ;  /* 0x00200000043079f0 */ /* 0x000fe20008000830 */
[----:B------:R-:W-:Y:S01]  /*130c0*/  IMAD.MOV.U32 R7, RZ, RZ, 0x40000040 ;  /* 0x40000040ff077424 */ /* 0x000fe200078e00ff */
[C---:B------:R-:W-:Y:S01]  /*130d0*/  IADD3 R6, R4.reuse, 0x984, RZ ;  /* 0x0000098404067810 */ /* 0x040fe20007ffe0ff */
[----:B------:R-:W-:Y:S01]  /*130e0*/  UMOV UR8, UR4 ;  /* 0x0000000400087c82 */ /* 0x000fe20008000000 */
[----:B------:R-:W-:Y:S01]  /*130f0*/  UMOV UR9, UR5 ;  /* 0x0000000500097c82 */ /* 0x000fe20008000000 */
[----:B------:R-:W-:Y:S01]  /*13100*/  VIADD R8, R4, 0xa04 ;  /* 0x00000a0404087836 */ /* 0x000fe20000000000 */
[----:B------:R-:W-:Y:S01]  /*13110*/  R2UR UR10, R6 ;  /* 0x00000000060a72ca */ /* 0x000fe200000e0000 */
[----:B------:R-:W-:Y:S01]  /*13120*/  IMAD.MOV.U32 R9, RZ, RZ, 0x40000040 ;  /* 0x40000040ff097424 */ /* 0x000fe200078e00ff */
[----:B------:R-:W-:Y:S01]  /*13130*/  R2UR UR11, R7 ;  /* 0x00000000070b72ca */ /* 0x000fe200000e0000 */
[----:B------:R-:W-:Y:S01]  /*13140*/  UMOV UR12, UR4 ;  /* 0x00000004000c7c82 */ /* 0x000fe20008000000 */
[----:B------:R-:W-:Y:S01]  /*13150*/  UMOV UR13, UR5 ;  /* 0x00000005000d7c82 */ /* 0x000fe20008000000 */
[----:B------:R-:W-:Y:S01]  /*13160*/  UMOV UR16, UR4 ;  /* 0x0000000400107c82 */ /* 0x000fe20008000000 */
[----:B------:R-:W-:Y:S01]  /*13170*/  UMOV UR17, UR5 ;  /* 0x0000000500117c82 */ /* 0x000fe20008000000 */
[----:B------:R-:W-:Y:S01]  /*13180*/  UIADD3 UR20, UR56, 0x406, URZ ;  /* 0x0000040638147890 */ /* 0x000fe2000fffe03f */
[----:B------:R-:W-:Y:S01]  /*13190*/  UMOV UR21, 0x40000040 ;  /* 0x4000004000157882 */ /* 0x000fe20000000000 */
[----:B------:R-:W-:Y:S01]  /*131a0*/  ULDC UR6, c[0x0][0x9d8] ;  /* 0x0002760000067ab9 */ /* 0x000fe20000000800 */
[----:B------:R0:W-:Y:S01]  /*131b0*/  STL.64 [R1+0x8], R20 ;  /* 0x0000081401007387 */ /* 0x0001e20000100a00 */
[----:B------:R-:W-:Y:S01]  /*131c0*/  MOV R5, 0x40000040 ;  /* 0x4000004000057802 */ /* 0x000fe20000000f00 */
[----:B------:R-:W-:Y:S01]  /*131d0*/  ULDC UR7, c[0x0][0x988] ;  /* 0x0002620000077ab9 */ /* 0x000fe20000000800 */
[----:B------:R-:W-:-:S02]  /*131e0*/  WARPGROUP.DEPBAR.LE gsb0, 0x0 ;  /* 0x00008000000079c5 */ /* 0x000fc40000010000 */
[----:B------:R-:W-:-:S06]  /*131f0*/  WARPGROUP.ARRIVE ;  /* 0x00000000000079c5 */ /* 0x000fcc0000000000 */
[----:B------:R-:W-:Y:S01]  /*13200*/  HGMMA.64x16x16.F32 R40, gdesc[UR8], R40, gsb0 ;  /* 0x00200000082879f0 */ /* 0x000fe20008000828 */
[----:B------:R-:W-:Y:S02]  /*13210*/  R2UR UR14, R8 ;  /* 0x00000000080e72ca */ /* 0x000fe400000e0000 */
[----:B------:R-:W-:Y:S01]  /*13220*/  R2UR UR15, R9 ;  /* 0x00000000090f72ca */ /* 0x000fe200000e0000 */
[----:B------:R-:W-:Y:S01]  /*13230*/  IMAD.MOV.U32 R7, RZ, RZ, 0x40000040 ;  /* 0x40000040ff077424 */ /* 0x000fe200078e00ff */
[----:B------:R-:W-:Y:S02]  /*13240*/  WARPGROUP.DEPBAR.LE gsb0, 0x0 ;  /* 0x00008000000079c5 */ /* 0x000fe40000010000 */
[----:B------:R-:W-:-:S09]  /*13250*/  WARPGROUP.ARRIVE ;  /* 0x00000000000079c5 */ /* 0x000fd20000000000 */
[----:B------:R-:W-:Y:S01]  /*13260*/  HGMMA.64x16x16.F32 R32, gdesc[UR12], R32, gsb0 ;  /* 0x002000000c2079f0 */ /* 0x000fe20008000820 */
[----:B------:R-:W-:Y:S02]  /*13270*/  IADD3 R6, R4, 0xa84, RZ ;  /* 0x00000a8404067810 */ /* 0x000fe40007ffe0ff */
        /* <DEDUP_REMOVED lines=9> */
[----:B------:R-:W-:Y:S02]  /*13310*/  WARPGROUP.DEPBAR.LE gsb0, 0x0 ;  /* 0x00008000000079c5 */ /* 0x000fe40000010000 */
[----:B------:R-:W-:-:S10]  /*13320*/  WARPGROUP.ARRIVE ;  /* 0x00000000000079c5 */ /* 0x000fd40000000000 */
        /* <DEDUP_REMOVED lines=61> */
[----:B------:R-:W-:Y:S01]  /*13700*/  UMOV UR8, UR20 ;  /* 0x0000001400087c82 */ /* 0x000fe20008000000 */
[----:B------:R-:W-:Y:S01]  /*13710*/  UMOV UR9, UR21 ;  /* 0x0000001500097c82 */ /* 0x000fe20008000000 */
[----:B------:R-:W-:Y:S01]  /*13720*/  FMUL.FTZ R12, R113, UR6 ;  /* 0x00000006710c7c20 */ /* 0x000fe20008410000 */
[----:B0-----:R-:W-:Y:S01]  /*13730*/  FMUL.FTZ R20, R115, UR6 ;  /* 0x0000000673147c20 */ /* 0x001fe20008410000 */
[----:B------:R-:W-:Y:S01]  /*13740*/  FMUL.FTZ R3, R112, UR6 ;  /* 0x0000000670037c20 */ /* 0x000fe20008410000 */
[----:B------:R-:W-:Y:S02]  /*13750*/  WARPGROUP.DEPBAR.LE gsb0, 0x0 ;  /* 0x00008000000079c5 */ /* 0x000fe40000010000 */
[----:B------:R-:W-:-:S06]  /*13760*/  WARPGROUP.ARRIVE ;  /* 0x00000000000079c5 */ /* 0x000fcc0000000000 */
[----:B------:R-:W-:Y:S01]  /*13770*/  HGMMA.64x16x16.F32 R32, gdesc[UR8], R32, gsb0 ;  /* 0x00200000082079f0 */ /* 0x000fe20008000820 */
[----:B------:R-:W-:Y:S01]  /*13780*/  FMUL.FTZ R10, R105, UR6 ;  /* 0x00000006690a7c20 */ /* 0x000fe20008410000 */
[----:B------:R-:W-:Y:S01]  /*13790*/  MUFU.TANH R12, R12 ;  /* 0x0000000c000c7308 */ /* 0x000fe20000002400 */
[----:B------:R-:W-:Y:S01]  /*137a0*/  FMUL.FTZ R8, R116, UR6 ;  /* 0x0000000674087c20 */ /* 0x000fe20008410000 */
[----:B------:R-:W-:Y:S01]  /*137b0*/  FMUL.FTZ R112, R114, UR6 ;  /* 0x0000000672707c20 */ /* 0x000fe20008410000 */
[----:B------:R-:W-:Y:S01]  /*137c0*/  FMUL.FTZ R11, R117, UR6 ;  /* 0x00000006750b7c20 */ /* 0x000fe20008410000 */
[----:B--2---:R-:W-:-:S04]  /*137d0*/  IMAD.IADD R6, R120, 0x1, R161 ;  /* 0x0000000178067824 */ /* 0x004fc800078e02a1 */
[----:B------:R-:W0:Y:S01]  /*137e0*/  MUFU.TANH R20, R20 ;  /* 0x0000001400147308 */ /* 0x000e220000002400 */
[----:B------:R-:W-:Y:S01]  /*137f0*/  FMUL.FTZ R9, R104, UR6 ;  /* 0x0000000668097c20 */ /* 0x000fe20008410000 */
[----:B------:R-:W-:-:S06]  /*13800*/  IMAD R6, R163, -0xb0, R6 ;  /* 0xffffff50a3067824 */ /* 0x000fcc00078e0206 */
[----:B------:R-:W1:Y:S01]  /*13810*/  MUFU.TANH R3, R3 ;  /* 0x0000000300037308 */ /* 0x000e620000002400 */
[----:B------:R-:W-:-:S07]  /*13820*/  FMUL.FTZ R84, R118, UR6 ;  /* 0x0000000676547c20 */ /* 0x000fce0008410000 */
[----:B------:R-:W2:Y:S01]  /*13830*/  MUFU.TANH R10, R10 ;  /* 0x0000000a000a7308 */ /* 0x000ea20000002400 */
[----:B------:R-:W-:-:S07]  /*13840*/  ISETP.GT.AND P3, PT, R6, 0x1, PT ;  /* 0x000000010600780c */ /* 0x000fce0003f64270 */
[----:B------:R-:W3:Y:S01]  /*13850*/  MUFU.TANH R8, R8 ;  /* 0x0000000800087308 */ /* 0x000ee20000002400 */
[----:B------:R-:W-:Y:S01]  /*13860*/  FMUL.FTZ R21, R119, UR6 ;  /* 0x0000000677157c20 */ /* 0x000fe20008410000 */
[----:B------:R-:W-:-:S06]  /*13870*/  ISETP.GT.AND P2, PT, R6, RZ, PT ;  /* 0x000000ff0600720c */ /* 0x000fcc0003f44270 */
[----:B------:R-:W4:Y:S01]  /*13880*/  MUFU.TANH R112, R112 ;  /* 0x0000007000707308 */ /* 0x000f220000002400 */
[----:B------:R-:W-:-:S07]  /*13890*/  FMUL.FTZ R13, R108, UR6 ;  /* 0x000000066c0d7c20 */ /* 0x000fce0008410000 */
[----:B------:R-:W4:Y:S01]  /*138a0*/  MUFU.TANH R11, R11 ;  /* 0x0000000b000b7308 */ /* 0x000f220000002400 */
[----:B------:R-:W-:Y:S01]  /*138b0*/  FMUL.FTZ R7, R52, UR6 ;  /* 0x0000000634077c20 */ /* 0x000fe20008410000 */
[----:B0-----:R-:W-:Y:S01]  /*138c0*/  FSEL R20, R20, -INF , P3 ;  /* 0xff80000014147808 */ /* 0x001fe20001800000 */
[----:B------:R-:W-:Y:S02]  /*138d0*/  WARPGROUP.DEPBAR.LE gsb0, 0x0 ;  /* 0x00008000000079c5 */ /* 0x000fe40000010000 */
[----:B------:R-:W-:-:S03]  /*138e0*/  FSEL R12, R12, -INF , P3 ;  /* 0xff8000000c0c7808 */ /* 0x000fc60001800000 */
[----:B------:R-:W0:Y:S01]  /*138f0*/  MUFU.TANH R9, R9 ;  /* 0x0000000900097308 */ /* 0x000e220000002400 */
[----:B------:R-:W-:Y:S01]  /*13900*/  FMUL.FTZ R52, R33, UR6 ;  /* 0x0000000621347c20 */ /* 0x000fe20008410000 */
[----:B------:R-:W-:Y:S01]  /*13910*/  ISETP.GT.AND P3, PT, R6, 0x11, PT ;  /* 0x000000110600780c */ /* 0x000fe20003f64270 */
[----:B------:R-:W-:Y:S01]  /*13920*/  FMUL.FTZ R83, R106, UR6 ;  /* 0x000000066a537c20 */ /* 0x000fe20008410000 */
[----:B------:R-:W-:Y:S01]  /*13930*/  FMUL.FTZ R81, R100, UR6 ;  /* 0x0000000664517c20 */ /* 0x000fe20008410000 */
[----:B------:R-:W-:-:S03]  /*13940*/  ISETP.GT.AND P4, PT, R6, 0x8, PT ;  /* 0x000000080600780c */ /* 0x000fc60003f84270 */
[----:B------:R-:W0:Y:S01]  /*13950*/  MUFU.TANH R84, R84 ;  /* 0x0000005400547308 */ /* 0x000e220000002400 */
[----:B-1----:R-:W-:Y:S01]  /*13960*/  FSEL R33, R3, -INF , P2 ;  /* 0xff80000003217808 */ /* 0x002fe20001000000 */
[----:B------:R-:W-:Y:S01]  /*13970*/  FMUL.FTZ R15, R109, UR6 ;  /* 0x000000066d0f7c20 */ /* 0x000fe20008410000 */
[----:B------:R-:W-:Y:S01]  /*13980*/  FMUL.FTZ R100, R102, UR6 ;  /* 0x0000000666647c20 */ /* 0x000fe20008410000 */
[----:B------:R-:W-:Y:S01]  /*13990*/  FMUL.FTZ R50, R50, UR6 ;  /* 0x0000000632327c20 */ /* 0x000fe20008410000 */
[----:B------:R-:W-:Y:S01]  /*139a0*/  FMUL.FTZ R109, R43, UR6 ;  /* 0x000000062b6d7c20 */ /* 0x000fe20008410000 */
[----:B------:R-:W-:Y:S01]  /*139b0*/  FMUL.FTZ R102, R46, UR6 ;  /* 0x000000062e667c20 */ /* 0x000fe20008410000 */
[----:B------:R-:W-:Y:S01]  /*139c0*/  FMUL.FTZ R46, R35, UR6 ;  /* 0x00000006232e7c20 */ /* 0x000fe20008410000 */
[----:B------:R-:W1:Y:S01]  /*139d0*/  MUFU.TANH R21, R21 ;  /* 0x0000001500157308 */ /* 0x000e620000002400 */
[----:B--2---:R-:W-:Y:S01]  /*139e0*/  FSEL R43, R10, -INF , P3 ;  /* 0xff8000000a2b7808 */ /* 0x004fe20001800000 */
[----:B------:R-:W-:Y:S01]  /*139f0*/  FMUL.FTZ R82, R107, UR6 ;  /* 0x000000066b527c20 */ /* 0x000fe20008410000 */
[----:B------:R-:W-:Y:S01]  /*13a00*/  FMUL.FTZ R157, R40, UR6 ;  /* 0x00000006289d7c20 */ /* 0x000fe20008410000 */
[----:B------:R-:W-:Y:S01]  /*13a10*/  ISETP.GT.AND P5, PT, R6, 0x9, PT ;  /* 0x000000090600780c */ /* 0x000fe20003fa4270 */
[----:B------:R-:W-:Y:S01]  /*13a20*/  FMUL.FTZ R80, R96, UR6 ;  /* 0x0000000660507c20 */ /* 0x000fe20008410000 */
[----:B---3--:R-:W-:-:S02]  /*13a30*/  FSEL R35, R8, -INF , P4 ;  /* 0xff80000008237808 */ /* 0x008fc40002000000 */
[----:B------:R-:W2:Y:S01]  /*13a40*/  MUFU.TANH R13, R13 ;  /* 0x0000000d000d7308 */ /* 0x000ea20000002400 */
[----:B------:R-:W-:Y:S02]  /*13a50*/  FMNMX.FTZ R10, R33, R12, !PT ;  /* 0x0000000c210a7209 */ /* 0x000fe40007810000 */
[----:B------:R-:W-:Y:S01]  /*13a60*/  R2UR UR23, R5 ;  /* 0x00000000051772ca */ /* 0x000fe200000e0000 */
[----:B------:R-:W-:Y:S01]  /*13a70*/  FMUL.FTZ R105, R110, UR6 ;  /* 0x000000066e697c20 */ /* 0x000fe20008410000 */
[----:B----4-:R-:W-:-:S03]  /*13a80*/  FSEL R5, R112, -INF , P2 ;  /* 0xff80000070057808 */ /* 0x010fc60001000000 */
[----:B------:R3:W-:Y:S01]  /*13a90*/  MUFU.TANH R40, R50 ;  /* 0x0000003200287308 */ /* 0x0007e20000002400 */
[----:B------:R-:W-:Y:S01]  /*13aa0*/  ISETP.GT.AND P2, PT, R6, 0x10, PT ;  /* 0x000000100600780c */ /* 0x000fe20003f44270 */
[----:B------:R-:W-:Y:S01]  /*13ab0*/  FMUL.FTZ R14, R97, UR6 ;  /* 0x00000006610e7c20 */ /* 0x000fe20008410000 */
[----:B------:R-:W-:Y:S01]  /*13ac0*/  FMNMX.FTZ R10, R35, R10, !PT ;  /* 0x0000000a230a7209 */ /* 0x000fe20007810000 */
[----:B------:R-:W-:-:S04]  /*13ad0*/  FMUL.FTZ R86, R101, UR6 ;  /* 0x0000000665567c20 */ /* 0x000fc80008410000 */
[----:B------:R-:W4:Y:S01]  /*13ae0*/  MUFU.TANH R83, R83 ;  /* 0x0000005300537308 */ /* 0x000f220000002400 */
[----:B---3--:R-:W-:Y:S01]  /*13af0*/  FMUL.FTZ R50, R34, UR6 ;  /* 0x0000000622327c20 */ /* 0x008fe20008410000 */
[----:B------:R-:W-:Y:S01]  /*13b00*/  FMUL.FTZ R34, R37, UR6 ;  /* 0x0000000625227c20 */ /* 0x000fe20008410000 */
[----:B------:R-:W-:Y:S01]  /*13b10*/  FSEL R37, R11, -INF , P5 ;  /* 0xff8000000b257808 */ /* 0x000fe20002800000 */
[----:B------:R-:W-:-:S04]  /*13b20*/  FMUL.FTZ R101, R90, UR6 ;  /* 0x000000065a657c20 */ /* 0x000fc80008410000 */
[----:B------:R-:W3:Y:S01]  /*13b30*/  MUFU.TANH R15, R15 ;  /* 0x0000000f000f7308 */ /* 0x000ee20000002400 */
[----:B------:R-:W-:Y:S01]  /*13b40*/  FMUL.FTZ R159, R41, UR6 ;  /* 0x00000006299f7c20 */ /* 0x000fe20008410000 */
[----:B------:R-:W-:Y:S01]  /*13b50*/  FMUL.FTZ R104, R111, UR6 ;  /* 0x000000066f687c20 */ /* 0x000fe20008410000 */
[----:B------:R-:W-:Y:S01]  /*13b60*/  FMUL.FTZ R90, R72, UR6 ;  /* 0x00000006485a7c20 */ /* 0x000fe20008410000 */
[----:B0-----:R-:W-:Y:S01]  /*13b70*/  FSEL R41, R9, -INF , P2 ;  /* 0xff80000009297808 */ /* 0x001fe20001000000 */
[----:B------:R-:W-:Y:S01]  /*13b80*/  FMUL.FTZ R72, R73, UR6 ;  /* 0x0000000649487c20 */ /* 0x000fe20008410000 */
[----:B------:R-:W-:Y:S02]  /*13b90*/  FMNMX.FTZ R10, R37, R10, !PT ;  /* 0x0000000a250a7209 */ /* 0x000fe40007810000 */
[----:B------:R-:W-:Y:S01]  /*13ba0*/  MUFU.TANH R82, R82 ;  /* 0x0000005200527308 */ /* 0x000fe20000002400 */
[----:B------:R-:W-:Y:S01]  /*13bb0*/  FMUL.FTZ R73, R76, UR6 ;  /* 0x000000064c497c20 */ /* 0x000fe20008410000 */
[----:B------:R-:W-:Y:S01]  /*13bc0*/  FMUL.FTZ R76, R64, UR6 ;  /* 0x00000006404c7c20 */ /* 0x000fe20008410000 */
[----:B------:R-:W-:-:S05]  /*13bd0*/  FSEL R3, R84, -INF , P4 ;  /* 0xff80000054037808 */ /* 0x000fca0002000000 */
[----:B------:R-:W-:Y:S01]  /*13be0*/  MUFU.TANH R80, R80 ;  /* 0x0000005000507308 */ /* 0x000fe20000002400 */
[----:B------:R-:W-:Y:S01]  /*13bf0*/  FMUL.FTZ R98, R98, UR6 ;  /* 0x0000000662627c20 */ /* 0x000fe20008410000 */
[----:B------:R-:W-:Y:S01]  /*13c00*/  FMUL.FTZ R64, R65, UR6 ;  /* 0x0000000641407c20 */ /* 0x000fe20008410000 */
[----:B------:R-:W-:Y:S01]  /*13c10*/  ISETP.GT.AND P4, PT, R6, 0x18, PT ;  /* 0x000000180600780c */ /* 0x000fe20003f84270 */
[----:B------:R-:W-:Y:S01]  /*13c20*/  FMUL.FTZ R65, R68, UR6 ;  /* 0x0000000644417c20 */ /* 0x000fe20008410000 */
[----:B------:R-:W-:-:S03]  /*13c30*/  FMNMX.FTZ R10, R41, R10, !PT ;  /* 0x0000000a290a7209 */ /* 0x000fc60007810000 */
[----:B------:R-:W0:Y:S01]  /*13c40*/  MUFU.TANH R105, R105 ;  /* 0x0000006900697308 */ /* 0x000e220000002400 */
[----:B------:R-:W-:Y:S01]  /*13c50*/  FMUL.FTZ R68, R70, UR6 ;  /* 0x0000000646447c20 */ /* 0x000fe20008410000 */
[----:B------:R-:W-:Y:S01]  /*13c60*/  FMUL.FTZ R70, R59, UR6 ;  /* 0x000000063b467c20 */ /* 0x000fe20008410000 */
[----:B------:R-:W-:Y:S01]  /*13c70*/  FMUL.FTZ R167, R45, UR6 ;  /* 0x000000062da77c20 */ /* 0x000fe20008410000 */
[----:B-1----:R-:W-:-:S04]  /*13c80*/  FSEL R21, R21, -INF , P5 ;  /* 0xff80000015157808 */ /* 0x002fc80002800000 */
[----:B------:R-:W1:Y:S01]  /*13c90*/  MUFU.TANH R14, R14 ;  /* 0x0000000e000e7308 */ /* 0x000e620000002400 */
[----:B------:R-:W-:Y:S01]  /*13ca0*/  FMUL.FTZ R97, R99, UR6 ;  /* 0x0000000663617c20 */ /* 0x000fe20008410000 */
[----:B------:R-:W-:Y:S01]  /*13cb0*/  FMUL.FTZ R59, R60, UR6 ;  /* 0x000000063c3b7c20 */ /* 0x000fe20008410000 */
[----:B------:R-:W-:Y:S01]  /*13cc0*/  ISETP.GT.AND P5, PT, R6, 0x19, PT ;  /* 0x000000190600780c */ /* 0x000fe20003fa4270 */
[----:B------:R-:W-:Y:S01]  /*13cd0*/  FMUL.FTZ R96, R88, UR6 ;  /* 0x0000000658607c20 */ /* 0x000fe20008410000 */
[----:B--2---:R-:W-:-:S03]  /*13ce0*/  FSEL R45, R13, -INF , P4 ;  /* 0xff8000000d2d7808 */ /* 0x004fc60002000000 */
[----:B------:R-:W2:Y:S01]  /*13cf0*/  MUFU.TANH R104, R104 ;  /* 0x0000006800687308 */ /* 0x000ea20000002400 */
[----:B------:R-:W-:Y:S01]  /*13d00*/  FMNMX.FTZ R10, R43, R10, !PT ;  /* 0x0000000a2b0a7209 */ /* 0x000fe20007810000 */
[----:B------:R-:W-:Y:S01]  /*13d10*/  FMUL.FTZ R60, R63, UR6 ;  /* 0x000000063f3c7c20 */ /* 0x000fe20008410000 */
[----:B------:R-:W-:Y:S01]  /*13d20*/  FMUL.FTZ R63, R54, UR6 ;  /* 0x00000006363f7c20 */ /* 0x000fe20008410000 */
[----:B------:R-:W-:-:S04]  /*13d30*/  FMUL.FTZ R51, R51, UR6 ;  /* 0x0000000633337c20 */ /* 0x000fc80008410000 */
[----:B------:R-:W2:Y:S01]  /*13d40*/  MUFU.TANH R81, R81 ;  /* 0x0000005100517308 */ /* 0x000ea20000002400 */
[----:B------:R-:W-:Y:S01]  /*13d50*/  FMUL.FTZ R54, R47, UR6 ;  /* 0x000000062f367c20 */ /* 0x000fe20008410000 */
[----:B----4-:R-:W-:Y:S01]  /*13d60*/  FSEL R83, R83, -INF , P2 ;  /* 0xff80000053537808 */ /* 0x010fe20001000000 */
[----:B------:R-:W-:Y:S01]  /*13d70*/  FMUL.FTZ R165, R44, UR6 ;  /* 0x000000062ca57c20 */ /* 0x000fe20008410000 */
[----:B------:R-:W-:Y:S01]  /*13d80*/  ISETP.GT.AND P2, PT, R6, 0x20, PT ;  /* 0x000000200600780c */ /* 0x000fe20003f44270 */
[----:B------:R-:W-:Y:S01]  /*13d90*/  FMUL.FTZ R85, R89, UR6 ;  /* 0x0000000659557c20 */ /* 0x000fe20008410000 */
[----:B---3--:R-:W-:Y:S02]  /*13da0*/  FSEL R47, R15, -INF , P5 ;  /* 0xff8000000f2f7808 */ /* 0x008fe40002800000 */
[----:B------:R-:W3:Y:S01]  /*13db0*/  MUFU.TANH R98, R98 ;  /* 0x0000006200627308 */ /* 0x000ee20000002400 */
[----:B------:R-:W-:Y:S01]  /*13dc0*/  FMNMX.FTZ R10, R45, R10, !PT ;  /* 0x0000000a2d0a7209 */ /* 0x000fe20007810000 */
[----:B------:R-:W-:Y:S01]  /*13dd0*/  FMUL.FTZ R44, R36, UR6 ;  /* 0x00000006242c7c20 */ /* 0x000fe20008410000 */
[----:B------:R-:W-:-:S05]  /*13de0*/  FMUL.FTZ R107, R42, UR6 ;  /* 0x000000062a6b7c20 */ /* 0x000fca0008410000 */
[----:B------:R-:W-:Y:S01]  /*13df0*/  MUFU.TANH R86, R86 ;  /* 0x0000005600567308 */ /* 0x000fe20000002400 */
[----:B------:R-:W-:Y:S01]  /*13e00*/  FMUL.FTZ R99, R103, UR6 ;  /* 0x0000000667637c20 */ /* 0x000fe20008410000 */
[----:B------:R-:W-:Y:S01]  /*13e10*/  FMNMX.FTZ R10, R47, R10, !PT ;  /* 0x0000000a2f0a7209 */ /* 0x000fe20007810000 */
[----:B------:R-:W-:-:S05]  /*13e20*/  FMUL.FTZ R88, R92, UR6 ;  /* 0x000000065c587c20 */ /* 0x000fca0008410000 */
[----:B------:R-:W4:Y:S01]  /*13e30*/  MUFU.TANH R97, R97 ;  /* 0x0000006100617308 */ /* 0x000f220000002400 */
[----:B------:R-:W-:Y:S01]  /*13e40*/  FMUL.FTZ R103, R55, UR6 ;  /* 0x0000000637677c20 */ /* 0x000fe20008410000 */
[----:B0-----:R-:W-:-:S06]  /*13e50*/  FSEL R105, R105, -INF , P4 ;  /* 0xff80000069697808 */ /* 0x001fcc0002000000 */
[----:B------:R0:W-:Y:S01]  /*13e60*/  MUFU.TANH R36, R7 ;  /* 0x0000000700247308 */ /* 0x0001e20000002400 */
[----:B------:R-:W-:Y:S01]  /*13e70*/  ISETP.GT.AND P4, PT, R6, 0x28, PT ;  /* 0x000000280600780c */ /* 0x000fe20003f84270 */
[----:B------:R-:W-:-:S06]  /*13e80*/  FMUL.FTZ R89, R93, UR6 ;  /* 0x000000065d597c20 */ /* 0x000fcc0008410000 */
[----:B------:R-:W4:Y:S01]  /*13e90*/  MUFU.TANH R96, R96 ;  /* 0x0000006000607308 */ /* 0x000f220000002400 */
[----:B0-----:R-:W-:Y:S02]  /*13ea0*/  FSEL R7, R82, -INF , P3 ;  /* 0xff80000052077808 */ /* 0x001fe40001800000 */
[----:B------:R-:W-:-:S05]  /*13eb0*/  ISETP.GT.AND P3, PT, R6, 0x21, PT ;  /* 0x000000210600780c */ /* 0x000fca0003f64270 */
[----:B------:R0:W-:Y:S01]  /*13ec0*/  MUFU.TANH R42, R51 ;  /* 0x00000033002a7308 */ /* 0x0001e20000002400 */
[----:B-1----:R-:W-:Y:S02]  /*13ed0*/  FSEL R55, R14, -INF , P3 ;  /* 0xff8000000e377808 */ /* 0x002fe40001800000 */
[----:B0-----:R-:W-:-:S05]  /*13ee0*/  FSEL R51, R80, -INF , P2 ;  /* 0xff80000050337808 */ /* 0x001fca0001000000 */
[----:B------:R-:W0:Y:S01]  /*13ef0*/  MUFU.TANH R100, R100 ;  /* 0x0000006400647308 */ /* 0x000e220000002400 */
[----:B------:R-:W-:-:S07]  /*13f00*/  FMNMX.FTZ R10, R51, R10, !PT ;  /* 0x0000000a330a7209 */ /* 0x000fce0007810000 */
[----:B------:R-:W1:Y:S01]  /*13f10*/  MUFU.TANH R85, R85 ;  /* 0x0000005500557308 */ /* 0x000e620000002400 */
[----:B--2---:R-:W-:Y:S01]  /*13f20*/  FSEL R9, R104, -INF , P5 ;  /* 0xff80000068097808 */ /* 0x004fe20002800000 */
[----:B------:R-:W-:Y:S01]  /*13f30*/  FMUL.FTZ R91, R91, UR6 ;  /* 0x000000065b5b7c20 */ /* 0x000fe20008410000 */
[----:B------:R-:W-:Y:S02]  /*13f40*/  ISETP.GT.AND P5, PT, R6, 0x29, PT ;  /* 0x000000290600780c */ /* 0x000fe40003fa4270 */
[----:B------:R-:W-:-:S03]  /*13f50*/  FSEL R81, R81, -INF , P4 ;  /* 0xff80000051517808 */ /* 0x000fc60002000000 */
[----:B------:R-:W2:Y:S01]  /*13f60*/  MUFU.TANH R99, R99 ;  /* 0x0000006300637308 */ /* 0x000ea20000002400 */
[----:B------:R-:W-:Y:S01]  /*13f70*/  FMNMX.FTZ R10, R55, R10, !PT ;  /* 0x0000000a370a7209 */ /* 0x000fe20007810000 */
[----:B------:R-:W-:Y:S01]  /*13f80*/  FMUL.FTZ R94, R94, UR6 ;  /* 0x000000065e5e7c20 */ /* 0x000fe20008410000 */
[----:B---3--:R-:W-:-:S05]  /*13f90*/  FSEL R11, R98, -INF , P2 ;  /* 0xff800000620b7808 */ /* 0x008fca0001000000 */
[----:B------:R-:W3:Y:S01]  /*13fa0*/  MUFU.TANH R88, R88 ;  /* 0x0000005800587308 */ /* 0x000ee20000002400 */
[----:B------:R-:W-:Y:S02]  /*13fb0*/  ISETP.GT.AND P2, PT, R6, 0x30, PT ;  /* 0x000000300600780c */ /* 0x000fe40003f44270 */
[----:B------:R-:W-:-:S05]  /*13fc0*/  FMNMX.FTZ R10, R81, R10, !PT ;  /* 0x0000000a510a7209 */ /* 0x000fca0007810000 */
[----:B------:R-:W3:Y:S01]  /*13fd0*/  MUFU.TANH R101, R101 ;  /* 0x0000006500657308 */ /* 0x000ee20000002400 */
[----:B------:R-:W-:Y:S01]  /*13fe0*/  FMUL.FTZ R92, R95, UR6 ;  /* 0x000000065f5c7c20 */ /* 0x000fe20008410000 */
[----:B----4-:R-:W-:-:S06]  /*13ff0*/  FSEL R97, R97, -INF , P3 ;  /* 0xff80000061617808 */ /* 0x010fcc0001800000 */
[----:B------:R-:W4:Y:S01]  /*14000*/  MUFU.TANH R89, R89 ;  /* 0x0000005900597308 */ /* 0x000f220000002400 */
[----:B------:R-:W-:Y:S02]  /*14010*/  ISETP.GT.AND P3, PT, R6, 0x31, PT ;  /* 0x000000310600780c */ /* 0x000fe40003f64270 */
[----:B------:R-:W-:-:S05]  /*14020*/  FSEL R95, R96, -INF , P2 ;  /* 0xff800000605f7808 */ /* 0x000fca0001000000 */
[----:B------:R1:W-:Y:S01]  /*14030*/  MUFU.TANH R8, R63 ;  /* 0x0000003f00087308 */ /* 0x0003e20000002400 */
[----:B0-----:R-:W-:Y:S02]  /*14040*/  FSEL R13, R100, -INF , P4 ;  /* 0xff800000640d7808 */ /* 0x001fe40002000000 */
[----:B-1----:R-:W-:-:S05]  /*14050*/  FSEL R63, R86, -INF , P5 ;  /* 0xff800000563f7808 */ /* 0x002fca0002800000 */
[----:B------:R-:W0:Y:S01]  /*14060*/  MUFU.TANH R91, R91 ;  /* 0x0000005b005b7308 */ /* 0x000e220000002400 */
[----:B------:R-:W-:-:S07]  /*14070*/  FMNMX.FTZ R10, R63, R10, !PT ;  /* 0x0000000a3f0a7209 */ /* 0x000fce0007810000 */
[----:B------:R-:W1:Y:S01]  /*14080*/  MUFU.TANH R90, R90 ;  /* 0x0000005a005a7308 */ /* 0x000e620000002400 */
[----:B------:R-:W-:Y:S01]  /*14090*/  FMUL.FTZ R93, R74, UR6 ;  /* 0x000000064a5d7c20 */ /* 0x000fe20008410000 */
[C---:B------:R-:W-:Y:S01]  /*140a0*/  ISETP.GT.AND P4, PT, R6.reuse, 0x38, PT ;  /* 0x000000380600780c */ /* 0x040fe20003f84270 */
[----:B------:R-:W-:Y:S01]  /*140b0*/  FMUL.FTZ R74, R77, UR6 ;  /* 0x000000064d4a7c20 */ /* 0x000fe20008410000 */
[----:B------:R-:W-:Y:S02]  /*140c0*/  FSEL R119, R85, -INF , P3 ;  /* 0xff80000055777808 */ /* 0x000fe40001800000 */
[----:B------:R-:W-:Y:S02]  /*140d0*/  FMNMX.FTZ R10, R95, R10, !PT ;  /* 0x0000000a5f0a7209 */ /* 0x000fe40007810000 */
[----:B------:R-:W1:Y:S01]  /*140e0*/  MUFU.TANH R94, R94 ;  /* 0x0000005e005e7308 */ /* 0x000e620000002400 */
[----:B--2---:R-:W-:Y:S01]  /*140f0*/  FSEL R99, R99, -INF , P5 ;  /* 0xff80000063637808 */ /* 0x004fe20002800000 */
[----:B------:R-:W-:Y:S01]  /*14100*/  FMUL.FTZ R75, R75, UR6 ;  /* 0x000000064b4b7c20 */ /* 0x000fe20008410000 */
[----:B------:R-:W-:-:S05]  /*14110*/  ISETP.GT.AND P5, PT, R6, 0x39, PT ;  /* 0x000000390600780c */ /* 0x000fca0003fa4270 */
[----:B------:R-:W2:Y:S01]  /*14120*/  MUFU.TANH R72, R72 ;  /* 0x0000004800487308 */ /* 0x000ea20000002400 */
[----:B---3--:R-:W-:Y:S02]  /*14130*/  FSEL R121, R88, -INF , P4 ;  /* 0xff80000058797808 */ /* 0x008fe40002000000 */
[----:B------:R-:W-:-:S05]  /*14140*/  FMNMX.FTZ R10, R119, R10, !PT ;  /* 0x0000000a770a7209 */ /* 0x000fca0007810000 */
[----:B------:R-:W3:Y:S01]  /*14150*/  MUFU.TANH R92, R92 ;  /* 0x0000005c005c7308 */ /* 0x000ee20000002400 */
[----:B------:R-:W-:Y:S01]  /*14160*/  FSEL R101, R101, -INF , P2 ;  /* 0xff80000065657808 */ /* 0x000fe20001000000 */
[----:B------:R-:W-:Y:S01]  /*14170*/  FMUL.FTZ R78, R78, UR6 ;  /* 0x000000064e4e7c20 */ /* 0x000fe20008410000 */
[----:B------:R-:W-:-:S05]  /*14180*/  ISETP.GT.AND P2, PT, R6, 0x40, PT ;  /* 0x000000400600780c */ /* 0x000fca0003f44270 */
[----:B------:R-:W3:Y:S01]  /*14190*/  MUFU.TANH R73, R73 ;  /* 0x0000004900497308 */ /* 0x000ee20000002400 */
[----:B----4-:R-:W-:Y:S02]  /*141a0*/  FSEL R123, R89, -INF , P5 ;  /* 0xff800000597b7808 */ /* 0x010fe40002800000 */
[----:B------:R-:W-:Y:S01]  /*141b0*/  FMNMX.FTZ R10, R121, R10, !PT ;  /* 0x0000000a790a7209 */ /* 0x000fe20007810000 */
[----:B------:R-:W-:-:S04]  /*141c0*/  FMUL.FTZ R77, R79, UR6 ;  /* 0x000000064f4d7c20 */ /* 0x000fc80008410000 */
[----:B------:R-:W4:Y:S01]  /*141d0*/  MUFU.TANH R93, R93 ;  /* 0x0000005d005d7308 */ /* 0x000f220000002400 */
[----:B------:R-:W-:Y:S01]  /*141e0*/  FMUL.FTZ R79, R66, UR6 ;  /* 0x00000006424f7c20 */ /* 0x000fe20008410000 */
[----:B0-----:R-:W-:Y:S01]  /*141f0*/  FSEL R91, R91, -INF , P3 ;  /* 0xff8000005b5b7808 */ /* 0x001fe20001800000 */
[----:B------:R-:W-:-:S05]  /*14200*/  FMUL.FTZ R66, R69, UR6 ;  /* 0x0000000645427c20 */ /* 0x000fca0008410000 */
[----:B------:R-:W0:Y:S01]  /*14210*/  MUFU.TANH R74, R74 ;  /* 0x0000004a004a7308 */ /* 0x000e220000002400 */
[----:B------:R-:W-:Y:S01]  /*14220*/  ISETP.GT.AND P3, PT, R6, 0x41, PT ;  /* 0x000000410600780c */ /* 0x000fe20003f64270 */
[----:B------:R-:W-:Y:S01]  /*14230*/  FMUL.FTZ R69, R71, UR6 ;  /* 0x0000000647457c20 */ /* 0x000fe20008410000 */
[----:B-1----:R-:W-:Y:S02]  /*14240*/  FSEL R125, R90, -INF , P2 ;  /* 0xff8000005a7d7808 */ /* 0x002fe40001000000 */
[----:B------:R-:W-:-:S03]  /*14250*/  FMNMX.FTZ R10, R123, R10, !PT ;  /* 0x0000000a7b0a7209 */ /* 0x000fc60007810000 */
[----:B------:R-:W1:Y:S01]  /*14260*/  MUFU.TANH R75, R75 ;  /* 0x0000004b004b7308 */ /* 0x000e620000002400 */
[----:B------:R-:W-:Y:S01]  /*14270*/  FMUL.FTZ R71, R58, UR6 ;  /* 0x000000063a477c20 */ /* 0x000fe20008410000 */
[----:B------:R-:W-:Y:S02]  /*14280*/  VIADD R4, R4, 0xa86 ;  /* 0x00000a8604047836 */ /* 0x000fe40000000000 */
[----:B------:R-:W-:Y:S01]  /*14290*/  FMUL.FTZ R58, R61, UR6 ;  /* 0x000000063d3a7c20 */ /* 0x000fe20008410000 */
[----:B------:R-:W-:-:S03]  /*142a0*/  FSEL R15, R94, -INF , P4 ;  /* 0xff8000005e0f7808 */ /* 0x000fc60002000000 */
[----:B------:R-:W1:Y:S01]  /*142b0*/  MUFU.TANH R76, R76 ;  /* 0x0000004c004c7308 */ /* 0x000e620000002400 */
[----:B------:R-:W-:Y:S01]  /*142c0*/  FMUL.FTZ R61, R62, UR6 ;  /* 0x000000063e3d7c20 */ /* 0x000fe20008410000 */
[----:B------:R-:W-:Y:S01]  /*142d0*/  ISETP.GT.AND P4, PT, R6, 0x48, PT ;  /* 0x000000480600780c */ /* 0x000fe20003f84270 */
[----:B------:R-:W-:Y:S01]  /*142e0*/  FMUL.FTZ R62, R32, UR6 ;  /* 0x00000006203e7c20 */ /* 0x000fe20008410000 */
[----:B--2---:R-:W-:Y:S02]  /*142f0*/  FSEL R127, R72, -INF , P3 ;  /* 0xff800000487f7808 */ /* 0x004fe40001800000 */
[----:B------:R-:W-:Y:S02]  /*14300*/  FMNMX.FTZ R10, R125, R10, !PT ;  /* 0x0000000a7d0a7209 */ /* 0x000fe40007810000 */
[----:B------:R-:W-:Y:S01]  /*14310*/  MUFU.TANH R78, R78 ;  /* 0x0000004e004e7308 */ /* 0x000fe20000002400 */
[----:B------:R-:W-:Y:S01]  /*14320*/  FMUL.FTZ R32, R39, UR6 ;  /* 0x0000000627207c20 */ /* 0x000fe20008410000 */
[----:B------:R-:W-:Y:S01]  /*14330*/  R2UR UR22, R4 ;  /* 0x00000000041672ca */ /* 0x000fe200000e0000 */
[----:B------:R-:W-:Y:S01]  /*14340*/  FMUL.FTZ R67, R67, UR6 ;  /* 0x0000000643437c20 */ /* 0x000fe20008410000 */
[----:B---3--:R-:W-:-:S04]  /*14350*/  FSEL R39, R92, -INF , P5 ;  /* 0xff8000005c277808 */ /* 0x008fc80002800000 */
[----:B------:R-:W2:Y:S01]  /*14360*/  MUFU.TANH R64, R64 ;  /* 0x0000004000407308 */ /* 0x000ea20000002400 */
[----:B------:R-:W-:Y:S01]  /*14370*/  ISETP.GT.AND P5, PT, R6, 0x49, PT ;  /* 0x000000490600780c */ /* 0x000fe20003fa4270 */
[----:B------:R-:W-:Y:S01]  /*14380*/  FMUL.FTZ R56, R56, UR6 ;  /* 0x0000000638387c20 */ /* 0x000fe20008410000 */
[----:B------:R-:W-:Y:S02]  /*14390*/  FSEL R129, R73, -INF , P4 ;  /* 0xff80000049817808 */ /* 0x000fe40002000000 */
[----:B------:R-:W-:-:S03]  /*143a0*/  FMNMX.FTZ R10, R127, R10, !PT ;  /* 0x0000000a7f0a7209 */ /* 0x000fc60007810000 */
[----:B------:R-:W3:Y:S01]  /*143b0*/  MUFU.TANH R77, R77 ;  /* 0x0000004d004d7308 */ /* 0x000ee20000002400 */
[----:B----4-:R-:W-:Y:S01]  /*143c0*/  FSEL R93, R93, -INF , P2 ;  /* 0xff8000005d5d7808 */ /* 0x010fe20001000000 */
[----:B------:R-:W-:Y:S01]  /*143d0*/  FMUL.FTZ R57, R57, UR6 ;  /* 0x0000000639397c20 */ /* 0x000fe20008410000 */
[----:B------:R-:W-:-:S05]  /*143e0*/  ISETP.GT.AND P2, PT, R6, 0x50, PT ;  /* 0x000000500600780c */ /* 0x000fca0003f44270 */
[----:B------:R-:W4:Y:S01]  /*143f0*/  MUFU.TANH R65, R65 ;  /* 0x0000004100417308 */ /* 0x000f220000002400 */
[----:B0-----:R-:W-:Y:S02]  /*14400*/  FSEL R131, R74, -INF , P5 ;  /* 0xff8000004a837808 */ /* 0x001fe40002800000 */
[----:B------:R-:W-:Y:S01]  /*14410*/  FMNMX.FTZ R10, R129, R10, !PT ;  /* 0x0000000a810a7209 */ /* 0x000fe20007810000 */
[----:B------:R-:W-:-:S04]  /*14420*/  FMUL.FTZ R53, R53, UR6 ;  /* 0x0000000635357c20 */ /* 0x000fc80008410000 */
[----:B------:R-:W0:Y:S01]  /*14430*/  MUFU.TANH R79, R79 ;  /* 0x0000004f004f7308 */ /* 0x000e220000002400 */
[----:B------:R-:W-:Y:S01]  /*14440*/  WARPGROUP.ARRIVE ;  /* 0x00000000000079c5 */ /* 0x000fe20000000000 */
[----:B-1----:R-:W-:-:S06]  /*14450*/  FSEL R75, R75, -INF , P3 ;  /* 0xff8000004b4b7808 */ /* 0x002fcc0001800000 */
[----:B------:R-:W1:Y:S01]  /*14460*/  MUFU.TANH R66, R66 ;  /* 0x0000004200427308 */ /* 0x000e620000002400 */
[----:B------:R-:W-:Y:S01]  /*14470*/  ISETP.GT.AND P3, PT, R6, 0x51, PT ;  /* 0x000000510600780c */ /* 0x000fe20003f64270 */
[----:B------:R-:W-:Y:S01]  /*14480*/  HGMMA.64x16x16.F32 R24, gdesc[UR20], R24, gsb0 ;  /* 0x00200000141879f0 */ /* 0x000fe20008000818 */
[----:B------:R-:W-:Y:S02]  /*14490*/  FSEL R133, R76, -INF , P2 ;  /* 0xff8000004c857808 */ /* 0x000fe40001000000 */
[----:B------:R-:W-:-:S03]  /*144a0*/  FMNMX.FTZ R10, R131, R10, !PT ;  /* 0x0000000a830a7209 */ /* 0x000fc60007810000 */
[----:B------:R-:W1:Y:S01]  /*144b0*/  MUFU.TANH R67, R67 ;  /* 0x0000004300437308 */ /* 0x000e620000002400 */
[----:B--2---:R-:W-:Y:S02]  /*144c0*/  FSEL R135, R64, -INF , P3 ;  /* 0xff80000040877808 */ /* 0x004fe40001800000 */
[----:B------:R-:W-:-:S05]  /*144d0*/  FMNMX.FTZ R10, R133, R10, !PT ;  /* 0x0000000a850a7209 */ /* 0x000fca0007810000 */
[----:B------:R-:W2:Y:S01]  /*144e0*/  MUFU.TANH R56, R56 ;  /* 0x0000003800387308 */ /* 0x000ea20000002400 */
[----:B---3--:R-:W-:-:S07]  /*144f0*/  FSEL R77, R77, -INF , P5 ;  /* 0xff8000004d4d7808 */ /* 0x008fce0002800000 */
[----:B------:R-:W3:Y:S01]  /*14500*/  MUFU.TANH R68, R68 ;  /* 0x0000004400447308 */ /* 0x000ee20000002400 */
[----:B------:R-:W-:-:S07]  /*14510*/  ISETP.GT.AND P5, PT, R6, 0x59, PT ;  /* 0x000000590600780c */ /* 0x000fce0003fa4270 */
[----:B------:R4:W-:Y:S01]  /*14520*/  MUFU.TANH R4, R53 ;  /* 0x0000003500047308 */ /* 0x0009e20000002400 */
[----:B------:R-:W-:Y:S01]  /*14530*/  FMNMX.FTZ R10, R135, R10, !PT ;  /* 0x0000000a870a7209 */ /* 0x000fe20007810000 */
[----:B------:R-:W-:-:S06]  /*14540*/  FMUL.FTZ R48, R48, UR6 ;  /* 0x0000000630307c20 */ /* 0x000fcc0008410000 */
[----:B------:R-:W3:Y:S01]  /*14550*/  MUFU.TANH R57, R57 ;  /* 0x0000003900397308 */ /* 0x000ee20000002400 */
[----:B----4-:R-:W-:Y:S02]  /*14560*/  FSEL R53, R78, -INF , P4 ;  /* 0xff8000004e357808 */ /* 0x010fe40002000000 */
[----:B------:R-:W-:-:S05]  /*14570*/  ISETP.GT.AND P4, PT, R6, 0x58, PT ;  /* 0x000000580600780c */ /* 0x000fca0003f84270 */
[----:B------:R-:W4:Y:S01]  /*14580*/  MUFU.TANH R69, R69 ;  /* 0x0000004500457308 */ /* 0x000f220000002400 */
[----:B------:R-:W-:Y:S02]  /*14590*/  FSEL R137, R65, -INF , P4 ;  /* 0xff80000041897808 */ /* 0x000fe40002000000 */
[----:B0-----:R-:W-:-:S05]  /*145a0*/  FSEL R79, R79, -INF , P2 ;  /* 0xff8000004f4f7808 */ /* 0x001fca0001000000 */
[----:B------:R-:W0:Y:S01]  /*145b0*/  MUFU.TANH R59, R59 ;  /* 0x0000003b003b7308 */ /* 0x000e220000002400 */
[----:B------:R-:W-:Y:S01]  /*145c0*/  ISETP.GT.AND P2, PT, R6, 0x60, PT ;  /* 0x000000600600780c */ /* 0x000fe20003f44270 */
[----:B------:R-:W-:Y:S01]  /*145d0*/  FMUL.FTZ R49, R49, UR6 ;  /* 0x0000000631317c20 */ /* 0x000fe20008410000 */
[----:B-1----:R-:W-:Y:S02]  /*145e0*/  FSEL R139, R66, -INF , P5 ;  /* 0xff800000428b7808 */ /* 0x002fe40002800000 */
[----:B------:R-:W-:-:S03]  /*145f0*/  FMNMX.FTZ R10, R137, R10, !PT ;  /* 0x0000000a890a7209 */ /* 0x000fc60007810000 */
[----:B------:R-:W1:Y:S01]  /*14600*/  MUFU.TANH R71, R71 ;  /* 0x0000004700477308 */ /* 0x000e620000002400 */
[----:B------:R-:W-:Y:S02]  /*14610*/  FSEL R67, R67, -INF , P3 ;  /* 0xff80000043437808 */ /* 0x000fe40001800000 */
[----:B------:R-:W-:-:S05]  /*14620*/  ISETP.GT.AND P3, PT, R6, 0x61, PT ;  /* 0x000000610600780c */ /* 0x000fca0003f64270 */
[----:B------:R-:W1:Y:S01]  /*14630*/  MUFU.TANH R58, R58 ;  /* 0x0000003a003a7308 */ /* 0x000e620000002400 */
[----:B--2---:R-:W-:Y:S02]  /*14640*/  FSEL R141, R56, -INF , P2 ;  /* 0xff800000388d7808 */ /* 0x004fe40001000000 */
[----:B------:R-:W-:-:S05]  /*14650*/  FMNMX.FTZ R10, R139, R10, !PT ;  /* 0x0000000a8b0a7209 */ /* 0x000fca0007810000 */
[----:B------:R-:W2:Y:S01]  /*14660*/  MUFU.TANH R70, R70 ;  /* 0x0000004600467308 */ /* 0x000ea20000002400 */
[----:B---3--:R-:W-:Y:S02]  /*14670*/  FSEL R73, R68, -INF , P4 ;  /* 0xff80000044497808 */ /* 0x008fe40002000000 */
[----:B------:R-:W-:-:S05]  /*14680*/  ISETP.GT.AND P4, PT, R6, 0x68, PT ;  /* 0x000000680600780c */ /* 0x000fca0003f84270 */
[----:B------:R-:W3:Y:S01]  /*14690*/  MUFU.TANH R48, R48 ;  /* 0x0000003000307308 */ /* 0x000ee20000002400 */
[----:B------:R-:W-:Y:S02]  /*146a0*/  FSEL R143, R57, -INF , P3 ;  /* 0xff800000398f7808 */ /* 0x000fe40001800000 */
[----:B------:R-:W-:-:S05]  /*146b0*/  FMNMX.FTZ R10, R141, R10, !PT ;  /* 0x0000000a8d0a7209 */ /* 0x000fca0007810000 */
[----:B------:R-:W3:Y:S01]  /*146c0*/  MUFU.TANH R61, R61 ;  /* 0x0000003d003d7308 */ /* 0x000ee20000002400 */
[----:B----4-:R-:W-:Y:S02]  /*146d0*/  FSEL R69, R69, -INF , P5 ;  /* 0xff80000045457808 */ /* 0x010fe40002800000 */
[----:B------:R-:W-:-:S05]  /*146e0*/  ISETP.GT.AND P5, PT, R6, 0x69, PT ;  /* 0x000000690600780c */ /* 0x000fca0003fa4270 */
[----:B------:R-:W4:Y:S01]  /*146f0*/  MUFU.TANH R49, R49 ;  /* 0x0000003100317308 */ /* 0x000f220000002400 */
[----:B0-----:R-:W-:Y:S02]  /*14700*/  FSEL R145, R59, -INF , P4 ;  /* 0xff8000003b917808 */ /* 0x001fe40002000000 */
[----:B------:R-:W-:-:S05]  /*14710*/  FMNMX.FTZ R10, R143, R10, !PT ;  /* 0x0000000a8f0a7209 */ /* 0x000fca0007810000 */
[----:B------:R-:W0:Y:S01]  /*14720*/  MUFU.TANH R60, R60 ;  /* 0x0000003c003c7308 */ /* 0x000e220000002400 */
[----:B-1----:R-:W-:Y:S02]  /*14730*/  FSEL R71, R71, -INF , P2 ;  /* 0xff80000047477808 */ /* 0x002fe40001000000 */
[----:B------:R-:W-:Y:S02]  /*14740*/  ISETP.GT.AND P2, PT, R6, 0x70, PT ;  /* 0x000000700600780c */ /* 0x000fe40003f44270 */
[----:B------:R-:W-:Y:S02]  /*14750*/  FSEL R147, R58, -INF , P5 ;  /* 0xff8000003a937808 */ /* 0x000fe40002800000 */
[----:B------:R-:W-:Y:S01]  /*14760*/  FMNMX.FTZ R10, R145, R10, !PT ;  /* 0x0000000a910a7209 */ /* 0x000fe20007810000 */
[----:B------:R-:W1:Y:S01]  /*14770*/  MUFU.TANH R157, R157 ;  /* 0x0000009d009d7308 */ /* 0x000e620000002400 */
[----:B--2---:R-:W-:Y:S02]  /*14780*/  FSEL R65, R70, -INF , P3 ;  /* 0xff80000046417808 */ /* 0x004fe40001800000 */
[----:B------:R-:W-:-:S02]  /*14790*/  ISETP.GT.AND P3, PT, R6, 0x71, PT ;  /* 0x000000710600780c */ /* 0x000fc40003f64270 */
[----:B---3--:R-:W-:Y:S02]  /*147a0*/  FSEL R151, R48, -INF , P2 ;  /* 0xff80000030977808 */ /* 0x008fe40001000000 */
[----:B------:R-:W-:Y:S01]  /*147b0*/  FMNMX.FTZ R10, R147, R10, !PT ;  /* 0x0000000a930a7209 */ /* 0x000fe20007810000 */
[----:B------:R-:W2:Y:S01]  /*147c0*/  MUFU.TANH R159, R159 ;  /* 0x0000009f009f7308 */ /* 0x000ea20000002400 */
[----:B------:R-:W-:Y:S02]  /*147d0*/  FSEL R61, R61, -INF , P4 ;  /* 0xff8000003d3d7808 */ /* 0x000fe40002000000 */
[----:B------:R-:W-:Y:S02]  /*147e0*/  ISETP.GT.AND P4, PT, R6, 0x78, PT ;  /* 0x000000780600780c */ /* 0x000fe40003f84270 */
[----:B----4-:R-:W-:Y:S02]  /*147f0*/  FSEL R149, R49, -INF , P3 ;  /* 0xff80000031957808 */ /* 0x010fe40001800000 */
[----:B------:R-:W-:Y:S01]  /*14800*/  FMNMX.FTZ R10, R151, R10, !PT ;  /* 0x0000000a970a7209 */ /* 0x000fe20007810000 */
[----:B------:R-:W3:Y:S01]  /*14810*/  MUFU.TANH R103, R103 ;  /* 0x0000006700677308 */ /* 0x000ee20000002400 */
[----:B0-----:R-:W-:-:S02]  /*14820*/  FSEL R57, R60, -INF , P5 ;  /* 0xff8000003c397808 */ /* 0x001fc40002800000 */
[----:B------:R-:W-:Y:S02]  /*14830*/  ISETP.GT.AND P5, PT, R6, 0x79, PT ;  /* 0x000000790600780c */ /* 0x000fe40003fa4270 */
[----:B------:R-:W-:Y:S02]  /*14840*/  FSEL R153, R36, -INF , P4 ;  /* 0xff80000024997808 */ /* 0x000fe40002000000 */
[----:B------:R-:W-:Y:S01]  /*14850*/  FMNMX.FTZ R10, R149, R10, !PT ;  /* 0x0000000a950a7209 */ /* 0x000fe20007810000 */
[----:B------:R-:W0:Y:S01]  /*14860*/  MUFU.TANH R165, R165 ;  /* 0x000000a500a57308 */ /* 0x000e220000002400 */
[----:B------:R-:W-:Y:S02]  /*14870*/  FSEL R59, R40, -INF , P2 ;  /* 0xff800000283b7808 */ /* 0x000fe40001000000 */
[----:B------:R-:W-:Y:S02]  /*14880*/  ISETP.GT.AND P2, PT, R6, 0x80, PT ;  /* 0x000000800600780c */ /* 0x000fe40003f44270 */
[----:B------:R-:W-:-:S03]  /*14890*/  FSEL R155, R4, -INF , P5 ;  /* 0xff800000049b7808 */ /* 0x000fc60002800000 */
[----:B------:R-:W4:Y:S01]  /*148a0*/  MUFU.TANH R107, R107 ;  /* 0x0000006b006b7308 */ /* 0x000f220000002400 */
[----:B------:R-:W-:Y:S02]  /*148b0*/  FMNMX.FTZ R10, R153, R10, !PT ;  /* 0x0000000a990a7209 */ /* 0x000fe40007810000 */
[----:B------:R-:W-:-:S05]  /*148c0*/  FSEL R85, R42, -INF , P3 ;  /* 0xff8000002a557808 */ /* 0x000fca0001800000 */
[----:B------:R-:W4:Y:S01]  /*148d0*/  MUFU.TANH R167, R167 ;  /* 0x000000a700a77308 */ /* 0x000f220000002400 */
[----:B------:R-:W-:Y:S02]  /*148e0*/  ISETP.GT.AND P3, PT, R6, 0x81, PT ;  /* 0x000000810600780c */ /* 0x000fe40003f64270 */
        /* <DEDUP_REMOVED lines=9> */
[----:B---3--:R-:W-:Y:S01]  /*14980*/  FSEL R103, R103, -INF , P5 ;  /* 0xff80000067677808 */ /* 0x008fe20002800000 */
[----:B------:R-:W-:-:S06]  /*14990*/  WARPGROUP.DEPBAR.LE gsb0, 0x0 ;  /* 0x00008000000079c5 */ /* 0x000fcc0000010000 */
[----:B------:R-:W3:Y:S01]  /*149a0*/  MUFU.TANH R52, R52 ;  /* 0x0000003400347308 */ /* 0x000ee20000002400 */
[----:B------:R-:W-:Y:S01]  /*149b0*/  ISETP.GT.AND P5, PT, R6, 0x89, PT ;  /* 0x000000890600780c */ /* 0x000fe20003fa4270 */
[----:B------:R-:W-:Y:S01]  /*149c0*/  FMUL.FTZ R24, R24, UR6 ;  /* 0x0000000618187c20 */ /* 0x000fe20008410000 */
[----:B0-----:R-:W-:Y:S02]  /*149d0*/  FSEL R165, R165, -INF , P4 ;  /* 0xff800000a5a57808 */ /* 0x001fe40002000000 */
[----:B------:R-:W-:-:S03]  /*149e0*/  FMNMX.FTZ R10, R159, R10, !PT ;  /* 0x0000000a9f0a7209 */ /* 0x000fc60007810000 */
[----:B------:R-:W0:Y:S01]  /*149f0*/  MUFU.TANH R54, R54 ;  /* 0x0000003600367308 */ /* 0x000e220000002400 */
[----:B----4-:R-:W-:Y:S01]  /*14a00*/  FSEL R107, R107, -INF , P2 ;  /* 0xff8000006b6b7808 */ /* 0x010fe20001000000 */
[----:B------:R-:W-:Y:S01]  /*14a10*/  FMUL.FTZ R38, R38, UR6 ;  /* 0x0000000626267c20 */ /* 0x000fe20008410000 */
[----:B------:R-:W-:-:S05]  /*14a20*/  ISETP.GT.AND P2, PT, R6, 0x90, PT ;  /* 0x000000900600780c */ /* 0x000fca0003f44270 */
[----:B------:R-:W4:Y:S01]  /*14a30*/  MUFU.TANH R44, R44 ;  /* 0x0000002c002c7308 */ /* 0x000f220000002400 */
[----:B------:R-:W-:Y:S01]  /*14a40*/  FSEL R167, R167, -INF , P5 ;  /* 0xff800000a7a77808 */ /* 0x000fe20002800000 */
[----:B------:R-:W-:Y:S01]  /*14a50*/  FMUL.FTZ R4, R25, UR6 ;  /* 0x0000000619047c20 */ /* 0x000fe20008410000 */
[----:B------:R-:W-:-:S05]  /*14a60*/  FMNMX.FTZ R10, R165, R10, !PT ;  /* 0x0000000aa50a7209 */ /* 0x000fca0007810000 */
[----:B------:R-:W4:Y:S01]  /*14a70*/  MUFU.TANH R50, R50 ;  /* 0x0000003200327308 */ /* 0x000f220000002400 */
[----:B-1----:R-:W-:Y:S01]  /*14a80*/  FSEL R109, R109, -INF , P3 ;  /* 0xff8000006d6d7808 */ /* 0x002fe20001800000 */
[----:B------:R-:W-:Y:S01]  /*14a90*/  FMUL.FTZ R28, R28, UR6 ;  /* 0x000000061c1c7c20 */ /* 0x000fe20008410000 */
[----:B------:R-:W-:-:S05]  /*14aa0*/  ISETP.GT.AND P3, PT, R6, 0x91, PT ;  /* 0x000000910600780c */ /* 0x000fca0003f64270 */
[----:B------:R-:W1:Y:S01]  /*14ab0*/  MUFU.TANH R34, R34 ;  /* 0x0000002200227308 */ /* 0x000e620000002400 */
[----:B------:R-:W-:Y:S02]  /*14ac0*/  FSEL R169, R62, -INF , P2 ;  /* 0xff8000003ea97808 */ /* 0x000fe40001000000 */
[----:B------:R-:W-:-:S05]  /*14ad0*/  FMNMX.FTZ R10, R167, R10, !PT ;  /* 0x0000000aa70a7209 */ /* 0x000fca0007810000 */
        /* <DEDUP_REMOVED lines=8> */
[----:B0-----:R-:W-:Y:S02]  /*14b60*/  FSEL R111, R54, -INF , P5 ;  /* 0xff800000366f7808 */ /* 0x001fe40002800000 */
[----:B------:R-:W-:-:S05]  /*14b70*/  ISETP.GT.AND P5, PT, R6, 0x99, PT ;  /* 0x000000990600780c */ /* 0x000fca0003fa4270 */
[----:B------:R-:W0:Y:S01]  /*14b80*/  MUFU.TANH R4, R4 ;  /* 0x0000000400047308 */ /* 0x000e220000002400 */
[----:B----4-:R-:W-:Y:S02]  /*14b90*/  FSEL R173, R44, -INF , P4 ;  /* 0xff8000002cad7808 */ /* 0x010fe40002000000 */
[----:B------:R-:W-:-:S05]  /*14ba0*/  FMNMX.FTZ R10, R171, R10, !PT ;  /* 0x0000000aab0a7209 */ /* 0x000fca0007810000 */
[----:B------:R-:W4:Y:S01]  /*14bb0*/  MUFU.TANH R32, R32 ;  /* 0x0000002000207308 */ /* 0x000f220000002400 */
[----:B------:R-:W-:Y:S02]  /*14bc0*/  FSEL R29, R50, -INF , P2 ;  /* 0xff800000321d7808 */ /* 0x000fe40001000000 */
[----:B------:R-:W-:-:S05]  /*14bd0*/  ISETP.GT.AND P2, PT, R6, 0xa0, PT ;  /* 0x000000a00600780c */ /* 0x000fca0003f44270 */
[----:B------:R-:W4:Y:S01]  /*14be0*/  MUFU.TANH R28, R28 ;  /* 0x0000001c001c7308 */ /* 0x000f220000002400 */
[----:B-1----:R-:W-:Y:S02]  /*14bf0*/  FSEL R175, R34, -INF , P5 ;  /* 0xff80000022af7808 */ /* 0x002fe40002800000 */
[----:B------:R-:W-:-:S05]  /*14c00*/  FMNMX.FTZ R10, R173, R10, !PT ;  /* 0x0000000aad0a7209 */ /* 0x000fca0007810000 */
[----:B------:R-:W1:Y:S01]  /*14c10*/  MUFU.TANH R8, R8 ;  /* 0x0000000800087308 */ /* 0x000e620000002400 */
[----:B------:R-:W-:Y:S02]  /*14c20*/  FSEL R115, R46, -INF , P3 ;  /* 0xff8000002e737808 */ /* 0x000fe40001800000 */
[----:B------:R-:W-:Y:S02]  /*14c30*/  ISETP.GT.AND P3, PT, R6, 0xa1, PT ;  /* 0x000000a10600780c */ /* 0x000fe40003f64270 */
[----:B--2---:R-:W-:Y:S02]  /*14c40*/  FSEL R177, R24, -INF , P2 ;  /* 0xff80000018b17808 */ /* 0x004fe40001000000 */
[----:B------:R-:W-:Y:S02]  /*14c50*/  FMNMX.FTZ R10, R175, R10, !PT ;  /* 0x0000000aaf0a7209 */ /* 0x000fe40007810000 */
[----:B---3--:R-:W-:Y:S02]  /*14c60*/  FSEL R117, R38, -INF , P4 ;  /* 0xff80000026757808 */ /* 0x008fe40002000000 */
[----:B------:R-:W-:-:S02]  /*14c70*/  ISETP.GT.AND P4, PT, R6, 0xa8, PT ;  /* 0x000000a80600780c */ /* 0x000fc40003f84270 */
[----:B0-----:R-:W-:Y:S02]  /*14c80*/  FSEL R179, R4, -INF , P3 ;  /* 0xff80000004b37808 */ /* 0x001fe40001800000 */
[----:B------:R-:W-:Y:S02]  /*14c90*/  FMNMX.FTZ R10, R177, R10, !PT ;  /* 0x0000000ab10a7209 */ /* 0x000fe40007810000 */
[----:B----4-:R-:W-:Y:S02]  /*14ca0*/  FSEL R113, R32, -INF , P5 ;  /* 0xff80000020717808 */ /* 0x010fe40002800000 */
[----:B------:R-:W-:Y:S02]  /*14cb0*/  ISETP.GT.AND P5, PT, R6, 0xa9, PT ;  /* 0x000000a90600780c */ /* 0x000fe40003fa4270 */
[----:B------:R-:W-:Y:S02]  /*14cc0*/  FSEL R183, R28, -INF , P4 ;  /* 0xff8000001cb77808 */ /* 0x000fe40002000000 */
[----:B------:R-:W-:-:S02]  /*14cd0*/  FMNMX.FTZ R10, R179, R10, !PT ;  /* 0x0000000ab30a7209 */ /* 0x000fc40007810000 */
[----:B-1----:R-:W-:Y:S02]  /*14ce0*/  FSEL R181, R8, -INF , P5 ;  /* 0xff80000008b57808 */ /* 0x002fe40002800000 */
[----:B------:R-:W-:-:S04]  /*14cf0*/  FMNMX.FTZ R10, R183, R10, !PT ;  /* 0x0000000ab70a7209 */ /* 0x000fc80007810000 */
[----:B------:R-:W-:-:S05]  /*14d00*/  FMNMX.FTZ R6, R181, R10, !PT ;  /* 0x0000000ab5067209 */ /* 0x000fca0007810000 */
[----:B------:R-:W0:Y:S02]  /*14d10*/  SHFL.BFLY PT, R89, R6, 0x2, 0x1f ;  /* 0x0c401f0006597f89 */ /* 0x000e2400000e0000 */
[----:B0-----:R-:W-:-:S05]  /*14d20*/  FMNMX.FTZ R8, R6, R89, !PT ;  /* 0x0000005906087209 */ /* 0x001fca0007810000 */
[----:B------:R-:W0:Y:S01]  /*14d30*/  SHFL.BFLY PT, R89, R8, 0x1, 0x1f ;  /* 0x0c201f0008597f89 */ /* 0x000e2200000e0000 */
[----:B------:R-:W-:Y:S02]  /*14d40*/  IMAD.U32 R88, RZ, RZ, UR7 ;  /* 0x00000007ff587e24 */ /* 0x000fe4000f8e00ff */
[----:B------:R-:W-:Y:S01]  /*14d50*/  FMUL.FTZ R14, R27, UR6 ;  /* 0x000000061b0e7c20 */ /* 0x000fe20008410000 */
[----:B0-----:R-:W-:-:S04]  /*14d60*/  FMNMX.FTZ R89, R8, R89, !PT ;  /* 0x0000005908597209 */ /* 0x001fc80007810000 */
[C---:B------:R-:W-:Y:S01]  /*14d70*/  FSETP.NEU.FTZ.AND P6, PT, R89.reuse, -INF , PT ;  /* 0xff8000005900780b */ /* 0x040fe20003fdd000 */
[----:B------:R-:W-:-:S05]  /*14d80*/  FMUL.FTZ R4, R89, R88 ;  /* 0x0000005859047220 */ /* 0x000fca0000410000 */
[----:B------:R-:W-:-:S05]  /*14d90*/  FSEL R4, R4, RZ, P6 ;  /* 0x000000ff04047208 */ /* 0x000fca0003000000 */
[----:B------:R-:W-:Y:S01]  /*14da0*/  FFMA.FTZ R27, R12, R88, -R4 ;  /* 0x000000580c1b7223 */ /* 0x000fe20000010804 */
        /* <DEDUP_REMOVED lines=32> */
[----:B------:R-:W-:-:S03]  /*14fb0*/  FMUL.FTZ R10, R26, UR6 ;  /* 0x000000061a0a7c20 */ /* 0x000fc60008410000 */
[----:B------:R-:W-:-:S04]  /*14fc0*/  FMNMX.FTZ R12, R109, R12, !PT ;  /* 0x0000000c6d0c7209 */ /* 0x000fc80007810000 */
[----:B------:R-:W-:Y:S01]  /*14fd0*/  FMNMX.FTZ R12, R25, R12, !PT ;  /* 0x0000000c190c7209 */ /* 0x000fe20007810000 */
[----:B------:R-:W0:Y:S01]  /*14fe0*/  MUFU.TANH R10, R10 ;  /* 0x0000000a000a7308 */ /* 0x000e220000002400 */
[----:B------:R-:W-:Y:S02]  /*14ff0*/  FMUL.FTZ R6, R30, UR6 ;  /* 0x000000061e067c20 */ /* 0x000fe40008410000 */
[----:B------:R-:W-:Y:S01]  /*15000*/  FMNMX.FTZ R12, R111, R12, !PT ;  /* 0x0000000c6f0c7209 */ /* 0x000fe20007810000 */
[----:B------:R-:W-:-:S03]  /*15010*/  FMUL.FTZ R8, R31, UR6 ;  /* 0x000000061f087c20 */ /* 0x000fc60008410000 */
[----:B------:R-:W-:Y:S01]  /*15020*/  FMNMX.FTZ R12, R29, R12, !PT ;  /* 0x0000000c1d0c7209 */ /* 0x000fe20007810000 */
[----:B------:R-:W1:Y:S03]  /*15030*/  MUFU.TANH R14, R14 ;  /* 0x0000000e000e7308 */ /* 0x000e660000002400 */
[----:B------:R-:W-:-:S05]  /*15040*/  FMNMX.FTZ R12, R115, R12, !PT ;  /* 0x0000000c730c7209 */ /* 0x000fca0007810000 */
[----:B------:R-:W2:Y:S01]  /*15050*/  MUFU.TANH R6, R6 ;  /* 0x0000000600067308 */ /* 0x000ea20000002400 */
[----:B------:R-:W-:Y:S01]  /*15060*/  FMNMX.FTZ R12, R117, R12, !PT ;  /* 0x0000000c750c7209 */ /* 0x000fe20007810000 */
[-CC-:B------:R-:W-:Y:S01]  /*15070*/  FFMA.FTZ R182, R45, R88.reuse, -R4.reuse ;  /* 0x000000582db67223 */ /* 0x180fe20000010804 */
[----:B------:R-:W-:-:S05]  /*15080*/  FFMA.FTZ R45, R123, R88, -R4 ;  /* 0x000000587b2d7223 */ /* 0x000fca0000010804 */
[----:B------:R-:W3:Y:S01]  /*15090*/  MUFU.TANH R8, R8 ;  /* 0x0000000800087308 */ /* 0x000ee20000002400 */
[----:B0-----:R-:W-:Y:S01]  /*150a0*/  FSEL R123, R10, -INF , P2 ;  /* 0xff8000000a7b7808 */ /* 0x001fe20001000000 */
[--C-:B------:R-:W-:Y:S01]  /*150b0*/  FFMA.FTZ R178, R35, R88, -R4.reuse ;  /* 0x0000005823b27223 */ /* 0x100fe20000010804 */
[----:B------:R-:W-:Y:S01]  /*150c0*/  FMNMX.FTZ R12, R113, R12, !PT ;  /* 0x0000000c710c7209 */ /* 0x000fe20007810000 */
[-CC-:B------:R-:W-:Y:S01]  /*150d0*/  FFMA.FTZ R35, R47, R88.reuse, -R4.reuse ;  /* 0x000000582f237223 */ /* 0x180fe20000010804 */
[--C-:B------:R-:W-:Y:S01]  /*150e0*/  FFMA.FTZ R47, R127, R88, -R4.reuse ;  /* 0x000000587f2f7223 */ /* 0x100fe20000010804 */
[----:B-1----:R-:W-:Y:S02]  /*150f0*/  FSEL R127, R14, -INF , P3 ;  /* 0xff8000000e7f7808 */ /* 0x002fe40001800000 */
[----:B------:R-:W-:Y:S01]  /*15100*/  FMNMX.FTZ R12, R123, R12, !PT ;  /* 0x0000000c7b0c7209 */ /* 0x000fe20007810000 */
[-CC-:B------:R-:W-:Y:S01]  /*15110*/  FFMA.FTZ R184, R51, R88.reuse, -R4.reuse ;  /* 0x0000005833b87223 */ /* 0x180fe20000010804 */
[----:B------:R-:W-:Y:S01]  /*15120*/  FFMA.FTZ R51, R131, R88, -R4 ;  /* 0x0000005883337223 */ /* 0x000fe20000010804 */
[----:B--2---:R-:W-:-:S02]  /*15130*/  FSEL R131, R6, -INF , P4 ;  /* 0xff80000006837808 */ /* 0x004fc40002000000 */
[----:B------:R-:W-:Y:S01]  /*15140*/  FMNMX.FTZ R12, R127, R12, !PT ;  /* 0x0000000c7f0c7209 */ /* 0x000fe20007810000 */
[--C-:B------:R-:W-:Y:S01]  /*15150*/  FFMA.FTZ R196, R133, R88, -R4.reuse ;  /* 0x0000005885c47223 */ /* 0x100fe20000010804 */
[----:B---3--:R-:W-:Y:S02]  /*15160*/  FSEL R133, R8, -INF , P5 ;  /* 0xff80000008857808 */ /* 0x008fe40002800000 */
[----:B------:R-:W-:Y:S01]  /*15170*/  FMNMX.FTZ R12, R131, R12, !PT ;  /* 0x0000000c830c7209 */ /* 0x000fe20007810000 */
[----:B------:R-:W-:-:S03]  /*15180*/  FFMA.FTZ R31, R37, R88, -R4 ;  /* 0x00000058251f7223 */ /* 0x000fc60000010804 */
[----:B------:R-:W-:Y:S01]  /*15190*/  FMNMX.FTZ R12, R133, R12, !PT ;  /* 0x0000000c850c7209 */ /* 0x000fe20007810000 */
[-CC-:B------:R-:W-:Y:S01]  /*151a0*/  FFMA.FTZ R37, R55, R88.reuse, -R4.reuse ;  /* 0x0000005837257223 */ /* 0x180fe20000010804 */
[----:B------:R-:W-:-:S03]  /*151b0*/  FFMA.FTZ R55, R135, R88, -R4 ;  /* 0x0000005887377223 */ /* 0x000fc60000010804 */
[----:B------:R-:W0:Y:S01]  /*151c0*/  SHFL.BFLY PT, R135, R12, 0x2, 0x1f ;  /* 0x0c401f000c877f89 */ /* 0x000e2200000e0000 */
[-CC-:B------:R-:W-:Y:S01]  /*151d0*/  FFMA.FTZ R180, R41, R88.reuse, -R4.reuse ;  /* 0x0000005829b47223 */ /* 0x180fe20000010804 */
[-CC-:B------:R-:W-:Y:S01]  /*151e0*/  FFMA.FTZ R41, R63, R88.reuse, -R4.reuse ;  /* 0x000000583f297223 */ /* 0x180fe20000010804 */
[----:B------:R-:W-:Y:S01]  /*151f0*/  FFMA.FTZ R63, R139, R88, -R4 ;  /* 0x000000588b3f7223 */ /* 0x000fe20000010804 */
[----:B0-----:R-:W-:-:S05]  /*15200*/  FMNMX.FTZ R6, R12, R135, !PT ;  /* 0x000000870c067209 */ /* 0x001fca0007810000 */
[----:B------:R-:W0:Y:S01]  /*15210*/  SHFL.BFLY PT, R139, R6, 0x1, 0x1f ;  /* 0x0c201f00068b7f89 */ /* 0x000e2200000e0000 */
[-CC-:B------:R-:W-:Y:S01]  /*15220*/  FFMA.FTZ R176, R33, R88.reuse, -R4.reuse ;  /* 0x0000005821b07223 */ /* 0x180fe20000010804 */
[----:B------:R-:W-:Y:S08]  /*15230*/  MUFU.EX2 R27, R27 ;  /* 0x0000001b001b7308 */ /* 0x000ff00000000800 */
[----:B------:R-:W1:Y:S01]  /*15240*/  MUFU.EX2 R176, R176 ;  /* 0x000000b000b07308 */ /* 0x000e620000000800 */
[----:B------:R-:W-:-:S07]  /*15250*/  FFMA.FTZ R33, R43, R88, -R4 ;  /* 0x000000582b217223 */ /* 0x000fce0000010804 */
[----:B------:R-:W2:Y:S01]  /*15260*/  MUFU.EX2 R178, R178 ;  /* 0x000000b200b27308 */ /* 0x000ea20000000800 */
[----:B0-----:R-:W-:-:S07]  /*15270*/  FMNMX.FTZ R92, R6, R139, !PT ;  /* 0x0000008b065c7209 */ /* 0x001fce0007810000 */
[----:B------:R-:W0:Y:S01]  /*15280*/  MUFU.EX2 R31, R31 ;  /* 0x0000001f001f7308 */ /* 0x000e220000000800 */
[C---:B------:R-:W-:Y:S01]  /*15290*/  FSETP.NEU.FTZ.AND P2, PT, R92.reuse, -INF , PT ;  /* 0xff8000005c00780b */ /* 0x040fe20003f5d000 */
[-C--:B------:R-:W-:Y:S01]  /*152a0*/  FMUL.FTZ R26, R92, R88.reuse ;  /* 0x000000585c1a7220 */ /* 0x080fe20000410000 */
[----:B------:R-:W-:-:S04]  /*152b0*/  FFMA.FTZ R179, R179, R88, -R4 ;  /* 0x00000058b3b37223 */ /* 0x000fc80000010804 */
[----:B------:R-:W-:Y:S01]  /*152c0*/  FSEL R26, R26, RZ, P2 ;  /* 0x000000ff1a1a7208 */ /* 0x000fe20001000000 */
[----:B------:R-:W3:Y:S01]  /*152d0*/  MUFU.EX2 R180, R180 ;  /* 0x000000b400b47308 */ /* 0x000ee20000000800 */
[-CC-:B------:R-:W-:Y:S01]  /*152e0*/  FFMA.FTZ R186, R81, R88.reuse, -R4.reuse ;  /* 0x0000005851ba7223 */ /* 0x180fe20000010804 */
[-CC-:B------:R-:W-:Y:S01]  /*152f0*/  FFMA.FTZ R188, R95, R88.reuse, -R4.reuse ;  /* 0x000000585fbc7223 */ /* 0x180fe20000010804 */
[-CC-:B------:R-:W-:Y:S01]  /*15300*/  FFMA.FTZ R43, R119, R88.reuse, -R4.reuse ;  /* 0x00000058772b7223 */ /* 0x180fe20000010804 */
[-CC-:B------:R-:W-:Y:S01]  /*15310*/  FFMA.FTZ R190, R121, R88.reuse, -R4.reuse ;  /* 0x0000005879be7223 */ /* 0x180fe20000010804 */
[----:B------:R-:W-:-:S03]  /*15320*/  FFMA.FTZ R192, R125, R88, -R4 ;  /* 0x000000587dc07223 */ /* 0x000fc60000010804 */
[----:B------:R4:W-:Y:S01]  /*15330*/  MUFU.EX2 R139, R179 ;  /* 0x000000b3008b7308 */ /* 0x0009e20000000800 */
[-CC-:B------:R-:W-:Y:S01]  /*15340*/  FFMA.FTZ R194, R129, R88.reuse, -R4.reuse ;  /* 0x0000005881c27223 */ /* 0x180fe20000010804 */
[-CC-:B------:R-:W-:Y:S01]  /*15350*/  FFMA.FTZ R198, R137, R88.reuse, -R4.reuse ;  /* 0x0000005889c67223 */ /* 0x180fe20000010804 */
[-CC-:B------:R-:W-:Y:S01]  /*15360*/  FFMA.FTZ R200, R141, R88.reuse, -R4.reuse ;  /* 0x000000588dc87223 */ /* 0x180fe20000010804 */
[-CC-:B------:R-:W-:Y:S01]  /*15370*/  FFMA.FTZ R81, R143, R88.reuse, -R4.reuse ;  /* 0x000000588f517223 */ /* 0x180fe20000010804 */
[----:B------:R-:W-:-:S03]  /*15380*/  FFMA.FTZ R202, R145, R88, -R4 ;  /* 0x0000005891ca7223 */ /* 0x000fc60000010804 */
[----:B------:R-:W3:Y:S01]  /*15390*/  MUFU.EX2 R33, R33 ;  /* 0x0000002100217308 */ /* 0x000ee20000000800 */
[-C--:B----4-:R-:W-:Y:S01]  /*153a0*/  FFMA.FTZ R179, R3, R88.reuse, -R26 ;  /* 0x0000005803b37223 */ /* 0x090fe2000001081a */
[----:B-1----:R-:W-:Y:S01]  /*153b0*/  FADD.FTZ R3, R176, R27 ;  /* 0x0000001bb0037221 */ /* 0x002fe20000010000 */
        /* <DEDUP_REMOVED lines=16> */
[----:B------:R-:W1:Y:S01]  /*154c0*/  MUFU.EX2 R182, R182 ;  /* 0x000000b600b67308 */ /* 0x000e620000000800 */
[-CC-:B------:R-:W-:Y:S01]  /*154d0*/  FFMA.FTZ R4, R20, R88.reuse, -R26.reuse ;  /* 0x0000005814047223 */ /* 0x180fe2000001081a */
[----:B--2---:R-:W-:Y:S01]  /*154e0*/  FADD.FTZ R20, R178, R3 ;  /* 0x00000003b2147221 */ /* 0x004fe20000010000 */
[----:B------:R-:W-:-:S03]  /*154f0*/  FFMA.FTZ R177, R5, R88, -R26 ;  /* 0x0000005805b17223 */ /* 0x000fc6000001081a */
[----:B0-----:R-:W-:Y:S02]  /*15500*/  FADD.FTZ R3, R31, R20 ;  /* 0x000000141f037221 */ /* 0x001fe40000010000 */
[----:B------:R-:W0:Y:S02]  /*15510*/  MUFU.EX2 R35, R35 ;  /* 0x0000002300237308 */ /* 0x000e240000000800 */
[----:B---3--:R-:W-:Y:S01]  /*15520*/  FADD.FTZ R20, R180, R3 ;  /* 0x00000003b4147221 */ /* 0x008fe20000010000 */
[----:B------:R-:W-:-:S05]  /*15530*/  FFMA.FTZ R6, R21, R88, -R26 ;  /* 0x0000005815067223 */ /* 0x000fca000001081a */
[----:B------:R-:W2:Y:S01]  /*15540*/  MUFU.EX2 R184, R184 ;  /* 0x000000b800b87308 */ /* 0x000ea20000000800 */
[----:B------:R-:W-:Y:S01]  /*15550*/  FADD.FTZ R3, R33, R20 ;  /* 0x0000001421037221 */ /* 0x000fe20000010000 */
[----:B------:R-:W-:-:S06]  /*15560*/  FFMA.FTZ R181, R83, R88, -R26 ;  /* 0x0000005853b57223 */ /* 0x000fcc000001081a */
[----:B------:R-:W-:Y:S01]  /*15570*/  MUFU.EX2 R177, R177 ;  /* 0x000000b100b17308 */ /* 0x000fe20000000800 */
[----:B-1----:R-:W-:-:S07]  /*15580*/  FADD.FTZ R20, R182, R3 ;  /* 0x00000003b6147221 */ /* 0x002fce0000010000 */
[----:B------:R-:W1:Y:S08]  /*15590*/  MUFU.EX2 R4, R4 ;  /* 0x0000000400047308 */ /* 0x000e700000000800 */
[----:B------:R-:W3:Y:S01]  /*155a0*/  MUFU.EX2 R37, R37 ;  /* 0x0000002500257308 */ /* 0x000ee20000000800 */
[----:B------:R-:W-:-:S07]  /*155b0*/  FFMA.FTZ R8, R7, R88, -R26 ;  /* 0x0000005807087223 */ /* 0x000fce000001081a */
[----:B------:R-:W4:Y:S01]  /*155c0*/  MUFU.EX2 R179, R179 ;  /* 0x000000b300b37308 */ /* 0x000f220000000800 */
[----:B0-----:R-:W-:-:S07]  /*155d0*/  FADD.FTZ R3, R35, R20 ;  /* 0x0000001423037221 */ /* 0x001fce0000010000 */
[----:B------:R-:W0:Y:S01]  /*155e0*/  MUFU.EX2 R186, R186 ;  /* 0x000000ba00ba7308 */ /* 0x000e220000000800 */
[----:B------:R-:W-:-:S07]  /*155f0*/  FFMA.FTZ R183, R105, R88, -R26 ;  /* 0x0000005869b77223 */ /* 0x000fce000001081a */
[----:B------:R-:W0:Y:S01]  /*15600*/  MUFU.EX2 R6, R6 ;  /* 0x0000000600067308 */ /* 0x000e220000000800 */
[----:B--2---:R-:W-:-:S07]  /*15610*/  FADD.FTZ R38, R184, R3 ;  /* 0x00000003b8267221 */ /* 0x004fce0000010000 */
[----:B------:R-:W2:Y:S01]  /*15620*/  MUFU.EX2 R41, R41 ;  /* 0x0000002900297308 */ /* 0x000ea20000000800 */
[----:B-1----:R-:W-:Y:S01]  /*15630*/  FADD.FTZ R20, R177, R4 ;  /* 0x00000004b1147221 */ /* 0x002fe20000010000 */
[----:B------:R-:W-:-:S06]  /*15640*/  FFMA.FTZ R10, R9, R88, -R26 ;  /* 0x00000058090a7223 */ /* 0x000fcc000001081a */
[----:B------:R-:W1:Y:S01]  /*15650*/  MUFU.EX2 R181, R181 ;  /* 0x000000b500b57308 */ /* 0x000e620000000800 */
[----:B---3--:R-:W-:-:S07]  /*15660*/  FADD.FTZ R5, R37, R38 ;  /* 0x0000002625057221 */ /* 0x008fce0000010000 */
[----:B------:R-:W3:Y:S01]  /*15670*/  MUFU.EX2 R188, R188 ;  /* 0x000000bc00bc7308 */ /* 0x000ee20000000800 */
[----:B----4-:R-:W-:Y:S01]  /*15680*/  FADD.FTZ R3, R179, R20 ;  /* 0x00000014b3037221 */ /* 0x010fe20000010000 */
[----:B------:R-:W-:-:S06]  /*15690*/  FFMA.FTZ R185, R11, R88, -R26 ;  /* 0x000000580bb97223 */ /* 0x000fcc000001081a */
[----:B------:R-:W4:Y:S01]  /*156a0*/  MUFU.EX2 R8, R8 ;  /* 0x0000000800087308 */ /* 0x000f220000000800 */
[----:B0-----:R-:W-:-:S07]  /*156b0*/  FADD.FTZ R40, R186, R5 ;  /* 0x00000005ba287221 */ /* 0x001fce0000010000 */
[----:B------:R-:W0:Y:S01]  /*156c0*/  MUFU.EX2 R43, R43 ;  /* 0x0000002b002b7308 */ /* 0x000e220000000800 */
[----:B------:R-:W-:Y:S01]  /*156d0*/  FADD.FTZ R20, R6, R3 ;  /* 0x0000000306147221 */ /* 0x000fe20000010000 */
[----:B------:R-:W-:-:S06]  /*156e0*/  FFMA.FTZ R12, R97, R88, -R26 ;  /* 0x00000058610c7223 */ /* 0x000fcc000001081a */
        /* <DEDUP_REMOVED lines=26> */
[----:B0-----:R-:W-:Y:S01]  /*15890*/  FADD.FTZ R42, R192, R5 ;  /* 0x00000005c02a7221 */ /* 0x001fe20000010000 */
[----:B------:R-:W-:-:S06]  /*158a0*/  FADD.FTZ R20, R12, R3 ;  /* 0x000000030c147221 */ /* 0x000fcc0000010000 */
[----:B------:R-:W0:Y:S01]  /*158b0*/  MUFU.EX2 R189, R189 ;  /* 0x000000bd00bd7308 */ /* 0x000e220000000800 */
[----:B------:R-:W-:Y:S01]  /*158c0*/  FFMA.FTZ R28, R39, R88, -R26 ;  /* 0x00000058271c7223 */ /* 0x000fe2000001081a */
[----:B--2---:R-:W-:Y:S01]  /*158d0*/  FADD.FTZ R3, R47, R42 ;  /* 0x0000002a2f037221 */ /* 0x004fe20000010000 */
[----:B-1----:R-:W-:-:S05]  /*158e0*/  FADD.FTZ R5, R187, R20 ;  /* 0x00000014bb057221 */ /* 0x002fca0000010000 */
[----:B------:R-:W1:Y:S01]  /*158f0*/  MUFU.EX2 R24, R24 ;  /* 0x0000001800187308 */ /* 0x000e620000000800 */
[----:B------:R-:W-:Y:S01]  /*15900*/  FFMA.FTZ R193, R93, R88, -R26 ;  /* 0x000000585dc17223 */ /* 0x000fe2000001081a */
[----:B---3--:R-:W-:Y:S01]  /*15910*/  FADD.FTZ R42, R194, R3 ;  /* 0x00000003c22a7221 */ /* 0x008fe20000010000 */
[----:B------:R-:W-:-:S05]  /*15920*/  @!P1 PRMT R3, RZ, 0x654, R0 ;  /* 0x00000654ff039816 */ /* 0x000fca0000000000 */
[----:B------:R-:W2:Y:S01]  /*15930*/  MUFU.EX2 R191, R191 ;  /* 0x000000bf00bf7308 */ /* 0x000ea20000000800 */
[----:B----4-:R-:W-:Y:S01]  /*15940*/  FADD.FTZ R20, R14, R5 ;  /* 0x000000050e147221 */ /* 0x010fe20000010000 */
[-CC-:B------:R-:W-:Y:S01]  /*15950*/  FFMA.FTZ R30, R75, R88.reuse, -R26.reuse ;  /* 0x000000584b1e7223 */ /* 0x180fe2000001081a */
[----:B------:R0:W-:Y:S05]  /*15960*/  @!P1 SYNCS.ARRIVE.TRANS64.RED.A1T0 RZ, [R3+URZ], RZ ;  /* 0x000000ff03ff99a7 */ /* 0x0001ea000810043f */
[----:B------:R-:W3:Y:S01]  /*15970*/  MUFU.EX2 R51, R51 ;  /* 0x0000003300337308 */ /* 0x000ee20000000800 */
[----:B------:R-:W-:Y:S01]  /*15980*/  FFMA.FTZ R195, R53, R88, -R26 ;  /* 0x0000005835c37223 */ /* 0x000fe2000001081a */
[----:B0-----:R-:W-:-:S06]  /*15990*/  FADD.FTZ R3, R189, R20 ;  /* 0x00000014bd037221 */ /* 0x001fcc0000010000 */
[----:B------:R-:W0:Y:S08]  /*159a0*/  MUFU.EX2 R28, R28 ;  /* 0x0000001c001c7308 */ /* 0x000e300000000800 */
[----:B------:R-:W4:Y:S01]  /*159b0*/  MUFU.EX2 R196, R196 ;  /* 0x000000c400c47308 */ /* 0x000f220000000800 */
[----:B-1----:R-:W-:Y:S01]  /*159c0*/  FADD.FTZ R20, R24, R3 ;  /* 0x0000000318147221 */ /* 0x002fe20000010000 */
[----:B------:R-:W-:-:S06]  /*159d0*/  FFMA.FTZ R32, R77, R88, -R26 ;  /* 0x000000584d207223 */ /* 0x000fcc000001081a */
[----:B------:R-:W1:Y:S08]  /*159e0*/  MUFU.EX2 R193, R193 ;  /* 0x000000c100c17308 */ /* 0x000e700000000800 */
[----:B------:R-:W1:Y:S01]  /*159f0*/  MUFU.EX2 R55, R55 ;  /* 0x0000003700377308 */ /* 0x000e620000000800 */
[----:B--2---:R-:W-:Y:S01]  /*15a00*/  FADD.FTZ R3, R191, R20 ;  /* 0x00000014bf037221 */ /* 0x004fe20000010000 */
[----:B------:R-:W-:-:S06]  /*15a10*/  FFMA.FTZ R197, R79, R88, -R26 ;  /* 0x000000584fc57223 */ /* 0x000fcc000001081a */
[----:B------:R-:W2:Y:S01]  /*15a20*/  MUFU.EX2 R30, R30 ;  /* 0x0000001e001e7308 */ /* 0x000ea20000000800 */
[----:B---3--:R-:W-:-:S07]  /*15a30*/  FADD.FTZ R5, R51, R42 ;  /* 0x0000002a33057221 */ /* 0x008fce0000010000 */
[----:B------:R-:W3:Y:S01]  /*15a40*/  MUFU.EX2 R198, R198 ;  /* 0x000000c600c67308 */ /* 0x000ee20000000800 */
[----:B0-----:R-:W-:Y:S01]  /*15a50*/  FADD.FTZ R20, R28, R3 ;  /* 0x000000031c147221 */ /* 0x001fe20000010000 */
[----:B------:R-:W-:-:S06]  /*15a60*/  FFMA.FTZ R34, R67, R88, -R26 ;  /* 0x0000005843227223 */ /* 0x000fcc000001081a */
[----:B------:R-:W0:Y:S01]  /*15a70*/  MUFU.EX2 R195, R195 ;  /* 0x000000c300c37308 */ /* 0x000e220000000800 */
[----:B----4-:R-:W-:-:S07]  /*15a80*/  FADD.FTZ R44, R196, R5 ;  /* 0x00000005c42c7221 */ /* 0x010fce0000010000 */
[----:B------:R-:W4:Y:S01]  /*15a90*/  MUFU.EX2 R63, R63 ;  /* 0x0000003f003f7308 */ /* 0x000f220000000800 */
[----:B-1----:R-:W-:Y:S01]  /*15aa0*/  FADD.FTZ R3, R193, R20 ;  /* 0x00000014c1037221 */ /* 0x002fe20000010000 */
[----:B------:R-:W-:-:S06]  /*15ab0*/  FFMA.FTZ R199, R73, R88, -R26 ;  /* 0x0000005849c77223 */ /* 0x000fcc000001081a */
[----:B------:R-:W1:Y:S01]  /*15ac0*/  MUFU.EX2 R32, R32 ;  /* 0x0000002000207308 */ /* 0x000e620000000800 */
[----:B------:R-:W-:-:S07]  /*15ad0*/  FADD.FTZ R5, R55, R44 ;  /* 0x0000002c37057221 */ /* 0x000fce0000010000 */
        /* <DEDUP_REMOVED lines=32> */
[----:B---3--:R-:W-:-:S06]  /*15ce0*/  FADD.FTZ R46, R204, R5 ;  /* 0x00000005cc2e7221 */ /* 0x008fcc0000010000 */
[----:B------:R-:W2:Y:S01]  /*15cf0*/  MUFU.EX2 R203, R203 ;  /* 0x000000cb00cb7308 */ /* 0x000ea20000000800 */
[----:B------:R-:W-:-:S07]  /*15d00*/  FFMA.FTZ R85, R85, R88, -R26 ;  /* 0x0000005855557223 */ /* 0x000fce000001081a */
        /* <DEDUP_REMOVED lines=34> */
[----:B----4-:R-:W-:Y:S01]  /*15f30*/  FADD.FTZ R5, R129, R48 ;  /* 0x0000003081057221 */ /* 0x010fe20000010000 */
[----:B------:R-:W-:-:S06]  /*15f40*/  FFMA.FTZ R115, R115, R88, -R26 ;  /* 0x0000005873737223 */ /* 0x000fcc000001081a */
[----:B------:R-:W4:Y:S01]  /*15f50*/  MUFU.EX2 R214, R214 ;  /* 0x000000d600d67308 */ /* 0x000f220000000800 */
[-CC-:B------:R-:W-:Y:S01]  /*15f60*/  FFMA.FTZ R117, R117, R88.reuse, -R26.reuse ;  /* 0x0000005875757223 */ /* 0x180fe2000001081a */
[-CC-:B------:R-:W-:Y:S01]  /*15f70*/  FFMA.FTZ R113, R113, R88.reuse, -R26.reuse ;  /* 0x0000005871717223 */ /* 0x180fe2000001081a */
[-CC-:B------:R-:W-:Y:S01]  /*15f80*/  FFMA.FTZ R123, R123, R88.reuse, -R26.reuse ;  /* 0x000000587b7b7223 */ /* 0x180fe2000001081a */
[-CC-:B------:R-:W-:Y:S01]  /*15f90*/  FFMA.FTZ R127, R127, R88.reuse, -R26.reuse ;  /* 0x000000587f7f7223 */ /* 0x180fe2000001081a */
[----:B------:R-:W-:-:S03]  /*15fa0*/  FFMA.FTZ R131, R131, R88, -R26 ;  /* 0x0000005883837223 */ /* 0x000fc6000001081a */
[----:B------:R-:W4:Y:S01]  /*15fb0*/  MUFU.EX2 R211, R211 ;  /* 0x000000d300d37308 */ /* 0x000f220000000800 */
[----:B------:R-:W-:Y:S01]  /*15fc0*/  FFMA.FTZ R133, R133, R88, -R26 ;  /* 0x0000005885857223 */ /* 0x000fe2000001081a */
[----:B-1----:R-:W-:Y:S01]  /*15fd0*/  FADD.FTZ R20, R42, R3 ;  /* 0x000000032a147221 */ /* 0x002fe20000010000 */
[----:B------:R-:W-:-:S05]  /*15fe0*/  FADD.FTZ R48, R212, R5 ;  /* 0x00000005d4307221 */ /* 0x000fca0000010000 */
[----:B------:R-:W1:Y:S01]  /*15ff0*/  MUFU.EX2 R137, R137 ;  /* 0x0000008900897308 */ /* 0x000e620000000800 */
[----:B--2---:R-:W-:Y:S01]  /*16000*/  FADD.FTZ R3, R209, R20 ;  /* 0x00000014d1037221 */ /* 0x004fe20000010000 */
[----:B---3--:R-:W-:-:S06]  /*16010*/  FADD.FTZ R5, R135, R48 ;  /* 0x0000003087057221 */ /* 0x008fcc0000010000 */
[----:B------:R-:W2:Y:S08]  /*16020*/  MUFU.EX2 R26, R111 ;  /* 0x0000006f001a7308 */ /* 0x000eb00000000800 */
[----:B------:R-:W3:Y:S01]  /*16030*/  MUFU.EX2 R216, R216 ;  /* 0x000000d800d87308 */ /* 0x000ee20000000800 */
[----:B0-----:R-:W-:Y:S01]  /*16040*/  FADD.FTZ R20, R44, R3 ;  /* 0x000000032c147221 */ /* 0x001fe20000010000 */
[----:B----4-:R-:W-:-:S06]  /*16050*/  FADD.FTZ R50, R214, R5 ;  /* 0x00000005d6327221 */ /* 0x010fcc0000010000 */
[----:B------:R-:W0:Y:S01]  /*16060*/  MUFU.EX2 R29, R29 ;  /* 0x0000001d001d7308 */ /* 0x000e220000000800 */
[----:B------:R-:W-:Y:S01]  /*16070*/  FADD.FTZ R3, R211, R20 ;  /* 0x00000014d3037221 */ /* 0x000fe20000010000 */
[----:B-1----:R-:W-:-:S06]  /*16080*/  FADD.FTZ R5, R137, R50 ;  /* 0x0000003289057221 */ /* 0x002fcc0000010000 */
[----:B------:R-:W1:Y:S01]  /*16090*/  MUFU.EX2 R46, R115 ;  /* 0x00000073002e7308 */ /* 0x000e620000000800 */
[----:B--2---:R-:W-:Y:S01]  /*160a0*/  FADD.FTZ R52, R26, R3 ;  /* 0x000000031a347221 */ /* 0x004fe20000010000 */
[----:B---3--:R-:W-:-:S06]  /*160b0*/  FADD.FTZ R50, R216, R5 ;  /* 0x00000005d8327221 */ /* 0x008fcc0000010000 */
[----:B------:R-:W2:Y:S01]  /*160c0*/  MUFU.EX2 R117, R117 ;  /* 0x0000007500757308 */ /* 0x000ea20000000800 */
[----:B0-----:R-:W-:-:S07]  /*160d0*/  FADD.FTZ R3, R29, R52 ;  /* 0x000000341d037221 */ /* 0x001fce0000010000 */
[----:B------:R-:W0:Y:S01]  /*160e0*/  MUFU.EX2 R48, R113 ;  /* 0x0000007100307308 */ /* 0x000e220000000800 */
[----:B------:R-:W-:Y:S01]  /*160f0*/  FADD.FTZ R5, R139, R50 ;  /* 0x000000328b057221 */ /* 0x000fe20000010000 */
[----:B------:R-:W-:Y:S01]  /*16100*/  F2FP.F16.F32.PACK_AB R177, R4, R177 ;  /* 0x000000b104b1723e */ /* 0x000fe200000000ff */
[----:B-1----:R-:W-:-:S05]  /*16110*/  FADD.FTZ R4, R46, R3 ;  /* 0x000000032e047221 */ /* 0x002fca0000010000 */
[----:B------:R-:W1:Y:S01]  /*16120*/  MUFU.EX2 R123, R123 ;  /* 0x0000007b007b7308 */ /* 0x000e620000000800 */
[----:B--2---:R-:W-:-:S07]  /*16130*/  FADD.FTZ R3, R117, R4 ;  /* 0x0000000475037221 */ /* 0x004fce0000010000 */
[----:B------:R-:W2:Y:S01]  /*16140*/  MUFU.EX2 R50, R127 ;  /* 0x0000007f00327308 */ /* 0x000ea20000000800 */
[----:B------:R-:W-:Y:S01]  /*16150*/  F2FP.F16.F32.PACK_AB R179, R6, R179 ;  /* 0x000000b306b3723e */ /* 0x000fe200000000ff */
[----:B0-----:R-:W-:-:S06]  /*16160*/  FADD.FTZ R6, R48, R3 ;  /* 0x0000000330067221 */ /* 0x001fcc0000010000 */
[----:B------:R-:W0:Y:S01]  /*16170*/  MUFU.EX2 R218, R218 ;  /* 0x000000da00da7308 */ /* 0x000e220000000800 */
[----:B------:R-:W-:-:S07]  /*16180*/  ISETP.GE.AND P2, PT, R161, 0xb1, PT ;  /* 0x000000b1a100780c */ /* 0x000fce0003f46270 */
[----:B------:R-:W3:Y:S01]  /*16190*/  MUFU.EX2 R131, R131 ;  /* 0x0000008300837308 */ /* 0x000ee20000000800 */
[----:B-1----:R-:W-:-:S07]  /*161a0*/  FADD.FTZ R3, R123, R6 ;  /* 0x000000067b037221 */ /* 0x002fce0000010000 */
[----:B------:R-:W1:Y:S08]  /*161b0*/  MUFU.EX2 R141, R141 ;  /* 0x0000008d008d7308 */ /* 0x000e700000000800 */
[----:B------:R-:W4:Y:S01]  /*161c0*/  MUFU.EX2 R4, R133 ;  /* 0x0000008500047308 */ /* 0x000f220000000800 */
[----:B------:R-:W-:Y:S01]  /*161d0*/  F2FP.F16.F32.PACK_AB R205, R0, R205 ;  /* 0x000000cd00cd723e */ /* 0x000fe200000000ff */
[----:B--2---:R-:W-:Y:S01]  /*161e0*/  FADD.FTZ R0, R50, R3 ;  /* 0x0000000332007221 */ /* 0x004fe20000010000 */
[----:B0-----:R-:W-:Y:S01]  /*161f0*/  FADD.FTZ R20, R218, R5 ;  /* 0x00000005da147221 */ /* 0x001fe20000010000 */
[----:B------:R-:W-:Y:S01]  /*16200*/  IMAD.U32 R236, RZ, RZ, UR52 ;  /* 0x00000034ffec7e24 */ /* 0x000fe2000f8e00ff */
[----:B------:R-:W-:Y:S01]  /*16210*/  MOV R235, UR49 ;  /* 0x0000003100eb7c02 */ /* 0x000fe20008000f00 */
[----:B---3--:R-:W-:Y:S01]  /*16220*/  FADD.FTZ R15, R131, R0 ;  /* 0x00000000830f7221 */ /* 0x008fe20000010000 */
[----:B------:R-:W-:-:S02]  /*16230*/  IMAD.U32 R237, RZ, RZ, UR53 ;  /* 0x00000035ffed7e24 */ /* 0x000fc4000f8e00ff */
[----:B------:R-:W-:Y:S02]  /*16240*/  IMAD.U32 R234, RZ, RZ, UR48 ;  /* 0x00000030ffea7e24 */ /* 0x000fe4000f8e00ff */
[----:B------:R-:W-:Y:S02]  /*16250*/  IMAD.U32 R232, RZ, RZ, UR44 ;  /* 0x0000002cffe87e24 */ /* 0x000fe4000f8e00ff */
[----:B------:R-:W-:Y:S02]  /*16260*/  IMAD.U32 R233, RZ, RZ, UR45 ;  /* 0x0000002dffe97e24 */ /* 0x000fe4000f8e00ff */
[----:B------:R-:W-:Y:S02]  /*16270*/  IMAD.U32 R230, RZ, RZ, UR40 ;  /* 0x00000028ffe67e24 */ /* 0x000fe4000f8e00ff */
[----:B------:R-:W-:Y:S01]  /*16280*/  IMAD.U32 R231, RZ, RZ, UR41 ;  /* 0x00000029ffe77e24 */ /* 0x000fe2000f8e00ff */
[----:B------:R-:W-:Y:S01]  /*16290*/  F2FP.F16.F32.PACK_AB R176, R27, R176 ;  /* 0x000000b01bb0723e */ /* 0x000fe200000000ff */
[----:B-1----:R-:W-:Y:S01]  /*162a0*/  FADD.FTZ R20, R141, R20 ;  /* 0x000000148d147221 */ /* 0x002fe20000010000 */
[----:B------:R-:W-:Y:S01]  /*162b0*/  F2FP.F16.F32.PACK_AB R178, R31, R178 ;  /* 0x000000b21fb2723e */ /* 0x000fe200000000ff */
[----:B----4-:R-:W-:Y:S01]  /*162c0*/  FADD.FTZ R15, R4, R15 ;  /* 0x0000000f040f7221 */ /* 0x010fe20000010000 */
[----:B------:R-:W-:Y:S01]  /*162d0*/  F2FP.F16.F32.PACK_AB R180, R33, R180 ;  /* 0x000000b421b4723e */ /* 0x000fe200000000ff */
[--C-:B------:R-:W-:Y:S01]  /*162e0*/  IMAD.MOV.U32 R86, RZ, RZ, R87.reuse ;  /* 0x000000ffff567224 */ /* 0x100fe200078e0057 */
        /* <DEDUP_REMOVED lines=76> */
[-C--:B------:R-:W-:Y:S01]  /*167b0*/  MOV R85, R87.reuse ;  /* 0x0000005700557202 */ /* 0x080fe20000000f00 */
        /* <DEDUP_REMOVED lines=14> */
[----:B------:R-:W-:Y:S01]  /*168a0*/  IMAD.MOV.U32 R24, RZ, RZ, R87 ;  /* 0x000000ffff187224 */ /* 0x000fe200078e0057 */
[----:B------:R-:W-:-:S02]  /*168b0*/  MOV R53, R87 ;  /* 0x0000005700357202 */ /* 0x000fc40000000f00 */
[-C--:B------:R-:W-:Y:S02]  /*168c0*/  MOV R49, R87.reuse ;  /* 0x0000005700317202 */ /* 0x080fe40000000f00 */
[-C--:B------:R-:W-:Y:S02]  /*168d0*/  MOV R45, R87.reuse ;  /* 0x00000057002d7202 */ /* 0x080fe40000000f00 */
[-C--:B------:R-:W-:Y:S02]  /*168e0*/  MOV R41, R87.reuse ;  /* 0x0000005700297202 */ /* 0x080fe40000000f00 */
[-C--:B------:R-:W-:Y:S02]  /*168f0*/  MOV R37, R87.reuse ;  /* 0x0000005700257202 */ /* 0x080fe40000000f00 */
[-C--:B------:R-:W-:Y:S02]  /*16900*/  MOV R33, R87.reuse ;  /* 0x0000005700217202 */ /* 0x080fe40000000f00 */
[----:B------:R-:W-:-:S02]  /*16910*/  MOV R29, R87 ;  /* 0x00000057001d7202 */ /* 0x000fc40000000f00 */
[----:B------:R-:W-:Y:S01]  /*16920*/  MOV R25, R87 ;  /* 0x0000005700197202 */ /* 0x000fe20000000f00 */
[----:B------:R-:W-:Y:S06]  /*16930*/  @!P2 BRA `(.L_x_783) ;  /* 0x00000068000ca947 */ /* 0x000fec0003800000 */
[----:B------:R0:W5:Y:S01]  /*16940*/  LDL.LU R5, [R1] ;  /* 0x0000000001057983 */ /* 0x0001620000300800 */
        /* <DEDUP_REMOVED lines=35> */
[----:B0-----:R-:W-:-:S07]  /*16b80*/  CS2R R24, SRZ ;  /* 0x0000000000187805 */ /* 0x001fce000001ff00 */
.L_x_793:
[----:B------:R-:W2:Y:S01]  /*16b90*/  LDL R7, [R1+0x18] ;  /* 0x0000180001077983 */ /* 0x000ea20000100800 */
[----:B------:R-:W-:Y:S01]  /*16ba0*/  VIADD R222, R6, 0x1 ;  /* 0x0000000106de7836 */ /* 0x000fe20000000000 */
[----:B------:R-:W-:Y:S05]  /*16bb0*/  YIELD ;  /* 0x0000000000007946 */ /* 0x000fea0003800000 */
[----:B------:R-:W-:-:S04]  /*16bc0*/  ISETP.NE.AND P3, PT, R222, 0x2, PT ;  /* 0x00000002de00780c */ /* 0x000fc80003f65270 */
[----:B------:R-:W-:Y:S02]  /*16bd0*/  SEL R8, RZ, 0x1, P3 ;  /* 0x00000001ff087807 */ /* 0x000fe40001800000 */
[----:B------:R-:W-:Y:S02]  /*16be0*/  SEL R222, R222, RZ, P3 ;  /* 0x000000ffdede7207 */ /* 0x000fe40001800000 */
[----:B-----5:R-:W-:-:S05]  /*16bf0*/  LOP3.LUT R8, R5, R8, RZ, 0x3c, !PT ;  /* 0x0000000805087212 */ /* 0x020fca00078e3cff */
[----:B------:R0:W-:Y:S01]  /*16c00*/  STL [R1], R8 ;  /* 0x0000000801007387 */ /* 0x0001e20000100800 */
[----:B--2---:R-:W-:-:S13]  /*16c10*/  ISETP.NE.AND P2, PT, R7, RZ, PT ;  /* 0x000000ff0700720c */ /* 0x004fda0003f45270 */
[----:B0-----:R-:W-:Y:S05]  /*16c20*/  @P2 BRA `(.L_x_784) ;  /* 0x0000000000302947 */ /* 0x001fea0003800000 */
[----:B------:R-:W-:Y:S05]  /*16c30*/  @!P0 BRA `(.L_x_785) ;  /* 0x0000000000048947 */ /* 0x000fea0003800000 */
[----:B------:R-:W-:Y:S01]  /*16c40*/  BPT.TRAP 0x1 ;  /* 0x000000040000795c */ /* 0x000fe20000300000 */
.L_x_785:
[----:B------:R-:W-:Y:S01]  /*16c50*/  IMAD R7, R222, 0x8, R2 ;  /* 0x00000008de077824 */ /* 0x000fe200078e0202 */
[----:B------:R-:W-:-:S04]  /*16c60*/  SHF.L.U32 R8, R8, 0x1f, RZ ;  /* 0x0000001f08087819 */ /* 0x000fc800000006ff */
[----:B------:R0:W1:Y:S01]  /*16c70*/  SYNCS.PHASECHK.TRANS64.TRYWAIT P3, [R7+URZ+0x34830], R8 ;  /* 0x03483008070075a7 */ /* 0x000062000806017f */
[----:B------:R-:W-:Y:S05]  /*16c80*/  @!P0 BRA `(.L_x_786) ;  /* 0x0000000000048947 */ /* 0x000fea0003800000 */
[----:B------:R-:W-:Y:S01]  /*16c90*/  BPT.TRAP 0x1 ;  /* 0x000000040000795c */ /* 0x000fe20000300000 */
.L_x_786:
[----:B------:R-:W-:Y:S04]  /*16ca0*/  BSSY B0, `(.L_x_784) ;  /* 0x0000004000007945 */ /* 0x000fe80003800000 */
[----:B-1----:R-:W-:Y:S05]  /*16cb0*/  @P3 BRA `(.L_x_787) ;  /* 0x0000000000083947 */ /* 0x002fea0003800000 */
[----:B------:R-:W1:Y:S02]  /*16cc0*/  SYNCS.PHASECHK.TRANS64.TRYWAIT P3, [R7+URZ+0x34830], R8 ;  /* 0x03483008070075a7 */ /* 0x000e64000806017f */
[----:B-1----:R-:W-:Y:S05]  /*16cd0*/  @!P3 BRA `(.L_x_788) ;  /* 0x0000010c000cb947 */ /* 0x002fea0003800000 */
.L_x_787:
[----:B------:R-:W-:Y:S05]  /*16ce0*/  BSYNC B0 ;  /* 0x0000000000007941 */ /* 0x000fea0003800000 */
.L_x_784:
[----:B------:R-:W2:Y:S04]  /*16cf0*/  LDL R10, [R1+0x1c] ;  /* 0x00001c00010a7983 */ /* 0x000ea80000100800 */
[----:B01----:R-:W3:Y:S01]  /*16d00*/  LDL.64 R8, [R1+0x10] ;  /* 0x0000100001087983 */ /* 0x003ee20000100a00 */
[----:B------:R-:W0:Y:S01]  /*16d10*/  S2R R7, SR_TID.X ;  /* 0x0000000000077919 */ /* 0x000e220000002100 */
[----:B------:R-:W-:Y:S05]  /*16d20*/  WARPSYNC.ALL ;  /* 0x0000000000007948 */ /* 0x000fea0003800000 */
[----:B------:R-:W-:Y:S01]  /*16d30*/  IMAD.MOV.U32 R11, RZ, RZ, 0x40000040 ;  /* 0x40000040ff0b7424 */ /* 0x000fe200078e00ff */
[----:B------:R-:W4:Y:S01]  /*16d40*/  LDL.64 R92, [R1+0x8] ;  /* 0x00000800015c7983 */ /* 0x000f220000100a00 */
[----:B0-----:R-:W-:-:S04]  /*16d50*/  SHF.R.U32.HI R7, RZ, 0x7, R7 ;  /* 0x00000007ff077819 */ /* 0x001fc80000011607 */
[----:B------:R-:W-:-:S05]  /*16d60*/  IADD3 R7, R7, 0x8, RZ ;  /* 0x0000000807077810 */ /* 0x000fca0007ffe0ff */
[----:B------:R0:W-:Y:S01]  /*16d70*/  BAR.SYNC.DEFER_BLOCKING R7, 0x100 ;  /* 0x000400070000751d */ /* 0x0001e20000010000 */
[----:B------:R-:W-:-:S05]  /*16d80*/  R2UR UR15, R11 ;  /* 0x000000000b0f72ca */ /* 0x000fca00000e0000 */
[----:B------:R-:W-:Y:S01]  /*16d90*/  WARPGROUP.ARRIVE ;  /* 0x00000000000079c5 */ /* 0x000fe20000000000 */
[----:B------:R-:W-:-:S04]  /*16da0*/  MOV R89, 0x40000040 ;  /* 0x4000004000597802 */ /* 0x000fc80000000f00 */
[----:B------:R-:W-:Y:S01]  /*16db0*/  R2UR UR19, R89 ;  /* 0x00000000591372ca */ /* 0x000fe200000e0000 */
[----:B------:R-:W-:Y:S01]  /*16dc0*/  IMAD.MOV.U32 R13, RZ, RZ, 0x40000040 ;  /* 0x40000040ff0d7424 */ /* 0x000fe200078e00ff */
[----:B------:R-:W-:Y:S02]  /*16dd0*/  MOV R229, UR39 ;  /* 0x0000002700e57c02 */ /* 0x000fe40008000f00 */
[----:B------:R-:W-:Y:S02]  /*16de0*/  MOV R228, UR38 ;  /* 0x0000002600e47c02 */ /* 0x000fe40008000f00 */
[----:B------:R-:W-:Y:S02]  /*16df0*/  R2UR UR39, R13 ;  /* 0x000000000d2772ca */ /* 0x000fe400000e0000 */
[----:B------:R-:W-:Y:S02]  /*16e00*/  MOV R227, UR37 ;  /* 0x0000002500e37c02 */ /* 0x000fe40008000f00 */
[----:B------:R-:W-:Y:S01]  /*16e10*/  MOV R226, UR36 ;  /* 0x0000002400e27c02 */ /* 0x000fe20008000f00 */
[----:B------:R-:W-:Y:S01]  /*16e20*/  IMAD.MOV.U32 R91, RZ, RZ, 0x40000040 ;  /* 0x40000040ff5b7424 */ /* 0x000fe200078e00ff */
[----:B------:R-:W-:-:S04]  /*16e30*/  R2UR UR25, R89 ;  /* 0x00000000591972ca */ /* 0x000fc800000e0000 */
[----:B------:R-:W-:Y:S02]  /*16e40*/  R2UR UR59, R91 ;  /* 0x000000005b3b72ca */ /* 0x000fe400000e0000 */
[----:B------:R-:W-:-:S11]  /*16e50*/  R2UR UR27, R89 ;  /* 0x00000000591b72ca */ /* 0x000fd600000e0000 */
[----:B0-----:R-:W-:Y:S01]  /*16e60*/  MOV R7, UR59 ;  /* 0x0000003b00077c02 */ /* 0x001fe20008000f00 */
[----:B------:R-:W-:Y:S01]  /*16e70*/  UMOV UR59, UR25 ;  /* 0x00000019003b7c82 */ /* 0x000fe20008000000 */
[----:B--2---:R-:W-:Y:S01]  /*16e80*/  IMAD R10, R222, 0xb00, R10 ;  /* 0x00000b00de0a7824 */ /* 0x004fe200078e020a */
[----:B---3--:R-:W-:Y:S02]  /*16e90*/  R2UR UR8, R8 ;  /* 0x00000000080872ca */ /* 0x008fe400000e0000 */
[----:B------:R-:W-:Y:S02]  /*16ea0*/  R2UR UR9, R9 ;  /* 0x00000000090972ca */ /* 0x000fe400000e0000 */
[----:B------:R-:W-:-:S09]  /*16eb0*/  R2UR UR14, R10 ;  /* 0x000000000a0e72ca */ /* 0x000fd200000e0000 */
[----:B------:R-:W-:Y:S02]  /*16ec0*/  UMOV UR12, UR8 ;  /* 0x00000008000c7c82 */ /* 0x000fe40008000000 */
[----:B------:R-:W-:Y:S02]  /*16ed0*/  UMOV UR13, UR9 ;  /* 0x00000009000d7c82 */ /* 0x000fe40008000000 */
[----:B------:R-:W-:Y:S01]  /*16ee0*/  HGMMA.64x16x16.F32 R168, gdesc[UR12], RZ, !UPT, gsb0 ;  /* 0x002000000ca879f0 */ /* 0x000fe2000c0008ff */
[----:B------:R-:W-:-:S05]  /*16ef0*/  VIADD R88, R10, 0x80 ;  /* 0x000000800a587836 */ /* 0x000fca0000000000 */
[----:B------:R-:W-:Y:S01]  /*16f00*/  R2UR UR18, R88 ;  /* 0x00000000581272ca */ /* 0x000fe200000e0000 */
[----:B------:R-:W-:Y:S01]  /*16f10*/  UMOV UR16, UR8 ;  /* 0x0000000800107c82 */ /* 0x000fe20008000000 */
[----:B------:R-:W-:Y:S01]  /*16f20*/  UMOV UR17, UR9 ;  /* 0x0000000900117c82 */ /* 0x000fe20008000000 */
[----:B------:R-:W-:Y:S02]  /*16f30*/  WARPGROUP.DEPBAR.LE gsb0, 0x0 ;  /* 0x00008000000079c5 */ /* 0x000fe40000010000 */
[----:B------:R-:W-:-:S08]  /*16f40*/  WARPGROUP.ARRIVE ;  /* 0x00000000000079c5 */ /* 0x000fd00000000000 */
[----:B------:R-:W-:Y:S01]  /*16f50*/  HGMMA.64x16x16.F32 R160, gdesc[UR16], RZ, !UPT, gsb0 ;  /* 0x0020000010a079f0 */ /* 0x000fe2000c0008ff */
[----:B------:R-:W-:-:S05]  /*16f60*/  VIADD R12, R10, 0x100 ;  /* 0x000001000a0c7836 */ /* 0x000fca0000000000 */
[----:B------:R-:W-:Y:S01]  /*16f70*/  R2UR UR38, R12 ;  /* 0x000000000c2672ca */ /* 0x000fe200000e0000 */
[----:B------:R-:W-:Y:S01]  /*16f80*/  UMOV UR36, UR8 ;  /* 0x0000000800247c82 */ /* 0x000fe20008000000 */
[----:B------:R-:W-:Y:S01]  /*16f90*/  UMOV UR37, UR9 ;  /* 0x0000000900257c82 */ /* 0x000fe20008000000 */
[C---:B------:R-:W-:Y:S01]  /*16fa0*/  VIADD R88, R10.reuse, 0x180 ;  /* 0x000001800a587836 */ /* 0x040fe20000000000 */
[----:B------:R-:W-:-:S04]  /*16fb0*/  IADD3 R90, R10, 0x280, RZ ;  /* 0x000002800a5a7810 */ /* 0x000fc80007ffe0ff */
[----:B------:R-:W-:Y:S01]  /*16fc0*/  R2UR UR26, R88 ;  /* 0x00000000581a72ca */ /* 0x000fe200000e0000 */
[----:B------:R-:W-:Y:S01]  /*16fd0*/  VIADD R88, R10, 0x300 ;  /* 0x000003000a587836 */ /* 0x000fe20000000000 */
[----:B------:R-:W-:Y:S02]  /*16fe0*/  WARPGROUP.DEPBAR.LE gsb0, 0x0 ;  /* 0x00008000000079c5 */ /* 0x000fe40000010000 */
[----:B------:R-:W-:-:S06]  /*16ff0*/  WARPGROUP.ARRIVE ;  /* 0x00000000000079c5 */ /* 0x000fcc0000000000 */
[----:B------:R-:W-:Y:S01]  /*17000*/  HGMMA.64x16x16.F32 R152, gdesc[UR36], RZ, !UPT, gsb0 ;  /* 0x00200000249879f0 */ /* 0x000fe2000c0008ff */
[----:B------:R-:W-:Y:S01]  /*17010*/  R2UR UR34, R90 ;  /* 0x000000005a2272ca */ /* 0x000fe200000e0000 */
[----:B------:R-:W-:Y:S01]  /*17020*/  VIADD R90, R10, 0x480 ;  /* 0x000004800a5a7836 */ /* 0x000fe20000000000 */
[----:B------:R-:W-:Y:S02]  /*17030*/  R2UR UR42, R88 ;  /* 0x00000000582a72ca */ /* 0x000fe400000e0000 */
[----:B------:R-:W-:Y:S02]  /*17040*/  IADD3 R88, R10, 0x400, RZ ;  /* 0x000004000a587810 */ /* 0x000fe40007ffe0ff */
[----:B------:R-:W-:Y:S02]  /*17050*/  R2UR UR54, R90 ;  /* 0x000000005a3672ca */ /* 0x000fe400000e0000 */
[----:B------:R-:W-:Y:S01]  /*17060*/  R2UR UR50, R88 ;  /* 0x00000000583272ca */ /* 0x000fe200000e0000 */
[C---:B------:R-:W-:Y:S01]  /*17070*/  VIADD R88, R10.reuse, 0x2 ;  /* 0x000000020a587836 */ /* 0x040fe20000000000 */
[----:B------:R-:W-:-:S04]  /*17080*/  IADD3 R90, R10, 0x82, RZ ;  /* 0x000000820a5a7810 */ /* 0x000fc80007ffe0ff */
[----:B------:R-:W-:Y:S02]  /*17090*/  R2UR UR58, R90 ;  /* 0x000000005a3a72ca */ /* 0x000fe400000e0000 */
[----:B------:R-:W-:Y:S01]  /*170a0*/  R2UR UR24, R88 ;  /* 0x00000000581872ca */ /* 0x000fe200000e0000 */
[----:B------:R-:W-:-:S10]  /*170b0*/  UMOV UR25, UR9 ;  /* 0x0000000900197c82 */ /* 0x000fd40008000000 */
[----:B------:R-:W-:Y:S02]  /*170c0*/  MOV R8, UR58 ;  /* 0x0000003a00087c02 */ /* 0x000fe40008000f00 */
[----:B------:R-:W-:Y:S01]  /*170d0*/  UMOV UR58, UR24 ;  /* 0x00000018003a7c82 */ /* 0x000fe20008000000 */
[----:B------:R-:W-:Y:S01]  /*170e0*/  UMOV UR24, UR8 ;  /* 0x0000000800187c82 */ /* 0x000fe20008000000 */
[----:B------:R-:W-:Y:S02]  /*170f0*/  WARPGROUP.DEPBAR.LE gsb0, 0x0 ;  /* 0x00008000000079c5 */ /* 0x000fe40000010000 */
[----:B------:R-:W-:-:S06]  /*17100*/  WARPGROUP.ARRIVE ;  /* 0x00000000000079c5 */ /* 0x000fcc0000000000 */
[----:B------:R-:W-:Y:S01]  /*17110*/  HGMMA.64x16x16.F32 R144, gdesc[UR24], RZ, !UPT, gsb0 ;  /* 0x00200000189079f0 */ /* 0x000fe2000c0008ff */
[----:B------:R-:W-:Y:S01]  /*17120*/  VIADD R12, R10, 0x200 ;  /* 0x000002000a0c7836 */ /* 0x000fe20000000000 */
[----:B------:R-:W-:-:S04]  /*17130*/  R2UR UR31, R13 ;  /* 0x000000000d1f72ca */ /* 0x000fc800000e0000 */
[----:B------:R-:W-:Y:S01]  /*17140*/  R2UR UR30, R12 ;  /* 0x000000000c1e72ca */ /* 0x000fe200000e0000 */
[----:B------:R-:W-:Y:S01]  /*17150*/  UMOV UR28, UR8 ;  /* 0x00000008001c7c82 */ /* 0x000fe20008000000 */
[----:B------:R-:W-:Y:S01]  /*17160*/  UMOV UR29, UR9 ;  /* 0x00000009001d7c82 */ /* 0x000fe20008000000 */
[----:B------:R-:W-:Y:S02]  /*17170*/  WARPGROUP.DEPBAR.LE gsb0, 0x0 ;  /* 0x00008000000079c5 */ /* 0x000fe40000010000 */
[----:B------:R-:W-:-:S08]  /*17180*/  WARPGROUP.ARRIVE ;  /* 0x00000000000079c5 */ /* 0x000fd00000000000 */
[----:B------:R-:W-:Y:S01]  /*17190*/  HGMMA.64x16x16.F32 R136, gdesc[UR28], RZ, !UPT, gsb0 ;  /* 0x002000001c8879f0 */ /* 0x000fe2000c0008ff */
        /* <DEDUP_REMOVED lines=9> */
[----:B------:R-:W-:Y:S01]  /*17230*/  VIADD R12, R10, 0x380 ;  /* 0x000003800a0c7836 */ /* 0x000fe20000000000 */
[----:B------:R-:W-:Y:S02]  /*17240*/  WARPGROUP.DEPBAR.LE gsb0, 0x0 ;  /* 0x00008000000079c5 */ /* 0x000fe40000010000 */
[----:B------:R-:W-:-:S07]  /*17250*/  WARPGROUP.ARRIVE ;  /* 0x00000000000079c5 */ /* 0x000fce0000000000 */
[----:B------:R-:W-:Y:S01]  /*17260*/  HGMMA.64x16x16.F32 R120, gdesc[UR40], RZ, !UPT, gsb0 ;  /* 0x00200000287879f0 */ /* 0x000fe2000c0008ff */
[----:B------:R-:W-:Y:S02]  /*17270*/  R2UR UR46, R12 ;  /* 0x000000000c2e72ca */ /* 0x000fe400000e0000 */
        /* <DEDUP_REMOVED lines=16> */
[----:B------:R-:W-:Y:S01]  /*17380*/  R2UR UR11, R89 ;  /* 0x00000000590b72ca */ /* 0x000fe200000e0000 */
[----:B------:R-:W-:-:S03]  /*17390*/  IMAD.MOV.U32 R89, RZ, RZ, 0x40000040 ;  /* 0x40000040ff597424 */ /* 0x000fc600078e00ff */
[----:B------:R-:W-:Y:S02]  /*173a0*/  R2UR UR10, R88 ;  /* 0x00000000580a72ca */ /* 0x000fe400000e0000 */
[----:B------:R-:W-:Y:S01]  /*173b0*/  IADD3 R88, R10, 0x282, RZ ;  /* 0x000002820a587810 */ /* 0x000fe20007ffe0ff */
[----:B------:R-:W-:Y:S02]  /*173c0*/  WARPGROUP.DEPBAR.LE gsb0, 0x0 ;  /* 0x00008000000079c5 */ /* 0x000fe40000010000 */
[----:B------:R-:W-:-:S06]  /*173d0*/  WARPGROUP.ARRIVE ;  /* 0x00000000000079c5 */ /* 0x000fcc0000000000 */
[----:B------:R-:W-:Y:S01]  /*173e0*/  HGMMA.64x16x16.F32 R96, gdesc[UR52], RZ, !UPT, gsb0 ;  /* 0x00200000346079f0 */ /* 0x000fe2000c0008ff */
[----:B------:R-:W-:Y:S01]  /*173f0*/  R2UR UR18, R88 ;  /* 0x00000000581272ca */ /* 0x000fe200000e0000 */
[C---:B------:R-:W-:Y:S01]  /*17400*/  VIADD R88, R10.reuse, 0x382 ;  /* 0x000003820a587836 */ /* 0x040fe20000000000 */
[----:B------:R-:W-:Y:S01]  /*17410*/  R2UR UR19, R89 ;  /* 0x00000000591372ca */ /* 0x000fe200000e0000 */
[----:B------:R-:W-:Y:S02]  /*17420*/  IMAD.MOV.U32 R89, RZ, RZ, 0x40000040 ;  /* 0x40000040ff597424 */ /* 0x000fe400078e00ff */
[----:B------:R-:W-:Y:S01]  /*17430*/  VIADD R12, R10, 0x500 ;  /* 0x000005000a0c7836 */ /* 0x000fe20000000000 */
[----:B------:R-:W-:Y:S01]  /*17440*/  R2UR UR26, R88 ;  /* 0x00000000581a72ca */ /* 0x000fe200000e0000 */
[----:B------:R-:W-:Y:S01]  /*17450*/  VIADD R88, R10, 0x482 ;  /* 0x000004820a587836 */ /* 0x000fe20000000000 */
[----:B------:R-:W-:Y:S01]  /*17460*/  R2UR UR27, R89 ;  /* 0x00000000591b72ca */ /* 0x000fe200000e0000 */
[----:B------:R-:W-:Y:S01]  /*17470*/  IMAD.MOV.U32 R89, RZ, RZ, 0x40000040 ;  /* 0x40000040ff597424 */ /* 0x000fe200078e00ff */
[----:B------:R-:W-:-:S02]  /*17480*/  R2UR UR22, R12 ;  /* 0x000000000c1672ca */ /* 0x000fc400000e0000 */
[----:B------:R-:W-:Y:S02]  /*17490*/  R2UR UR23, R13 ;  /* 0x000000000d1772ca */ /* 0x000fe400000e0000 */
[----:B------:R-:W-:Y:S01]  /*174a0*/  R2UR UR34, R88 ;  /* 0x00000000582272ca */ /* 0x000fe200000e0000 */
[----:B------:R-:W-:Y:S01]  /*174b0*/  VIADD R88, R10, 0x4 ;  /* 0x000000040a587836 */ /* 0x000fe20000000000 */
[----:B------:R-:W-:Y:S01]  /*174c0*/  R2UR UR35, R89 ;  /* 0x00000000592372ca */ /* 0x000fe200000e0000 */
[----:B------:R-:W-:Y:S01]  /*174d0*/  IMAD.MOV.U32 R89, RZ, RZ, 0x40000040 ;  /* 0x40000040ff597424 */ /* 0x000fe200078e00ff */
[----:B------:R-:W-:Y:S02]  /*174e0*/  MOV R225, UR5 ;  /* 0x0000000500e17c02 */ /* 0x000fe40008000f00 */
[----:B------:R-:W-:Y:S02]  /*174f0*/  MOV R21, UR4 ;  /* 0x0000000400157c02 */ /* 0x000fe40008000f00 */
[----:B----4-:R-:W-:-:S02]  /*17500*/  R2UR UR4, R92 ;  /* 0x000000005c0472ca */ /* 0x010fc400000e0000 */
[----:B------:R-:W-:Y:S02]  /*17510*/  R2UR UR5, R93 ;  /* 0x000000005d0572ca */ /* 0x000fe400000e0000 */
[----:B------:R-:W-:Y:S02]  /*17520*/  R2UR UR46, R88 ;  /* 0x00000000582e72ca */ /* 0x000fe400000e0000 */
[----:B------:R-:W-:Y:S02]  /*17530*/  R2UR UR47, R89 ;  /* 0x00000000592f72ca */ /* 0x000fe400000e0000 */
[----:B------:R-:W-:Y:S01]  /*17540*/  MOV R14, UR21 ;  /* 0x00000015000e7c02 */ /* 0x000fe20008000f00 */
[----:B------:R-:W-:Y:S01]  /*17550*/  UMOV UR21, UR9 ;  /* 0x0000000900157c82 */ /* 0x000fe20008000000 */
[----:B------:R-:W-:Y:S01]  /*17560*/  MOV R9, UR20 ;  /* 0x0000001400097c02 */ /* 0x000fe20008000f00 */
[----:B------:R-:W-:Y:S01]  /*17570*/  UMOV UR20, UR8 ;  /* 0x0000000800147c82 */ /* 0x000fe20008000000 */
[----:B------:R-:W-:-:S02]  /*17580*/  WARPGROUP.DEPBAR.LE gsb0, 0x0 ;  /* 0x00008000000079c5 */ /* 0x000fc40000010000 */
[----:B------:R-:W-:-:S06]  /*17590*/  WARPGROUP.ARRIVE ;  /* 0x00000000000079c5 */ /* 0x000fcc0000000000 */
[----:B------:R-:W-:Y:S01]  /*175a0*/  HGMMA.64x16x16.F32 R88, gdesc[UR20], RZ, !UPT, gsb0 ;  /* 0x00200000145879f0 */ /* 0x000fe2000c0008ff */
[----:B------:R-:W-:Y:S01]  /*175b0*/  UMOV UR56, UR4 ;  /* 0x0000000400387c82 */ /* 0x000fe20008000000 */
[----:B------:R-:W-:Y:S01]  /*175c0*/  UMOV UR57, UR5 ;  /* 0x0000000500397c82 */ /* 0x000fe20008000000 */
[----:B------:R-:W-:Y:S02]  /*175d0*/  WARPGROUP.DEPBAR.LE gsb0, 0x0 ;  /* 0x00008000000079c5 */ /* 0x000fe40000010000 */
[----:B------:R-:W-:-:S06]  /*175e0*/  WARPGROUP.ARRIVE ;  /* 0x00000000000079c5 */ /* 0x000fcc0000000000 */
[----:B------:R-:W-:Y:S01]  /*175f0*/  HGMMA.64x16x16.F32 R168, gdesc[UR56], R168, gsb0 ;  /* 0x0020000038a879f0 */ /* 0x000fe200080008a8 */
[----:B------:R-:W-:Y:S01]  /*17600*/  VIADD R12, R10, 0x102 ;  /* 0x000001020a0c7836 */ /* 0x000fe20000000000 */
[----:B------:R-:W-:Y:S02]  /*17610*/  R2UR UR59, R7 ;  /* 0x00000000073b72ca */ /* 0x000fe400000e0000 */
[----:B------:R-:W-:Y:S02]  /*17620*/  R2UR UR58, R8 ;  /* 0x00000000083a72ca */ /* 0x000fe400000e0000 */
[----:B------:R-:W-:Y:S01]  /*17630*/  R2UR UR6, R12 ;  /* 0x000000000c0672ca */ /* 0x000fe200000e0000 */
[----:B------:R-:W-:Y:S01]  /*17640*/  VIADD R12, R10, 0x202 ;  /* 0x000002020a0c7836 */ /* 0x000fe20000000000 */
[C---:B------:R-:W-:Y:S01]  /*17650*/  R2UR UR7, R13.reuse ;  /* 0x000000000d0772ca */ /* 0x040fe200000e0000 */
[----:B------:R-:W-:Y:S01]  /*17660*/  UMOV UR56, UR4 ;  /* 0x0000000400387c82 */ /* 0x000fe20008000000 */
[----:B------:R-:W-:Y:S01]  /*17670*/  R2UR UR15, R13 ;  /* 0x000000000d0f72ca */ /* 0x000fe200000e0000 */
[----:B------:R-:W-:Y:S01]  /*17680*/  UMOV UR57, UR5 ;  /* 0x0000000500397c82 */ /* 0x000fe20008000000 */
[----:B------:R-:W-:Y:S01]  /*17690*/  R2UR UR14, R12 ;  /* 0x000000000c0e72ca */ /* 0x000fe200000e0000 */
[----:B------:R-:W-:Y:S01]  /*176a0*/  VIADD R12, R10, 0x302 ;  /* 0x000003020a0c7836 */ /* 0x000fe20000000000 */
[----:B------:R-:W-:-:S04]  /*176b0*/  MOV R13, 0x40000040 ;  /* 0x40000040000d7802 */ /* 0x000fc80000000f00 */
[----:B------:R-:W-:Y:S01]  /*176c0*/  R2UR UR38, R12 ;  /* 0x000000000c2672ca */ /* 0x000fe200000e0000 */
[----:B------:R-:W-:Y:S01]  /*176d0*/  VIADD R12, R10, 0x402 ;  /* 0x000004020a0c7836 */ /* 0x000fe20000000000 */
[----:B------:R-:W-:Y:S02]  /*176e0*/  R2UR UR39, R13 ;  /* 0x000000000d2772ca */ /* 0x000fe400000e0000 */
[----:B------:R-:W-:Y:S02]  /*176f0*/  MOV R13, 0x40000040 ;  /* 0x40000040000d7802 */ /* 0x000fe40000000f00 */
[----:B------:R-:W-:Y:S02]  /*17700*/  R2UR UR30, R12 ;  /* 0x000000000c1e72ca */ /* 0x000fe400000e0000 */
[----:B------:R-:W-:Y:S01]  /*17710*/  R2UR UR31, R13 ;  /* 0x000000000d1f72ca */ /* 0x000fe200000e0000 */
[----:B------:R-:W-:Y:S01]  /*17720*/  VIADD R12, R10, 0x502 ;  /* 0x000005020a0c7836 */ /* 0x000fe20000000000 */
[----:B------:R-:W-:-:S04]  /*17730*/  MOV R13, 0x40000040 ;  /* 0x40000040000d7802 */ /* 0x000fc80000000f00 */
[----:B------:R-:W-:Y:S01]  /*17740*/  R2UR UR43, R13 ;  /* 0x000000000d2b72ca */ /* 0x000fe200000e0000 */
[----:B------:R-:W-:Y:S02]  /*17750*/  WARPGROUP.DEPBAR.LE gsb0, 0x0 ;  /* 0x00008000000079c5 */ /* 0x000fe40000010000 */
[----:B------:R-:W-:-:S06]  /*17760*/  WARPGROUP.ARRIVE ;  /* 0x00000000000079c5 */ /* 0x000fcc0000000000 */
[----:B------:R-:W-:Y:S01]  /*17770*/  HGMMA.64x16x16.F32 R160, gdesc[UR56], R160, gsb0 ;  /* 0x0020000038a079f0 */ /* 0x000fe200080008a0 */
[----:B------:R-:W-:Y:S01]  /*17780*/  IMAD.MOV.U32 R13, RZ, RZ, 0x40000040 ;  /* 0x40000040ff0d7424 */ /* 0x000fe200078e00ff */
[----:B------:R-:W-:Y:S01]  /*17790*/  R2UR UR42, R12 ;  /* 0x000000000c2a72ca */ /* 0x000fe200000e0000 */
[----:B------:R-:W-:-:S03]  /*177a0*/  VIADD R12, R10, 0x84 ;  /* 0x000000840a0c7836 */ /* 0x000fc60000000000 */
[----:B------:R-:W-:Y:S01]  /*177b0*/  R2UR UR51, R13 ;  /* 0x000000000d3372ca */ /* 0x000fe200000e0000 */
[----:B------:R-:W-:Y:S01]  /*177c0*/  IMAD.MOV.U32 R13, RZ, RZ, 0x40000040 ;  /* 0x40000040ff0d7424 */ /* 0x000fe200078e00ff */
[----:B------:R-:W-:Y:S02]  /*177d0*/  R2UR UR50, R12 ;  /* 0x000000000c3272ca */ /* 0x000fe400000e0000 */
[----:B------:R-:W-:Y:S02]  /*177e0*/  IADD3 R12, R10, 0x104, RZ ;  /* 0x000001040a0c7810 */ /* 0x000fe40007ffe0ff */
[----:B------:R-:W-:Y:S01]  /*177f0*/  R2UR UR55, R13 ;  /* 0x000000000d3772ca */ /* 0x000fe200000e0000 */
        /* <DEDUP_REMOVED lines=11> */
[----:B------:R-:W-:Y:S02]  /*178b0*/  R2UR UR59, R13 ;  /* 0x000000000d3b72ca */ /* 0x000fe400000e0000 */
[----:B------:R-:W-:Y:S01]  /*178c0*/  R2UR UR58, R12 ;  /* 0x000000000c3a72ca */ /* 0x000fe200000e0000 */
[----:B------:R-:W-:Y:S01]  /*178d0*/  UMOV UR56, UR4 ;  /* 0x0000000400387c82 */ /* 0x000fe20008000000 */
[----:B------:R-:W-:-:S09]  /*178e0*/  UMOV UR57, UR5 ;  /* 0x0000000500397c82 */ /* 0x000fd20008000000 */
[----:B------:R-:W-:Y:S01]  /*178f0*/  MOV R7, UR59 ;  /* 0x0000003b00077c02 */ /* 0x000fe20008000f00 */
[----:B------:R-:W-:Y:S01]  /*17900*/  UMOV UR59, UR7 ;  /* 0x00000007003b7c82 */ /* 0x000fe20008000000 */
[----:B------:R-:W-:Y:S01]  /*17910*/  MOV R8, UR58 ;  /* 0x0000003a00087c02 */ /* 0x000fe20008000f00 */
[----:B------:R-:W-:Y:S01]  /*17920*/  UMOV UR58, UR6 ;  /* 0x00000006003a7c82 */ /* 0x000fe20008000000 */
[----:B------:R-:W-:Y:S02]  /*17930*/  WARPGROUP.DEPBAR.LE gsb0, 0x0 ;  /* 0x00008000000079c5 */ /* 0x000fe40000010000 */
[----:B------:R-:W-:-:S06]  /*17940*/  WARPGROUP.ARRIVE ;  /* 0x00000000000079c5 */ /* 0x000fcc0000000000 */
[----:B------:R-:W-:Y:S01]  /*17950*/  HGMMA.64x16x16.F32 R152, gdesc[UR56], R152, gsb0 ;  /* 0x00200000389879f0 */ /* 0x000fe20008000898 */
[----:B------:R-:W-:Y:S01]  /*17960*/  UMOV UR8, UR4 ;  /* 0x0000000400087c82 */ /* 0x000fe20008000000 */
        /* <DEDUP_REMOVED lines=39> */
[----:B------:R-:W-:Y:S02]  /*17be0*/  R2UR UR36, R236 ;  /* 0x00000000ec2472ca */ /* 0x000fe400000e0000 */
[----:B------:R-:W-:-:S11]  /*17bf0*/  R2UR UR37, R237 ;  /* 0x00000000ed2572ca */ /* 0x000fd600000e0000 */
[----:B------:R-:W-:Y:S02]  /*17c00*/  UMOV UR44, UR36 ;  /* 0x00000024002c7c82 */ /* 0x000fe40008000000 */
        /* <DEDUP_REMOVED lines=77> */
[----:B------:R-:W-:Y:S01]  /*180e0*/  IMAD.MOV.U32 R13, RZ, RZ, 0x40000040 ;  /* 0x40000040ff0d7424 */ /* 0x000fe200078e00ff */
[----:B------:R-:W-:Y:S02]  /*180f0*/  R2UR UR4, R234 ;  /* 0x00000000ea0472ca */ /* 0x000fe400000e0000 */
[----:B------:R-:W-:Y:S02]  /*18100*/  R2UR UR5, R235 ;  /* 0x00000000eb0572ca */ /* 0x000fe400000e0000 */
[----:B------:R-:W-:Y:S02]  /*18110*/  R2UR UR26, R12 ;  /* 0x000000000c1a72ca */ /* 0x000fe400000e0000 */
[----:B------:R-:W-:-:S07]  /*18120*/  R2UR UR27, R13 ;  /* 0x000000000d1b72ca */ /* 0x000fce00000e0000 */
[----:B------:R-:W-:Y:S02]  /*18130*/  UMOV UR24, UR4 ;  /* 0x0000000400187c82 */ /* 0x000fe40008000000 */
[----:B------:R-:W-:Y:S01]  /*18140*/  UMOV UR25, UR5 ;  /* 0x0000000500197c82 */ /* 0x000fe20008000000 */
[----:B------:R-:W-:Y:S02]  /*18150*/  WARPGROUP.DEPBAR.LE gsb0, 0x0 ;  /* 0x00008000000079c5 */ /* 0x000fe40000010000 */
[----:B------:R-:W-:-:S06]  /*18160*/  WARPGROUP.ARRIVE ;  /* 0x00000000000079c5 */ /* 0x000fcc0000000000 */
        /* <DEDUP_REMOVED lines=52> */
[----:B------:R-:W-:Y:S01]  /*184b0*/  IMAD.MOV.U32 R13, RZ, RZ, 0x40000040 ;  /* 0x40000040ff0d7424 */ /* 0x000fe200078e00ff */
[----:B------:R-:W-:Y:S01]  /*184c0*/  IADD3 R12, R10, 0x386, RZ ;  /* 0x000003860a0c7810 */ /* 0x000fe20007ffe0ff */
[----:B------:R-:W-:Y:S02]  /*184d0*/  WARPGROUP.DEPBAR.LE gsb0, 0x0 ;  /* 0x00008000000079c5 */ /* 0x000fe40000010000 */
[----:B------:R-:W-:-:S06]  /*184e0*/  WARPGROUP.ARRIVE ;  /* 0x00000000000079c5 */ /* 0x000fcc0000000000 */
[----:B------:R-:W-:Y:S01]  /*184f0*/  HGMMA.64x16x16.F32 R120, gdesc[UR52], R120, gsb0 ;  /* 0x00200000347879f0 */ /* 0x000fe20008000878 */
        /* <DEDUP_REMOVED lines=8> */
[----:B------:R-:W-:Y:S02]  /*18580*/  R2UR UR59, R13 ;  /* 0x000000000d3b72ca */ /* 0x000fe400000e0000 */
[----:B------:R-:W-:-:S11]  /*18590*/  R2UR UR58, R12 ;  /* 0x000000000c3a72ca */ /* 0x000fd600000e0000 */
[----:B------:R-:W-:Y:S01]  /*185a0*/  MOV R7, UR59 ;  /* 0x0000003b00077c02 */ /* 0x000fe20008000f00 */
[----:B------:R-:W-:Y:S01]  /*185b0*/  UMOV UR59, UR21 ;  /* 0x00000015003b7c82 */ /* 0x000fe20008000000 */
[----:B------:R-:W-:Y:S01]  /*185c0*/  MOV R8, UR58 ;  /* 0x0000003a00087c02 */ /* 0x000fe20008000f00 */
        /* <DEDUP_REMOVED lines=26> */
[----:B------:R-:W-:Y:S02]  /*18770*/  IADD3 R12, R10, 0x580, RZ ;  /* 0x000005800a0c7810 */ /* 0x000fe40007ffe0ff */
        /* <DEDUP_REMOVED lines=34> */
[----:B------:R-:W-:-:S04]  /*189a0*/  IADD3 R12, R10, 0x780, RZ ;  /* 0x000007800a0c7810 */ /* 0x000fc80007ffe0ff */
[----:B------:R-:W-:Y:S01]  /*189b0*/  R2UR UR27, R13 ;  /* 0x000000000d1b72ca */ /* 0x000fe200000e0000 */
[----:B------:R-:W-:Y:S01]  /*189c0*/  IMAD.MOV.U32 R13, RZ, RZ, 0x40000040 ;  /* 0x40000040ff0d7424 */ /* 0x000fe200078e00ff */
[----:B------:R-:W-:Y:S01]  /*189d0*/  R2UR UR26, R12 ;  /* 0x000000000c1a72ca */ /* 0x000fe200000e0000 */
[----:B------:R-:W-:-:S03]  /*189e0*/  VIADD R12, R10, 0x800 ;  /* 0x000008000a0c7836 */ /* 0x000fc60000000000 */
[----:B------:R-:W-:Y:S01]  /*189f0*/  R2UR UR31, R13 ;  /* 0x000000000d1f72ca */ /* 0x000fe200000e0000 */
[----:B------:R-:W-:Y:S01]  /*18a00*/  IMAD.MOV.U32 R13, RZ, RZ, 0x40000040 ;  /* 0x40000040ff0d7424 */ /* 0x000fe200078e00ff */
[----:B------:R-:W-:Y:S02]  /*18a10*/  WARPGROUP.DEPBAR.LE gsb0, 0x0 ;  /* 0x00008000000079c5 */ /* 0x000fe40000010000 */
[----:B------:R-:W-:-:S06]  /*18a20*/  WARPGROUP.ARRIVE ;  /* 0x00000000000079c5 */ /* 0x000fcc0000000000 */
[----:B------:R-:W-:Y:S01]  /*18a30*/  HGMMA.64x16x16.F32 R144, gdesc[UR36], R144, gsb0 ;  /* 0x00200000249079f0 */ /* 0x000fe20008000890 */
        /* <DEDUP_REMOVED lines=13> */
[----:B------:R-:W-:Y:S01]  /*18b10*/  R2UR UR46, R12 ;  /* 0x000000000c2e72ca */ /* 0x000fe200000e0000 */
[----:B------:R-:W-:Y:S02]  /*18b20*/  VIADD R12, R10, 0xa00 ;  /* 0x00000a000a0c7836 */ /* 0x000fe40000000000 */
[----:B------:R-:W-:-:S03]  /*18b30*/  IMAD.MOV.U32 R13, RZ, RZ, 0x40000040 ;  /* 0x40000040ff0d7424 */ /* 0x000fc600078e00ff */
        /* <DEDUP_REMOVED lines=8> */
[----:B------:R-:W-:Y:S01]  /*18bc0*/  R2UR UR22, R12 ;  /* 0x000000000c1672ca */ /* 0x000fe200000e0000 */
[----:B------:R-:W-:Y:S01]  /*18bd0*/  UMOV UR24, UR20 ;  /* 0x0000001400187c82 */ /* 0x000fe20008000000 */
[----:B------:R-:W-:Y:S01]  /*18be0*/  UMOV UR25, UR21 ;  /* 0x0000001500197c82 */ /* 0x000fe20008000000 */
[----:B------:R-:W-:Y:S02]  /*18bf0*/  IADD3 R12, R10, 0x602, RZ ;  /* 0x000006020a0c7810 */ /* 0x000fe40007ffe0ff */
[----:B------:R-:W-:Y:S01]  /*18c00*/  R2UR UR29, R13 ;  /* 0x000000000d1d72ca */ /* 0x000fe200000e0000 */
[----:B------:R-:W-:Y:S02]  /*18c10*/  WARPGROUP.DEPBAR.LE gsb0, 0x0 ;  /* 0x00008000000079c5 */ /* 0x000fe40000010000 */
[----:B------:R-:W-:Y:S01]  /*18c20*/  WARPGROUP.ARRIVE ;  /* 0x00000000000079c5 */ /* 0x000fe20000000000 */
[----:B------:R-:W-:Y:S01]  /*18c30*/  IMAD.MOV.U32 R13, RZ, RZ, 0x40000040 ;  /* 0x40000040ff0d7424 */ /* 0x000fe200078e00ff */
[----:B------:R-:W-:-:S04]  /*18c40*/  R2UR UR28, R12 ;  /* 0x000000000c1c72ca */ /* 0x000fc800000e0000 */
[----:B------:R-:W-:Y:S01]  /*18c50*/  HGMMA.64x16x16.F32 R136, gdesc[UR24], R136, gsb0 ;  /* 0x00200000188879f0 */ /* 0x000fe20008000888 */
[----:B------:R-:W-:Y:S01]  /*18c60*/  VIADD R12, R10, 0x682 ;  /* 0x000006820a0c7836 */ /* 0x000fe20000000000 */
[----:B------:R-:W-:Y:S01]  /*18c70*/  R2UR UR59, R13 ;  /* 0x000000000d3b72ca */ /* 0x000fe200000e0000 */
        /* <DEDUP_REMOVED lines=25> */
[----:B------:R-:W-:Y:S02]  /*18e10*/  WARPGROUP.DEPBAR.LE gsb0, 0x0 ;  /* 0x00008000000079c5 */ /* 0x000fe40000010000 */
[----:B------:R-:W-:-:S08]  /*18e20*/  WARPGROUP.ARRIVE ;  /* 0x00000000000079c5 */ /* 0x000fd00000000000 */
[----:B------:R-:W-:Y:S01]  /*18e30*/  MOV R7, UR27 ;  /* 0x0000001b00077c02 */ /* 0x000fe20008000f00 */
[----:B------:R-:W-:Y:S01]  /*18e40*/  UMOV UR27, UR29 ;  /* 0x0000001d001b7c82 */ /* 0x000fe20008000000 */
[----:B------:R-:W-:Y:S01]  /*18e50*/  MOV R11, UR26 ;  /* 0x0000001a000b7c02 */ /* 0x000fe20008000f00 */
[----:B------:R-:W-:Y:S01]  /*18e60*/  UMOV UR26, UR28 ;  /* 0x0000001c001a7c82 */ /* 0x000fe20008000000 */
[----:B------:R-:W-:Y:S01]  /*18e70*/  UMOV UR28, UR20 ;  /* 0x00000014001c7c82 */ /* 0x000fe20008000000 */
[----:B------:R-:W-:Y:S02]  /*18e80*/  UMOV UR29, UR21 ;  /* 0x00000015001d7c82 */ /* 0x000fe40008000000 */
[----:B------:R-:W-:Y:S01]  /*18e90*/  HGMMA.64x16x16.F32 R128, gdesc[UR28], R128, gsb0 ;  /* 0x002000001c8079f0 */ /* 0x000fe20008000880 */
[----:B------:R-:W-:Y:S01]  /*18ea0*/  UMOV UR32, UR20 ;  /* 0x0000001400207c82 */ /* 0x000fe20008000000 */
[----:B------:R-:W-:Y:S01]  /*18eb0*/  UMOV UR33, UR21 ;  /* 0x0000001500217c82 */ /* 0x000fe20008000000 */
[----:B------:R-:W-:-:S02]  /*18ec0*/  WARPGROUP.DEPBAR.LE gsb0, 0x0 ;  /* 0x00008000000079c5 */ /* 0x000fc40000010000 */
        /* <DEDUP_REMOVED lines=126> */
[----:B------:R-:W-:Y:S01]  /*196b0*/  R2UR UR20, R9 ;  /* 0x00000000091472ca */ /* 0x000fe200000e0000 */
[----:B------:R-:W-:Y:S01]  /*196c0*/  IMAD.MOV.U32 R9, RZ, RZ, 0x40000040 ;  /* 0x40000040ff097424 */ /* 0x000fe200078e00ff */
[----:B------:R-:W-:Y:S02]  /*196d0*/  WARPGROUP.DEPBAR.LE gsb0, 0x0 ;  /* 0x00008000000079c5 */ /* 0x000fe40000010000 */
[----:B------:R-:W-:-:S06]  /*196e0*/  WARPGROUP.ARRIVE ;  /* 0x00000000000079c5 */ /* 0x000fcc0000000000 */
[----:B------:R-:W-:Y:S01]  /*196f0*/  HGMMA.64x16x16.F32 R144, gdesc[UR52], R144, gsb0 ;  /* 0x00200000349079f0 */ /* 0x000fe20008000890 */
        /* <DEDUP_REMOVED lines=67> */
[----:B------:R-:W-:Y:S01]  /*19b30*/  IMAD.MOV.U32 R9, RZ, RZ, 0x40000040 ;  /* 0x40000040ff097424 */ /* 0x000fe200078e00ff */
[----:B------:R-:W-:Y:S02]  /*19b40*/  R2UR UR21, R14 ;  /* 0x000000000e1572ca */ /* 0x000fe400000e0000 */
        /* <DEDUP_REMOVED lines=95> */
[----:B------:R-:W-:Y:S02]  /*1a140*/  R2UR UR39, R229 ;  /* 0x00000000e52772ca */ /* 0x000fe400000e0000 */
[----:B------:R-:W-:Y:S02]  /*1a150*/  R2UR UR38, R228 ;  /* 0x00000000e42672ca */ /* 0x000fe400000e0000 */
[----:B------:R-:W-:Y:S02]  /*1a160*/  R2UR UR37, R227 ;  /* 0x00000000e32572ca */ /* 0x000fe400000e0000 */
[----:B------:R-:W-:Y:S01]  /*1a170*/  R2UR UR36, R226 ;  /* 0x00000000e22472ca */ /* 0x000fe200000e0000 */
[----:B------:R-:W-:Y:S02]  /*1a180*/  WARPGROUP.DEPBAR.LE gsb0, 0x0 ;  /* 0x00008000000079c5 */ /* 0x000fe40000010000 */
[----:B------:R-:W-:-:S12]  /*1a190*/  @P2 BRA `(.L_x_789) ;  /* 0x0000000000282947 */ /* 0x000fd80003800000 */
[----:B------:R-:W-:Y:S05]  /*1a1a0*/  @!P0 BRA `(.L_x_790) ;  /* 0x0000000000048947 */ /* 0x000fea0003800000 */
[----:B------:R-:W-:Y:S01]  /*1a1b0*/  BPT.TRAP 0x1 ;  /* 0x000000040000795c */ /* 0x000fe20000300000 */
.L_x_790:
[----:B------:R-:W-:Y:S02]  /*1a1c0*/  SHF.L.U32 R5, R5, 0x1f, RZ ;  /* 0x0000001f05057819 */ /* 0x000fe400000006ff */
[----:B------:R-:W-:-:S04]  /*1a1d0*/  LEA R7, R6, R2, 0x3 ;  /* 0x0000000206077211 */ /* 0x000fc800078e18ff */
[----:B------:R0:W1:Y:S01]  /*1a1e0*/  SYNCS.PHASECHK.TRANS64.TRYWAIT P2, [R7+URZ+0x34850], R5 ;  /* 0x03485005070075a7 */ /* 0x000062000804017f */
[----:B------:R-:W-:Y:S05]  /*1a1f0*/  @!P0 BRA `(.L_x_791) ;  /* 0x0000000000048947 */ /* 0x000fea0003800000 */
[----:B------:R-:W-:Y:S01]  /*1a200*/  BPT.TRAP 0x1 ;  /* 0x000000040000795c */ /* 0x000fe20000300000 */
.L_x_791:
[----:B-1----:R-:W-:Y:S05]  /*1a210*/  @P2 BRA `(.L_x_789) ;  /* 0x0000000000082947 */ /* 0x002fea0003800000 */
[----:B------:R-:W1:Y:S02]  /*1a220*/  SYNCS.PHASECHK.TRANS64.TRYWAIT P2, [R7+URZ+0x34850], R5 ;  /* 0x03485005070075a7 */ /* 0x000e64000804017f */
[----:B-1----:R-:W-:Y:S05]  /*1a230*/  @!P2 BRA `(.L_x_792) ;  /* 0x000000d400c8a947 */ /* 0x002fea0003800000 */
.L_x_789:
[----:B01----:R-:W-:Y:S01]  /*1a240*/  VIADD R5, R2, 0x400 ;  /* 0x0000040002057836 */ /* 0x003fe20000000000 */
[----:B------:R-:W-:Y:S05]  /*1a250*/  WARPSYNC.ALL ;  /* 0x0000000000007948 */ /* 0x000fea0003800000 */
[----:B------:R-:W-:Y:S01]  /*1a260*/  SHF.R.U32.HI R5, RZ, 0x4, R5 ;  /* 0x00000004ff057819 */ /* 0x000fe20000011605 */
[----:B------:R-:W-:Y:S01]  /*1a270*/  IMAD.MOV.U32 R9, RZ, RZ, 0x40000040 ;  /* 0x40000040ff097424 */ /* 0x000fe200078e00ff */
[----:B------:R-:W-:Y:S01]  /*1a280*/  WARPGROUP.ARRIVE ;  /* 0x00000000000079c5 */ /* 0x000fe20000000000 */
[----:B------:R-:W-:Y:S01]  /*1a290*/  MOV R11, 0x40000040 ;  /* 0x40000040000b7802 */ /* 0x000fe20000000f00 */
[----:B------:R-:W-:Y:S01]  /*1a2a0*/  ULDC UR8, c[0x0][0x9d8] ;  /* 0x0002760000087ab9 */ /* 0x000fe20000000800 */
[----:B------:R-:W-:Y:S01]  /*1a2b0*/  LOP3.LUT R5, R5, 0x3fff, RZ, 0xc0, !PT ;  /* 0x00003fff05057812 */ /* 0x000fe200078ec0ff */
[----:B------:R-:W-:Y:S01]  /*1a2c0*/  FMUL.FTZ R7, R169, UR8 ;  /* 0x00000008a9077c20 */ /* 0x000fe20008410000 */
[----:B------:R-:W-:Y:S01]  /*1a2d0*/  R2UR UR7, R9 ;  /* 0x00000000090772ca */ /* 0x000fe200000e0000 */
[----:B------:R-:W-:Y:S01]  /*1a2e0*/  FMUL.FTZ R12, R173, UR8 ;  /* 0x00000008ad0c7c20 */ /* 0x000fe20008410000 */
[----:B------:R-:W-:Y:S01]  /*1a2f0*/  LOP3.LUT R5, R5, 0x5800000, RZ, 0xfc, !PT ;  /* 0x0580000005057812 */ /* 0x000fe200078efcff */
[----:B------:R-:W-:Y:S01]  /*1a300*/  FMUL.FTZ R21, R160, UR8 ;  /* 0x00000008a0157c20 */ /* 0x000fe20008410000 */
[----:B------:R-:W-:Y:S01]  /*1a310*/  FMUL.FTZ R160, R161, UR8 ;  /* 0x00000008a1a07c20 */ /* 0x000fe20008410000 */
[----:B------:R-:W-:Y:S01]  /*1a320*/  MUFU.TANH R7, R7 ;  /* 0x0000000700077308 */ /* 0x000fe20000002400 */
[----:B------:R-:W-:Y:S01]  /*1a330*/  FMUL.FTZ R161, R162, UR8 ;  /* 0x00000008a2a17c20 */ /* 0x000fe20008410000 */
[----:B------:R-:W-:-:S02]  /*1a340*/  IMAD R8, R6, 0xb00, R5 ;  /* 0x00000b0006087824 */ /* 0x000fc400078e0205 */
[----:B------:R-:W-:Y:S01]  /*1a350*/  FMUL.FTZ R5, R168, UR8 ;  /* 0x00000008a8057c20 */ /* 0x000fe20008410000 */
[----:B------:R-:W-:Y:S01]  /*1a360*/  FMUL.FTZ R162, R163, UR8 ;  /* 0x00000008a3a27c20 */ /* 0x000fe20008410000 */
[----:B------:R-:W-:Y:S01]  /*1a370*/  FMUL.FTZ R163, R164, UR8 ;  /* 0x00000008a4a37c20 */ /* 0x000fe20008410000 */
[C---:B------:R-:W-:Y:S01]  /*1a380*/  VIADD R10, R8.reuse, 0x80 ;  /* 0x00000080080a7836 */ /* 0x040fe20000000000 */
[----:B------:R-:W-:Y:S01]  /*1a390*/  R2UR UR6, R8 ;  /* 0x00000000080672ca */ /* 0x000fe200000e0000 */
[----:B------:R-:W-:Y:S01]  /*1a3a0*/  MUFU.TANH R12, R12 ;  /* 0x0000000c000c7308 */ /* 0x000fe20000002400 */
[----:B------:R-:W-:Y:S01]  /*1a3b0*/  FMUL.FTZ R164, R165, UR8 ;  /* 0x00000008a5a47c20 */ /* 0x000fe20008410000 */
[----:B------:R-:W-:Y:S01]  /*1a3c0*/  FMUL.FTZ R165, R166, UR8 ;  /* 0x00000008a6a57c20 */ /* 0x000fe20008410000 */
        /* <DEDUP_REMOVED lines=9> */
[----:B------:R-:W-:Y:S01]  /*1a460*/  HGMMA.64x128x16.F32 R24, R176, gdesc[UR4].tnspB, R24, gsb0 ;  /* 0x41e00004b0187df0 */ /* 0x000fe20008000818 */
[----:B------:R-:W-:Y:S01]  /*1a470*/  R2UR UR6, R10 ;  /* 0x000000000a0672ca */ /* 0x000fe200000e0000 */
[----:B------:R-:W-:Y:S01]  /*1a480*/  VIADD R10, R8, 0x100 ;  /* 0x00000100080a7836 */ /* 0x000fe20000000000 */
[----:B------:R-:W-:Y:S01]  /*1a490*/  R2UR UR7, R11 ;  /* 0x000000000b0772ca */ /* 0x000fe200000e0000 */
[----:B------:R-:W-:Y:S01]  /*1a4a0*/  IMAD.MOV.U32 R11, RZ, RZ, 0x40000040 ;  /* 0x40000040ff0b7424 */ /* 0x000fe200078e00ff */
        /* <DEDUP_REMOVED lines=8> */
[----:B0-----:R-:W-:Y:S01]  /*1a530*/  FMNMX.FTZ R167, R5, R4, !PT ;  /* 0x0000000405a77209 */ /* 0x001fe20007810000 */
[----:B------:R-:W-:Y:S01]  /*1a540*/  MUFU.TANH R160, R160 ;  /* 0x000000a000a07308 */ /* 0x000fe20000002400 */
[----:B------:R-:W-:Y:S01]  /*1a550*/  FMUL.FTZ R132, R132, UR8 ;  /* 0x0000000884847c20 */ /* 0x000fe20008410000 */
[----:B------:R-:W-:Y:S01]  /*1a560*/  FMUL.FTZ R133, R133, UR8 ;  /* 0x0000000885857c20 */ /* 0x000fe20008410000 */
[----:B------:R-:W-:Y:S01]  /*1a570*/  FMNMX.FTZ R167, R7, R167, !PT ;  /* 0x000000a707a77209 */ /* 0x000fe20007810000 */
[----:B------:R-:W-:Y:S01]  /*1a580*/  FMUL.FTZ R120, R120, UR8 ;  /* 0x0000000878787c20 */ /* 0x000fe20008410000 */
[----:B------:R-:W-:Y:S01]  /*1a590*/  FMUL.FTZ R121, R121, UR8 ;  /* 0x0000000879797c20 */ /* 0x000fe20008410000 */
[----:B------:R-:W-:Y:S01]  /*1a5a0*/  FMUL.FTZ R124, R124, UR8 ;  /* 0x000000087c7c7c20 */ /* 0x000fe20008410000 */
[----:B------:R-:W-:Y:S01]  /*1a5b0*/  FMUL.FTZ R125, R125, UR8 ;  /* 0x000000087d7d7c20 */ /* 0x000fe20008410000 */
        /* <DEDUP_REMOVED lines=62> */
[----:B------:R-:W0:Y:S01]  /*1a9a0*/  S2R R225, SR_TID.X ;  /* 0x0000000000e17919 */ /* 0x000e220000002100 */
[C---:B------:R-:W-:Y:S01]  /*1a9b0*/  ISETP.GT.AND P2, PT, R0.reuse, RZ, PT ;  /* 0x000000ff0000720c */ /* 0x040fe20003f44270 */
[----:B------:R-:W-:Y:S01]  /*1a9c0*/  MUFU.TANH R148, R148 ;  /* 0x0000009400947308 */ /* 0x000fe20000002400 */
[----:B------:R-:W-:-:S07]  /*1a9d0*/  IADD3 R0, R0, -0x1, RZ ;  /* 0xffffffff00007810 */ /* 0x000fce0007ffe0ff */
[----:B------:R-:W-:Y:S08]  /*1a9e0*/  MUFU.TANH R149, R149 ;  /* 0x0000009500957308 */ /* 0x000ff00000002400 */
[----:B------:R-:W-:Y:S08]  /*1a9f0*/  MUFU.TANH R136, R136 ;  /* 0x0000008800887308 */ /* 0x000ff00000002400 */
[----:B------:R-:W-:Y:S01]  /*1aa00*/  MUFU.TANH R137, R137 ;  /* 0x0000008900897308 */ /* 0x000fe20000002400 */
[----:B0-----:R-:W-:-:S07]  /*1aa10*/  SHF.R.U32.HI R225, RZ, 0x7, R225 ;  /* 0x00000007ffe17819 */ /* 0x001fce00000116e1 */
[----:B------:R-:W-:Y:S08]  /*1aa20*/  MUFU.TANH R140, R140 ;  /* 0x0000008c008c7308 */ /* 0x000ff00000002400 */
[----:B------:R-:W-:Y:S08]  /*1aa30*/  MUFU.TANH R141, R141 ;  /* 0x0000008d008d7308 */ /* 0x000ff00000002400 */
[----:B------:R-:W-:Y:S01]  /*1aa40*/  MUFU.TANH R128, R128 ;  /* 0x0000008000807308 */ /* 0x000fe20000002400 */
[----:B------:R-:W-:-:S02]  /*1aa50*/  WARPGROUP.DEPBAR.LE gsb0, 0x0 ;  /* 0x00008000000079c5 */ /* 0x000fc40000010000 */
[----:B------:R-:W-:-:S05]  /*1aa60*/  WARPGROUP.ARRIVE ;  /* 0x00000000000079c5 */ /* 0x000fca0000000000 */
[----:B------:R-:W-:Y:S01]  /*1aa70*/  MUFU.TANH R129, R129 ;  /* 0x0000008100817308 */ /* 0x000fe20000002400 */
[----:B------:R-:W-:Y:S01]  /*1aa80*/  HGMMA.64x128x16.F32 R24, R180, gdesc[UR4].tnspB, R24, gsb0 ;  /* 0x41e00004b4187df0 */ /* 0x000fe20008000818 */
[----:B------:R-:W-:Y:S01]  /*1aa90*/  R2UR UR6, R10 ;  /* 0x000000000a0672ca */ /* 0x000fe200000e0000 */
[----:B------:R-:W-:Y:S01]  /*1aaa0*/  VIADD R10, R8, 0x180 ;  /* 0x00000180080a7836 */ /* 0x000fe20000000000 */
[----:B------:R-:W-:-:S04]  /*1aab0*/  R2UR UR7, R11 ;  /* 0x000000000b0772ca */ /* 0x000fc800000e0000 */
[----:B------:R-:W-:Y:S01]  /*1aac0*/  MUFU.TANH R132, R132 ;  /* 0x0000008400847308 */ /* 0x000fe20000002400 */
[----:B------:R-:W-:-:S07]  /*1aad0*/  MOV R11, 0x40000040 ;  /* 0x40000040000b7802 */ /* 0x000fce0000000f00 */
        /* <DEDUP_REMOVED lines=23> */
[----:B------:R-:W-:Y:S01]  /*1ac50*/  R2UR UR7, R11 ;  /* 0x000000000b0772ca */ /* 0x000fe200000e0000 */
[----:B------:R-:W-:-:S03]  /*1ac60*/  IMAD.MOV.U32 R11, RZ, RZ, 0x40000040 ;  /* 0x40000040ff0b7424 */ /* 0x000fc600078e00ff */
        /* <DEDUP_REMOVED lines=22> */
[----:B------:R-:W-:Y:S01]  /*1add0*/  FMUL.FTZ R11, R172, UR8 ;  /* 0x00000008ac0b7c20 */ /* 0x000fe20008410000 */
[----:B------:R-:W-:Y:S01]  /*1ade0*/  R2UR UR6, R10 ;  /* 0x000000000a0672ca */ /* 0x000fe200000e0000 */
[----:B------:R-:W-:-:S03]  /*1adf0*/  FMUL.FTZ R10, R171, UR8 ;  /* 0x00000008ab0a7c20 */ /* 0x000fc60008410000 */
[----:B------:R-:W-:Y:S08]  /*1ae00*/  MUFU.TANH R142, R142 ;  /* 0x0000008e008e7308 */ /* 0x000ff00000002400 */
[----:B------:R-:W0:Y:S08]  /*1ae10*/  MUFU.TANH R11, R11 ;  /* 0x0000000b000b7308 */ /* 0x000e300000002400 */
[----:B------:R-:W-:Y:S08]  /*1ae20*/  MUFU.TANH R10, R10 ;  /* 0x0000000a000a7308 */ /* 0x000ff00000002400 */
[----:B------:R-:W-:Y:S01]  /*1ae30*/  MUFU.TANH R143, R143 ;  /* 0x0000008f008f7308 */ /* 0x000fe20000002400 */
[----:B0-----:R-:W-:-:S04]  /*1ae40*/  FMNMX.FTZ R167, R11, R167, !PT ;  /* 0x000000a70ba77209 */ /* 0x001fc80007810000 */
[----:B------:R-:W-:-:S03]  /*1ae50*/  FMNMX.FTZ R167, R12, R167, !PT ;  /* 0x000000a70ca77209 */ /* 0x000fc60007810000 */
[----:B------:R-:W-:Y:S01]  /*1ae60*/  MUFU.TANH R130, R130 ;  /* 0x0000008200827308 */ /* 0x000fe20000002400 */
[----:B------:R-:W-:-:S04]  /*1ae70*/  FMNMX.FTZ R167, R21, R167, !PT ;  /* 0x000000a715a77209 */ /* 0x000fc80007810000 */
        /* <DEDUP_REMOVED lines=38> */
[----:B------:R-:W-:Y:S02]  /*1b0e0*/  WARPGROUP.DEPBAR.LE gsb0, 0x0 ;  /* 0x00008000000079c5 */ /* 0x000fe40000010000 */
[----:B------:R-:W-:Y:S01]  /*1b0f0*/  WARPGROUP.ARRIVE ;  /* 0x00000000000079c5 */ /* 0x000fe20000000000 */
[----:B------:R-:W-:-:S04]  /*1b100*/  FMNMX.FTZ R167, R116, R167, !PT ;  /* 0x000000a774a77209 */ /* 0x000fc80007810000 */
[----:B------:R-:W-:Y:S01]  /*1b110*/  FMNMX.FTZ R168, R117, R167, !PT ;  /* 0x000000a775a87209 */ /* 0x000fe20007810000 */
[----:B------:R-:W-:Y:S01]  /*1b120*/  HGMMA.64x128x16.F32 R24, R192, gdesc[UR4].tnspB, R24, gsb0 ;  /* 0x41e00004c0187df0 */ /* 0x000fe20008000818 */
[----:B------:R0:W1:Y:S02]  /*1b130*/  MUFU.TANH R167, R88 ;  /* 0x0000005800a77308 */ /* 0x0000640000002400 */
[----:B------:R-:W-:-:S06]  /*1b140*/  FMNMX.FTZ R168, R104, R168, !PT ;  /* 0x000000a868a87209 */ /* 0x000fcc0007810000 */
[----:B------:R-:W-:Y:S01]  /*1b150*/  MUFU.TANH R110, R110 ;  /* 0x0000006e006e7308 */ /* 0x000fe20000002400 */
[----:B0-----:R-:W-:-:S04]  /*1b160*/  FMNMX.FTZ R88, R105, R168, !PT ;  /* 0x000000a869587209 */ /* 0x001fc80007810000 */
[----:B------:R-:W-:-:S03]  /*1b170*/  FMNMX.FTZ R88, R108, R88, !PT ;  /* 0x000000586c587209 */ /* 0x000fc60007810000 */
[----:B------:R0:W2:Y:S01]  /*1b180*/  MUFU.TANH R168, R89 ;  /* 0x0000005900a87308 */ /* 0x0000a20000002400 */
[----:B------:R-:W-:-:S04]  /*1b190*/  FMNMX.FTZ R88, R109, R88, !PT ;  /* 0x000000586d587209 */ /* 0x000fc80007810000 */
[----:B------:R-:W-:-:S03]  /*1b1a0*/  FMNMX.FTZ R88, R96, R88, !PT ;  /* 0x0000005860587209 */ /* 0x000fc60007810000 */
[----:B------:R-:W-:Y:S01]  /*1b1b0*/  MUFU.TANH R111, R111 ;  /* 0x0000006f006f7308 */ /* 0x000fe20000002400 */
[----:B------:R-:W-:-:S04]  /*1b1c0*/  FMNMX.FTZ R88, R97, R88, !PT ;  /* 0x0000005861587209 */ /* 0x000fc80007810000 */
[----:B------:R-:W-:-:S03]  /*1b1d0*/  FMNMX.FTZ R88, R100, R88, !PT ;  /* 0x0000005864587209 */ /* 0x000fc60007810000 */
[----:B------:R-:W-:Y:S01]  /*1b1e0*/  MUFU.TANH R98, R98 ;  /* 0x0000006200627308 */ /* 0x000fe20000002400 */
[----:B0-----:R-:W-:Y:S01]  /*1b1f0*/  FMNMX.FTZ R89, R101, R88, !PT ;  /* 0x0000005865597209 */ /* 0x001fe20007810000 */
[----:B------:R-:W-:-:S03]  /*1b200*/  VIADD R88, R8, 0x280 ;  /* 0x0000028008587836 */ /* 0x000fc60000000000 */
[----:B-1----:R-:W-:Y:S02]  /*1b210*/  FMNMX.FTZ R89, R167, R89, !PT ;  /* 0x00000059a7597209 */ /* 0x002fe40007810000 */
[----:B------:R-:W-:Y:S01]  /*1b220*/  R2UR UR6, R88 ;  /* 0x00000000580672ca */ /* 0x000fe200000e0000 */
[----:B------:R-:W-:Y:S01]  /*1b230*/  MUFU.TANH R99, R99 ;  /* 0x0000006300637308 */ /* 0x000fe20000002400 */
[----:B--2---:R-:W-:Y:S02]  /*1b240*/  FMNMX.FTZ R169, R168, R89, !PT ;  /* 0x00000059a8a97209 */ /* 0x004fe40007810000 */
[----:B------:R-:W-:Y:S02]  /*1b250*/  MOV R89, 0x40000040 ;  /* 0x4000004000597802 */ /* 0x000fe40000000f00 */
[----:B------:R-:W-:Y:S01]  /*1b260*/  FMNMX.FTZ R88, R92, R169, !PT ;  /* 0x000000a95c587209 */ /* 0x000fe20007810000 */
[----:B------:R-:W-:Y:S01]  /*1b270*/  FMUL.FTZ R169, R90, UR8 ;  /* 0x000000085aa97c20 */ /* 0x000fe20008410000 */
[----:B------:R-:W-:Y:S01]  /*1b280*/  R2UR UR7, R89 ;  /* 0x00000000590772ca */ /* 0x000fe200000e0000 */
[----:B------:R-:W-:Y:S01]  /*1b290*/  MUFU.TANH R102, R102 ;  /* 0x0000006600667308 */ /* 0x000fe20000002400 */
[----:B------:R-:W-:-:S05]  /*1b2a0*/  FMNMX.FTZ R88, R93, R88, !PT ;  /* 0x000000585d587209 */ /* 0x000fca0007810000 */
[----:B------:R-:W0:Y:S02]  /*1b2b0*/  SHFL.BFLY PT, R89, R88, 0x2, 0x1f ;  /* 0x0c401f0058597f89 */ /* 0x000e2400000e0000 */
[----:B------:R-:W-:Y:S08]  /*1b2c0*/  MUFU.TANH R103, R103 ;  /* 0x0000006700677308 */ /* 0x000ff00000002400 */
[----:B------:R-:W-:Y:S08]  /*1b2d0*/  MUFU.TANH R169, R169 ;  /* 0x000000a900a97308 */ /* 0x000ff00000002400 */
[----:B------:R-:W-:Y:S01]  /*1b2e0*/  MUFU.TANH R91, R91 ;  /* 0x0000005b005b7308 */ /* 0x000fe20000002400 */
[----:B0-----:R-:W-:-:S07]  /*1b2f0*/  FMNMX.FTZ R89, R88, R89, !PT ;  /* 0x0000005958597209 */ /* 0x001fce0007810000 */
[----:B------:R-:W-:Y:S01]  /*1b300*/  MUFU.TANH R94, R94 ;  /* 0x0000005e005e7308 */ /* 0x000fe20000002400 */
[----:B------:R-:W0:Y:S07]  /*1b310*/  SHFL.BFLY PT, R88, R89, 0x1, 0x1f ;  /* 0x0c201f0059587f89 */ /* 0x000e2e00000e0000 */
[----:B------:R-:W-:Y:S01]  /*1b320*/  MUFU.TANH R95, R95 ;  /* 0x0000005f005f7308 */ /* 0x000fe20000002400 */
[----:B0-----:R-:W-:Y:S01]  /*1b330*/  FMNMX.FTZ R89, R89, R88, !PT ;  /* 0x0000005859597209 */ /* 0x001fe20007810000 */
[----:B------:R-:W-:-:S04]  /*1b340*/  IMAD.U32 R88, RZ, RZ, UR61 ;  /* 0x0000003dff587e24 */ /* 0x000fc8000f8e00ff */
[CC--:B------:R-:W-:Y:S01]  /*1b350*/  FMUL.FTZ R171, R89.reuse, R88.reuse ;  /* 0x0000005859ab7220 */ /* 0x0c0fe20000410000 */
[----:B------:R-:W-:Y:S01]  /*1b360*/  FADD.FTZ R90, -R89, R4 ;  /* 0x00000004595a7221 */ /* 0x000fe20000010100 */
[----:B------:R-:W-:Y:S02]  /*1b370*/  VIADD R4, R8, 0x300 ;  /* 0x0000030008047836 */ /* 0x000fe40000000000 */
[-CC-:B------:R-:W-:Y:S01]  /*1b380*/  FFMA.FTZ R176, R5, R88.reuse, -R171.reuse ;  /* 0x0000005805b07223 */ /* 0x180fe200000108ab */
[----:B------:R-:W-:Y:S02]  /*1b390*/  IMAD.MOV.U32 R5, RZ, RZ, 0x40000040 ;  /* 0x40000040ff057424 */ /* 0x000fe400078e00ff */
[-CC-:B------:R-:W-:Y:S01]  /*1b3a0*/  FFMA.FTZ R93, R93, R88.reuse, -R171.reuse ;  /* 0x000000585d5d7223 */ /* 0x180fe200000108ab */
[-C--:B------:R-:W-:Y:S01]  /*1b3b0*/  FMUL.FTZ R90, R90, R88.reuse ;  /* 0x000000585a5a7220 */ /* 0x080fe20000410000 */
        /* <DEDUP_REMOVED lines=10> */
[----:B------:R-:W0:Y:S01]  /*1b460*/  MUFU.EX2 R90, R90 ;  /* 0x0000005a005a7308 */ /* 0x000e220000000800 */
[-CC-:B------:R-:W-:Y:S01]  /*1b470*/  FFMA.FTZ R186, R156, R88.reuse, -R171.reuse ;  /* 0x000000589cba7223 */ /* 0x180fe200000108ab */
[-CC-:B------:R-:W-:Y:S01]  /*1b480*/  FFMA.FTZ R21, R157, R88.reuse, -R171.reuse ;  /* 0x000000589d157223 */ /* 0x180fe200000108ab */
[-CC-:B------:R-:W-:Y:S01]  /*1b490*/  FFMA.FTZ R188, R144, R88.reuse, -R171.reuse ;  /* 0x0000005890bc7223 */ /* 0x180fe200000108ab */
[-CC-:B------:R-:W-:Y:S01]  /*1b4a0*/  FFMA.FTZ R144, R145, R88.reuse, -R171.reuse ;  /* 0x0000005891907223 */ /* 0x180fe200000108ab */
[-CC-:B------:R-:W-:Y:S01]  /*1b4b0*/  FFMA.FTZ R190, R148, R88.reuse, -R171.reuse ;  /* 0x0000005894be7223 */ /* 0x180fe200000108ab */
[-CC-:B------:R-:W-:Y:S01]  /*1b4c0*/  FFMA.FTZ R145, R149, R88.reuse, -R171.reuse ;  /* 0x0000005895917223 */ /* 0x180fe200000108ab */
[-CC-:B------:R-:W-:Y:S01]  /*1b4d0*/  FFMA.FTZ R141, R141, R88.reuse, -R171.reuse ;  /* 0x000000588d8d7223 */ /* 0x180fe200000108ab */
[----:B------:R-:W1:Y:S01]  /*1b4e0*/  MUFU.EX2 R7, R7 ;  /* 0x0000000700077308 */ /* 0x000e620000000800 */
[-CC-:B------:R-:W-:Y:S01]  /*1b4f0*/  FFMA.FTZ R129, R129, R88.reuse, -R171.reuse ;  /* 0x0000005881817223 */ /* 0x180fe200000108ab */
[----:B------:R-:W-:Y:S01]  /*1b500*/  FFMA.FTZ R96, R96, R88, -R171 ;  /* 0x0000005860607223 */ /* 0x000fe200000108ab */
[----:B------:R-:W-:-:S02]  /*1b510*/  WARPGROUP.DEPBAR.LE gsb0, 0x0 ;  /* 0x00008000000079c5 */ /* 0x000fc40000010000 */
[----:B------:R-:W-:Y:S01]  /*1b520*/  WARPGROUP.ARRIVE ;  /* 0x00000000000079c5 */ /* 0x000fe20000000000 */
[-CC-:B------:R-:W-:Y:S01]  /*1b530*/  FFMA.FTZ R192, R136, R88.reuse, -R171.reuse ;  /* 0x0000005888c07223 */ /* 0x180fe200000108ab */
[--C-:B------:R-:W-:Y:S01]  /*1b540*/  FFMA.FTZ R136, R137, R88, -R171.reuse ;  /* 0x0000005889887223 */ /* 0x100fe200000108ab */
[----:B------:R-:W-:Y:S01]  /*1b550*/  MUFU.EX2 R178, R178 ;  /* 0x000000b200b27308 */ /* 0x000fe20000000800 */
[----:B0-----:R-:W-:Y:S01]  /*1b560*/  FFMA.FTZ R20, R90, R20, R176 ;  /* 0x000000145a147223 */ /* 0x001fe200000100b0 */
[-CC-:B------:R-:W-:Y:S01]  /*1b570*/  FFMA.FTZ R194, R140, R88.reuse, -R171.reuse ;  /* 0x000000588cc27223 */ /* 0x180fe200000108ab */
[----:B------:R-:W-:Y:S01]  /*1b580*/  HGMMA.64x128x16.F32 R24, R196, gdesc[UR4].tnspB, R24, gsb0 ;  /* 0x41e00004c4187df0 */ /* 0x000fe20008000818 */
[----:B------:R-:W-:Y:S01]  /*1b590*/  R2UR UR6, R4 ;  /* 0x00000000040672ca */ /* 0x000fe200000e0000 */
[-CC-:B------:R-:W-:Y:S01]  /*1b5a0*/  FFMA.FTZ R97, R97, R88.reuse, -R171.reuse ;  /* 0x0000005861617223 */ /* 0x180fe200000108ab */
[----:B------:R-:W-:Y:S01]  /*1b5b0*/  R2UR UR7, R5 ;  /* 0x00000000050772ca */ /* 0x000fe200000e0000 */
[--C-:B------:R-:W-:Y:S01]  /*1b5c0*/  FFMA.FTZ R100, R100, R88, -R171.reuse ;  /* 0x0000005864647223 */ /* 0x100fe200000108ab */
[----:B------:R-:W-:Y:S01]  /*1b5d0*/  FMNMX.FTZ R4, R9, R3, !PT ;  /* 0x0000000309047209 */ /* 0x000fe20007810000 */
[----:B------:R-:W-:Y:S01]  /*1b5e0*/  MUFU.EX2 R11, R11 ;  /* 0x0000000b000b7308 */ /* 0x000fe20000000800 */
[----:B-1----:R-:W-:Y:S01]  /*1b5f0*/  F2FP.F16.F32.PACK_AB R176, R7, R176 ;  /* 0x000000b007b0723e */ /* 0x002fe200000000ff */
[----:B------:R-:W-:Y:S01]  /*1b600*/  FFMA.FTZ R101, R101, R88, -R171 ;  /* 0x0000005865657223 */ /* 0x000fe200000108ab */
[----:B------:R-:W-:-:S04]  /*1b610*/  FMNMX.FTZ R4, R10, R4, !PT ;  /* 0x000000040a047209 */ /* 0x000fc80007810000 */
[----:B------:R-:W-:Y:S01]  /*1b620*/  FMNMX.FTZ R4, R13, R4, !PT ;  /* 0x000000040d047209 */ /* 0x000fe20007810000 */
[----:B------:R-:W-:Y:S03]  /*1b630*/  MUFU.EX2 R180, R180 ;  /* 0x000000b400b47308 */ /* 0x000fe60000000800 */
        /* <DEDUP_REMOVED lines=15> */
[----:B------:R-:W-:Y:S02]  /*1b730*/  FMNMX.FTZ R5, R147, R4, !PT ;  /* 0x0000000493057209 */ /* 0x000fe40007810000 */
[----:B------:R-:W-:Y:S02]  /*1b740*/  IADD3 R4, R8, 0x380, RZ ;  /* 0x0000038008047810 */ /* 0x000fe40007ffe0ff */
[----:B------:R-:W-:Y:S01]  /*1b750*/  FMNMX.FTZ R5, R150, R5, !PT ;  /* 0x0000000596057209 */ /* 0x000fe20007810000 */
[----:B------:R-:W-:Y:S03]  /*1b760*/  MUFU.EX2 R186, R186 ;  /* 0x000000ba00ba7308 */ /* 0x000fe60000000800 */
[----:B------:R-:W-:Y:S01]  /*1b770*/  FMNMX.FTZ R137, R151, R5, !PT ;  /* 0x0000000597897209 */ /* 0x000fe20007810000 */
[----:B------:R-:W-:-:S03]  /*1b780*/  IMAD.MOV.U32 R5, RZ, RZ, 0x40000040 ;  /* 0x40000040ff057424 */ /* 0x000fc600078e00ff */
[----:B------:R-:W-:Y:S01]  /*1b790*/  FMNMX.FTZ R137, R138, R137, !PT ;  /* 0x000000898a897209 */ /* 0x000fe20007810000 */
[----:B------:R-:W-:Y:S03]  /*1b7a0*/  MUFU.EX2 R21, R21 ;  /* 0x0000001500157308 */ /* 0x000fe60000000800 */
[----:B------:R-:W-:-:S04]  /*1b7b0*/  FMNMX.FTZ R137, R139, R137, !PT ;  /* 0x000000898b897209 */ /* 0x000fc80007810000 */
[----:B------:R-:W-:Y:S01]  /*1b7c0*/  FMNMX.FTZ R137, R142, R137, !PT ;  /* 0x000000898e897209 */ /* 0x000fe20007810000 */
        /* <DEDUP_REMOVED lines=10> */
[-CC-:B------:R-:W-:Y:S01]  /*1b870*/  FFMA.FTZ R196, R128, R88.reuse, -R171.reuse ;  /* 0x0000005880c47223 */ /* 0x180fe200000108ab */
[-CC-:B------:R-:W-:Y:S01]  /*1b880*/  FFMA.FTZ R128, R133, R88.reuse, -R171.reuse ;  /* 0x0000005885807223 */ /* 0x180fe200000108ab */
[----:B------:R-:W-:Y:S02]  /*1b890*/  FFMA.FTZ R198, R132, R88, -R171 ;  /* 0x0000005884c67223 */ /* 0x000fe400000108ab */
[----:B------:R-:W-:Y:S01]  /*1b8a0*/  MUFU.EX2 R96, R96 ;  /* 0x0000006000607308 */ /* 0x000fe20000000800 */
[----:B------:R-:W-:Y:S01]  /*1b8b0*/  HGMMA.64x128x16.F32 R24, R200, gdesc[UR4].tnspB, R24, gsb0 ;  /* 0x41e00004c8187df0 */ /* 0x000fe20008000818 */
[----:B------:R-:W-:Y:S02]  /*1b8c0*/  R2UR UR6, R4 ;  /* 0x00000000040672ca */ /* 0x000fe400000e0000 */
[----:B------:R-:W-:Y:S02]  /*1b8d0*/  R2UR UR7, R5 ;  /* 0x00000000050772ca */ /* 0x000fe400000e0000 */
[----:B------:R-:W-:-:S02]  /*1b8e0*/  FMNMX.FTZ R4, R143, R137, !PT ;  /* 0x000000898f047209 */ /* 0x000fc40007810000 */
        /* <DEDUP_REMOVED lines=25> */
[----:B------:R-:W-:Y:S01]  /*1ba80*/  FMNMX.FTZ R5, R102, R4, !PT ;  /* 0x0000000466057209 */ /* 0x000fe20007810000 */
[----:B------:R-:W-:-:S03]  /*1ba90*/  VIADD R4, R8, 0x400 ;  /* 0x0000040008047836 */ /* 0x000fc60000000000 */
[----:B------:R-:W-:Y:S01]  /*1baa0*/  FMNMX.FTZ R5, R103, R5, !PT ;  /* 0x0000000567057209 */ /* 0x000fe20007810000 */
[----:B------:R-:W-:Y:S02]  /*1bab0*/  WARPGROUP.DEPBAR.LE gsb0, 0x0 ;  /* 0x00008000000079c5 */ /* 0x000fe40000010000 */
[----:B------:R-:W-:Y:S01]  /*1bac0*/  WARPGROUP.ARRIVE ;  /* 0x00000000000079c5 */ /* 0x000fe20000000000 */
[-CC-:B------:R-:W-:Y:S01]  /*1bad0*/  FFMA.FTZ R202, R124, R88.reuse, -R171.reuse ;  /* 0x000000587cca7223 */ /* 0x180fe200000108ab */
[-CC-:B------:R-:W-:Y:S01]  /*1bae0*/  FFMA.FTZ R200, R120, R88.reuse, -R171.reuse ;  /* 0x0000005878c87223 */ /* 0x180fe200000108ab */
[-CC-:B------:R-:W-:Y:S01]  /*1baf0*/  FFMA.FTZ R120, R121, R88.reuse, -R171.reuse ;  /* 0x0000005879787223 */ /* 0x180fe200000108ab */
[----:B------:R-:W-:Y:S02]  /*1bb00*/  FFMA.FTZ R121, R125, R88, -R171 ;  /* 0x000000587d797223 */ /* 0x000fe400000108ab */
[----:B------:R-:W-:Y:S01]  /*1bb10*/  HGMMA.64x128x16.F32 R24, R204, gdesc[UR4].tnspB, R24, gsb0 ;  /* 0x41e00004cc187df0 */ /* 0x000fe20008000818 */
[----:B------:R-:W-:Y:S01]  /*1bb20*/  R2UR UR6, R4 ;  /* 0x00000000040672ca */ /* 0x000fe200000e0000 */
[----:B------:R-:W-:Y:S08]  /*1bb30*/  MUFU.EX2 R200, R200 ;  /* 0x000000c800c87308 */ /* 0x000ff00000000800 */
[----:B------:R-:W-:Y:S08]  /*1bb40*/  MUFU.EX2 R120, R120 ;  /* 0x0000007800787308 */ /* 0x000ff00000000800 */
[----:B------:R-:W-:Y:S08]  /*1bb50*/  MUFU.EX2 R202, R202 ;  /* 0x000000ca00ca7308 */ /* 0x000ff00000000800 */
[----:B------:R-:W-:Y:S01]  /*1bb60*/  MUFU.EX2 R121, R121 ;  /* 0x0000007900797308 */ /* 0x000fe20000000800 */
[----:B------:R-:W-:-:S02]  /*1bb70*/  WARPGROUP.DEPBAR.LE gsb0, 0x0 ;  /* 0x00008000000079c5 */ /* 0x000fc40000010000 */
[-CC-:B------:R-:W-:Y:S01]  /*1bb80*/  FFMA.FTZ R204, R112, R88.reuse, -R171.reuse ;  /* 0x0000005870cc7223 */ /* 0x180fe200000108ab */
[-CC-:B------:R-:W-:Y:S01]  /*1bb90*/  FFMA.FTZ R112, R113, R88.reuse, -R171.reuse ;  /* 0x0000005871707223 */ /* 0x180fe200000108ab */
[----:B------:R-:W-:Y:S01]  /*1bba0*/  FMNMX.FTZ R113, R169, R5, !PT ;  /* 0x00000005a9717209 */ /* 0x000fe20007810000 */
[----:B------:R-:W-:Y:S01]  /*1bbb0*/  IMAD.MOV.U32 R5, RZ, RZ, 0x40000040 ;  /* 0x40000040ff057424 */ /* 0x000fe200078e00ff */
[----:B------:R-:W-:Y:S01]  /*1bbc0*/  WARPGROUP.ARRIVE ;  /* 0x00000000000079c5 */ /* 0x000fe20000000000 */
[-CC-:B------:R-:W-:Y:S01]  /*1bbd0*/  FFMA.FTZ R206, R116, R88.reuse, -R171.reuse ;  /* 0x0000005874ce7223 */ /* 0x180fe200000108ab */
[----:B------:R-:W-:Y:S01]  /*1bbe0*/  FMNMX.FTZ R113, R91, R113, !PT ;  /* 0x000000715b717209 */ /* 0x000fe20007810000 */
[-CC-:B------:R-:W-:Y:S01]  /*1bbf0*/  FFMA.FTZ R116, R92, R88.reuse, -R171.reuse ;  /* 0x000000585c747223 */ /* 0x180fe200000108ab */
[----:B------:R-:W-:Y:S01]  /*1bc00*/  R2UR UR7, R5 ;  /* 0x00000000050772ca */ /* 0x000fe200000e0000 */
[----:B------:R-:W-:Y:S01]  /*1bc10*/  MUFU.EX2 R204, R204 ;  /* 0x000000cc00cc7308 */ /* 0x000fe20000000800 */
[----:B------:R-:W-:Y:S01]  /*1bc20*/  FMNMX.FTZ R4, R94, R113, !PT ;  /* 0x000000715e047209 */ /* 0x000fe20007810000 */
[----:B------:R-:W-:-:S03]  /*1bc30*/  FFMA.FTZ R113, R117, R88, -R171 ;  /* 0x0000005875717223 */ /* 0x000fc600000108ab */
[----:B------:R-:W-:-:S03]  /*1bc40*/  FMNMX.FTZ R4, R95, R4, !PT ;  /* 0x000000045f047209 */ /* 0x000fc60007810000 */
[----:B------:R-:W-:Y:S02]  /*1bc50*/  MUFU.EX2 R112, R112 ;  /* 0x0000007000707308 */ /* 0x000fe40000000800 */
[----:B------:R-:W0:Y:S02]  /*1bc60*/  SHFL.BFLY PT, R5, R4, 0x2, 0x1f ;  /* 0x0c401f0004057f89 */ /* 0x000e2400000e0000 */
[----:B------:R-:W-:Y:S04]  /*1bc70*/  HGMMA.64x128x16.F32 R24, R208, gdesc[UR4].tnspB, R24, gsb0 ;  /* 0x41e00004d0187df0 */ /* 0x000fe80008000818 */
[----:B------:R-:W-:Y:S08]  /*1bc80*/  MUFU.EX2 R206, R206 ;  /* 0x000000ce00ce7308 */ /* 0x000ff00000000800 */
[----:B------:R-:W-:Y:S08]  /*1bc90*/  MUFU.EX2 R113, R113 ;  /* 0x0000007100717308 */ /* 0x000ff00000000800 */
[----:B------:R-:W-:Y:S01]  /*1bca0*/  MUFU.EX2 R116, R116 ;  /* 0x0000007400747308 */ /* 0x000fe20000000800 */
[----:B0-----:R-:W-:-:S05]  /*1bcb0*/  FMNMX.FTZ R4, R4, R5, !PT ;  /* 0x0000000504047209 */ /* 0x001fca0007810000 */
[----:B------:R-:W0:Y:S02]  /*1bcc0*/  SHFL.BFLY PT, R5, R4, 0x1, 0x1f ;  /* 0x0c201f0004057f89 */ /* 0x000e2400000e0000 */
[----:B0-----:R-:W-:Y:S01]  /*1bcd0*/  FMNMX.FTZ R92, R4, R5, !PT ;  /* 0x00000005045c7209 */ /* 0x001fe20007810000 */
[----:B------:R-:W-:-:S04]  /*1bce0*/  IMAD.MOV.U32 R5, RZ, RZ, 0x40000040 ;  /* 0x40000040ff057424 */ /* 0x000fc800078e00ff */
[C---:B------:R-:W-:Y:S01]  /*1bcf0*/  FADD.FTZ R4, -R92.reuse, R3 ;  /* 0x000000035c047221 */ /* 0x040fe20000010100 */
[----:B------:R-:W-:Y:S01]  /*1bd00*/  R2UR UR7, R5 ;  /* 0x00000000050772ca */ /* 0x000fe200000e0000 */
[----:B------:R-:W-:Y:S01]  /*1bd10*/  MUFU.EX2 R3, R93 ;  /* 0x0000005d00037308 */ /* 0x000fe20000000800 */
[-C--:B------:R-:W-:Y:S01]  /*1bd20*/  FMUL.FTZ R117, R92, R88.reuse ;  /* 0x000000585c757220 */ /* 0x080fe20000410000 */
[----:B------:R-:W-:-:S03]  /*1bd30*/  FMUL.FTZ R4, R4, R88 ;  /* 0x0000005804047220 */ /* 0x000fc60000410000 */
[-CC-:B------:R-:W-:Y:S01]  /*1bd40*/  FFMA.FTZ R177, R9, R88.reuse, -R117.reuse ;  /* 0x0000005809b17223 */ /* 0x180fe20000010875 */
[----:B------:R-:W-:Y:S02]  /*1bd50*/  IMAD.MOV.U32 R9, RZ, RZ, 0x40000040 ;  /* 0x40000040ff097424 */ /* 0x000fe400078e00ff */
[-CC-:B------:R-:W-:Y:S01]  /*1bd60*/  FFMA.FTZ R10, R10, R88.reuse, -R117.reuse ;  /* 0x000000580a0a7223 */ /* 0x180fe20000010875 */
[----:B------:R0:W-:Y:S01]  /*1bd70*/  MUFU.EX2 R93, R4 ;  /* 0x00000004005d7308 */ /* 0x0001e20000000800 */
[-CC-:B------:R-:W-:Y:S01]  /*1bd80*/  FFMA.FTZ R179, R13, R88.reuse, -R117.reuse ;  /* 0x000000580db37223 */ /* 0x180fe20000010875 */
[-CC-:B------:R-:W-:Y:S01]  /*1bd90*/  FFMA.FTZ R181, R161, R88.reuse, -R117.reuse ;  /* 0x00000058a1b57223 */ /* 0x180fe20000010875 */
[-CC-:B------:R-:W-:Y:S01]  /*1bda0*/  FFMA.FTZ R197, R130, R88.reuse, -R117.reuse ;  /* 0x0000005882c57223 */ /* 0x180fe20000010875 */
[----:B------:R-:W-:Y:S01]  /*1bdb0*/  IADD3 R130, -R225, 0xb, RZ ;  /* 0x0000000be1827810 */ /* 0x000fe20007ffe1ff */
[-CC-:B------:R-:W-:Y:S01]  /*1bdc0*/  FFMA.FTZ R5, R162, R88.reuse, -R117.reuse ;  /* 0x00000058a2057223 */ /* 0x180fe20000010875 */
[-CC-:B------:R-:W-:Y:S01]  /*1bdd0*/  FFMA.FTZ R183, R165, R88.reuse, -R117.reuse ;  /* 0x00000058a5b77223 */ /* 0x180fe20000010875 */
[----:B------:R-:W-:Y:S01]  /*1bde0*/  FFMA.FTZ R201, R122, R88, -R117 ;  /* 0x000000587ac97223 */ /* 0x000fe20000010875 */
[----:B------:R-:W1:Y:S01]  /*1bdf0*/  MUFU.EX2 R177, R177 ;  /* 0x000000b100b17308 */ /* 0x000e620000000800 */
[C---:B0-----:R-:W-:Y:S01]  /*1be00*/  IADD3 R4, R8.reuse, 0x480, RZ ;  /* 0x0000048008047810 */ /* 0x041fe20007ffe0ff */
[----:B------:R-:W-:-:S02]  /*1be10*/  VIADD R8, R8, 0x500 ;  /* 0x0000050008087836 */ /* 0x000fc40000000000 */
[-CC-:B------:R-:W-:Y:S01]  /*1be20*/  FFMA.FTZ R140, R166, R88.reuse, -R117.reuse ;  /* 0x00000058a68c7223 */ /* 0x180fe20000010875 */
[-CC-:B------:R-:W-:Y:S01]  /*1be30*/  FFMA.FTZ R199, R134, R88.reuse, -R117.reuse ;  /* 0x0000005886c77223 */ /* 0x180fe20000010875 */
[----:B------:R-:W-:Y:S01]  /*1be40*/  R2UR UR6, R4 ;  /* 0x00000000040672ca */ /* 0x000fe200000e0000 */
[-CC-:B------:R-:W-:Y:S01]  /*1be50*/  FFMA.FTZ R4, R14, R88.reuse, -R117.reuse ;  /* 0x000000580e047223 */ /* 0x180fe20000010875 */
[----:B------:R-:W-:Y:S01]  /*1be60*/  @!P1 IMAD R134, R6, 0x8, R2 ;  /* 0x0000000806869824 */ /* 0x000fe200078e0202 */
[----:B------:R-:W0:Y:S01]  /*1be70*/  MUFU.EX2 R10, R10 ;  /* 0x0000000a000a7308 */ /* 0x000e220000000800 */
[-CC-:B------:R-:W-:Y:S01]  /*1be80*/  FFMA.FTZ R6, R123, R88.reuse, -R117.reuse ;  /* 0x000000587b067223 */ /* 0x180fe20000010875 */
[-CC-:B------:R-:W-:Y:S01]  /*1be90*/  FFMA.FTZ R185, R154, R88.reuse, -R117.reuse ;  /* 0x000000589ab97223 */ /* 0x180fe20000010875 */
[-CC-:B------:R-:W-:Y:S01]  /*1bea0*/  FFMA.FTZ R13, R155, R88.reuse, -R117.reuse ;  /* 0x000000589b0d7223 */ /* 0x180fe20000010875 */
[-CC-:B------:R-:W-:Y:S01]  /*1beb0*/  FFMA.FTZ R187, R158, R88.reuse, -R117.reuse ;  /* 0x000000589ebb7223 */ /* 0x180fe20000010875 */
[-CC-:B------:R-:W-:Y:S01]  /*1bec0*/  FFMA.FTZ R14, R159, R88.reuse, -R117.reuse ;  /* 0x000000589f0e7223 */ /* 0x180fe20000010875 */
[-CC-:B------:R-:W-:Y:S01]  /*1bed0*/  FFMA.FTZ R189, R146, R88.reuse, -R117.reuse ;  /* 0x0000005892bd7223 */ /* 0x180fe20000010875 */
[-C--:B------:R-:W-:Y:S01]  /*1bee0*/  FFMA.FTZ R205, R114, R88.reuse, -R117 ;  /* 0x0000005872cd7223 */ /* 0x080fe20000010875 */
[----:B------:R-:W-:Y:S01]  /*1bef0*/  MUFU.EX2 R179, R179 ;  /* 0x000000b300b37308 */ /* 0x000fe20000000800 */
[----:B-1----:R-:W-:Y:S01]  /*1bf00*/  FFMA.FTZ R15, R93, R15, R177 ;  /* 0x0000000f5d0f7223 */ /* 0x002fe200000100b1 */
        /* <DEDUP_REMOVED lines=8> */
[----:B0-----:R-:W-:Y:S01]  /*1bf90*/  F2FP.F16.F32.PACK_AB R177, R10, R177 ;  /* 0x000000b10ab1723e */ /* 0x001fe200000000ff */
        /* <DEDUP_REMOVED lines=12> */
[----:B------:R-:W-:Y:S01]  /*1c060*/  FFMA.FTZ R95, R95, R88, -R117 ;  /* 0x000000585f5f7223 */ /* 0x000fe20000010875 */
[----:B------:R-:W-:Y:S01]  /*1c070*/  MUFU.EX2 R5, R5 ;  /* 0x0000000500057308 */ /* 0x000fe20000000800 */
[----:B------:R-:W-:-:S05]  /*1c080*/  @!P1 VIADD R134, R134, 0x34860 ;  /* 0x0003486086869836 */ /* 0x000fca0000000000 */
[----:B------:R-:W-:Y:S02]  /*1c090*/  @!P1 PRMT R134, RZ, 0x654, R134 ;  /* 0x00000654ff869816 */ /* 0x000fe40000000086 */
[----:B------:R-:W-:Y:S08]  /*1c0a0*/  MUFU.EX2 R183, R183 ;  /* 0x000000b700b77308 */ /* 0x000ff00000000800 */
[----:B------:R-:W-:Y:S08]  /*1c0b0*/  MUFU.EX2 R140, R140 ;  /* 0x0000008c008c7308 */ /* 0x000ff00000000800 */
[----:B------:R-:W-:Y:S01]  /*1c0c0*/  MUFU.EX2 R185, R185 ;  /* 0x000000b900b97308 */ /* 0x000fe20000000800 */
[----:B------:R-:W-:-:S02]  /*1c0d0*/  WARPGROUP.DEPBAR.LE gsb0, 0x0 ;  /* 0x00008000000079c5 */ /* 0x000fc40000010000 */
[----:B------:R-:W-:Y:S01]  /*1c0e0*/  WARPGROUP.ARRIVE ;  /* 0x00000000000079c5 */ /* 0x000fe20000000000 */
[----:B------:R-:W-:-:S04]  /*1c0f0*/  FFMA.FTZ R211, R110, R88, -R117 ;  /* 0x000000586ed37223 */ /* 0x000fc80000010875 */
[----:B------:R-:W-:Y:S01]  /*1c100*/  MUFU.EX2 R13, R13 ;  /* 0x0000000d000d7308 */ /* 0x000fe20000000800 */
[-CC-:B------:R-:W-:Y:S01]  /*1c110*/  FFMA.FTZ R209, R106, R88.reuse, -R117.reuse ;  /* 0x000000586ad17223 */ /* 0x180fe20000010875 */
[-C--:B------:R-:W-:Y:S01]  /*1c120*/  FFMA.FTZ R106, R98, R88.reuse, -R117 ;  /* 0x00000058626a7223 */ /* 0x080fe20000010875 */
[-C--:B------:R-:W-:Y:S01]  /*1c130*/  FFMA.FTZ R208, R104, R88.reuse, -R171 ;  /* 0x0000005868d07223 */ /* 0x080fe200000108ab */
[----:B------:R-:W-:Y:S01]  /*1c140*/  HGMMA.64x128x16.F32 R24, R212, gdesc[UR4].tnspB, R24, gsb0 ;  /* 0x41e00004d4187df0 */ /* 0x000fe20008000818 */
[----:B------:R-:W-:Y:S01]  /*1c150*/  R2UR UR6, R8 ;  /* 0x00000000080672ca */ /* 0x000fe200000e0000 */
[----:B------:R-:W-:Y:S01]  /*1c160*/  FFMA.FTZ R8, R131, R88, -R117 ;  /* 0x0000005883087223 */ /* 0x000fe20000010875 */
[----:B------:R-:W-:Y:S01]  /*1c170*/  R2UR UR7, R9 ;  /* 0x00000000090772ca */ /* 0x000fe200000e0000 */
[----:B------:R-:W-:Y:S01]  /*1c180*/  MUFU.EX2 R187, R187 ;  /* 0x000000bb00bb7308 */ /* 0x000fe20000000800 */
[----:B------:R-:W-:Y:S01]  /*1c190*/  @!P1 LEA R9, R222, R2, 0x3 ;  /* 0x00000002de099211 */ /* 0x000fe200078e18ff */
[-CC-:B------:R-:W-:Y:S01]  /*1c1a0*/  FFMA.FTZ R104, R105, R88.reuse, -R171.reuse ;  /* 0x0000005869687223 */ /* 0x180fe200000108ab */
[-CC-:B------:R-:W-:Y:S01]  /*1c1b0*/  FFMA.FTZ R210, R108, R88.reuse, -R171.reuse ;  /* 0x000000586cd27223 */ /* 0x180fe200000108ab */
[-CC-:B------:R-:W-:Y:S01]  /*1c1c0*/  FFMA.FTZ R105, R109, R88.reuse, -R171.reuse ;  /* 0x000000586d697223 */ /* 0x180fe200000108ab */
[----:B------:R-:W-:Y:S01]  /*1c1d0*/  FFMA.FTZ R108, R167, R88, -R171 ;  /* 0x00000058a76c7223 */ /* 0x000fe200000108ab */
[----:B------:R-:W-:-:S02]  /*1c1e0*/  @!P1 VIADD R9, R9, 0x34840 ;  /* 0x0003484009099836 */ /* 0x000fc40000000000 */
[----:B------:R-:W-:Y:S01]  /*1c1f0*/  FFMA.FTZ R109, R168, R88, -R171 ;  /* 0x00000058a86d7223 */ /* 0x000fe200000108ab */
[----:B------:R-:W-:Y:S02]  /*1c200*/  MUFU.EX2 R14, R14 ;  /* 0x0000000e000e7308 */ /* 0x000fe40000000800 */
[----:B------:R-:W-:-:S06]  /*1c210*/  @!P1 PRMT R131, RZ, 0x654, R9 ;  /* 0x00000654ff839816 */ /* 0x000fcc0000000009 */
        /* <DEDUP_REMOVED lines=38> */
[----:B-1----:R-:W-:Y:S01]  /*1c480*/  F2FP.F16.F32.PACK_AB R215, R103, R102 ;  /* 0x0000006667d7723e */ /* 0x002fe200000000ff */
[----:B------:R-:W-:-:S02]  /*1c490*/  WARPGROUP.DEPBAR.LE gsb0, 0x0 ;  /* 0x00008000000079c5 */ /* 0x000fc40000010000 */
[----:B------:R0:W-:Y:S06]  /*1c4a0*/  BAR.ARV R130, 0x100 ;  /* 0x000400820000751d */ /* 0x0001ec0000002000 */
[----:B------:R1:W-:Y:S01]  /*1c4b0*/  @!P1 SYNCS.ARRIVE.TRANS64.RED.A1T0 RZ, [R131+URZ], RZ ;  /* 0x000000ff83ff99a7 */ /* 0x0003e2000810043f */
[----:B------:R-:W-:Y:S01]  /*1c4c0*/  MUFU.EX2 R219, R94 ;  /* 0x0000005e00db7308 */ /* 0x000fe20000000800 */
[----:B------:R-:W-:Y:S01]  /*1c4d0*/  F2FP.F16.F32.PACK_AB R218, R3, R116 ;  /* 0x0000007403da723e */ /* 0x000fe200000000ff */
[----:B------:R-:W-:Y:S01]  /*1c4e0*/  FMUL.FTZ R24, R24, R90 ;  /* 0x0000005a18187220 */ /* 0x000fe20000410000 */
[----:B------:R-:W-:Y:S01]  /*1c4f0*/  F2FP.F16.F32.PACK_AB R216, R109, R108 ;  /* 0x0000006c6dd8723e */ /* 0x000fe200000000ff */
[-C--:B------:R-:W-:Y:S01]  /*1c500*/  FMUL.FTZ R25, R25, R90.reuse ;  /* 0x0000005a19197220 */ /* 0x080fe20000410000 */
[-C--:B------:R-:W-:Y:S01]  /*1c510*/  FMUL.FTZ R28, R28, R90.reuse ;  /* 0x0000005a1c1c7220 */ /* 0x080fe20000410000 */
[-C--:B------:R-:W-:Y:S01]  /*1c520*/  FMUL.FTZ R29, R29, R90.reuse ;  /* 0x0000005a1d1d7220 */ /* 0x080fe20000410000 */
[----:B-1----:R-:W-:Y:S01]  /*1c530*/  FADD.FTZ R131, R7, R20 ;  /* 0x0000001407837221 */ /* 0x002fe20000010000 */
[----:B------:R-:W-:Y:S01]  /*1c540*/  FADD.FTZ R20, R10, R15 ;  /* 0x0000000f0a147221 */ /* 0x000fe20000010000 */
[----:B------:R0:W-:Y:S01]  /*1c550*/  @!P1 SYNCS.ARRIVE.TRANS64.RED.A1T0 RZ, [R134+URZ], RZ ;  /* 0x000000ff86ff99a7 */ /* 0x0001e2000810043f */
[----:B------:R-:W-:Y:S01]  /*1c560*/  FMUL.FTZ R32, R32, R90 ;  /* 0x0000005a20207220 */ /* 0x000fe20000410000 */
[----:B------:R-:W-:Y:S01]  /*1c570*/  FADD.FTZ R122, R178, R131 ;  /* 0x00000083b27a7221 */ /* 0x000fe20000010000 */
[----:B------:R-:W-:Y:S01]  /*1c580*/  FADD.FTZ R15, R179, R20 ;  /* 0x00000014b30f7221 */ /* 0x000fe20000010000 */
[----:B------:R-:W-:Y:S01]  /*1c590*/  F2FP.F16.F32.PACK_AB R178, R11, R178 ;  /* 0x000000b20bb2723e */ /* 0x000fe200000000ff */
[----:B------:R-:W-:Y:S01]  /*1c5a0*/  FMUL.FTZ R33, R33, R90 ;  /* 0x0000005a21217220 */ /* 0x000fe20000410000 */
[----:B------:R-:W-:Y:S01]  /*1c5b0*/  FADD.FTZ R123, R11, R122 ;  /* 0x0000007a0b7b7221 */ /* 0x000fe20000010000 */
[C---:B------:R-:W-:Y:S01]  /*1c5c0*/  FADD.FTZ R20, R4.reuse, R15 ;  /* 0x0000000f04147221 */ /* 0x040fe20000010000 */
[----:B------:R-:W-:Y:S01]  /*1c5d0*/  FFMA.FTZ R15, R127, R88, -R117 ;  /* 0x000000587f0f7223 */ /* 0x000fe20000010875 */
[----:B------:R-:W-:Y:S01]  /*1c5e0*/  F2FP.F16.F32.PACK_AB R179, R4, R179 ;  /* 0x000000b304b3723e */ /* 0x000fe200000000ff */
[----:B------:R-:W-:Y:S01]  /*1c5f0*/  FADD.FTZ R123, R180, R123 ;  /* 0x0000007bb47b7221 */ /* 0x000fe20000010000 */
[----:B------:R-:W-:Y:S01]  /*1c600*/  FADD.FTZ R20, R181, R20 ;  /* 0x00000014b5147221 */ /* 0x000fe20000010000 */
[C---:B------:R-:W-:Y:S01]  /*1c610*/  F2FP.F16.F32.PACK_AB R180, R12.reuse, R180 ;  /* 0x000000b40cb4723e */ /* 0x040fe200000000ff */
[----:B------:R-:W-:Y:S01]  /*1c620*/  MUFU.EX2 R4, R107 ;  /* 0x0000006b00047308 */ /* 0x000fe20000000800 */
[----:B------:R-:W-:Y:S01]  /*1c630*/  FADD.FTZ R123, R12, R123 ;  /* 0x0000007b0c7b7221 */ /* 0x000fe20000010000 */
[----:B------:R-:W-:Y:S01]  /*1c640*/  FADD.FTZ R122, R5, R20 ;  /* 0x00000014057a7221 */ /* 0x000fe20000010000 */
[----:B------:R-:W-:Y:S01]  /*1c650*/  FFMA.FTZ R20, R115, R88, -R117 ;  /* 0x0000005873147223 */ /* 0x000fe20000010875 */
[----:B------:R-:W-:Y:S01]  /*1c660*/  F2FP.F16.F32.PACK_AB R181, R5, R181 ;  /* 0x000000b505b5723e */ /* 0x000fe200000000ff */
[----:B------:R-:W-:Y:S01]  /*1c670*/  FADD.FTZ R123, R182, R123 ;  /* 0x0000007bb67b7221 */ /* 0x000fe20000010000 */
[----:B------:R-:W-:Y:S01]  /*1c680*/  FADD.FTZ R115, R183, R122 ;  /* 0x0000007ab7737221 */ /* 0x000fe20000010000 */
[C---:B------:R-:W-:Y:S01]  /*1c690*/  F2FP.F16.F32.PACK_AB R182, R160.reuse, R182 ;  /* 0x000000b6a0b6723e */ /* 0x040fe200000000ff */
[----:B------:R-:W1:Y:S01]  /*1c6a0*/  MUFU.EX2 R15, R15 ;  /* 0x0000000f000f7308 */ /* 0x000e620000000800 */
[----:B------:R-:W-:Y:S01]  /*1c6b0*/  FADD.FTZ R123, R160, R123 ;  /* 0x0000007ba07b7221 */ /* 0x000fe20000010000 */
[C---:B------:R-:W-:Y:S01]  /*1c6c0*/  FADD.FTZ R114, R140.reuse, R115 ;  /* 0x000000738c727221 */ /* 0x040fe20000010000 */
[----:B------:R-:W-:Y:S01]  /*1c6d0*/  F2FP.F16.F32.PACK_AB R183, R140, R183 ;  /* 0x000000b78cb7723e */ /* 0x000fe200000000ff */
[----:B------:R-:W-:Y:S01]  /*1c6e0*/  FMUL.FTZ R36, R36, R90 ;  /* 0x0000005a24247220 */ /* 0x000fe20000410000 */
[----:B------:R-:W-:Y:S01]  /*1c6f0*/  FADD.FTZ R123, R184, R123 ;  /* 0x0000007bb87b7221 */ /* 0x000fe20000010000 */
[----:B------:R-:W-:Y:S01]  /*1c700*/  FADD.FTZ R114, R185, R114 ;  /* 0x00000072b9727221 */ /* 0x000fe20000010000 */
[C---:B------:R-:W-:Y:S01]  /*1c710*/  F2FP.F16.F32.PACK_AB R184, R152.reuse, R184 ;  /* 0x000000b898b8723e */ /* 0x040fe200000000ff */
[----:B------:R-:W2:Y:S01]  /*1c720*/  MUFU.EX2 R20, R20 ;  /* 0x0000001400147308 */ /* 0x000ea20000000800 */
[----:B------:R-:W-:Y:S01]  /*1c730*/  FADD.FTZ R123, R152, R123 ;  /* 0x0000007b987b7221 */ /* 0x000fe20000010000 */
[C---:B------:R-:W-:Y:S01]  /*1c740*/  FADD.FTZ R114, R13.reuse, R114 ;  /* 0x000000720d727221 */ /* 0x040fe20000010000 */
[----:B------:R-:W-:Y:S01]  /*1c750*/  F2FP.F16.F32.PACK_AB R185, R13, R185 ;  /* 0x000000b90db9723e */ /* 0x000fe200000000ff */
[----:B------:R-:W-:Y:S01]  /*1c760*/  FMUL.FTZ R37, R37, R90 ;  /* 0x0000005a25257220 */ /* 0x000fe20000410000 */
[----:B------:R-:W-:Y:S01]  /*1c770*/  FADD.FTZ R110, R186, R123 ;  /* 0x0000007bba6e7221 */ /* 0x000fe20000010000 */
[----:B------:R-:W-:Y:S01]  /*1c780*/  FADD.FTZ R115, R187, R114 ;  /* 0x00000072bb737221 */ /* 0x000fe20000010000 */
[C---:B------:R-:W-:Y:S01]  /*1c790*/  F2FP.F16.F32.PACK_AB R186, R21.reuse, R186 ;  /* 0x000000ba15ba723e */ /* 0x040fe200000000ff */
[-C--:B------:R-:W-:Y:S01]  /*1c7a0*/  FMUL.FTZ R40, R40, R90.reuse ;  /* 0x0000005a28287220 */ /* 0x080fe20000410000 */
[----:B------:R-:W-:Y:S01]  /*1c7b0*/  FADD.FTZ R123, R21, R110 ;  /* 0x0000006e157b7221 */ /* 0x000fe20000010000 */
[C---:B------:R-:W-:Y:S01]  /*1c7c0*/  FADD.FTZ R98, R14.reuse, R115 ;  /* 0x000000730e627221 */ /* 0x040fe20000010000 */
[----:B------:R-:W-:Y:S01]  /*1c7d0*/  F2FP.F16.F32.PACK_AB R187, R14, R187 ;  /* 0x000000bb0ebb723e */ /* 0x000fe200000000ff */
[----:B------:R-:W-:Y:S01]  /*1c7e0*/  FMUL.FTZ R41, R41, R90 ;  /* 0x0000005a29297220 */ /* 0x000fe20000410000 */
[----:B------:R-:W-:Y:S01]  /*1c7f0*/  FADD.FTZ R123, R188, R123 ;  /* 0x0000007bbc7b7221 */ /* 0x000fe20000010000 */
[----:B------:R-:W-:Y:S01]  /*1c800*/  FADD.FTZ R98, R189, R98 ;  /* 0x00000062bd627221 */ /* 0x000fe20000010000 */
[----:B------:R-:W-:Y:S01]  /*1c810*/  F2FP.F16.F32.PACK_AB R188, R144, R188 ;  /* 0x000000bc90bc723e */ /* 0x000fe200000000ff */
[----:B------:R-:W-:Y:S01]  /*1c820*/  FMUL.FTZ R44, R44, R90 ;  /* 0x0000005a2c2c7220 */ /* 0x000fe20000410000 */
[----:B------:R-:W-:Y:S01]  /*1c830*/  FADD.FTZ R123, R144, R123 ;  /* 0x0000007b907b7221 */ /* 0x000fe20000010000 */
[----:B------:R-:W-:Y:S01]  /*1c840*/  FADD.FTZ R110, R133, R98 ;  /* 0x00000062856e7221 */ /* 0x000fe20000010000 */
[----:B------:R-:W-:Y:S01]  /*1c850*/  FFMA.FTZ R98, R91, R88, -R117 ;  /* 0x000000585b627223 */ /* 0x000fe20000010875 */
[----:B------:R-:W-:Y:S01]  /*1c860*/  F2FP.F16.F32.PACK_AB R189, R133, R189 ;  /* 0x000000bd85bd723e */ /* 0x000fe200000000ff */
[----:B------:R-:W-:Y:S01]  /*1c870*/  FADD.FTZ R114, R190, R123 ;  /* 0x0000007bbe727221 */ /* 0x000fe20000010000 */
[----:B------:R-:W-:Y:S01]  /*1c880*/  FADD.FTZ R115, R191, R110 ;  /* 0x0000006ebf737221 */ /* 0x000fe20000010000 */
[----:B------:R-:W3:Y:S01]  /*1c890*/  MUFU.EX2 R91, R119 ;  /* 0x00000077005b7308 */ /* 0x000ee20000000800 */
[C---:B------:R-:W-:Y:S01]  /*1c8a0*/  F2FP.F16.F32.PACK_AB R190, R145.reuse, R190 ;  /* 0x000000be91be723e */ /* 0x040fe200000000ff */
[----:B------:R-:W-:Y:S01]  /*1c8b0*/  FADD.FTZ R123, R145, R114 ;  /* 0x00000072917b7221 */ /* 0x000fe20000010000 */
[C---:B------:R-:W-:Y:S01]  /*1c8c0*/  FADD.FTZ R110, R124.reuse, R115 ;  /* 0x000000737c6e7221 */ /* 0x040fe20000010000 */
[----:B------:R-:W-:Y:S01]  /*1c8d0*/  F2FP.F16.F32.PACK_AB R191, R124, R191 ;  /* 0x000000bf7cbf723e */ /* 0x000fe200000000ff */
[----:B------:R-:W-:Y:S01]  /*1c8e0*/  FMUL.FTZ R45, R45, R90 ;  /* 0x0000005a2d2d7220 */ /* 0x000fe20000410000 */
[----:B------:R-:W-:Y:S01]  /*1c8f0*/  FADD.FTZ R123, R192, R123 ;  /* 0x0000007bc07b7221 */ /* 0x000fe20000010000 */
[----:B------:R-:W-:Y:S01]  /*1c900*/  FADD.FTZ R110, R193, R110 ;  /* 0x0000006ec16e7221 */ /* 0x000fe20000010000 */
[----:B------:R-:W4:Y:S01]  /*1c910*/  MUFU.EX2 R98, R98 ;  /* 0x0000006200627308 */ /* 0x000f220000000800 */
[C---:B------:R-:W-:Y:S01]  /*1c920*/  F2FP.F16.F32.PACK_AB R192, R136.reuse, R192 ;  /* 0x000000c088c0723e */ /* 0x040fe200000000ff */
[----:B------:R-:W-:Y:S01]  /*1c930*/  FADD.FTZ R123, R136, R123 ;  /* 0x0000007b887b7221 */ /* 0x000fe20000010000 */
[C---:B------:R-:W-:Y:S01]  /*1c940*/  FADD.FTZ R110, R125.reuse, R110 ;  /* 0x0000006e7d6e7221 */ /* 0x040fe20000010000 */
[----:B------:R-:W-:Y:S01]  /*1c950*/  F2FP.F16.F32.PACK_AB R193, R125, R193 ;  /* 0x000000c17dc1723e */ /* 0x000fe200000000ff */
[----:B------:R-:W-:Y:S01]  /*1c960*/  FMUL.FTZ R48, R48, R90 ;  /* 0x0000005a30307220 */ /* 0x000fe20000410000 */
[----:B------:R-:W-:Y:S01]  /*1c970*/  FADD.FTZ R10, R194, R123 ;  /* 0x0000007bc20a7221 */ /* 0x000fe20000010000 */
[----:B------:R-:W-:Y:S01]  /*1c980*/  FADD.FTZ R7, R195, R110 ;  /* 0x0000006ec3077221 */ /* 0x000fe20000010000 */
[----:B------:R-:W-:Y:S01]  /*1c990*/  F2FP.F16.F32.PACK_AB R194, R137, R194 ;  /* 0x000000c289c2723e */ /* 0x000fe200000000ff */
[-C--:B------:R-:W-:Y:S01]  /*1c9a0*/  FMUL.FTZ R49, R49, R90.reuse ;  /* 0x0000005a31317220 */ /* 0x080fe20000410000 */
[----:B------:R-:W-:Y:S01]  /*1c9b0*/  FADD.FTZ R11, R137, R10 ;  /* 0x0000000a890b7221 */ /* 0x000fe20000010000 */
[C---:B------:R-:W-:Y:S01]  /*1c9c0*/  FADD.FTZ R10, R132.reuse, R7 ;  /* 0x00000007840a7221 */ /* 0x040fe20000010000 */
[----:B------:R-:W-:Y:S01]  /*1c9d0*/  F2FP.F16.F32.PACK_AB R195, R132, R195 ;  /* 0x000000c384c3723e */ /* 0x000fe200000000ff */
[-C--:B------:R-:W-:Y:S01]  /*1c9e0*/  FMUL.FTZ R52, R52, R90.reuse ;  /* 0x0000005a34347220 */ /* 0x080fe20000410000 */
[----:B------:R-:W-:Y:S01]  /*1c9f0*/  FADD.FTZ R12, R196, R11 ;  /* 0x0000000bc40c7221 */ /* 0x000fe20000010000 */
[----:B------:R-:W-:Y:S01]  /*1ca00*/  FADD.FTZ R5, R197, R10 ;  /* 0x0000000ac5057221 */ /* 0x000fe20000010000 */
[C---:B------:R-:W-:Y:S01]  /*1ca10*/  F2FP.F16.F32.PACK_AB R197, R8.reuse, R197 ;  /* 0x000000c508c5723e */ /* 0x040fe200000000ff */
[----:B------:R-:W-:Y:S01]  /*1ca20*/  FMUL.FTZ R53, R53, R90 ;  /* 0x0000005a35357220 */ /* 0x000fe20000410000 */
[C---:B------:R-:W-:Y:S01]  /*1ca30*/  FADD.FTZ R7, R129.reuse, R12 ;  /* 0x0000000c81077221 */ /* 0x040fe20000010000 */
[----:B------:R-:W-:Y:S01]  /*1ca40*/  FADD.FTZ R10, R8, R5 ;  /* 0x00000005080a7221 */ /* 0x000fe20000010000 */
        /* <DEDUP_REMOVED lines=9> */
[-C--:B------:R-:W-:Y:S01]  /*1cae0*/  FMUL.FTZ R60, R60, R90.reuse ;  /* 0x0000005a3c3c7220 */ /* 0x080fe20000410000 */
[----:B------:R-:W-:Y:S01]  /*1caf0*/  FADD.FTZ R7, R200, R7 ;  /* 0x00000007c8077221 */ /* 0x000fe20000010000 */
[----:B------:R-:W-:Y:S01]  /*1cb00*/  FADD.FTZ R5, R201, R10 ;  /* 0x0000000ac9057221 */ /* 0x000fe20000010000 */
[----:B------:R-:W-:Y:S01]  /*1cb10*/  F2FP.F16.F32.PACK_AB R201, R6, R201 ;  /* 0x000000c906c9723e */ /* 0x000fe200000000ff */
[----:B------:R-:W-:Y:S01]  /*1cb20*/  FMUL.FTZ R61, R61, R90 ;  /* 0x0000005a3d3d7220 */ /* 0x000fe20000410000 */
[----:B------:R-:W-:Y:S01]  /*1cb30*/  FADD.FTZ R7, R120, R7 ;  /* 0x0000000778077221 */ /* 0x000fe20000010000 */
[----:B------:R-:W-:Y:S01]  /*1cb40*/  FADD.FTZ R10, R6, R5 ;  /* 0x00000005060a7221 */ /* 0x000fe20000010000 */
[----:B------:R-:W-:Y:S01]  /*1cb50*/  F2FP.F16.F32.PACK_AB R200, R120, R200 ;  /* 0x000000c878c8723e */ /* 0x000fe200000000ff */
[-C--:B------:R-:W-:Y:S01]  /*1cb60*/  FMUL.FTZ R64, R64, R90.reuse ;  /* 0x0000005a40407220 */ /* 0x080fe20000410000 */
[----:B------:R-:W-:Y:S01]  /*1cb70*/  FADD.FTZ R12, R202, R7 ;  /* 0x00000007ca0c7221 */ /* 0x000fe20000010000 */
[----:B------:R-:W-:Y:S01]  /*1cb80*/  FADD.FTZ R10, R203, R10 ;  /* 0x0000000acb0a7221 */ /* 0x000fe20000010000 */
[----:B-1----:R-:W-:Y:S01]  /*1cb90*/  F2FP.F16.F32.PACK_AB R203, R15, R203 ;  /* 0x000000cb0fcb723e */ /* 0x002fe200000000ff */
[----:B------:R-:W-:Y:S01]  /*1cba0*/  FMUL.FTZ R65, R65, R90 ;  /* 0x0000005a41417220 */ /* 0x000fe20000410000 */
[----:B------:R-:W-:Y:S01]  /*1cbb0*/  FADD.FTZ R5, R121, R12 ;  /* 0x0000000c79057221 */ /* 0x000fe20000010000 */
[----:B------:R-:W-:Y:S01]  /*1cbc0*/  FADD.FTZ R10, R15, R10 ;  /* 0x0000000a0f0a7221 */ /* 0x000fe20000010000 */
[----:B------:R-:W-:Y:S01]  /*1cbd0*/  F2FP.F16.F32.PACK_AB R202, R121, R202 ;  /* 0x000000ca79ca723e */ /* 0x000fe200000000ff */
[-C--:B------:R-:W-:Y:S01]  /*1cbe0*/  FMUL.FTZ R68, R68, R90.reuse ;  /* 0x0000005a44447220 */ /* 0x080fe20000410000 */
[----:B------:R-:W-:Y:S01]  /*1cbf0*/  FADD.FTZ R5, R204, R5 ;  /* 0x00000005cc057221 */ /* 0x000fe20000010000 */
[----:B------:R-:W-:Y:S01]  /*1cc00*/  FADD.FTZ R7, R205, R10 ;  /* 0x0000000acd077221 */ /* 0x000fe20000010000 */
[----:B--2---:R-:W-:Y:S01]  /*1cc10*/  F2FP.F16.F32.PACK_AB R205, R20, R205 ;  /* 0x000000cd14cd723e */ /* 0x004fe200000000ff */
[----:B------:R-:W-:Y:S01]  /*1cc20*/  FMUL.FTZ R69, R69, R90 ;  /* 0x0000005a45457220 */ /* 0x000fe20000410000 */
        /* <DEDUP_REMOVED lines=9> */
[C---:B---3--:R-:W-:Y:S01]  /*1ccc0*/  FADD.FTZ R10, R91.reuse, R10 ;  /* 0x0000000a5b0a7221 */ /* 0x048fe20000010000 */
        /* <DEDUP_REMOVED lines=20> */
[----:B----4-:R-:W-:Y:S01]  /*1ce10*/  F2FP.F16.F32.PACK_AB R217, R98, R169 ;  /* 0x000000a962d9723e */ /* 0x010fe200000000ff */
[----:B------:R-:W-:Y:S01]  /*1ce20*/  FMUL.FTZ R85, R85, R90 ;  /* 0x0000005a55557220 */ /* 0x000fe20000410000 */
[----:B------:R-:W-:Y:S01]  /*1ce30*/  FADD.FTZ R5, R97, R6 ;  /* 0x0000000661057221 */ /* 0x000fe20000010000 */
[----:B------:R-:W-:Y:S01]  /*1ce40*/  FADD.FTZ R7, R99, R8 ;  /* 0x0000000863077221 */ /* 0x000fe20000010000 */
[-C--:B------:R-:W-:Y:S01]  /*1ce50*/  FMUL.FTZ R26, R26, R93.reuse ;  /* 0x0000005d1a1a7220 */ /* 0x080fe20000410000 */
[-C--:B------:R-:W-:Y:S01]  /*1ce60*/  FMUL.FTZ R27, R27, R93.reuse ;  /* 0x0000005d1b1b7220 */ /* 0x080fe20000410000 */
        /* <DEDUP_REMOVED lines=15> */
[----:B------:R-:W-:Y:S01]  /*1cf60*/  FMUL.FTZ R43, R43, R93 ;  /* 0x0000005d2b2b7220 */ /* 0x000fe20000410000 */
[----:B------:R-:W-:Y:S01]  /*1cf70*/  FADD.FTZ R20, R116, R5 ;  /* 0x0000000574147221 */ /* 0x000fe20000010000 */
[----:B------:R-:W-:Y:S01]  /*1cf80*/  FADD.FTZ R4, R219, R4 ;  /* 0x00000004db047221 */ /* 0x000fe20000010000 */
[----:B------:R0:W5:Y:S01]  /*1cf90*/  LDL R5, [R1] ;  /* 0x0000000001057983 */ /* 0x0001620000100800 */
[----:B------:R-:W-:Y:S01]  /*1cfa0*/  F2FP.F16.F32.PACK_AB R219, R95, R219 ;  /* 0x000000db5fdb723e */ /* 0x000fe200000000ff */
[----:B------:R-:W-:Y:S01]  /*1cfb0*/  FADD.FTZ R20, R3, R20 ;  /* 0x0000001403147221 */ /* 0x000fe20000010000 */
[----:B------:R-:W-:Y:S01]  /*1cfc0*/  FADD.FTZ R15, R95, R4 ;  /* 0x000000045f0f7221 */ /* 0x000fe20000010000 */
        /* <DEDUP_REMOVED lines=25> */
[----:B0-----:R-:W-:Y:S06]  /*1d160*/  @P2 BRA `(.L_x_793) ;  /* 0xffffff9800882947 */ /* 0x001fec000383ffff */
.L_x_783:
[----:B------:R-:W-:Y:S05]  /*1d170*/  WARPSYNC.ALL ;  /* 0x0000000000007948 */ /* 0x000fea0003800000 */
[----:B------:R-:W-:Y:S06]  /*1d180*/  BAR.ARV 0x8, 0x180 ;  /* 0x0206000000007b1d */ /* 0x000fec0000002000 */
[----:B------:R-:W-:Y:S05]  /*1d190*/  @!P0 BRA `(.L_x_794) ;  /* 0x0000000000048947 */ /* 0x000fea0003800000 */
[----:B------:R-:W-:Y:S01]  /*1d1a0*/  BPT.TRAP 0x1 ;  /* 0x000000040000795c */ /* 0x000fe20000300000 */
.L_x_794:
[----:B------:R-:W2:Y:S01]  /*1d1b0*/  LDL R0, [R1] ;  /* 0x0000000001007983 */ /* 0x000ea20000100800 */
[----:B------:R-:W-:Y:S02]  /*1d1c0*/  LEA R9, R222, R2, 0x3 ;  /* 0x00000002de097211 */ /* 0x000fe400078e18ff */
[----:B--2---:R-:W-:-:S04]  /*1d1d0*/  SHF.L.U32 R0, R0, 0x1f, RZ ;  /* 0x0000001f00007819 */ /* 0x004fc800000006ff */
[----:B------:R0:W1:Y:S01]  /*1d1e0*/  SYNCS.PHASECHK.TRANS64.TRYWAIT P2, [R9+URZ+0x34850], R0 ;  /* 0x03485000090075a7 */ /* 0x000062000804017f */
[----:B------:R-:W-:Y:S05]  /*1d1f0*/  @!P0 BRA `(.L_x_795) ;  /* 0x0000000000048947 */ /* 0x000fea0003800000 */
[----:B------:R-:W-:Y:S01]  /*1d200*/  BPT.TRAP 0x1 ;  /* 0x000000040000795c */ /* 0x000fe20000300000 */
.L_x_795:
[----:B------:R-:W-:-:S05]  /*1d210*/  VIADD R2, R2, 0x400 ;  /* 0x0000040002027836 */ /* 0x000fca0000000000 */
[----:B------:R-:W-:-:S04]  /*1d220*/  SHF.R.U32.HI R2, RZ, 0x4, R2 ;  /* 0x00000004ff027819 */ /* 0x000fc80000011602 */
[----:B------:R-:W-:-:S04]  /*1d230*/  LOP3.LUT R2, R2, 0x3fff, RZ, 0xc0, !PT ;  /* 0x00003fff02027812 */ /* 0x000fc800078ec0ff */
[----:B------:R-:W-:Y:S01]  /*1d240*/  LOP3.LUT R3, R2, 0x5800000, RZ, 0xfc, !PT ;  /* 0x0580000002037812 */ /* 0x000fe200078efcff */
[----:B-1----:R-:W-:Y:S06]  /*1d250*/  @P2 BRA `(.L_x_796) ;  /* 0x0000000000082947 */ /* 0x002fec0003800000 */
[----:B------:R-:W1:Y:S02]  /*1d260*/  SYNCS.PHASECHK.TRANS64.TRYWAIT P0, [R9+URZ+0x34850], R0 ;  /* 0x03485000090075a7 */ /* 0x000e64000800017f */
[----:B-1----:R-:W-:Y:S05]  /*1d270*/  @!P0 BRA `(.L_x_797) ;  /* 0x000000a400cc8947 */ /* 0x002fea0003800000 */
.L_x_796:
[----:B------:R-:W-:Y:S01]  /*1d280*/  IMAD R2, R222, 0xb00, R3 ;  /* 0x00000b00de027824 */ /* 0x000fe200078e0203 */
[----:B------:R-:W2:Y:S01]  /*1d290*/  LDL.LU R6, [R1] ;  /* 0x0000000001067983 */ /* 0x000ea20000300800 */
[----:B------:R-:W-:Y:S01]  /*1d2a0*/  IMAD.MOV.U32 R3, RZ, RZ, 0x40000040 ;  /* 0x40000040ff037424 */ /* 0x000fe200078e00ff */
[----:B------:R-:W-:Y:S05]  /*1d2b0*/  WARPSYNC.ALL ;  /* 0x0000000000007948 */ /* 0x000fea0003800000 */
[C---:B------:R-:W-:Y:S01]  /*1d2c0*/  R2UR UR6, R2.reuse ;  /* 0x00000000020672ca */ /* 0x040fe200000e0000 */
[----:B------:R-:W-:Y:S01]  /*1d2d0*/  WARPGROUP.ARRIVE ;  /* 0x00000000000079c5 */ /* 0x000fe20000000000 */
[----:B------:R-:W-:Y:S01]  /*1d2e0*/  R2UR UR7, R3 ;  /* 0x00000000030772ca */ /* 0x000fe200000e0000 */
[----:B------:R-:W-:Y:S01]  /*1d2f0*/  VIADD R4, R2, 0x80 ;  /* 0x0000008002047836 */ /* 0x000fe20000000000 */
[----:B-----5:R-:W-:Y:S01]  /*1d300*/  MOV R5, 0x40000040 ;  /* 0x4000004000057802 */ /* 0x020fe20000000f00 */
[----:B------:R-:W3:Y:S01]  /*1d310*/  LDL.LU R13, [R1+0x64] ;  /* 0x00006400010d7983 */ /* 0x000ee20000300800 */
[----:B------:R-:W-:-:S02]  /*1d320*/  IMAD.MOV.U32 R3, RZ, RZ, 0x40000040 ;  /* 0x40000040ff037424 */ /* 0x000fc400078e00ff */
[----:B------:R-:W-:Y:S01]  /*1d330*/  VIADD R222, R222, 0x1 ;  /* 0x00000001dede7836 */ /* 0x000fe20000000000 */
[----:B01----:R-:W0:Y:S04]  /*1d340*/  SHFL.BFLY PT, R0, R15, 0x2, 0x1f ;  /* 0x0c401f000f007f89 */ /* 0x003e2800000e0000 */
[----:B------:R-:W-:Y:S02]  /*1d350*/  ISETP.NE.AND P0, PT, R222, 0x2, PT ;  /* 0x00000002de00780c */ /* 0x000fe40003f05270 */
[----:B------:R-:W-:Y:S01]  /*1d360*/  HGMMA.64x128x16.F32 R24, R176, gdesc[UR4].tnspB, R24, gsb0 ;  /* 0x41e00004b0187df0 */ /* 0x000fe20008000818 */
[----:B------:R-:W-:Y:S01]  /*1d370*/  R2UR UR6, R4 ;  /* 0x00000000040672ca */ /* 0x000fe200000e0000 */
[----:B------:R-:W-:Y:S01]  /*1d380*/  VIADD R4, R2, 0x100 ;  /* 0x0000010002047836 */ /* 0x000fe20000000000 */
[----:B------:R-:W-:Y:S01]  /*1d390*/  R2UR UR7, R5 ;  /* 0x00000000050772ca */ /* 0x000fe200000e0000 */
[----:B------:R-:W-:Y:S01]  /*1d3a0*/  IMAD.MOV.U32 R5, RZ, RZ, 0x40000040 ;  /* 0x40000040ff057424 */ /* 0x000fe200078e00ff */
[----:B------:R-:W-:-:S02]  /*1d3b0*/  WARPGROUP.DEPBAR.LE gsb0, 0x0 ;  /* 0x00008000000079c5 */ /* 0x000fc40000010000 */
        /* <DEDUP_REMOVED lines=47> */
[----:B------:R-:W-:Y:S01]  /*1d6b0*/  VIADD R2, R2, 0x500 ;  /* 0x0000050002027836 */ /* 0x000fe20000000000 */
[----:B------:R-:W-:Y:S01]  /*1d6c0*/  MOV R5, 0x40000040 ;  /* 0x4000004000057802 */ /* 0x000fe20000000f00 */
[----:B------:R-:W-:Y:S02]  /*1d6d0*/  WARPGROUP.DEPBAR.LE gsb0, 0x0 ;  /* 0x00008000000079c5 */ /* 0x000fe40000010000 */
[----:B------:R-:W-:-:S08]  /*1d6e0*/  WARPGROUP.ARRIVE ;  /* 0x00000000000079c5 */ /* 0x000fd00000000000 */
[----:B------:R-:W-:Y:S01]  /*1d6f0*/  HGMMA.64x128x16.F32 R24, R208, gdesc[UR4].tnspB, R24, gsb0 ;  /* 0x41e00004d0187df0 */ /* 0x000fe20008000818 */
[----:B------:R-:W-:Y:S02]  /*1d700*/  R2UR UR6, R4 ;  /* 0x00000000040672ca */ /* 0x000fe400000e0000 */
[----:B------:R-:W-:Y:S02]  /*1d710*/  R2UR UR7, R5 ;  /* 0x00000000050772ca */ /* 0x000fe400000e0000 */
[----:B------:R-:W-:Y:S01]  /*1d720*/  MOV R4, RZ ;  /* 0x000000ff00047202 */ /* 0x000fe20000000f00 */
[----:B------:R-:W-:Y:S02]  /*1d730*/  WARPGROUP.DEPBAR.LE gsb0, 0x0 ;  /* 0x00008000000079c5 */ /* 0x000fe40000010000 */
[----:B------:R-:W-:-:S08]  /*1d740*/  WARPGROUP.ARRIVE ;  /* 0x00000000000079c5 */ /* 0x000fd00000000000 */
[----:B------:R-:W-:Y:S01]  /*1d750*/  HGMMA.64x128x16.F32 R24, R212, gdesc[UR4].tnspB, R24, gsb0 ;  /* 0x41e00004d4187df0 */ /* 0x000fe20008000818 */
[----:B------:R-:W-:Y:S01]  /*1d760*/  R2UR UR6, R2 ;  /* 0x00000000020672ca */ /* 0x000fe200000e0000 */
[----:B0-----:R-:W-:Y:S01]  /*1d770*/  FADD.FTZ R2, R0, R15 ;  /* 0x0000000f00027221 */ /* 0x001fe20000010000 */
[----:B------:R-:W-:Y:S02]  /*1d780*/  R2UR UR7, R3 ;  /* 0x00000000030772ca */ /* 0x000fe400000e0000 */
[----:B------:R-:W0:Y:S04]  /*1d790*/  SHFL.BFLY PT, R3, R20, 0x2, 0x1f ;  /* 0x0c401f0014037f89 */ /* 0x000e2800000e0000 */
[----:B------:R-:W1:Y:S01]  /*1d7a0*/  SHFL.BFLY PT, R5, R2, 0x1, 0x1f ;  /* 0x0c201f0002057f89 */ /* 0x000e6200000e0000 */
[----:B0-----:R-:W-:Y:S01]  /*1d7b0*/  FADD.FTZ R3, R3, R20 ;  /* 0x0000001403037221 */ /* 0x001fe20000010000 */
[----:B-1----:R-:W-:-:S04]  /*1d7c0*/  FADD.FTZ R12, R2, R5 ;  /* 0x00000005020c7221 */ /* 0x002fc80000010000 */
[----:B------:R-:W0:Y:S01]  /*1d7d0*/  SHFL.BFLY PT, R0, R3, 0x1, 0x1f ;  /* 0x0c201f0003007f89 */ /* 0x000e2200000e0000 */
[----:B------:R-:W-:Y:S01]  /*1d7e0*/  FSETP.NE.FTZ.AND P3, PT, R12, RZ, PT ;  /* 0x000000ff0c00720b */ /* 0x000fe20003f75000 */
[----:B---3--:R-:W-:-:S12]  /*1d7f0*/  VIADD R13, R13, 0x1 ;  /* 0x000000010d0d7836 */ /* 0x008fd80000000000 */
[----:B------:R-:W-:Y:S01]  /*1d800*/  @P3 MUFU.LG2 R7, R12 ;  /* 0x0000000c00073308 */ /* 0x000fe20000000c00 */
[----:B0-----:R-:W-:Y:S01]  /*1d810*/  FADD.FTZ R10, R3, R0 ;  /* 0x00000000030a7221 */ /* 0x001fe20000010000 */
[----:B------:R-:W-:-:S04]  /*1d820*/  SEL R0, RZ, 0x1, P0 ;  /* 0x00000001ff007807 */ /* 0x000fc80000000000 */
[----:B------:R-:W-:Y:S02]  /*1d830*/  FSETP.NE.FTZ.AND P2, PT, R10, RZ, PT ;  /* 0x000000ff0a00720b */ /* 0x000fe40003f55000 */
[----:B--2---:R-:W-:Y:S01]  /*1d840*/  LOP3.LUT R6, R6, R0, RZ, 0x3c, !PT ;  /* 0x0000000006067212 */ /* 0x004fe200078e3cff */
[----:B------:R-:W-:Y:S02]  /*1d850*/  WARPGROUP.DEPBAR.LE gsb0, 0x0 ;  /* 0x00008000000079c5 */ /* 0x000fe40000010000 */
[----:B------:R-:W-:-:S08]  /*1d860*/  WARPGROUP.ARRIVE ;  /* 0x00000000000079c5 */ /* 0x000fd00000000000 */
[----:B------:R-:W0:Y:S01]  /*1d870*/  @P2 MUFU.LG2 R5, R10 ;  /* 0x0000000a00052308 */ /* 0x000e220000000c00 */
[----:B------:R-:W-:Y:S01]  /*1d880*/  HGMMA.64x128x16.F32 R24, R216, gdesc[UR4].tnspB, R24, gsb0 ;  /* 0x41e00004d8187df0 */ /* 0x000fe20008000818 */
[----:B------:R1:W-:Y:S06]  /*1d890*/  STL [R1], R6 ;  /* 0x0000000601007387 */ /* 0x0003ec0000100800 */
[----:B------:R-:W2:Y:S01]  /*1d8a0*/  @P2 MUFU.RCP R4, R10 ;  /* 0x0000000a00042308 */ /* 0x000ea20000001000 */
[----:B------:R3:W-:Y:S01]  /*1d8b0*/  STL [R1+0x64], R13 ;  /* 0x0000640d01007387 */ /* 0x0007e20000100800 */
[----:B-1----:R-:W-:-:S06]  /*1d8c0*/  IMAD.MOV.U32 R6, RZ, RZ, RZ ;  /* 0x000000ffff067224 */ /* 0x002fcc00078e00ff */
[----:B------:R-:W1:Y:S01]  /*1d8d0*/  @P3 MUFU.RCP R6, R12 ;  /* 0x0000000c00063308 */ /* 0x000e620000001000 */
[----:B------:R-:W-:Y:S02]  /*1d8e0*/  @!P1 VIADD R8, R9, 0x34860 ;  /* 0x0003486009089836 */ /* 0x000fe40000000000 */
[C---:B------:R-:W-:Y:S01]  /*1d8f0*/  @P2 FMUL.FTZ R2, R88.reuse, 0.69314718246459960938 ;  /* 0x3f31721858022820 */ /* 0x040fe20000410000 */
[----:B------:R-:W-:Y:S01]  /*1d900*/  @P3 FMUL.FTZ R88, R88, 0.69314718246459960938 ;  /* 0x3f31721858583820 */ /* 0x000fe20000410000 */
[----:B0-----:R-:W-:Y:S01]  /*1d910*/  @P2 FMUL.FTZ R5, R5, 0.69314718246459960938 ;  /* 0x3f31721805052820 */ /* 0x001fe20000410000 */
[----:B------:R-:W-:Y:S01]  /*1d920*/  @P3 FMUL.FTZ R7, R7, 0.69314718246459960938 ;  /* 0x3f31721807073820 */ /* 0x000fe20000410000 */
[----:B------:R-:W-:Y:S01]  /*1d930*/  IMAD.MOV.U32 R0, RZ, RZ, -0x800000 ;  /* 0xff800000ff007424 */ /* 0x000fe200078e00ff */
[----:B------:R-:W-:Y:S01]  /*1d940*/  MOV R3, 0xff800000 ;  /* 0xff80000000037802 */ /* 0x000fe20000000f00 */
[----:B------:R-:W-:Y:S01]  /*1d950*/  @P2 FFMA.FTZ R0, R2, R89, R5 ;  /* 0x0000005902002223 */ /* 0x000fe20000010005 */
[----:B------:R-:W-:Y:S01]  /*1d960*/  @!P1 PRMT R8, RZ, 0x654, R8 ;  /* 0x00000654ff089816 */ /* 0x000fe20000000008 */
[----:B------:R-:W-:Y:S01]  /*1d970*/  @P3 FFMA.FTZ R3, R88, R92, R7 ;  /* 0x0000005c58033223 */ /* 0x000fe20000010007 */
[----:B------:R-:W-:Y:S01]  /*1d980*/  SEL R222, R222, RZ, P0 ;  /* 0x000000ffdede7207 */ /* 0x000fe20000000000 */
[----:B------:R-:W-:-:S02]  /*1d990*/  WARPGROUP.DEPBAR.LE gsb0, 0x0 ;  /* 0x00008000000079c5 */ /* 0x000fc40000010000 */
        /* <DEDUP_REMOVED lines=27> */
[----:B------:R-:W-:Y:S01]  /*1db50*/  FMUL.FTZ R36, R84, R4 ;  /* 0x0000000454247220 */ /* 0x000fe20000410000 */
        /* <DEDUP_REMOVED lines=14> */
[-C--:B------:R-:W-:Y:S01]  /*1dc40*/  FMUL.FTZ R11, R24, R4.reuse ;  /* 0x00000004180b7220 */ /* 0x080fe20000410000 */
[-C--:B------:R-:W-:Y:S01]  /*1dc50*/  FMUL.FTZ R102, R25, R4.reuse ;  /* 0x0000000419667220 */ /* 0x080fe20000410000 */
[-C--:B------:R-:W-:Y:S01]  /*1dc60*/  FMUL.FTZ R10, R28, R4.reuse ;  /* 0x000000041c0a7220 */ /* 0x080fe20000410000 */
[-C--:B------:R-:W-:Y:S01]  /*1dc70*/  FMUL.FTZ R103, R29, R4.reuse ;  /* 0x000000041d677220 */ /* 0x080fe20000410000 */
[----:B------:R-:W-:Y:S01]  /*1dc80*/  FMUL.FTZ R91, R44, R4 ;  /* 0x000000042c5b7220 */ /* 0x000fe20000410000 */
[----:B------:R-:W-:Y:S01]  /*1dc90*/  PLOP3.LUT P1, PT, PT, PT, PT, 0x8, 0x0 ;  /* 0x000000000000781c */ /* 0x000fe20003f2e170 */
        /* <DEDUP_REMOVED lines=17> */
[----:B---3--:R-:W-:-:S07]  /*1ddb0*/  FMUL.FTZ R87, R87, R6 ;  /* 0x0000000657577220 */ /* 0x008fce0000410000 */
.L_x_737:
[----:B------:R-:W2:Y:S01]  /*1ddc0*/  LDL R82, [R1+0x54] ;  /* 0x0000540001527983 */ /* 0x000ea20000100800 */
[----:B------:R-:W-:Y:S05]  /*1ddd0*/  WARPSYNC.ALL ;  /* 0x0000000000007948 */ /* 0x000fea0003800000 */
[----:B------:R-:W0:Y:S01]  /*1dde0*/  S2UR UR5, SR_CgaCtaId ;  /* 0x00000000000579c3 */ /* 0x000e220000008800 */
[----:B------:R-:W-:Y:S01]  /*1ddf0*/  UMOV UR4, 0x400 ;  /* 0x0000040000047882 */ /* 0x000fe20000000000 */
[----:B------:R-:W-:Y:S01]  /*1de00*/  BSSY B0, `(.L_x_798) ;  /* 0x0000228000007945 */ /* 0x000fe20003800000 */
[----:B------:R-:W-:Y:S01]  /*1de10*/  SHF.R.S32.HI R44, RZ, 0x1f, R221 ;  /* 0x0000001fff2c7819 */ /* 0x000fe200000114dd */
[----:B0-----:R-:W-:-:S06]  /*1de20*/  ULEA UR4, UR5, UR4, 0x18 ;  /* 0x0000000405047291 */ /* 0x001fcc000f8ec03f */
[----:B------:R-:W-:Y:S01]  /*1de30*/  IMAD.U32 R2, RZ, RZ, UR4 ;  /* 0x00000004ff027e24 */ /* 0x000fe2000f8e00ff */
[----:B------:R-:W-:Y:S06]  /*1de40*/  BAR.SYNC.DEFER_BLOCKING 0x5, 0x180 ;  /* 0x0146000000007b1d */ /* 0x000fec0000010000 */
[----:B------:R0:W1:Y:S02]  /*1de50*/  LDS.128 R124, [R2+0x348d0] ;  /* 0x0348d000027c7984 */ /* 0x0000640000000c00 */
[----:B------:R-:W-:Y:S06]  /*1de60*/  BAR.ARV 0x4, 0x180 ;  /* 0x0106000000007b1d */ /* 0x000fec0000002000 */
[----:B--2---:R-:W-:Y:S01]  /*1de70*/  SHF.R.S32.HI R38, RZ, 0x1f, R82 ;  /* 0x0000001fff267819 */ /* 0x004fe20000011452 */
[----:B------:R-:W-:-:S03]  /*1de80*/  IMAD.SHL.U32 R74, R82, 0x4, RZ ;  /* 0x00000004524a7824 */ /* 0x000fc600078e00ff */
[----:B------:R-:W-:Y:S01]  /*1de90*/  SHF.L.U64.HI R78, R82, 0x2, R38 ;  /* 0x00000002524e7819 */ /* 0x000fe20000010226 */
[----:B01----:R-:W-:Y:S06]  /*1dea0*/  @P1 BRA `(.L_x_799) ;  /* 0x0000001400681947 */ /* 0x003fec0003800000 */
[----:B------:R-:W2:Y:S04]  /*1deb0*/  LDL R4, [R1+0x88] ;  /* 0x0000880001047983 */ /* 0x000ea80000100800 */
[----:B------:R-:W3:Y:S04]  /*1dec0*/  LDL R107, [R1+0x84] ;  /* 0x00008400016b7983 */ /* 0x000ee80000100800 */
[----:B------:R-:W3:Y:S01]  /*1ded0*/  LDL R86, [R1+0x68] ;  /* 0x0000680001567983 */ /* 0x000ee20000100800 */
[----:B------:R-:W0:Y:S01]  /*1dee0*/  S2R R5, SR_SWINHI ;  /* 0x0000000000057919 */ /* 0x000e220000002f00 */
[----:B------:R-:W-:Y:S05]  /*1def0*/  WARPSYNC.ALL ;  /* 0x0000000000007948 */ /* 0x000fea0003800000 */
[----:B------:R-:W-:Y:S01]  /*1df00*/  F2FP.F16.F32.PACK_AB R32, R53, R32 ;  /* 0x000000203520723e */ /* 0x000fe200000000ff */
[----:B------:R-:W-:Y:S01]  /*1df10*/  ULDC.64 UR4, c[0x0][0xc00] ;  /* 0x0003000000047ab9 */ /* 0x000fe20000000a00 */
[----:B------:R-:W1:Y:S01]  /*1df20*/  LDC R53, c[0x0][0xbe8] ;  /* 0x0002fa00ff357b82 */ /* 0x000e620000000800 */
[----:B------:R-:W-:-:S02]  /*1df30*/  MOV R20, R2 ;  /* 0x0000000200147202 */ /* 0x000fc40000000f00 */
[----:B0-----:R-:W-:Y:S02]  /*1df40*/  MOV R21, R5 ;  /* 0x0000000500157202 */ /* 0x001fe40000000f00 */
[----:B------:R-:W-:Y:S02]  /*1df50*/  F2FP.F16.F32.PACK_AB R10, R103, R10 ;  /* 0x0000000a670a723e */ /* 0x000fe400000000ff */
[----:B------:R-:W-:Y:S02]  /*1df60*/  F2FP.F16.F32.PACK_AB R31, R31, R54 ;  /* 0x000000361f1f723e */ /* 0x000fe400000000ff */
[----:B------:R-:W-:Y:S01]  /*1df70*/  F2FP.F16.F32.PACK_AB R35, R35, R50 ;  /* 0x000000322323723e */ /* 0x000fe200000000ff */
[----:B------:R-:W-:Y:S01]  /*1df80*/  ULDC.64 UR6, c[0x0][0x208] ;  /* 0x0000820000067ab9 */ /* 0x000fe20000000a00 */
[----:B------:R-:W-:Y:S01]  /*1df90*/  BAR.SYNC.DEFER_BLOCKING 0x1, 0x100 ;  /* 0x0044000000007b1d */ /* 0x000fe20000010000 */
[----:B--2---:R-:W-:-:S03]  /*1dfa0*/  IMAD.WIDE R8, R4, 0x2, R20 ;  /* 0x0000000204087825 */ /* 0x004fc600078e0214 */
[C---:B------:R-:W-:Y:S02]  /*1dfb0*/  IADD3 R71, P2, R8.reuse, 0x4000, RZ ;  /* 0x0000400008477810 */ /* 0x040fe40007f5e0ff */
[C---:B------:R-:W-:Y:S02]  /*1dfc0*/  LOP3.LUT R29, R8.reuse, 0x380, RZ, 0xc0, !PT ;  /* 0x00000380081d7812 */ /* 0x040fe400078ec0ff */
[C---:B------:R-:W-:Y:S02]  /*1dfd0*/  IADD3 R59, P5, R8.reuse, 0x20, RZ ;  /* 0x00000020083b7810 */ /* 0x040fe40007fbe0ff */
[----:B------:R-:W-:Y:S02]  /*1dfe0*/  IADD3 R63, P0, R8, 0x40, RZ ;  /* 0x00000040083f7810 */ /* 0x000fe40007f1e0ff */
[----:B------:R-:W-:Y:S02]  /*1dff0*/  LOP3.LUT R14, R71, 0x380, RZ, 0xc0, !PT ;  /* 0x00000380470e7812 */ /* 0x000fe400078ec0ff */
[----:B------:R-:W-:-:S02]  /*1e000*/  SHF.R.U64 R29, R29, 0x3, RZ ;  /* 0x000000031d1d7819 */ /* 0x000fc400000012ff */
[C---:B------:R-:W-:Y:S02]  /*1e010*/  IADD3 R67, P1, R8.reuse, 0x60, RZ ;  /* 0x0000006008437810 */ /* 0x040fe40007f3e0ff */
[----:B------:R-:W-:Y:S02]  /*1e020*/  IADD3.X R5, RZ, R9, RZ, P5, !PT ;  /* 0x00000009ff057210 */ /* 0x000fe40002ffe4ff */
[----:B------:R-:W-:Y:S02]  /*1e030*/  LOP3.LUT R4, R59, 0x380, RZ, 0xc0, !PT ;  /* 0x000003803b047812 */ /* 0x000fe400078ec0ff */
[----:B------:R-:W-:Y:S02]  /*1e040*/  LOP3.LUT R6, R63, 0x380, RZ, 0xc0, !PT ;  /* 0x000003803f067812 */ /* 0x000fe400078ec0ff */
[C---:B------:R-:W-:Y:S02]  /*1e050*/  IADD3 R75, P3, R8.reuse, 0x4020, RZ ;  /* 0x00004020084b7810 */ /* 0x040fe40007f7e0ff */
[----:B------:R-:W-:-:S02]  /*1e060*/  IADD3 R79, P4, R8, 0x4040, RZ ;  /* 0x00004040084f7810 */ /* 0x000fc40007f9e0ff */
[----:B------:R-:W-:Y:S02]  /*1e070*/  IADD3 R83, P5, R8, 0x4060, RZ ;  /* 0x0000406008537810 */ /* 0x000fe40007fbe0ff */
[----:B------:R-:W-:Y:S02]  /*1e080*/  SHF.R.U64 R14, R14, 0x3, RZ ;  /* 0x000000030e0e7819 */ /* 0x000fe400000012ff */
[----:B------:R-:W-:Y:S02]  /*1e090*/  LOP3.LUT R8, R29, R8, RZ, 0x3c, !PT ;  /* 0x000000081d087212 */ /* 0x000fe400078e3cff */
[----:B------:R-:W-:Y:S02]  /*1e0a0*/  LOP3.LUT R12, R67, 0x380, RZ, 0xc0, !PT ;  /* 0x00000380430c7812 */ /* 0x000fe400078ec0ff */
[----:B------:R-:W-:Y:S02]  /*1e0b0*/  SHF.R.U64 R4, R4, 0x3, RZ ;  /* 0x0000000304047819 */ /* 0x000fe400000012ff */
[----:B------:R-:W-:-:S02]  /*1e0c0*/  SHF.R.U64 R6, R6, 0x3, RZ ;  /* 0x0000000306067819 */ /* 0x000fc400000012ff */
[----:B------:R-:W-:Y:S01]  /*1e0d0*/  LOP3.LUT R14, R14, R71, RZ, 0x3c, !PT ;  /* 0x000000470e0e7212 */ /* 0x000fe200078e3cff */
[--C-:B------:R-:W-:Y:S01]  /*1e0e0*/  IMAD.X R7, RZ, RZ, R9.reuse, P0 ;  /* 0x000000ffff077224 */ /* 0x100fe200000e0609 */
[----:B------:R-:W-:Y:S01]  /*1e0f0*/  LOP3.LUT R26, R79, 0x380, RZ, 0xc0, !PT ;  /* 0x000003804f1a7812 */ /* 0x000fe200078ec0ff */
[--C-:B------:R-:W-:Y:S01]  /*1e100*/  IMAD.X R13, RZ, RZ, R9.reuse, P1 ;  /* 0x000000ffff0d7224 */ /* 0x100fe200008e0609 */
[----:B------:R-:W-:Y:S01]  /*1e110*/  MOV R71, R8 ;  /* 0x0000000800477202 */ /* 0x000fe20000000f00 */
[--C-:B------:R-:W-:Y:S01]  /*1e120*/  IMAD.X R15, RZ, RZ, R9.reuse, P2 ;  /* 0x000000ffff0f7224 */ /* 0x100fe200010e0609 */
[----:B------:R-:W-:Y:S01]  /*1e130*/  IADD3.X R25, RZ, R9, RZ, P3, !PT ;  /* 0x00000009ff197210 */ /* 0x000fe20001ffe4ff */
[--C-:B------:R-:W-:Y:S01]  /*1e140*/  IMAD.X R27, RZ, RZ, R9.reuse, P4 ;  /* 0x000000ffff1b7224 */ /* 0x100fe200020e0609 */
[----:B------:R-:W-:Y:S01]  /*1e150*/  SHF.R.U64 R12, R12, 0x3, RZ ;  /* 0x000000030c0c7819 */ /* 0x000fe200000012ff */
[----:B------:R-:W-:Y:S01]  /*1e160*/  IMAD.X R29, RZ, RZ, R9, P5 ;  /* 0x000000ffff1d7224 */ /* 0x000fe200028e0609 */
[----:B------:R-:W-:-:S02]  /*1e170*/  F2FP.F16.F32.PACK_AB R8, R102, R11 ;  /* 0x0000000b6608723e */ /* 0x000fc400000000ff */
[----:B------:R-:W-:Y:S02]  /*1e180*/  LOP3.LUT R4, R4, R59, RZ, 0x3c, !PT ;  /* 0x0000003b04047212 */ /* 0x000fe400078e3cff */
[----:B------:R-:W-:Y:S02]  /*1e190*/  LOP3.LUT R6, R6, R63, RZ, 0x3c, !PT ;  /* 0x0000003f06067212 */ /* 0x000fe400078e3cff */
[----:B------:R-:W-:Y:S02]  /*1e1a0*/  LOP3.LUT R28, R83, 0x380, RZ, 0xc0, !PT ;  /* 0x00000380531c7812 */ /* 0x000fe400078ec0ff */
[----:B------:R-:W-:Y:S02]  /*1e1b0*/  F2FP.F16.F32.PACK_AB R9, R105, R108 ;  /* 0x0000006c6909723e */ /* 0x000fe400000000ff */
[----:B------:R-:W-:Y:S02]  /*1e1c0*/  F2FP.F16.F32.PACK_AB R11, R85, R106 ;  /* 0x0000006a550b723e */ /* 0x000fe400000000ff */
[----:B------:R-:W-:-:S02]  /*1e1d0*/  LOP3.LUT R24, R75, 0x380, RZ, 0xc0, !PT ;  /* 0x000003804b187812 */ /* 0x000fc400078ec0ff */
[----:B------:R-:W-:Y:S02]  /*1e1e0*/  SHF.R.U64 R26, R26, 0x3, RZ ;  /* 0x000000031a1a7819 */ /* 0x000fe400000012ff */
[----:B------:R-:W-:Y:S01]  /*1e1f0*/  LOP3.LUT R12, R12, R67, RZ, 0x3c, !PT ;  /* 0x000000430c0c7212 */ /* 0x000fe200078e3cff */
[----:B------:R0:W-:Y:S01]  /*1e200*/  STSM.16.M88.4 [R71], R8 ;  /* 0x0000000847007844 */ /* 0x0001e20000000200 */
[----:B------:R-:W-:Y:S02]  /*1e210*/  SHF.R.U64 R28, R28, 0x3, RZ ;  /* 0x000000031c1c7819 */ /* 0x000fe400000012ff */
[----:B------:R-:W-:Y:S02]  /*1e220*/  MOV R70, R4 ;  /* 0x0000000400467202 */ /* 0x000fe40000000f00 */
[----:B------:R-:W-:Y:S02]  /*1e230*/  MOV R67, R6 ;  /* 0x0000000600437202 */ /* 0x000fe40000000f00 */
[----:B------:R-:W-:-:S02]  /*1e240*/  SHF.R.U64 R24, R24, 0x3, RZ ;  /* 0x0000000318187819 */ /* 0x000fc400000012ff */
[----:B------:R-:W-:Y:S02]  /*1e250*/  F2FP.F16.F32.PACK_AB R4, R95, R94 ;  /* 0x0000005e5f04723e */ /* 0x000fe400000000ff */
[----:B------:R-:W-:Y:S02]  /*1e260*/  F2FP.F16.F32.PACK_AB R5, R81, R104 ;  /* 0x000000685105723e */ /* 0x000fe400000000ff */
[----:B------:R-:W-:Y:S02]  /*1e270*/  F2FP.F16.F32.PACK_AB R6, R100, R93 ;  /* 0x0000005d6406723e */ /* 0x000fe400000000ff */
[----:B------:R-:W-:Y:S02]  /*1e280*/  F2FP.F16.F32.PACK_AB R7, R77, R84 ;  /* 0x000000544d07723e */ /* 0x000fe400000000ff */
[----:B------:R-:W-:Y:S02]  /*1e290*/  LOP3.LUT R26, R26, R79, RZ, 0x3c, !PT ;  /* 0x0000004f1a1a7212 */ /* 0x000fe400078e3cff */
[----:B0-----:R-:W-:-:S02]  /*1e2a0*/  F2FP.F16.F32.PACK_AB R8, R101, R92 ;  /* 0x0000005c6508723e */ /* 0x001fc400000000ff */
[----:B------:R-:W-:Y:S02]  /*1e2b0*/  F2FP.F16.F32.PACK_AB R9, R73, R80 ;  /* 0x000000504909723e */ /* 0x000fe400000000ff */
[----:B------:R-:W-:Y:S02]  /*1e2c0*/  F2FP.F16.F32.PACK_AB R10, R98, R91 ;  /* 0x0000005b620a723e */ /* 0x000fe400000000ff */
[----:B------:R-:W-:Y:S02]  /*1e2d0*/  F2FP.F16.F32.PACK_AB R11, R69, R76 ;  /* 0x0000004c450b723e */ /* 0x000fe400000000ff */
[----:B------:R-:W-:Y:S01]  /*1e2e0*/  LOP3.LUT R28, R28, R83, RZ, 0x3c, !PT ;  /* 0x000000531c1c7212 */ /* 0x000fe200078e3cff */
[----:B------:R-:W-:Y:S01]  /*1e2f0*/  STSM.16.M88.4 [R70], R4 ;  /* 0x0000000446007844 */ /* 0x000fe20000000200 */
[----:B------:R-:W-:Y:S02]  /*1e300*/  LOP3.LUT R24, R24, R75, RZ, 0x3c, !PT ;  /* 0x0000004b18187212 */ /* 0x000fe400078e3cff */
[----:B------:R-:W-:Y:S01]  /*1e310*/  MOV R59, R26 ;  /* 0x0000001a003b7202 */ /* 0x000fe20000000f00 */
[----:B------:R0:W-:Y:S01]  /*1e320*/  STSM.16.M88.4 [R67], R8 ;  /* 0x0000000843007844 */ /* 0x0001e20000000200 */
[----:B------:R-:W-:-:S02]  /*1e330*/  F2FP.F16.F32.PACK_AB R27, R51, R58 ;  /* 0x0000003a331b723e */ /* 0x000fc400000000ff */
[----:B------:R-:W-:Y:S02]  /*1e340*/  MOV R66, R12 ;  /* 0x0000000c00427202 */ /* 0x000fe40000000f00 */
[----:B------:R-:W-:Y:S02]  /*1e350*/  MOV R63, R14 ;  /* 0x0000000e003f7202 */ /* 0x000fe40000000f00 */
[----:B------:R-:W-:Y:S02]  /*1e360*/  MOV R51, R28 ;  /* 0x0000001c00337202 */ /* 0x000fe40000000f00 */
[----:B------:R-:W-:Y:S02]  /*1e370*/  MOV R62, R24 ;  /* 0x00000018003e7202 */ /* 0x000fe40000000f00 */
[----:B------:R-:W-:Y:S02]  /*1e380*/  F2FP.F16.F32.PACK_AB R12, R99, R90 ;  /* 0x0000005a630c723e */ /* 0x000fe400000000ff */
[----:B------:R-:W-:-:S02]  /*1e390*/  F2FP.F16.F32.PACK_AB R13, R65, R72 ;  /* 0x00000048410d723e */ /* 0x000fc400000000ff */
[----:B------:R-:W-:Y:S02]  /*1e3a0*/  F2FP.F16.F32.PACK_AB R14, R96, R89 ;  /* 0x00000059600e723e */ /* 0x000fe400000000ff */
[----:B0-----:R-:W-:Y:S02]  /*1e3b0*/  IADD3 R10, P1, R74, UR4, RZ ;  /* 0x000000044a0a7c10 */ /* 0x001fe4000ff3e0ff */
[----:B------:R-:W-:Y:S02]  /*1e3c0*/  F2FP.F16.F32.PACK_AB R15, R61, R68 ;  /* 0x000000443d0f723e */ /* 0x000fe400000000ff */
[----:B------:R-:W-:Y:S02]  /*1e3d0*/  F2FP.F16.F32.PACK_AB R29, R30, R47 ;  /* 0x0000002f1e1d723e */ /* 0x000fe400000000ff */
[----:B------:R-:W-:Y:S02]  /*1e3e0*/  F2FP.F16.F32.PACK_AB R24, R97, R88 ;  /* 0x000000586118723e */ /* 0x000fe400000000ff */
[----:B------:R-:W-:-:S02]  /*1e3f0*/  F2FP.F16.F32.PACK_AB R25, R55, R64 ;  /* 0x000000403719723e */ /* 0x000fc400000000ff */
[----:B------:R-:W-:Y:S02]  /*1e400*/  F2FP.F16.F32.PACK_AB R26, R60, R57 ;  /* 0x000000393c1a723e */ /* 0x000fe400000000ff */
[----:B------:R-:W-:Y:S02]  /*1e410*/  F2FP.F16.F32.PACK_AB R30, R52, R33 ;  /* 0x00000021341e723e */ /* 0x000fe400000000ff */
[----:B------:R-:W-:Y:S02]  /*1e420*/  ISETP.NE.U32.AND P0, PT, RZ, UR4, PT ;  /* 0x00000004ff007c0c */ /* 0x000fe4000bf05070 */
[----:B------:R-:W-:Y:S02]  /*1e430*/  F2FP.F16.F32.PACK_AB R28, R56, R45 ;  /* 0x0000002d381c723e */ /* 0x000fe400000000ff */
[----:B------:R-:W-:Y:S02]  /*1e440*/  F2FP.F16.F32.PACK_AB R33, R34, R43 ;  /* 0x0000002b2221723e */ /* 0x000fe400000000ff */
[----:B------:R-:W-:-:S02]  /*1e450*/  F2FP.F16.F32.PACK_AB R34, R48, R41 ;  /* 0x000000293022723e */ /* 0x000fc400000000ff */
[----:B------:R-:W-:Y:S01]  /*1e460*/  IADD3.X R11, R78, UR5, RZ, P1, !PT ;  /* 0x000000054e0b7c10 */ /* 0x000fe20008ffe4ff */
[----:B------:R0:W-:Y:S01]  /*1e470*/  STSM.16.M88.4 [R66], R12 ;  /* 0x0000000c42007844 */ /* 0x0001e20000000200 */
[----:B------:R-:W-:Y:S02]  /*1e480*/  F2FP.F16.F32.PACK_AB R4, R49, R40 ;  /* 0x000000283104723e */ /* 0x000fe400000000ff */
[----:B------:R-:W-:Y:S02]  /*1e490*/  F2FP.F16.F32.PACK_AB R5, R39, R46 ;  /* 0x0000002e2705723e */ /* 0x000fe400000000ff */
[----:B------:R-:W-:Y:S02]  /*1e4a0*/  F2FP.F16.F32.PACK_AB R6, R37, R36 ;  /* 0x000000242506723e */ /* 0x000fe400000000ff */
[----:B------:R-:W-:Y:S02]  /*1e4b0*/  F2FP.F16.F32.PACK_AB R7, R87, R42 ;  /* 0x0000002a5707723e */ /* 0x000fe400000000ff */
[----:B-1----:R-:W-:Y:S01]  /*1e4c0*/  ISETP.NE.AND P1, PT, R53, 0x1, PT ;  /* 0x000000013500780c */ /* 0x002fe20003f25270 */
[----:B------:R-:W-:Y:S01]  /*1e4d0*/  STSM.16.M88.4 [R63], R24 ;  /* 0x000000183f007844 */ /* 0x000fe20000000200 */
[----:B------:R-:W-:Y:S01]  /*1e4e0*/  ISETP.NE.AND.EX P0, PT, RZ, UR5, PT, P0 ;  /* 0x00000005ff007c0c */ /* 0x000fe2000bf05300 */
[----:B------:R-:W-:-:S02]  /*1e4f0*/  ULDC.64 UR4, c[0x0][0xc08] ;  /* 0x0003020000047ab9 */ /* 0x000fc40000000a00 */
[----:B------:R-:W-:Y:S01]  /*1e500*/  STSM.16.M88.4 [R62], R28 ;  /* 0x0000001c3e007844 */ /* 0x000fe20000000200 */
[----:B------:R-:W-:-:S03]  /*1e510*/  ISETP.NE.U32.AND P2, PT, RZ, UR4, PT ;  /* 0x00000004ff007c0c */ /* 0x000fc6000bf45070 */
[----:B------:R-:W-:Y:S01]  /*1e520*/  STSM.16.M88.4 [R59], R32 ;  /* 0x000000203b007844 */ /* 0x000fe20000000200 */
[----:B------:R-:W-:-:S03]  /*1e530*/  ISETP.NE.AND.EX P2, PT, RZ, UR5, PT, P2 ;  /* 0x00000005ff007c0c */ /* 0x000fc6000bf45320 */
[----:B------:R1:W-:Y:S01]  /*1e540*/  STSM.16.M88.4 [R51], R4 ;  /* 0x0000000433007844 */ /* 0x0003e20000000200 */
[----:B0-----:R-:W0:Y:S08]  /*1e550*/  @P1 LDC R12, c[0x0][0xbec] ;  /* 0x0002fb00ff0c1b82 */ /* 0x001e300000000800 */
[----:B------:R-:W2:Y:S08]  /*1e560*/  @P1 LDC R13, c[0x0][0xbf0] ;  /* 0x0002fc00ff0d1b82 */ /* 0x000eb00000000800 */
[----:B------:R-:W-:Y:S01]  /*1e570*/  BAR.SYNC.DEFER_BLOCKING 0x1, 0x100 ;  /* 0x0044000000007b1d */ /* 0x000fe20000010000 */
[----:B------:R-:W-:Y:S01]  /*1e580*/  @P2 IADD3 R8, P3, R74, UR4, RZ ;  /* 0x000000044a082c10 */ /* 0x000fe2000ff7e0ff */
[----:B------:R-:W-:-:S04]  /*1e590*/  IMAD.MOV.U32 R46, RZ, RZ, RZ ;  /* 0x000000ffff2e7224 */ /* 0x000fc800078e00ff */
[----:B------:R-:W-:Y:S01]  /*1e5a0*/  ULDC UR4, c[0x0][0xa88] ;  /* 0x0002a20000047ab9 */ /* 0x000fe20000000800 */
[----:B------:R-:W-:Y:S02]  /*1e5b0*/  @P2 IADD3.X R9, R78, UR5, RZ, P3, !PT ;  /* 0x000000054e092c10 */ /* 0x000fe40009ffe4ff */
[----:B-1----:R-:W-:Y:S01]  /*1e5c0*/  MOV R6, UR4 ;  /* 0x0000000400067c02 */ /* 0x002fe20008000f00 */
[----:B---3--:R-:W-:Y:S01]  /*1e5d0*/  IMAD R15, R86, 0x80, R107 ;  /* 0x00000080560f7824 */ /* 0x008fe200078e026b */
[----:B------:R1:W5:Y:S04]  /*1e5e0*/  @P0 LDG.E R46, desc[UR6][R10.64] ;  /* 0x000000060a2e0981 */ /* 0x000368000c1e1900 */
[----:B------:R1:W5:Y:S01]  /*1e5f0*/  @P2 LDG.E R6, desc[UR6][R8.64] ;  /* 0x0000000608062981 */ /* 0x000362000c1e1900 */
[----:B------:R-:W-:Y:S05]  /*1e600*/  @P2 BRA `(.L_x_800) ;  /* 0x0000000000142947 */ /* 0x000fea0003800000 */
[----:B------:R-:W-:Y:S05]  /*1e610*/  @!P0 BRA `(.L_x_800) ;  /* 0x0000000000108947 */ /* 0x000fea0003800000 */
[----:B------:R-:W-:Y:S02]  /*1e620*/  ULDC.64 UR4, c[0x0][0x208] ;  /* 0x0000820000047ab9 */ /* 0x000fe40000000a00 */
[----:B------:R-:W3:Y:S04]  /*1e630*/  LDG.E R5, desc[UR4][R10.64] ;  /* 0x000000040a057981 */ /* 0x000ee8000c1e1900 */
[----:B-----5:R-:W3:Y:S02]  /*1e640*/  LDG.E R6, desc[UR4][R10.64+0x4] ;  /* 0x000004040a067981 */ /* 0x020ee4000c1e1900 */
[----:B---3--:R-:W-:-:S07]  /*1e650*/  IMAD.IADD R6, R6, 0x1, -R5 ;  /* 0x0000000106067824 */ /* 0x008fce00078e0a05 */
.L_x_800:
[----:B------:R-:W3:Y:S01]  /*1e660*/  LDL.LU R54, [R1+0x58] ;  /* 0x0000580001367983 */ /* 0x000ee20000300800 */
[----:B0-----:R-:W-:Y:S01]  /*1e670*/  @P1 IMAD.HI.U32 R4, R15, R12, RZ ;  /* 0x0000000c0f041227 */ /* 0x001fe200078e00ff */
[----:B------:R-:W-:Y:S01]  /*1e680*/  ULDC.64 UR4, c[0x0][0xb90] ;  /* 0x0002e40000047ab9 */ /* 0x000fe20000000a00 */
[----:B-----5:R-:W-:Y:S01]  /*1e690*/  SHF.R.S32.HI R47, RZ, 0x1f, R46 ;  /* 0x0000001fff2f7819 */ /* 0x020fe2000001142e */
[----:B------:R-:W4:Y:S01]  /*1e6a0*/  LDL R14, [R1+0x7c] ;  /* 0x00007c00010e7983 */ /* 0x000f220000100800 */
[----:B------:R-:W-:Y:S01]  /*1e6b0*/  IMAD.MOV.U32 R7, RZ, RZ, R15 ;  /* 0x000000ffff077224 */ /* 0x000fe200078e000f */
[----:B--2---:R-:W-:Y:S01]  /*1e6c0*/  @P1 SHF.R.U32.HI R7, RZ, R13, R4 ;  /* 0x0000000dff071219 */ /* 0x004fe20000011604 */
[----:B------:R-:W0:Y:S01]  /*1e6d0*/  S2R R27, SR_TID.X ;  /* 0x00000000001b7919 */ /* 0x000e220000002100 */
[----:B-1----:R-:W-:Y:S02]  /*1e6e0*/  SHF.L.U32 R10, R22, 0x6, RZ ;  /* 0x00000006160a7819 */ /* 0x002fe400000006ff */
[----:B------:R-:W-:-:S02]  /*1e6f0*/  SEL R45, R38, RZ, !P0 ;  /* 0x000000ff262d7207 */ /* 0x000fc40004000000 */
[----:B------:R-:W-:Y:S01]  /*1e700*/  SEL R55, R82, RZ, !P0 ;  /* 0x000000ff52377207 */ /* 0x000fe20004000000 */
[----:B------:R-:W-:-:S04]  /*1e710*/  IMAD.IADD R11, R16, 0x1, R10 ;  /* 0x00000001100b7824 */ /* 0x000fc800078e020a */
[----:B------:R-:W-:Y:S01]  /*1e720*/  IMAD.WIDE R20, R11, 0x2, R20 ;  /* 0x000000020b147825 */ /* 0x000fe200078e0214 */
[----:B------:R-:W-:Y:S01]  /*1e730*/  SHF.R.S32.HI R11, RZ, 0x1f, R7 ;  /* 0x0000001fff0b7819 */ /* 0x000fe20000011407 */
[----:B------:R-:W1:Y:S02]  /*1e740*/  S2R R58, SR_TID.X ;  /* 0x00000000003a7919 */ /* 0x000e640000002100 */
[----:B0-----:R-:W-:-:S05]  /*1e750*/  VIADD R27, R27, 0xffffff80 ;  /* 0xffffff801b1b7836 */ /* 0x001fca0000000000 */
[----:B------:R-:W-:-:S04]  /*1e760*/  SHF.R.S32.HI R26, RZ, 0x1f, R27 ;  /* 0x0000001fff1a7819 */ /* 0x000fc8000001141b */
[----:B------:R-:W-:-:S04]  /*1e770*/  LEA.HI R26, R26, R27, RZ, 0x7 ;  /* 0x0000001b1a1a7211 */ /* 0x000fc800078f38ff */
[----:B------:R-:W-:Y:S01]  /*1e780*/  LOP3.LUT R26, R26, 0xffffff80, RZ, 0xc0, !PT ;  /* 0xffffff801a1a7812 */ /* 0x000fe200078ec0ff */
[----:B------:R-:W-:-:S04]  /*1e790*/  IMAD R57, R6, R53, RZ ;  /* 0x0000003506397224 */ /* 0x000fc800078e02ff */
[----:B------:R-:W-:Y:S01]  /*1e7a0*/  IMAD.IADD R26, R27, 0x1, -R26 ;  /* 0x000000011b1a7824 */ /* 0x000fe200078e0a1a */
[C---:B------:R-:W-:Y:S02]  /*1e7b0*/  IADD3 R29, P3, R20.reuse, 0x4000, RZ ;  /* 0x00004000141d7810 */ /* 0x040fe40007f7e0ff */
[----:B------:R-:W-:Y:S02]  /*1e7c0*/  IADD3 R13, P4, R20, 0x2000, RZ ;  /* 0x00002000140d7810 */ /* 0x000fe40007f9e0ff */
[----:B------:R-:W-:Y:S02]  /*1e7d0*/  LOP3.LUT R28, R29, 0x380, RZ, 0xc0, !PT ;  /* 0x000003801d1c7812 */ /* 0x000fe400078ec0ff */
[----:B-1----:R-:W-:Y:S02]  /*1e7e0*/  IADD3 R58, R58, -0x80, RZ ;  /* 0xffffff803a3a7810 */ /* 0x002fe40007ffe0ff */
[----:B------:R-:W-:Y:S01]  /*1e7f0*/  SHF.R.U64 R28, R28, 0x3, RZ ;  /* 0x000000031c1c7819 */ /* 0x000fe200000012ff */
[----:B------:R-:W-:Y:S01]  /*1e800*/  ULDC.64 UR6, c[0x0][0x208] ;  /* 0x0000820000067ab9 */ /* 0x000fe20000000a00 */
[----:B------:R-:W-:-:S02]  /*1e810*/  SHF.R.S32.HI R56, RZ, 0x1f, R58 ;  /* 0x0000001fff387819 */ /* 0x000fc4000001143a */
[----:B------:R-:W-:Y:S02]  /*1e820*/  LOP3.LUT R28, R28, R29, RZ, 0x3c, !PT ;  /* 0x0000001d1c1c7212 */ /* 0x000fe400078e3cff */
[----:B------:R-:W-:Y:S02]  /*1e830*/  IADD3.X R29, RZ, R21, RZ, P3, !PT ;  /* 0x00000015ff1d7210 */ /* 0x000fe40001ffe4ff */
[----:B------:R-:W-:Y:S02]  /*1e840*/  IADD3 R33, P5, R20, 0x5000, RZ ;  /* 0x0000500014217810 */ /* 0x000fe40007fbe0ff */
[----:B------:R-:W-:Y:S02]  /*1e850*/  LEA.HI R56, R56, R58, RZ, 0x3 ;  /* 0x0000003a38387211 */ /* 0x000fe400078f18ff */
[----:B------:R-:W-:Y:S02]  /*1e860*/  LOP3.LUT R32, R33, 0x380, RZ, 0xc0, !PT ;  /* 0x0000038021207812 */ /* 0x000fe400078ec0ff */
[----:B------:R-:W-:-:S02]  /*1e870*/  LOP3.LUT R56, R56, 0xfffffff8, RZ, 0xc0, !PT ;  /* 0xfffffff838387812 */ /* 0x000fc400078ec0ff */
[----:B------:R-:W-:-:S03]  /*1e880*/  SHF.R.U64 R32, R32, 0x3, RZ ;  /* 0x0000000320207819 */ /* 0x000fc600000012ff */
[----:B------:R-:W-:Y:S01]  /*1e890*/  IMAD.IADD R56, R58, 0x1, -R56 ;  /* 0x000000013a387824 */ /* 0x000fe200078e0a38 */
[----:B------:R-:W-:Y:S01]  /*1e8a0*/  LOP3.LUT R32, R32, R33, RZ, 0x3c, !PT ;  /* 0x0000002120207212 */ /* 0x000fe200078e3cff */
[----:B------:R-:W-:Y:S01]  /*1e8b0*/  IMAD.X R33, RZ, RZ, R21, P5 ;  /* 0x000000ffff217224 */ /* 0x000fe200028e0615 */
[----:B------:R-:W-:Y:S01]  /*1e8c0*/  BSSY B1, `(.L_x_801) ;  /* 0x0000088000017945 */ /* 0x000fe20003800000 */
[----:B---3--:R-:W-:Y:S01]  /*1e8d0*/  SHF.R.S32.HI R52, RZ, 0x1f, R54 ;  /* 0x0000001fff347819 */ /* 0x008fe20000011436 */
[----:B------:R-:W-:-:S04]  /*1e8e0*/  IMAD.WIDE.U32 R4, R54, UR4, R46 ;  /* 0x0000000436047c25 */ /* 0x000fc8000f8e002e */
[----:B------:R-:W-:-:S04]  /*1e8f0*/  IMAD R8, R52, UR4, RZ ;  /* 0x0000000434087c24 */ /* 0x000fc8000f8e02ff */
[----:B------:R-:W-:Y:S01]  /*1e900*/  IMAD R9, R54, UR5, R8 ;  /* 0x0000000536097c24 */ /* 0x000fe2000f8e0208 */
[----:B------:R-:W-:Y:S01]  /*1e910*/  ULDC.64 UR4, c[0x0][0xb98] ;  /* 0x0002e60000047ab9 */ /* 0x000fe20000000a00 */
[----:B------:R-:W-:Y:S02]  /*1e920*/  IMAD.MOV R8, RZ, RZ, -R7 ;  /* 0x000000ffff087224 */ /* 0x000fe400078e0a07 */
[----:B------:R-:W-:Y:S02]  /*1e930*/  IMAD.IADD R5, R5, 0x1, R9 ;  /* 0x0000000105057824 */ /* 0x000fe400078e0209 */
[----:B------:R-:W-:Y:S02]  /*1e940*/  IMAD R9, R53, R8, R15 ;  /* 0x0000000835097224 */ /* 0x000fe400078e020f */
[----:B------:R-:W-:Y:S02]  /*1e950*/  IMAD R8, R45, UR4, RZ ;  /* 0x000000042d087c24 */ /* 0x000fe4000f8e02ff */
[----:B------:R-:W-:-:S04]  /*1e960*/  IMAD.WIDE.U32 R4, R55, UR4, R4 ;  /* 0x0000000437047c25 */ /* 0x000fc8000f8e0004 */
[----:B------:R-:W-:Y:S01]  /*1e970*/  IMAD R10, R55, UR5, R8 ;  /* 0x00000005370a7c24 */ /* 0x000fe2000f8e0208 */
[----:B------:R-:W-:Y:S01]  /*1e980*/  SHF.R.S32.HI R8, RZ, 0x1f, R9 ;  /* 0x0000001fff087819 */ /* 0x000fe20000011409 */
[----:B------:R-:W-:Y:S01]  /*1e990*/  ULDC.64 UR4, c[0x0][0xb88] ;  /* 0x0002e20000047ab9 */ /* 0x000fe20000000a00 */
[----:B------:R-:W-:-:S03]  /*1e9a0*/  IADD3 R4, P2, R7, R4, RZ ;  /* 0x0000000407047210 */ /* 0x000fc60007f5e0ff */
[----:B------:R-:W-:Y:S01]  /*1e9b0*/  IMAD R12, R8, UR4, RZ ;  /* 0x00000004080c7c24 */ /* 0x000fe2000f8e02ff */
[----:B------:R-:W-:-:S03]  /*1e9c0*/  IADD3.X R5, R11, R5, R10, P2, !PT ;  /* 0x000000050b057210 */ /* 0x000fc600017fe40a */
[C---:B------:R-:W-:Y:S02]  /*1e9d0*/  IMAD R11, R9.reuse, UR5, R12 ;  /* 0x00000005090b7c24 */ /* 0x040fe4000f8e020c */
[----:B------:R-:W-:Y:S01]  /*1e9e0*/  IMAD.WIDE.U32 R4, R9, UR4, R4 ;  /* 0x0000000409047c25 */ /* 0x000fe2000f8e0004 */
[----:B------:R-:W-:-:S04]  /*1e9f0*/  ULDC.64 UR4, c[0x0][0xb50] ;  /* 0x0002d40000047ab9 */ /* 0x000fc80000000a00 */
[----:B------:R-:W-:Y:S02]  /*1ea00*/  IADD3 R5, R5, R11, RZ ;  /* 0x0000000b05057210 */ /* 0x000fe40007ffe0ff */
[----:B------:R-:W-:-:S04]  /*1ea10*/  LEA R10, P2, R4, UR4, 0x2 ;  /* 0x00000004040a7c11 */ /* 0x000fc8000f8410ff */
[----:B------:R-:W-:Y:S01]  /*1ea20*/  LEA.HI.X R11, R4, UR5, R5, 0x2, P2 ;  /* 0x00000005040b7c11 */ /* 0x000fe200090f1405 */
[----:B------:R-:W-:Y:S01]  /*1ea30*/  SHFL.IDX PT, R48, R10, RZ, 0x1c1f ;  /* 0x001c1fff0a307589 */ /* 0x000fe200000e0000 */
[C---:B------:R-:W-:Y:S01]  /*1ea40*/  IADD3 R25, P2, R20.reuse, 0x3000, RZ ;  /* 0x0000300014197810 */ /* 0x040fe20007f5e0ff */
[----:B------:R-:W-:Y:S01]  /*1ea50*/  ULDC.64 UR4, c[0x0][0xaa0] ;  /* 0x0002a80000047ab9 */ /* 0x000fe20000000a00 */
[----:B------:R-:W-:Y:S01]  /*1ea60*/  IADD3 R7, P0, R20, 0x1000, RZ ;  /* 0x0000100014077810 */ /* 0x000fe20007f1e0ff */
[----:B------:R-:W0:Y:S01]  /*1ea70*/  SHFL.IDX PT, R49, R11, RZ, 0x1c1f ;  /* 0x001c1fff0b317589 */ /* 0x000e2200000e0000 */
[----:B------:R-:W-:Y:S02]  /*1ea80*/  LOP3.LUT R24, R25, 0x380, RZ, 0xc0, !PT ;  /* 0x0000038019187812 */ /* 0x000fe400078ec0ff */
[----:B----4-:R-:W-:Y:S01]  /*1ea90*/  LEA R4, R86, R14, 0x7 ;  /* 0x0000000e56047211 */ /* 0x010fe200078e38ff */
[----:B------:R-:W-:Y:S01]  /*1eaa0*/  IMAD.X R9, RZ, RZ, R21, P0 ;  /* 0x000000ffff097224 */ /* 0x000fe200000e0615 */
[----:B------:R-:W-:-:S02]  /*1eab0*/  SHF.R.U64 R24, R24, 0x3, RZ ;  /* 0x0000000318187819 */ /* 0x000fc400000012ff */
[----:B------:R-:W-:Y:S01]  /*1eac0*/  LOP3.LUT P0, RZ, R26, 0x3, RZ, 0xc0, !PT ;  /* 0x000000031aff7812 */ /* 0x000fe2000780c0ff */
[----:B------:R-:W-:Y:S01]  /*1ead0*/  SHFL.IDX PT, R50, R10, 0x1, 0x1c1f ;  /* 0x003c1f000a327f89 */ /* 0x000fe200000e0000 */
[----:B------:R-:W-:Y:S01]  /*1eae0*/  LOP3.LUT R24, R24, R25, RZ, 0x3c, !PT ;  /* 0x0000001918187212 */ /* 0x000fe200078e3cff */
[----:B------:R-:W-:Y:S01]  /*1eaf0*/  IMAD.X R25, RZ, RZ, R21, P2 ;  /* 0x000000ffff197224 */ /* 0x000fe200010e0615 */
[C---:B------:R-:W-:Y:S01]  /*1eb00*/  ISETP.GE.OR P2, PT, R4.reuse, R57, P0 ;  /* 0x000000390400720c */ /* 0x040fe20000746670 */
[----:B------:R-:W1:Y:S01]  /*1eb10*/  SHFL.IDX PT, R51, R11, 0x1, 0x1c1f ;  /* 0x003c1f000b337f89 */ /* 0x000e6200000e0000 */
[----:B------:R-:W-:Y:S01]  /*1eb20*/  LOP3.LUT R12, R13, 0x380, RZ, 0xc0, !PT ;  /* 0x000003800d0c7812 */ /* 0x000fe200078ec0ff */
[----:B------:R-:W-:Y:S01]  /*1eb30*/  VIADD R4, R4, 0x8 ;  /* 0x0000000804047836 */ /* 0x000fe20000000000 */
[----:B------:R-:W-:Y:S02]  /*1eb40*/  LOP3.LUT R8, R7, 0x380, RZ, 0xc0, !PT ;  /* 0x0000038007087812 */ /* 0x000fe400078ec0ff */
[----:B------:R-:W-:-:S02]  /*1eb50*/  SHF.R.U64 R12, R12, 0x3, RZ ;  /* 0x000000030c0c7819 */ /* 0x000fc400000012ff */
[----:B------:R-:W-:Y:S02]  /*1eb60*/  SHF.R.U64 R8, R8, 0x3, RZ ;  /* 0x0000000308087819 */ /* 0x000fe400000012ff */
[----:B------:R-:W-:Y:S02]  /*1eb70*/  ISETP.GE.OR P0, PT, R4, R57, P0 ;  /* 0x000000390400720c */ /* 0x000fe40000706670 */
[----:B------:R-:W-:Y:S01]  /*1eb80*/  LOP3.LUT R12, R12, R13, RZ, 0x3c, !PT ;  /* 0x0000000d0c0c7212 */ /* 0x000fe200078e3cff */
[----:B------:R-:W-:Y:S01]  /*1eb90*/  IMAD.X R13, RZ, RZ, R21, P4 ;  /* 0x000000ffff0d7224 */ /* 0x000fe200020e0615 */
[----:B------:R-:W-:Y:S01]  /*1eba0*/  LOP3.LUT R8, R8, R7, RZ, 0x3c, !PT ;  /* 0x0000000708087212 */ /* 0x000fe200078e3cff */
[----:B0-----:R0:W-:Y:S01]  /*1ebb0*/  @!P2 ST.E desc[UR6][R48.64], R0 ;  /* 0x000000003000a985 */ /* 0x0011e2000c101906 */
[C---:B------:R-:W-:Y:S02]  /*1ebc0*/  IADD3 R5, P3, R20.reuse, 0x7000, RZ ;  /* 0x0000700014057810 */ /* 0x040fe40007f7e0ff */
[----:B------:R-:W-:-:S02]  /*1ebd0*/  IADD3 R37, P4, R20, 0x6000, RZ ;  /* 0x0000600014257810 */ /* 0x000fc40007f9e0ff */
[----:B------:R-:W-:Y:S02]  /*1ebe0*/  LOP3.LUT R7, R20, 0x380, RZ, 0xc0, !PT ;  /* 0x0000038014077812 */ /* 0x000fe400078ec0ff */
[----:B------:R-:W-:Y:S01]  /*1ebf0*/  LOP3.LUT R4, R5, 0x380, RZ, 0xc0, !PT ;  /* 0x0000038005047812 */ /* 0x000fe200078ec0ff */
[----:B0-----:R-:W0:Y:S01]  /*1ec00*/  @P1 LDC R48, c[0x0][0xbec] ;  /* 0x0002fb00ff301b82 */ /* 0x001e220000000800 */
[----:B------:R-:W-:Y:S02]  /*1ec10*/  LOP3.LUT R36, R37, 0x380, RZ, 0xc0, !PT ;  /* 0x0000038025247812 */ /* 0x000fe400078ec0ff */
[----:B------:R-:W-:Y:S02]  /*1ec20*/  SHF.R.U64 R7, R7, 0x3, RZ ;  /* 0x0000000307077819 */ /* 0x000fe400000012ff */
[----:B------:R-:W-:-:S03]  /*1ec30*/  SHF.R.U64 R4, R4, 0x3, RZ ;  /* 0x0000000304047819 */ /* 0x000fc600000012ff */
[----:B------:R-:W2:Y:S01]  /*1ec40*/  @P1 LDC R49, c[0x0][0xbf0] ;  /* 0x0002fc00ff311b82 */ /* 0x000ea20000000800 */
[----:B------:R-:W-:Y:S01]  /*1ec50*/  SHF.R.U64 R36, R36, 0x3, RZ ;  /* 0x0000000324247819 */ /* 0x000fe200000012ff */
[----:B-1----:R1:W-:Y:S01]  /*1ec60*/  @!P0 ST.E desc[UR6][R50.64], R3 ;  /* 0x0000000332008985 */ /* 0x0023e2000c101906 */
[----:B------:R-:W-:Y:S01]  /*1ec70*/  LOP3.LUT R20, R7, R20, RZ, 0x3c, !PT ;  /* 0x0000001407147212 */ /* 0x000fe200078e3cff */
[--C-:B------:R-:W-:Y:S01]  /*1ec80*/  IMAD.X R41, RZ, RZ, R21.reuse, P3 ;  /* 0x000000ffff297224 */ /* 0x100fe200018e0615 */
[----:B------:R-:W-:Y:S01]  /*1ec90*/  LOP3.LUT R36, R36, R37, RZ, 0x3c, !PT ;  /* 0x0000002524247212 */ /* 0x000fe200078e3cff */
[----:B------:R-:W-:Y:S01]  /*1eca0*/  IMAD.X R37, RZ, RZ, R21, P4 ;  /* 0x000000ffff257224 */ /* 0x000fe200020e0615 */
[----:B------:R-:W-:Y:S01]  /*1ecb0*/  LOP3.LUT R40, R4, R5, RZ, 0x3c, !PT ;  /* 0x0000000504287212 */ /* 0x000fe200078e3cff */
[----:B------:R-:W-:Y:S01]  /*1ecc0*/  IMAD R0, R56, 0x20, R22 ;  /* 0x0000002038007824 */ /* 0x000fe200078e0216 */
[----:B------:R3:W5:Y:S04]  /*1ecd0*/  LD.E.128 R4, desc[UR6][R20.64] ;  /* 0x0000000614047980 */ /* 0x000768000c101d00 */
[----:B------:R-:W5:Y:S01]  /*1ece0*/  LD.E.128 R8, desc[UR6][R8.64] ;  /* 0x0000000608087980 */ /* 0x000f62000c101d00 */
[----:B-1----:R-:W-:-:S03]  /*1ecf0*/  IMAD R3, R47, UR4, RZ ;  /* 0x000000042f037c24 */ /* 0x002fc6000f8e02ff */
[----:B------:R-:W5:Y:S01]  /*1ed00*/  LD.E.128 R12, desc[UR6][R12.64] ;  /* 0x000000060c0c7980 */ /* 0x000f62000c101d00 */
[C---:B------:R-:W-:Y:S02]  /*1ed10*/  IMAD R3, R46.reuse, UR5, R3 ;  /* 0x000000052e037c24 */ /* 0x040fe4000f8e0203 */
[----:B---3--:R-:W-:Y:S01]  /*1ed20*/  IMAD.WIDE.U32 R20, R46, UR4, RZ ;  /* 0x000000042e147c25 */ /* 0x008fe2000f8e00ff */
[----:B------:R-:W-:Y:S01]  /*1ed30*/  ULDC.64 UR4, c[0x0][0xae8] ;  /* 0x0002ba0000047ab9 */ /* 0x000fe20000000a00 */
[----:B------:R-:W-:Y:S01]  /*1ed40*/  LEA R47, R86, R0, 0x7 ;  /* 0x00000000562f7211 */ /* 0x000fe200078e38ff */
[----:B------:R-:W5:Y:S01]  /*1ed50*/  LD.E.128 R24, desc[UR6][R24.64] ;  /* 0x0000000618187980 */ /* 0x000f62000c101d00 */
[----:B------:R-:W-:Y:S02]  /*1ed60*/  IMAD.IADD R21, R21, 0x1, R3 ;  /* 0x0000000115157824 */ /* 0x000fe400078e0203 */
[----:B------:R-:W-:Y:S01]  /*1ed70*/  IMAD R3, R52, UR4, RZ ;  /* 0x0000000434037c24 */ /* 0x000fe2000f8e02ff */
[----:B------:R-:W5:Y:S01]  /*1ed80*/  LD.E.128 R28, desc[UR6][R28.64] ;  /* 0x000000061c1c7980 */ /* 0x000f62000c101d00 */
[----:B------:R-:W-:-:S03]  /*1ed90*/  IMAD.WIDE.U32 R20, R54, UR4, R20 ;  /* 0x0000000436147c25 */ /* 0x000fc6000f8e0014 */
[----:B------:R-:W5:Y:S01]  /*1eda0*/  LD.E.128 R32, desc[UR6][R32.64] ;  /* 0x0000000620207980 */ /* 0x000f62000c101d00 */
[----:B------:R-:W-:Y:S01]  /*1edb0*/  IMAD R3, R54, UR5, R3 ;  /* 0x0000000536037c24 */ /* 0x000fe2000f8e0203 */
[----:B------:R-:W-:Y:S01]  /*1edc0*/  ULDC.64 UR4, c[0x0][0xaf0] ;  /* 0x0002bc0000047ab9 */ /* 0x000fe20000000a00 */
[----:B0-----:R-:W-:Y:S01]  /*1edd0*/  @P1 IMAD.HI.U32 R0, R47, R48, RZ ;  /* 0x000000302f001227 */ /* 0x001fe200078e00ff */
[----:B------:R-:W5:Y:S03]  /*1ede0*/  LD.E.128 R36, desc[UR6][R36.64] ;  /* 0x0000000624247980 */ /* 0x000f66000c101d00 */
[----:B------:R-:W-:Y:S01]  /*1edf0*/  IMAD.IADD R21, R21, 0x1, R3 ;  /* 0x0000000115157824 */ /* 0x000fe200078e0203 */
[----:B------:R-:W5:Y:S01]  /*1ee00*/  LD.E.128 R40, desc[UR6][R40.64] ;  /* 0x0000000628287980 */ /* 0x000f62000c101d00 */
[----:B------:R-:W-:Y:S01]  /*1ee10*/  IMAD.MOV.U32 R3, RZ, RZ, R47 ;  /* 0x000000ffff037224 */ /* 0x000fe200078e002f */
[----:B--2---:R-:W-:Y:S01]  /*1ee20*/  @P1 SHF.R.U32.HI R3, RZ, R49, R0 ;  /* 0x00000031ff031219 */ /* 0x004fe20000011600 */
[----:B------:R-:W-:Y:S01]  /*1ee30*/  IMAD R45, R45, UR4, RZ ;  /* 0x000000042d2d7c24 */ /* 0x000fe2000f8e02ff */
[----:B------:R-:W-:Y:S01]  /*1ee40*/  @!PT LDS RZ, [RZ] ;  /* 0x00000000fffff984 */ /* 0x000fe20000000800 */
[----:B------:R-:W-:Y:S01]  /*1ee50*/  @!PT LDS RZ, [RZ] ;  /* 0x00000000fffff984 */ /* 0x000fe20000000800 */
[----:B------:R-:W-:Y:S01]  /*1ee60*/  @!PT LDS RZ, [RZ] ;  /* 0x00000000fffff984 */ /* 0x000fe20000000800 */
[----:B------:R-:W-:Y:S01]  /*1ee70*/  @!PT LDS RZ, [RZ] ;  /* 0x00000000fffff984 */ /* 0x000fe20000000800 */
[----:B------:R0:W-:Y:S06]  /*1ee80*/  MEMBAR.ALL.CTA ;  /* 0x0000000000007992 */ /* 0x0001ec0000008000 */
[----:B0-----:R-:W0:Y:S01]  /*1ee90*/  FENCE.VIEW.ASYNC.S ;  /* 0x00000000000073c6 */ /* 0x001e220000000000 */
[----:B------:R-:W-:Y:S01]  /*1eea0*/  IMAD.WIDE.U32 R20, R55, UR4, R20 ;  /* 0x0000000437147c25 */ /* 0x000fe2000f8e0014 */
[----:B------:R-:W-:-:S03]  /*1eeb0*/  SHF.R.S32.HI R0, RZ, 0x1f, R3 ;  /* 0x0000001fff007819 */ /* 0x000fc60000011403 */
[----:B------:R-:W-:Y:S01]  /*1eec0*/  IMAD R45, R55, UR5, R45 ;  /* 0x00000005372d7c24 */ /* 0x000fe2000f8e022d */
[----:B------:R-:W-:Y:S01]  /*1eed0*/  ULDC.64 UR4, c[0x0][0xae0] ;  /* 0x0002b80000047ab9 */ /* 0x000fe20000000a00 */
[----:B------:R-:W-:Y:S02]  /*1eee0*/  IMAD.MOV R46, RZ, RZ, -R3 ;  /* 0x000000ffff2e7224 */ /* 0x000fe400078e0a03 */
[----:B------:R-:W-:Y:S01]  /*1eef0*/  IMAD R0, R0, UR4, RZ ;  /* 0x0000000400007c24 */ /* 0x000fe2000f8e02ff */
[----:B------:R-:W-:Y:S01]  /*1ef00*/  IADD3 R21, R21, R45, RZ ;  /* 0x0000002d15157210 */ /* 0x000fe20007ffe0ff */
[----:B------:R-:W-:Y:S02]  /*1ef10*/  IMAD R45, R53, R46, R47 ;  /* 0x0000002e352d7224 */ /* 0x000fe400078e022f */
[C---:B------:R-:W-:Y:S02]  /*1ef20*/  IMAD R47, R3.reuse, UR5, R0 ;  /* 0x00000005032f7c24 */ /* 0x040fe4000f8e0200 */
[----:B------:R-:W-:Y:S01]  /*1ef30*/  IMAD.WIDE.U32 R20, R3, UR4, R20 ;  /* 0x0000000403147c25 */ /* 0x000fe2000f8e0014 */
[----:B------:R-:W-:Y:S01]  /*1ef40*/  SHF.R.S32.HI R0, RZ, 0x1f, R45 ;  /* 0x0000001fff007819 */ /* 0x000fe2000001142d */
[----:B------:R-:W-:-:S02]  /*1ef50*/  ULDC.64 UR4, c[0x0][0xad8] ;  /* 0x0002b60000047ab9 */ /* 0x000fc40000000a00 */
[----:B------:R-:W-:Y:S02]  /*1ef60*/  IMAD R48, R86, 0x80, R22 ;  /* 0x0000008056307824 */ /* 0x000fe400078e0216 */
[----:B------:R-:W-:Y:S02]  /*1ef70*/  IMAD.IADD R21, R21, 0x1, R47 ;  /* 0x0000000115157824 */ /* 0x000fe400078e022f */
[----:B------:R-:W-:Y:S02]  /*1ef80*/  IMAD R46, R0, UR4, RZ ;  /* 0x00000004002e7c24 */ /* 0x000fe4000f8e02ff */
[C---:B------:R-:W-:Y:S02]  /*1ef90*/  VIADD R0, R48.reuse, 0x20 ;  /* 0x0000002030007836 */ /* 0x040fe40000000000 */
[C---:B------:R-:W-:Y:S02]  /*1efa0*/  IMAD R47, R45.reuse, UR5, R46 ;  /* 0x000000052d2f7c24 */ /* 0x040fe4000f8e022e */
[----:B------:R-:W-:Y:S01]  /*1efb0*/  IMAD.WIDE.U32 R20, R45, UR4, R20 ;  /* 0x000000042d147c25 */ /* 0x000fe2000f8e0014 */
[----:B------:R-:W-:Y:S01]  /*1efc0*/  ISETP.GE.AND P2, PT, R48, R57, PT ;  /* 0x000000393000720c */ /* 0x000fe20003f46270 */
[----:B------:R-:W-:-:S02]  /*1efd0*/  ULDC.64 UR4, c[0x0][0xa80] ;  /* 0x0002a00000047ab9 */ /* 0x000fc40000000a00 */
[----:B------:R-:W-:Y:S01]  /*1efe0*/  VIADD R3, R48, 0x40 ;  /* 0x0000004030037836 */ /* 0x000fe20000000000 */
[-C--:B------:R-:W-:Y:S01]  /*1eff0*/  ISETP.GE.AND P0, PT, R0, R57.reuse, PT ;  /* 0x000000390000720c */ /* 0x080fe20003f06270 */
[----:B------:R-:W-:Y:S01]  /*1f000*/  IMAD.IADD R21, R21, 0x1, R47 ;  /* 0x0000000115157824 */ /* 0x000fe200078e022f */
[----:B------:R-:W-:Y:S02]  /*1f010*/  LEA R45, P3, R20, UR4, 0x1 ;  /* 0x00000004142d7c11 */ /* 0x000fe4000f8608ff */
[----:B------:R-:W-:Y:S02]  /*1f020*/  IADD3 R0, R2, 0x34820, RZ ;  /* 0x0003482002007810 */ /* 0x000fe40007ffe0ff */
[----:B------:R-:W-:Y:S02]  /*1f030*/  ISETP.GE.AND P1, PT, R3, R57, PT ;  /* 0x000000390300720c */ /* 0x000fe40003f26270 */
[----:B------:R-:W-:Y:S02]  /*1f040*/  LEA.HI.X R3, R20, UR5, R21, 0x1, P3 ;  /* 0x0000000514037c11 */ /* 0x000fe400098f0c15 */
[----:B------:R-:W-:Y:S01]  /*1f050*/  PRMT R0, RZ, 0x654, R0 ;  /* 0x00000654ff007816 */ /* 0x000fe20000000000 */
[----:B0-----:R0:W1:Y:S03]  /*1f060*/  SHFL.IDX PT, R46, R45, RZ, 0x181f ;  /* 0x00181fff2d2e7589 */ /* 0x00106600000e0000 */
[----:B------:R0:W-:Y:S01]  /*1f070*/  SYNCS.ARRIVE.TRANS64.RED.A1T0 RZ, [R0+URZ], RZ ;  /* 0x000000ff00ff79a7 */ /* 0x0001e2000810043f */
[----:B------:R0:W2:Y:S01]  /*1f080*/  SHFL.IDX PT, R47, R3, RZ, 0x181f ;  /* 0x00181fff032f7589 */ /* 0x0000a200000e0000 */
[----:B------:R-:W-:Y:S05]  /*1f090*/  @P2 BRA `(.L_x_802) ;  /* 0x0000000000282947 */ /* 0x000fea0003800000 */
[----:B------:R-:W-:Y:S01]  /*1f0a0*/  ULDC UR4, c[0x0][0xac8] ;  /* 0x0002b20000047ab9 */ /* 0x000fe20000000800 */
[----:B------:R-:W-:Y:S01]  /*1f0b0*/  ULDC.64 UR6, c[0x0][0x208] ;  /* 0x0000820000067ab9 */ /* 0x000fe20000000a00 */
[----:B------:R-:W-:Y:S02]  /*1f0c0*/  ISETP.GE.AND P2, PT, R16, UR4, PT ;  /* 0x0000000410007c0c */ /* 0x000fe4000bf46270 */
[----:B------:R-:W-:-:S11]  /*1f0d0*/  ISETP.GE.AND P3, PT, R221, UR4, PT ;  /* 0x00000004dd007c0c */ /* 0x000fd6000bf66270 */
[CC--:B-1----:R-:W-:Y:S02]  /*1f0e0*/  @!P2 LEA R20, P4, R16.reuse, R46.reuse, 0x1 ;  /* 0x0000002e1014a211 */ /* 0x0c2fe400078808ff */
[C---:B------:R-:W-:Y:S02]  /*1f0f0*/  @!P3 LEA R46, P5, R221.reuse, R46, 0x1 ;  /* 0x0000002edd2eb211 */ /* 0x040fe400078a08ff */
[-C--:B--2---:R-:W-:Y:S02]  /*1f100*/  @!P2 LEA.HI.X R21, R16, R47.reuse, R17, 0x1, P4 ;  /* 0x0000002f1015a211 */ /* 0x084fe400020f0c11 */
[----:B------:R-:W-:-:S03]  /*1f110*/  @!P3 LEA.HI.X R47, R221, R47, R44, 0x1, P5 ;  /* 0x0000002fdd2fb211 */ /* 0x000fc600028f0c2c */
[----:B-----5:R3:W-:Y:S04]  /*1f120*/  @!P2 ST.E.128 desc[UR6][R20.64], R4 ;  /* 0x000000041400a985 */ /* 0x0207e8000c101d06 */
[----:B------:R3:W-:Y:S02]  /*1f130*/  @!P3 ST.E.128 desc[UR6][R46.64], R28 ;  /* 0x0000001c2e00b985 */ /* 0x0007e4000c101d06 */
.L_x_802:
[----:B------:R-:W-:Y:S05]  /*1f140*/  BSYNC B1 ;  /* 0x0000000000017941 */ /* 0x000fea0003800000 */
.L_x_801:
[----:B---3-5:R3:W4:Y:S01]  /*1f150*/  SHFL.IDX PT, R7, R3, 0x1, 0x181f ;  /* 0x00381f0003077f89 */ /* 0x02872200000e0000 */
[----:B------:R-:W-:Y:S03]  /*1f160*/  BSSY B1, `(.L_x_803) ;  /* 0x000000d000017945 */ /* 0x000fe60003800000 */
[----:B------:R3:W0:Y:S01]  /*1f170*/  SHFL.IDX PT, R6, R45, 0x1, 0x181f ;  /* 0x00381f002d067f89 */ /* 0x00062200000e0000 */
[----:B------:R-:W-:Y:S05]  /*1f180*/  @P0 BRA `(.L_x_804) ;  /* 0x0000000000280947 */ /* 0x000fea0003800000 */
[----:B------:R-:W-:Y:S01]  /*1f190*/  ULDC UR4, c[0x0][0xac8] ;  /* 0x0002b20000047ab9 */ /* 0x000fe20000000800 */
[----:B------:R-:W-:Y:S01]  /*1f1a0*/  ULDC.64 UR6, c[0x0][0x208] ;  /* 0x0000820000067ab9 */ /* 0x000fe20000000a00 */
[----:B------:R-:W-:Y:S02]  /*1f1b0*/  ISETP.GE.AND P3, PT, R16, UR4, PT ;  /* 0x0000000410007c0c */ /* 0x000fe4000bf66270 */
[----:B------:R-:W-:-:S11]  /*1f1c0*/  ISETP.GE.AND P4, PT, R221, UR4, PT ;  /* 0x00000004dd007c0c */ /* 0x000fd6000bf86270 */
[CC--:B0-----:R-:W-:Y:S02]  /*1f1d0*/  @!P3 LEA R4, P0, R16.reuse, R6.reuse, 0x1 ;  /* 0x000000061004b211 */ /* 0x0c1fe400078008ff */
[C---:B------:R-:W-:Y:S02]  /*1f1e0*/  @!P4 LEA R6, P2, R221.reuse, R6, 0x1 ;  /* 0x00000006dd06c211 */ /* 0x040fe400078408ff */
[-C--:B----4-:R-:W-:Y:S02]  /*1f1f0*/  @!P3 LEA.HI.X R5, R16, R7.reuse, R17, 0x1, P0 ;  /* 0x000000071005b211 */ /* 0x090fe400000f0c11 */
[----:B------:R-:W-:-:S03]  /*1f200*/  @!P4 LEA.HI.X R7, R221, R7, R44, 0x1, P2 ;  /* 0x00000007dd07c211 */ /* 0x000fc600010f0c2c */
[----:B------:R0:W-:Y:S04]  /*1f210*/  @!P3 ST.E.128 desc[UR6][R4.64], R8 ;  /* 0x000000080400b985 */ /* 0x0001e8000c101d06 */
[----:B------:R0:W-:Y:S02]  /*1f220*/  @!P4 ST.E.128 desc[UR6][R6.64], R32 ;  /* 0x000000200600c985 */ /* 0x0001e4000c101d06 */
.L_x_804:
[----:B------:R-:W-:Y:S05]  /*1f230*/  BSYNC B1 ;  /* 0x0000000000017941 */ /* 0x000fea0003800000 */
.L_x_803:
[----:B0---4-:R0:W4:Y:S01]  /*1f240*/  SHFL.IDX PT, R7, R3, 0x2, 0x181f ;  /* 0x00581f0003077f89 */ /* 0x01112200000e0000 */
        /* <DEDUP_REMOVED lines=13> */
.L_x_806:
[----:B------:R-:W-:Y:S05]  /*1f320*/  BSYNC B1 ;  /* 0x0000000000017941 */ /* 0x000fea0003800000 */
.L_x_805:
[----:B------:R-:W-:Y:S01]  /*1f330*/  VIADD R0, R48, 0x60 ;  /* 0x0000006030007836 */ /* 0x000fe20000000000 */
[----:B0--3--:R-:W0:Y:S04]  /*1f340*/  SHFL.IDX PT, R3, R3, 0x3, 0x181f ;  /* 0x00781f0003037f89 */ /* 0x009e2800000e0000 */
[----:B------:R-:W-:Y:S01]  /*1f350*/  ISETP.GE.AND P0, PT, R0, R57, PT ;  /* 0x000000390000720c */ /* 0x000fe20003f06270 */
[----:B------:R-:W3:-:S12]  /*1f360*/  SHFL.IDX PT, R45, R45, 0x3, 0x181f ;  /* 0x00781f002d2d7f89 */ /* 0x000ed800000e0000 */
[----:B------:R-:W-:Y:S05]  /*1f370*/  @P0 BRA `(.L_x_807) ;  /* 0x0000000c00400947 */ /* 0x000fea0003800000 */
[----:B------:R-:W-:Y:S01]  /*1f380*/  ULDC UR4, c[0x0][0xac8] ;  /* 0x0002b20000047ab9 */ /* 0x000fe20000000800 */
[----:B------:R-:W-:Y:S01]  /*1f390*/  ULDC.64 UR6, c[0x0][0x208] ;  /* 0x0000820000067ab9 */ /* 0x000fe20000000a00 */
[----:B------:R-:W-:-:S13]  /*1f3a0*/  ISETP.GE.AND P1, PT, R16, UR4, PT ;  /* 0x0000000410007c0c */ /* 0x000fda000bf26270 */
[----:B---3--:R-:W-:-:S04]  /*1f3b0*/  @!P1 LEA R4, P0, R16, R45, 0x1 ;  /* 0x0000002d10049211 */ /* 0x008fc800078008ff */
[----:B0-----:R-:W-:Y:S02]  /*1f3c0*/  @!P1 LEA.HI.X R5, R16, R3, R17, 0x1, P0 ;  /* 0x0000000310059211 */ /* 0x001fe400000f0c11 */
[----:B------:R-:W-:-:S03]  /*1f3d0*/  ISETP.GE.AND P0, PT, R221, UR4, PT ;  /* 0x00000004dd007c0c */ /* 0x000fc6000bf06270 */
[----:B------:R0:W-:Y:S10]  /*1f3e0*/  @!P1 ST.E.128 desc[UR6][R4.64], R24 ;  /* 0x0000001804009985 */ /* 0x0001f4000c101d06 */
[----:B------:R-:W-:Y:S05]  /*1f3f0*/  @P0 BRA `(.L_x_807) ;  /* 0x0000000c00200947 */ /* 0x000fea0003800000 */
[----:B0-----:R-:W-:Y:S01]  /*1f400*/  LEA R4, P0, R221, R45, 0x1 ;  /* 0x0000002ddd047211 */ /* 0x001fe200078008ff */
[----:B------:R-:W-:-:S03]  /*1f410*/  ULDC.64 UR4, c[0x0][0x208] ;  /* 0x0000820000047ab9 */ /* 0x000fc60000000a00 */
[----:B------:R-:W-:-:S05]  /*1f420*/  LEA.HI.X R5, R221, R3, R44, 0x1, P0 ;  /* 0x00000003dd057211 */ /* 0x000fca00000f0c2c */
[----:B------:R0:W-:Y:S01]  /*1f430*/  ST.E.128 desc[UR4][R4.64], R40 ;  /* 0x0000002804007985 */ /* 0x0001e2000c101d04 */
[----:B------:R-:W-:Y:S05]  /*1f440*/  BRA `(.L_x_807) ;  /* 0x0000000c000c7947 */ /* 0x000fea0003800000 */
.L_x_799:
[----:B------:R-:W-:Y:S01]  /*1f450*/  ULDC.64 UR4, c[0x0][0xc00] ;  /* 0x0003000000047ab9 */ /* 0x000fe20000000a00 */
[----:B------:R-:W0:Y:S01]  /*1f460*/  LDC R21, c[0x0][0xbe8] ;  /* 0x0002fa00ff157b82 */ /* 0x000e220000000800 */
[----:B------:R-:W-:Y:S01]  /*1f470*/  ISETP.NE.U32.AND P0, PT, RZ, UR4, PT ;  /* 0x00000004ff007c0c */ /* 0x000fe2000bf05070 */
[----:B------:R-:W-:Y:S01]  /*1f480*/  ULDC.64 UR6, c[0x0][0x208] ;  /* 0x0000820000067ab9 */ /* 0x000fe20000000a00 */
[----:B------:R-:W-:Y:S02]  /*1f490*/  IADD3 R4, P1, R74, UR4, RZ ;  /* 0x000000044a047c10 */ /* 0x000fe4000ff3e0ff */
[----:B------:R-:W-:Y:S02]  /*1f4a0*/  ISETP.NE.AND.EX P0, PT, RZ, UR5, PT, P0 ;  /* 0x00000005ff007c0c */ /* 0x000fe4000bf05300 */
[----:B------:R-:W-:Y:S01]  /*1f4b0*/  IADD3.X R5, R78, UR5, RZ, P1, !PT ;  /* 0x000000054e057c10 */ /* 0x000fe20008ffe4ff */
[----:B------:R-:W-:Y:S01]  /*1f4c0*/  ULDC.64 UR4, c[0x0][0xc08] ;  /* 0x0003020000047ab9 */ /* 0x000fe20000000a00 */
[----:B------:R-:W-:-:S02]  /*1f4d0*/  MOV R0, RZ ;  /* 0x000000ff00007202 */ /* 0x000fc40000000f00 */
[----:B------:R-:W-:-:S04]  /*1f4e0*/  ISETP.NE.U32.AND P1, PT, RZ, UR4, PT ;  /* 0x00000004ff007c0c */ /* 0x000fc8000bf25070 */
[----:B------:R-:W-:Y:S01]  /*1f4f0*/  ISETP.NE.AND.EX P1, PT, RZ, UR5, PT, P1 ;  /* 0x00000005ff007c0c */ /* 0x000fe2000bf25310 */
[----:B------:R-:W1:Y:S02]  /*1f500*/  S2R R24, SR_TID.X ;  /* 0x0000000000187919 */ /* 0x000e640000002100 */
[----:B------:R2:W5:Y:S10]  /*1f510*/  @P0 LDG.E R0, desc[UR6][R4.64] ;  /* 0x0000000604000981 */ /* 0x000574000c1e1900 */
[----:B------:R-:W-:Y:S01]  /*1f520*/  @P1 IADD3 R6, P2, R74, UR4, RZ ;  /* 0x000000044a061c10 */ /* 0x000fe2000ff5e0ff */
[----:B------:R-:W-:-:S02]  /*1f530*/  ULDC UR4, c[0x0][0xa88] ;  /* 0x0002a20000047ab9 */ /* 0x000fc40000000800 */
[----:B------:R-:W-:Y:S01]  /*1f540*/  IMAD.U32 R8, RZ, RZ, UR4 ;  /* 0x00000004ff087e24 */ /* 0x000fe2000f8e00ff */
[----:B------:R-:W-:Y:S02]  /*1f550*/  @P1 IADD3.X R7, R78, UR5, RZ, P2, !PT ;  /* 0x000000054e071c10 */ /* 0x000fe400097fe4ff */
[----:B0-----:R-:W-:-:S03]  /*1f560*/  ISETP.NE.AND P2, PT, R21, 0x1, PT ;  /* 0x000000011500780c */ /* 0x001fc60003f45270 */
[----:B------:R2:W5:Y:S10]  /*1f570*/  @P1 LDG.E R8, desc[UR6][R6.64] ;  /* 0x0000000606081981 */ /* 0x000574000c1e1900 */
[----:B------:R-:W0:Y:S01]  /*1f580*/  @P2 LDC R25, c[0x0][0xbec] ;  /* 0x0002fb00ff192b82 */ /* 0x000e220000000800 */
[----:B-1----:R-:W-:-:S05]  /*1f590*/  VIADD R24, R24, 0xffffff80 ;  /* 0xffffff8018187836 */ /* 0x002fca0000000000 */
[----:B------:R-:W-:Y:S01]  /*1f5a0*/  ISETP.GE.AND P3, PT, R24, 0x80, PT ;  /* 0x000000801800780c */ /* 0x000fe20003f66270 */
[----:B--2---:R-:W-:-:S12]  /*1f5b0*/  @P1 BRA `(.L_x_808) ;  /* 0x0000000000141947 */ /* 0x004fd80003800000 */
[----:B------:R-:W-:Y:S05]  /*1f5c0*/  @!P0 BRA `(.L_x_808) ;  /* 0x0000000000108947 */ /* 0x000fea0003800000 */
[----:B------:R-:W-:Y:S02]  /*1f5d0*/  ULDC.64 UR4, c[0x0][0x208] ;  /* 0x0000820000047ab9 */ /* 0x000fe40000000a00 */
[----:B------:R-:W2:Y:S04]  /*1f5e0*/  LDG.E R3, desc[UR4][R4.64] ;  /* 0x0000000404037981 */ /* 0x000ea8000c1e1900 */
[----:B-----5:R-:W2:Y:S02]  /*1f5f0*/  LDG.E R8, desc[UR4][R4.64+0x4] ;  /* 0x0000040404087981 */ /* 0x020ea4000c1e1900 */
[----:B--2---:R-:W-:-:S07]  /*1f600*/  IMAD.IADD R8, R8, 0x1, -R3 ;  /* 0x0000000108087824 */ /* 0x004fce00078e0a03 */
.L_x_808:
[----:B------:R-:W2:Y:S04]  /*1f610*/  LDL R20, [R1+0x58] ;  /* 0x0000580001147983 */ /* 0x000ea80000100800 */
[----:B------:R1:W5:Y:S01]  /*1f620*/  LDL R14, [R1+0x68] ;  /* 0x00006800010e7983 */ /* 0x0003620000100800 */
[----:B------:R-:W-:Y:S01]  /*1f630*/  BSSY B1, `(.L_x_809) ;  /* 0x000002f000017945 */ /* 0x000fe20003800000 */
[----:B------:R-:W-:Y:S02]  /*1f640*/  SEL R13, R82, RZ, !P0 ;  /* 0x000000ff520d7207 */ /* 0x000fe40004000000 */
[----:B------:R-:W-:Y:S02]  /*1f650*/  SEL R38, R38, RZ, !P0 ;  /* 0x000000ff26267207 */ /* 0x000fe40004000000 */
[----:B-----5:R-:W-:-:S02]  /*1f660*/  SHF.R.S32.HI R11, RZ, 0x1f, R0 ;  /* 0x0000001fff0b7819 */ /* 0x020fc40000011400 */
[----:B--2---:R-:W-:Y:S01]  /*1f670*/  SHF.R.S32.HI R10, RZ, 0x1f, R20 ;  /* 0x0000001fff0a7819 */ /* 0x004fe20000011414 */
[----:B-1----:R-:W-:Y:S06]  /*1f680*/  @P3 BRA `(.L_x_810) ;  /* 0x0000000000a43947 */ /* 0x002fec0003800000 */
[----:B------:R-:W1:Y:S01]  /*1f690*/  S2R R3, SR_TID.X ;  /* 0x0000000000037919 */ /* 0x000e620000002100 */
[----:B------:R-:W2:Y:S02]  /*1f6a0*/  LDC R12, c[0x0][0xbe8] ;  /* 0x0002fa00ff0c7b82 */ /* 0x000ea40000000800 */
[----:B--2---:R-:W-:Y:S01]  /*1f6b0*/  IMAD R4, R8, R12, RZ ;  /* 0x0000000c08047224 */ /* 0x004fe200078e02ff */
[----:B-1----:R-:W-:-:S05]  /*1f6c0*/  LEA R3, R14, R3, 0x7 ;  /* 0x000000030e037211 */ /* 0x002fca00078e38ff */
[----:B------:R-:W-:-:S05]  /*1f6d0*/  VIADD R9, R3, 0xffffff80 ;  /* 0xffffff8003097836 */ /* 0x000fca0000000000 */
[----:B------:R-:W-:-:S13]  /*1f6e0*/  ISETP.GE.AND P0, PT, R9, R4, PT ;  /* 0x000000040900720c */ /* 0x000fda0003f06270 */
[----:B------:R-:W-:Y:S05]  /*1f6f0*/  @P0 BRA `(.L_x_810) ;  /* 0x0000000000880947 */ /* 0x000fea0003800000 */
[----:B------:R-:W-:Y:S01]  /*1f700*/  ISETP.NE.AND P0, PT, R12, 0x1, PT ;  /* 0x000000010c00780c */ /* 0x000fe20003f05270 */
[----:B------:R-:W-:Y:S01]  /*1f710*/  ULDC.64 UR4, c[0x0][0xb90] ;  /* 0x0002e40000047ab9 */ /* 0x000fe20000000a00 */
[----:B------:R-:W-:Y:S01]  /*1f720*/  MOV R5, R11 ;  /* 0x0000000b00057202 */ /* 0x000fe20000000f00 */
[----:B------:R-:W-:Y:S01]  /*1f730*/  IMAD R7, R10, UR4, RZ ;  /* 0x000000040a077c24 */ /* 0x000fe2000f8e02ff */
[----:B------:R-:W-:Y:S01]  /*1f740*/  ULDC.64 UR6, c[0x0][0x208] ;  /* 0x0000820000067ab9 */ /* 0x000fe20000000a00 */
[----:B------:R-:W-:Y:S02]  /*1f750*/  IMAD.MOV.U32 R4, RZ, RZ, R0 ;  /* 0x000000ffff047224 */ /* 0x000fe400078e0000 */
[----:B------:R-:W-:Y:S02]  /*1f760*/  IMAD.MOV.U32 R3, RZ, RZ, R9 ;  /* 0x000000ffff037224 */ /* 0x000fe400078e0009 */
[----:B------:R-:W-:-:S04]  /*1f770*/  IMAD.WIDE.U32 R4, R20, UR4, R4 ;  /* 0x0000000414047c25 */ /* 0x000fc8000f8e0004 */
[----:B------:R-:W1:Y:S01]  /*1f780*/  @P0 LDC R6, c[0x0][0xbec] ;  /* 0x0002fb00ff060b82 */ /* 0x000e620000000800 */
[----:B------:R-:W-:Y:S01]  /*1f790*/  IMAD R7, R20, UR5, R7 ;  /* 0x0000000514077c24 */ /* 0x000fe2000f8e0207 */
[----:B------:R-:W-:-:S03]  /*1f7a0*/  ULDC.64 UR4, c[0x0][0xb98] ;  /* 0x0002e60000047ab9 */ /* 0x000fc60000000a00 */
[----:B------:R-:W-:-:S03]  /*1f7b0*/  IMAD.IADD R5, R5, 0x1, R7 ;  /* 0x0000000105057824 */ /* 0x000fc600078e0207 */
[----:B------:R-:W2:Y:S01]  /*1f7c0*/  @P0 LDC R15, c[0x0][0xbf0] ;  /* 0x0002fc00ff0f0b82 */ /* 0x000ea20000000800 */
[----:B------:R-:W-:-:S04]  /*1f7d0*/  IMAD.WIDE.U32 R4, R13, UR4, R4 ;  /* 0x000000040d047c25 */ /* 0x000fc8000f8e0004 */
[----:B-1----:R-:W-:-:S05]  /*1f7e0*/  @P0 IMAD.HI.U32 R6, R9, R6, RZ ;  /* 0x0000000609060227 */ /* 0x002fca00078e00ff */
[----:B--2---:R-:W-:Y:S01]  /*1f7f0*/  @P0 SHF.R.U32.HI R3, RZ, R15, R6 ;  /* 0x0000000fff030219 */ /* 0x004fe20000011606 */
[----:B------:R-:W-:-:S03]  /*1f800*/  IMAD R6, R38, UR4, RZ ;  /* 0x0000000426067c24 */ /* 0x000fc6000f8e02ff */
[----:B------:R-:W-:Y:S01]  /*1f810*/  IADD3 R4, P0, R3, R4, RZ ;  /* 0x0000000403047210 */ /* 0x000fe20007f1e0ff */
[----:B------:R-:W-:Y:S02]  /*1f820*/  IMAD.MOV R7, RZ, RZ, -R3 ;  /* 0x000000ffff077224 */ /* 0x000fe400078e0a03 */
[----:B------:R-:W-:Y:S01]  /*1f830*/  IMAD R6, R13, UR5, R6 ;  /* 0x000000050d067c24 */ /* 0x000fe2000f8e0206 */
[----:B------:R-:W-:Y:S01]  /*1f840*/  ULDC.64 UR4, c[0x0][0xb88] ;  /* 0x0002e20000047ab9 */ /* 0x000fe20000000a00 */
[----:B------:R-:W-:Y:S01]  /*1f850*/  IMAD R7, R12, R7, R9 ;  /* 0x000000070c077224 */ /* 0x000fe200078e0209 */
[----:B------:R-:W-:-:S04]  /*1f860*/  SHF.R.S32.HI R9, RZ, 0x1f, R3 ;  /* 0x0000001fff097819 */ /* 0x000fc80000011403 */
        /* <DEDUP_REMOVED lines=8> */
[----:B------:R-:W-:Y:S02]  /*1f8f0*/  LEA.HI.X R7, R4, UR5, R3, 0x2, P0 ;  /* 0x0000000504077c11 */ /* 0x000fe400080f1403 */
[----:B------:R-:W-:-:S05]  /*1f900*/  MOV R3, 0xff800000 ;  /* 0xff80000000037802 */ /* 0x000fca0000000f00 */
[----:B------:R1:W-:Y:S02]  /*1f910*/  STG.E desc[UR6][R6.64], R3 ;  /* 0x0000000306007986 */ /* 0x0003e4000c101906 */
.L_x_810:
[----:B------:R-:W-:Y:S05]  /*1f920*/  BSYNC B1 ;  /* 0x0000000000017941 */ /* 0x000fea0003800000 */
.L_x_809:
[----:B-1----:R-:W-:Y:S01]  /*1f930*/  SHF.R.S32.HI R6, RZ, 0x1f, R24 ;  /* 0x0000001fff067819 */ /* 0x002fe20000011418 */
[----:B------:R-:W1:Y:S01]  /*1f940*/  @P2 LDC R9, c[0x0][0xbf0] ;  /* 0x0002fc00ff092b82 */ /* 0x000e620000000800 */
[----:B------:R-:W-:Y:S02]  /*1f950*/  ULDC.64 UR4, c[0x0][0xaa0] ;  /* 0x0002a80000047ab9 */ /* 0x000fe40000000a00 */
[----:B------:R-:W-:Y:S01]  /*1f960*/  LEA.HI R6, R6, R24, RZ, 0x3 ;  /* 0x0000001806067211 */ /* 0x000fe200078f18ff */
[----:B------:R-:W-:Y:S02]  /*1f970*/  IMAD R3, R11, UR4, RZ ;  /* 0x000000040b037c24 */ /* 0x000fe4000f8e02ff */
[----:B------:R-:W-:Y:S01]  /*1f980*/  IMAD.WIDE.U32 R4, R0, UR4, RZ ;  /* 0x0000000400047c25 */ /* 0x000fe2000f8e00ff */
[----:B------:R-:W-:-:S03]  /*1f990*/  LOP3.LUT R6, R6, 0xfffffff8, RZ, 0xc0, !PT ;  /* 0xfffffff806067812 */ /* 0x000fc600078ec0ff */
[----:B------:R-:W-:Y:S01]  /*1f9a0*/  IMAD R3, R0, UR5, R3 ;  /* 0x0000000500037c24 */ /* 0x000fe2000f8e0203 */
[----:B------:R-:W-:Y:S01]  /*1f9b0*/  ULDC.64 UR4, c[0x0][0xae8] ;  /* 0x0002ba0000047ab9 */ /* 0x000fe20000000a00 */
[----:B------:R-:W-:Y:S02]  /*1f9c0*/  IMAD.IADD R6, R24, 0x1, -R6 ;  /* 0x0000000118067824 */ /* 0x000fe400078e0a06 */
[----:B------:R-:W-:Y:S02]  /*1f9d0*/  IMAD R0, R10, UR4, RZ ;  /* 0x000000040a007c24 */ /* 0x000fe4000f8e02ff */
[----:B------:R-:W-:Y:S02]  /*1f9e0*/  IMAD R6, R6, 0x20, R22 ;  /* 0x0000002006067824 */ /* 0x000fe400078e0216 */
[----:B------:R-:W-:Y:S02]  /*1f9f0*/  IMAD.IADD R5, R5, 0x1, R3 ;  /* 0x0000000105057824 */ /* 0x000fe400078e0203 */
[----:B------:R-:W-:Y:S01]  /*1fa00*/  IMAD R7, R20, UR5, R0 ;  /* 0x0000000514077c24 */ /* 0x000fe2000f8e0200 */
[----:B------:R-:W-:Y:S01]  /*1fa10*/  LEA R10, R14, R6, 0x7 ;  /* 0x000000060e0a7211 */ /* 0x000fe200078e38ff */
[----:B------:R-:W-:Y:S01]  /*1fa20*/  IMAD.WIDE.U32 R4, R20, UR4, R4 ;  /* 0x0000000414047c25 */ /* 0x000fe2000f8e0004 */
[----:B------:R-:W-:-:S03]  /*1fa30*/  ULDC.64 UR4, c[0x0][0xaf0] ;  /* 0x0002bc0000047ab9 */ /* 0x000fc60000000a00 */
[----:B0-----:R-:W-:-:S04]  /*1fa40*/  @P2 IMAD.HI.U32 R0, R10, R25, RZ ;  /* 0x000000190a002227 */ /* 0x001fc800078e00ff */
[----:B------:R-:W-:Y:S01]  /*1fa50*/  IMAD.MOV.U32 R3, RZ, RZ, R10 ;  /* 0x000000ffff037224 */ /* 0x000fe200078e000a */
[----:B-1----:R-:W-:Y:S01]  /*1fa60*/  @P2 SHF.R.U32.HI R3, RZ, R9, R0 ;  /* 0x00000009ff032219 */ /* 0x002fe20000011600 */
[----:B------:R-:W-:Y:S02]  /*1fa70*/  IMAD.IADD R5, R5, 0x1, R7 ;  /* 0x0000000105057824 */ /* 0x000fe400078e0207 */
[----:B------:R-:W-:Y:S01]  /*1fa80*/  IMAD R6, R38, UR4, RZ ;  /* 0x0000000426067c24 */ /* 0x000fe2000f8e02ff */
[--C-:B------:R-:W-:Y:S01]  /*1fa90*/  SHF.R.S32.HI R0, RZ, 0x1f, R3.reuse ;  /* 0x0000001fff007819 */ /* 0x100fe20000011403 */
[----:B------:R-:W-:Y:S02]  /*1faa0*/  IMAD.MOV R7, RZ, RZ, -R3 ;  /* 0x000000ffff077224 */ /* 0x000fe400078e0a03 */
[C---:B------:R-:W-:Y:S02]  /*1fab0*/  IMAD R9, R13.reuse, UR5, R6 ;  /* 0x000000050d097c24 */ /* 0x040fe4000f8e0206 */
[----:B------:R-:W-:Y:S01]  /*1fac0*/  IMAD.WIDE.U32 R4, R13, UR4, R4 ;  /* 0x000000040d047c25 */ /* 0x000fe2000f8e0004 */
[----:B------:R-:W-:-:S03]  /*1fad0*/  ULDC.64 UR4, c[0x0][0xae0] ;  /* 0x0002b80000047ab9 */ /* 0x000fc60000000a00 */
[----:B------:R-:W-:Y:S01]  /*1fae0*/  IMAD R7, R21, R7, R10 ;  /* 0x0000000715077224 */ /* 0x000fe200078e020a */
[----:B------:R-:W-:Y:S01]  /*1faf0*/  IADD3 R5, R5, R9, RZ ;  /* 0x0000000905057210 */ /* 0x000fe20007ffe0ff */
[----:B------:R-:W-:-:S03]  /*1fb00*/  IMAD R6, R0, UR4, RZ ;  /* 0x0000000400067c24 */ /* 0x000fc6000f8e02ff */
[----:B------:R-:W-:Y:S01]  /*1fb10*/  SHF.R.S32.HI R0, RZ, 0x1f, R7 ;  /* 0x0000001fff007819 */ /* 0x000fe20000011407 */
[C---:B------:R-:W-:Y:S02]  /*1fb20*/  IMAD R9, R3.reuse, UR5, R6 ;  /* 0x0000000503097c24 */ /* 0x040fe4000f8e0206 */
[----:B------:R-:W-:Y:S01]  /*1fb30*/  IMAD.WIDE.U32 R4, R3, UR4, R4 ;  /* 0x0000000403047c25 */ /* 0x000fe2000f8e0004 */
[----:B------:R-:W-:-:S03]  /*1fb40*/  ULDC.64 UR4, c[0x0][0xad8] ;  /* 0x0002b60000047ab9 */ /* 0x000fc60000000a00 */
[----:B------:R-:W-:Y:S02]  /*1fb50*/  IMAD R0, R0, UR4, RZ ;  /* 0x0000000400007c24 */ /* 0x000fe4000f8e02ff */
[----:B------:R-:W-:Y:S02]  /*1fb60*/  IMAD.IADD R5, R5, 0x1, R9 ;  /* 0x0000000105057824 */ /* 0x000fe400078e0209 */
[C---:B------:R-:W-:Y:S02]  /*1fb70*/  IMAD R3, R7.reuse, UR5, R0 ;  /* 0x0000000507037c24 */ /* 0x040fe4000f8e0200 */
[----:B------:R-:W-:Y:S01]  /*1fb80*/  IMAD.WIDE.U32 R4, R7, UR4, R4 ;  /* 0x0000000407047c25 */ /* 0x000fe2000f8e0004 */
[----:B------:R-:W-:-:S03]  /*1fb90*/  ULDC.64 UR4, c[0x0][0xa80] ;  /* 0x0002a00000047ab9 */ /* 0x000fc60000000a00 */
[----:B------:R-:W-:Y:S01]  /*1fba0*/  IMAD.IADD R5, R5, 0x1, R3 ;  /* 0x0000000105057824 */ /* 0x000fe200078e0203 */
[----:B------:R-:W-:Y:S01]  /*1fbb0*/  LEA R3, P0, R4, UR4, 0x1 ;  /* 0x0000000404037c11 */ /* 0x000fe2000f8008ff */
[----:B------:R-:W-:Y:S01]  /*1fbc0*/  UMOV UR4, 0xffffffff ;  /* 0xffffffff00047882 */ /* 0x000fe20000000000 */
[----:B------:R-:W-:Y:S02]  /*1fbd0*/  IMAD R6, R14, 0x80, R22 ;  /* 0x000000800e067824 */ /* 0x000fe400078e0216 */
[----:B------:R-:W-:Y:S01]  /*1fbe0*/  LEA.HI.X R4, R4, UR5, R5, 0x1, P0 ;  /* 0x0000000504047c11 */ /* 0x000fe200080f0c05 */
[----:B------:R-:W-:Y:S08]  /*1fbf0*/  BRA.DIV UR4, `(.L_x_811) ;  /* 0x0000007e04807947 */ /* 0x000ff0000b800000 */
[----:B------:R0:W1:Y:S04]  /*1fc00*/  SHFL.IDX PT, R0, R4, RZ, 0x181f ;  /* 0x00181fff04007589 */ /* 0x00006800000e0000 */
[----:B------:R0:W2:Y:S02]  /*1fc10*/  SHFL.IDX PT, R14, R3, RZ, 0x181f ;  /* 0x00181fff030e7589 */ /* 0x0000a400000e0000 */
.L_x_1000:
[----:B------:R-:W-:Y:S01]  /*1fc20*/  IMAD R8, R8, R21, RZ ;  /* 0x0000001508087224 */ /* 0x000fe200078e02ff */
[----:B------:R-:W-:Y:S04]  /*1fc30*/  BSSY B1, `(.L_x_812) ;  /* 0x000000d000017945 */ /* 0x000fe80003800000 */
[----:B------:R-:W-:-:S13]  /*1fc40*/  ISETP.GE.AND P0, PT, R6, R8, PT ;  /* 0x000000080600720c */ /* 0x000fda0003f06270 */
[----:B------:R-:W-:Y:S05]  /*1fc50*/  @P0 BRA `(.L_x_813) ;  /* 0x0000000000280947 */ /* 0x000fea0003800000 */
[----:B------:R-:W-:Y:S01]  /*1fc60*/  ULDC UR4, c[0x0][0xac8] ;  /* 0x0002b20000047ab9 */ /* 0x000fe20000000800 */
[----:B------:R-:W-:Y:S01]  /*1fc70*/  ULDC.64 UR6, c[0x0][0x208] ;  /* 0x0000820000067ab9 */ /* 0x000fe20000000a00 */
[----:B------:R-:W-:Y:S02]  /*1fc80*/  ISETP.GE.AND P2, PT, R16, UR4, PT ;  /* 0x0000000410007c0c */ /* 0x000fe4000bf46270 */
[----:B------:R-:W-:-:S11]  /*1fc90*/  ISETP.GE.AND P3, PT, R221, UR4, PT ;  /* 0x00000004dd007c0c */ /* 0x000fd6000bf66270 */
[CC--:B--2---:R-:W-:Y:S02]  /*1fca0*/  @!P2 LEA R10, P0, R16.reuse, R14.reuse, 0x1 ;  /* 0x0000000e100aa211 */ /* 0x0c4fe400078008ff */
[C---:B------:R-:W-:Y:S02]  /*1fcb0*/  @!P3 LEA R14, P1, R221.reuse, R14, 0x1 ;  /* 0x0000000edd0eb211 */ /* 0x040fe400078208ff */
[-C--:B-1----:R-:W-:Y:S02]  /*1fcc0*/  @!P2 LEA.HI.X R11, R16, R0.reuse, R17, 0x1, P0 ;  /* 0x00000000100ba211 */ /* 0x082fe400000f0c11 */
[----:B------:R-:W-:-:S03]  /*1fcd0*/  @!P3 LEA.HI.X R15, R221, R0, R44, 0x1, P1 ;  /* 0x00000000dd0fb211 */ /* 0x000fc600008f0c2c */
[----:B------:R3:W-:Y:S04]  /*1fce0*/  @!P2 ST.E.128 desc[UR6][R10.64], RZ ;  /* 0x000000ff0a00a985 */ /* 0x0007e8000c101d06 */
[----:B------:R3:W-:Y:S02]  /*1fcf0*/  @!P3 ST.E.128 desc[UR6][R14.64], RZ ;  /* 0x000000ff0e00b985 */ /* 0x0007e4000c101d06 */
.L_x_813:
[----:B------:R-:W-:Y:S05]  /*1fd00*/  BSYNC B1 ;  /* 0x0000000000017941 */ /* 0x000fea0003800000 */
.L_x_812:
[----:B------:R-:W-:-:S03]  /*1fd10*/  UMOV UR4, 0xffffffff ;  /* 0xffffffff00047882 */ /* 0x000fc60000000000 */
[----:B------:R-:W-:Y:S05]  /*1fd20*/  BRA.DIV UR4, `(.L_x_814) ;  /* 0x0000007e04687947 */ /* 0x000fea000b800000 */
[----:B-1----:R1:W4:Y:S04]  /*1fd30*/  SHFL.IDX PT, R0, R4, 0x1, 0x181f ;  /* 0x00381f0004007f89 */ /* 0x00232800000e0000 */
[----:B--23--:R1:W2:Y:S02]  /*1fd40*/  SHFL.IDX PT, R14, R3, 0x1, 0x181f ;  /* 0x00381f00030e7f89 */ /* 0x00c2a400000e0000 */
.L_x_1004:
[----:B------:R-:W-:Y:S01]  /*1fd50*/  IADD3 R5, R6, 0x20, RZ ;  /* 0x0000002006057810 */ /* 0x000fe20007ffe0ff */
[----:B------:R-:W-:Y:S03]  /*1fd60*/  BSSY B1, `(.L_x_815) ;  /* 0x000000d000017945 */ /* 0x000fe60003800000 */
        /* <DEDUP_REMOVED lines=8> */
[-C--:B----4-:R-:W-:Y:S02]  /*1fdf0*/  @!P2 LEA.HI.X R11, R16, R0.reuse, R17, 0x1, P0 ;  /* 0x00000000100ba211 */ /* 0x090fe400000f0c11 */
[----:B------:R-:W-:-:S03]  /*1fe00*/  @!P3 LEA.HI.X R15, R221, R0, R44, 0x1, P1 ;  /* 0x00000000dd0fb211 */ /* 0x000fc600008f0c2c */
[----:B------:R3:W-:Y:S04]  /*1fe10*/  @!P2 ST.E.128 desc[UR6][R10.64], RZ ;  /* 0x000000ff0a00a985 */ /* 0x0007e8000c101d06 */
[----:B------:R3:W-:Y:S02]  /*1fe20*/  @!P3 ST.E.128 desc[UR6][R14.64], RZ ;  /* 0x000000ff0e00b985 */ /* 0x0007e4000c101d06 */
.L_x_816:
[----:B------:R-:W-:Y:S05]  /*1fe30*/  BSYNC B1 ;  /* 0x0000000000017941 */ /* 0x000fea0003800000 */
.L_x_815:
[----:B------:R-:W-:-:S03]  /*1fe40*/  UMOV UR4, 0xffffffff ;  /* 0xffffffff00047882 */ /* 0x000fc60000000000 */
[----:B------:R-:W-:Y:S05]  /*1fe50*/  BRA.DIV UR4, `(.L_x_817) ;  /* 0x0000007e04647947 */ /* 0x000fea000b800000 */
[----:B----4-:R4:W0:Y:S04]  /*1fe60*/  SHFL.IDX PT, R0, R4, 0x2, 0x181f ;  /* 0x00581f0004007f89 */ /* 0x01082800000e0000 */
[----:B--23--:R4:W2:Y:S02]  /*1fe70*/  SHFL.IDX PT, R14, R3, 0x2, 0x181f ;  /* 0x00581f00030e7f89 */ /* 0x00c8a400000e0000 */
.L_x_1008:
[----:B------:R-:W-:Y:S01]  /*1fe80*/  VIADD R5, R6, 0x40 ;  /* 0x0000004006057836 */ /* 0x000fe20000000000 */
        /* <DEDUP_REMOVED lines=9> */
[-C--:B0-----:R-:W-:Y:S02]  /*1ff20*/  @!P2 LEA.HI.X R11, R16, R0.reuse, R17, 0x1, P0 ;  /* 0x00000000100ba211 */ /* 0x081fe400000f0c11 */
[----:B------:R-:W-:-:S03]  /*1ff30*/  @!P3 LEA.HI.X R15, R221, R0, R44, 0x1, P1 ;  /* 0x00000000dd0fb211 */ /* 0x000fc600008f0c2c */
[----:B------:R3:W-:Y:S04]  /*1ff40*/  @!P2 ST.E.128 desc[UR6][R10.64], RZ ;  /* 0x000000ff0a00a985 */ /* 0x0007e8000c101d06 */
[----:B------:R3:W-:Y:S02]  /*1ff50*/  @!P3 ST.E.128 desc[UR6][R14.64], RZ ;  /* 0x000000ff0e00b985 */ /* 0x0007e4000c101d06 */
.L_x_819:
[----:B------:R-:W-:Y:S05]  /*1ff60*/  BSYNC B1 ;  /* 0x0000000000017941 */ /* 0x000fea0003800000 */
.L_x_818:
[----:B------:R-:W-:-:S03]  /*1ff70*/  UMOV UR4, 0xffffffff ;  /* 0xffffffff00047882 */ /* 0x000fc60000000000 */
[----:B------:R-:W-:Y:S05]  /*1ff80*/  BRA.DIV UR4, `(.L_x_820) ;  /* 0x0000007e04607947 */ /* 0x000fea000b800000 */
[----:B0-----:R0:W0:Y:S04]  /*1ff90*/  SHFL.IDX PT, R0, R4, 0x3, 0x181f ;  /* 0x00781f0004007f89 */ /* 0x00102800000e0000 */
[----:B--23--:R2:W3:Y:S02]  /*1ffa0*/  SHFL.IDX PT, R14, R3, 0x3, 0x181f ;  /* 0x00781f00030e7f89 */ /* 0x00c4e400000e0000 */
.L_x_1012:
[----:B-12-4-:R-:W-:-:S05]  /*1ffb0*/  VIADD R3, R6, 0x60 ;  /* 0x0000006006037836 */ /* 0x016fca0000000000 */
[----:B------:R-:W-:-:S13]  /*1ffc0*/  ISETP.GE.AND P0, PT, R3, R8, PT ;  /* 0x000000080300720c */ /* 0x000fda0003f06270 */
[----:B------:R-:W-:Y:S05]  /*1ffd0*/  @P0 BRA `(.L_x_807) ;  /* 0x0000000000280947 */ /* 0x000fea0003800000 */
[----:B------:R-:W-:Y:S01]  /*1ffe0*/  ULDC UR4, c[0x0][0xac8] ;  /* 0x0002b20000047ab9 */ /* 0x000fe20000000800 */
[----:B------:R-:W-:Y:S01]  /*1fff0*/  ULDC.64 UR6, c[0x0][0x208] ;  /* 0x0000820000067ab9 */ /* 0x000fe20000000a00 */
[----:B------:R-:W-:Y:S02]  /*20000*/  ISETP.GE.AND P2, PT, R16, UR4, PT ;  /* 0x0000000410007c0c */ /* 0x000fe4000bf46270 */
[----:B------:R-:W-:-:S11]  /*20010*/  ISETP.GE.AND P3, PT, R221, UR4, PT ;  /* 0x00000004dd007c0c */ /* 0x000fd6000bf66270 */
[CC--:B0--3--:R-:W-:Y:S02]  /*20020*/  @!P2 LEA R4, P0, R16.reuse, R14.reuse, 0x1 ;  /* 0x0000000e1004a211 */ /* 0x0c9fe400078008ff */
[C---:B------:R-:W-:Y:S02]  /*20030*/  @!P3 LEA R14, P1, R221.reuse, R14, 0x1 ;  /* 0x0000000edd0eb211 */ /* 0x040fe400078208ff */
[-C--:B------:R-:W-:Y:S02]  /*20040*/  @!P2 LEA.HI.X R5, R16, R0.reuse, R17, 0x1, P0 ;  /* 0x000000001005a211 */ /* 0x080fe400000f0c11 */
[----:B------:R-:W-:-:S03]  /*20050*/  @!P3 LEA.HI.X R15, R221, R0, R44, 0x1, P1 ;  /* 0x00000000dd0fb211 */ /* 0x000fc600008f0c2c */
[----:B------:R1:W-:Y:S04]  /*20060*/  @!P2 ST.E.128 desc[UR6][R4.64], RZ ;  /* 0x000000ff0400a985 */ /* 0x0003e8000c101d06 */
[----:B------:R1:W-:Y:S02]  /*20070*/  @!P3 ST.E.128 desc[UR6][R14.64], RZ ;  /* 0x000000ff0e00b985 */ /* 0x0003e4000c101d06 */
.L_x_807:
[----:B------:R-:W-:Y:S05]  /*20080*/  BSYNC B0 ;  /* 0x0000000000007941 */ /* 0x000fea0003800000 */
.L_x_798:
[----:B------:R-:W-:Y:S02]  /*20090*/  ULDC UR4, c[0x0][0xc3c] ;  /* 0x00030f0000047ab9 */ /* 0x000fe40000000800 */
[----:B------:R-:W-:-:S13]  /*200a0*/  ISETP.GE.AND P0, PT, R127, UR4, PT ;  /* 0x000000047f007c0c */ /* 0x000fda000bf06270 */
[----:B------:R-:W-:Y:S05]  /*200b0*/  @!P0 BRA `(.L_x_821) ;  /* 0xfffffe10009c8947 */ /* 0x000fea000383ffff */
[----:B------:R-:W-:Y:S05]  /*200c0*/  BRA `(.L_x_603) ;  /* 0x00000070005c7947 */ /* 0x000fea0003800000 */
.L_x_601:
[----:B------:R-:W-:-:S08]  /*200d0*/  NOP ;  /* 0x0000000000007918 */ /* 0x000fd00000000000 */
[----:B--2---:R-:W0:-:S00]  /*200e0*/  USETMAXREG.DEALLOC.CTAPOOL 0x18 ;  /* 0x00000018000079c8 */ /* 0x004e0000080e0500 */
[----:B0-----:R-:W2:Y:S01]  /*200f0*/  LDL.LU R3, [R1+0x4] ;  /* 0x0000040001037983 */ /* 0x001ea20000300800 */
[----:B------:R-:W-:Y:S01]  /*20100*/  LOP3.LUT R2, R2, 0x3, RZ, 0xc0, !PT ;  /* 0x0000000302027812 */ /* 0x000fe200078ec0ff */
[----:B------:R-:W-:-:S05]  /*20110*/  IMAD.MOV.U32 R4, RZ, RZ, RZ ;  /* 0x000000ffff047224 */ /* 0x000fca00078e00ff */
[----:B------:R-:W0:Y:S02]  /*20120*/  SHFL.IDX PT, R2, R2, RZ, 0x1f ;  /* 0x00001fff02027589 */ /* 0x000e2400000e0000 */
[----:B0-----:R-:W-:Y:S02]  /*20130*/  ISETP.NE.AND P0, PT, R2, RZ, PT ;  /* 0x000000ff0200720c */ /* 0x001fe40003f05270 */
[----:B--2---:R-:W-:-:S11]  /*20140*/  LOP3.LUT R3, R3, 0xfffffffd, RZ, 0xc0, !PT ;  /* 0xfffffffd03037812 */ /* 0x004fd600078ec0ff */
[----:B------:R-:W-:-:S05]  /*20150*/  @P0 LOP3.LUT R3, R3, 0x2, RZ, 0xfc, !PT ;  /* 0x0000000203030812 */ /* 0x000fca00078efcff */
[----:B------:R0:W-:Y:S01]  /*20160*/  STL [R1+0x4], R3 ;  /* 0x0000040301007387 */ /* 0x0001e20000100800 */
        /* <DEDUP_REMOVED lines=8> */
.L_x_822:
[----:B------:R-:W-:Y:S01]  /*201f0*/  LOP3.LUT R5, R0, 0x1f, RZ, 0xc0, !PT ;  /* 0x0000001f00057812 */ /* 0x000fe200078ec0ff */
[----:B------:R-:W-:Y:S01]  /*20200*/  ULDC UR4, c[0x0][0xc3c] ;  /* 0x00030f0000047ab9 */ /* 0x000fe20000000800 */
[----:B------:R-:W-:Y:S01]  /*20210*/  ULDC.64 UR6, c[0x0][0x208] ;  /* 0x0000820000067ab9 */ /* 0x000fe20000000a00 */
[----:B------:R-:W-:Y:S01]  /*20220*/  ULDC UR5, c[0x0][0xc38] ;  /* 0x00030e0000057ab9 */ /* 0x000fe20000000800 */
[----:B------:R-:W-:-:S04]  /*20230*/  ISETP.NE.AND P0, PT, R5, 0x1f, PT ;  /* 0x0000001f0500780c */ /* 0x000fc80003f05270 */
[----:B------:R-:W-:-:S13]  /*20240*/  ISETP.GE.OR P1, PT, R5, UR4, !P0 ;  /* 0x0000000405007c0c */ /* 0x000fda000c726670 */
[----:B0-----:R-:W0:Y:S02]  /*20250*/  @!P1 LDC.64 R2, c[0x0][0xc80] ;  /* 0x00032000ff029b82 */ /* 0x001e240000000a00 */
[----:B0-----:R-:W-:-:S05]  /*20260*/  @!P1 IMAD.WIDE.U32 R2, R5, 0x4, R2 ;  /* 0x0000000405029825 */ /* 0x001fca00078e0002 */
[----:B------:R-:W2:Y:S01]  /*20270*/  @!P1 LDG.E R4, desc[UR6][R2.64] ;  /* 0x0000000602049981 */ /* 0x000ea2000c1e1900 */
[C---:B------:R-:W-:Y:S01]  /*20280*/  ISETP.NE.AND P1, PT, R5.reuse, RZ, PT ;  /* 0x000000ff0500720c */ /* 0x040fe20003f25270 */
[----:B------:R-:W0:Y:S01]  /*20290*/  S2UR UR6, SR_CTAID.X ;  /* 0x00000000000679c3 */ /* 0x000e220000002500 */
[C---:B------:R-:W-:Y:S01]  /*202a0*/  ISETP.GE.U32.AND P2, PT, R5.reuse, 0x2, PT ;  /* 0x000000020500780c */ /* 0x040fe20003f46070 */
[----:B------:R-:W-:Y:S01]  /*202b0*/  UMOV UR4, URZ ;  /* 0x0000003f00047c82 */ /* 0x000fe20008000000 */
[C---:B------:R-:W-:Y:S01]  /*202c0*/  ISETP.GE.U32.AND P3, PT, R5.reuse, 0x4, PT ;  /* 0x000000040500780c */ /* 0x040fe20003f66070 */
[----:B------:R-:W-:Y:S01]  /*202d0*/  IMAD.MOV.U32 R16, RZ, RZ, RZ ;  /* 0x000000ffff107224 */ /* 0x000fe200078e00ff */
[C---:B------:R-:W-:Y:S02]  /*202e0*/  ISETP.GE.U32.AND P4, PT, R5.reuse, 0x8, PT ;  /* 0x000000080500780c */ /* 0x040fe40003f86070 */
[----:B------:R-:W-:Y:S01]  /*202f0*/  ISETP.GE.U32.AND P5, PT, R5, 0x10, PT ;  /* 0x000000100500780c */ /* 0x000fe20003fa6070 */
[----:B--2---:R-:W1:Y:S02]  /*20300*/  SHFL.UP PT, R6, R4, 0x1, RZ ;  /* 0x0420000004067989 */ /* 0x004e6400000e00ff */
[----:B-1----:R-:W-:-:S04]  /*20310*/  SEL R7, R6, RZ, P1 ;  /* 0x000000ff06077207 */ /* 0x002fc80000800000 */
[----:B------:R-:W-:-:S05]  /*20320*/  IADD3 R7, R4, R7, RZ ;  /* 0x0000000704077210 */ /* 0x000fca0007ffe0ff */
        /* <DEDUP_REMOVED lines=10> */
[----:B-1----:R-:W-:-:S04]  /*203d0*/  SEL R2, R2, RZ, P5 ;  /* 0x000000ff02027207 */ /* 0x002fc80002800000 */
[----:B------:R-:W-:-:S05]  /*203e0*/  IADD3 R2, R7, R2, RZ ;  /* 0x0000000207027210 */ /* 0x000fca0007ffe0ff */
        /* <DEDUP_REMOVED lines=10> */
.L_x_828:
[----:B------:R-:W-:Y:S01]  /*20490*/  UIADD3 UR4, UR4, 0x1f, URZ ;  /* 0x0000001f04047890 */ /* 0x000fe2000fffe03f */
[----:B------:R-:W-:-:S05]  /*204a0*/  MOV R19, UR7 ;  /* 0x0000000700137c02 */ /* 0x000fca0008000f00 */
        /* <DEDUP_REMOVED lines=11> */
.L_x_827:
[----:B------:R-:W-:Y:S05]  /*20560*/  BSYNC B0 ;  /* 0x0000000000007941 */ /* 0x000fea0003800000 */
.L_x_826:
[----:B0----5:R-:W0:Y:S02]  /*20570*/  SHFL.UP PT, R2, R4, 0x1, RZ ;  /* 0x0420000004027989 */ /* 0x021e2400000e00ff */
        /* <DEDUP_REMOVED lines=14> */
[----:B------:R-:W0:Y:S02]  /*20660*/  SHFL.IDX PT, R3, R11, 0x1f, 0x1f ;  /* 0x03e01f000b037f89 */ /* 0x000e2400000e0000 */
[----:B0-----:R-:W-:-:S05]  /*20670*/  IMAD R3, R3, UR5, RZ ;  /* 0x0000000503037c24 */ /* 0x001fca000f8e02ff */
[----:B------:R-:W-:-:S04]  /*20680*/  IADD3 R6, R3, R6, RZ ;  /* 0x0000000603067210 */ /* 0x000fc80007ffe0ff */
[----:B------:R-:W-:-:S13]  /*20690*/  ISETP.GT.AND P6, PT, R6, UR6, PT ;  /* 0x0000000606007c0c */ /* 0x000fda000bfc4270 */
[----:B------:R-:W-:Y:S05]  /*206a0*/  @!P6 BRA `(.L_x_828) ;  /* 0xfffffffc0078e947 */ /* 0x000fea000383ffff */
[----:B------:R-:W-:-:S07]  /*206b0*/  IMAD.MOV.U32 R2, RZ, RZ, R11 ;  /* 0x000000ffff027224 */ /* 0x000fce00078e000b */
.L_x_824:
        /* <DEDUP_REMOVED lines=12> */
[----:B0-----:R-:W-:Y:S01]  /*20780*/  IADD3 R11, RZ, -R3, RZ ;  /* 0x80000003ff0b7210 */ /* 0x001fe20007ffe0ff */
[----:B------:R-:W-:Y:S06]  /*20790*/  @!P0 BRA `(.L_x_829) ;  /* 0x0000000000088947 */ /* 0x000fec0003800000 */
[----:B------:R-:W-:-:S05]  /*207a0*/  VIADD R9, R19, 0xffffffff ;  /* 0xffffffff13097836 */ /* 0x000fca0000000000 */
[----:B------:R0:W1:Y:S02]  /*207b0*/  SHFL.IDX PT, R16, R2, R9, 0x1f ;  /* 0x00001f0902107589 */ /* 0x00006400000e0000 */
.L_x_829:
[----:B-1----:R-:W-:Y:S02]  /*207c0*/  IMAD R16, R16, UR5, R7 ;  /* 0x0000000510107c24 */ /* 0x002fe4000f8e0207 */
[----:B------:R-:W-:Y:S02]  /*207d0*/  IMAD R7, R11, R6, RZ ;  /* 0x000000060b077224 */ /* 0x000fe400078e02ff */
[----:B0-----:R-:W-:Y:S01]  /*207e0*/  IMAD.MOV.U32 R2, RZ, RZ, RZ ;  /* 0x000000ffff027224 */ /* 0x001fe200078e00ff */
[----:B------:R-:W-:Y:S01]  /*207f0*/  IADD3 R17, -R16, UR6, RZ ;  /* 0x0000000610117c10 */ /* 0x000fe2000fffe1ff */
[----:B------:R-:W-:Y:S02]  /*20800*/  VIADD R19, R19, UR4 ;  /* 0x0000000413137c36 */ /* 0x000fe40008000000 */
[----:B------:R-:W-:Y:S01]  /*20810*/  IMAD.HI.U32 R2, R3, R7, R2 ;  /* 0x0000000703027227 */ /* 0x000fe200078e0002 */
[----:B------:R-:W-:Y:S02]  /*20820*/  IABS R7, R4 ;  /* 0x0000000400077213 */ /* 0x000fe40000000000 */
[----:B------:R-:W-:-:S03]  /*20830*/  IABS R3, R17 ;  /* 0x0000001100037213 */ /* 0x000fc60000000000 */
[----:B------:R-:W-:Y:S02]  /*20840*/  IMAD.MOV R7, RZ, RZ, -R7 ;  /* 0x000000ffff077224 */ /* 0x000fe400078e0a07 */
[----:B------:R-:W-:-:S04]  /*20850*/  IMAD.HI.U32 R2, R2, R3, RZ ;  /* 0x0000000302027227 */ /* 0x000fc800078e00ff */
[----:B------:R-:W-:-:S05]  /*20860*/  IMAD R3, R2, R7, R3 ;  /* 0x0000000702037224 */ /* 0x000fca00078e0203 */
[----:B------:R-:W-:-:S13]  /*20870*/  ISETP.GT.U32.AND P1, PT, R6, R3, PT ;  /* 0x000000030600720c */ /* 0x000fda0003f24070 */
[-C--:B------:R-:W-:Y:S01]  /*20880*/  @!P1 IADD3 R3, R3, -R6.reuse, RZ ;  /* 0x8000000603039210 */ /* 0x080fe20007ffe0ff */
        /* <DEDUP_REMOVED lines=8> */
[----:B------:R-:W-:Y:S01]  /*20910*/  IADD3 R3, -R2, RZ, RZ ;  /* 0x000000ff02037210 */ /* 0x000fe20007ffe1ff */
[----:B------:R-:W-:-:S04]  /*20920*/  IMAD.MOV.U32 R18, RZ, RZ, R2 ;  /* 0x000000ffff127224 */ /* 0x000fc800078e0002 */
[----:B------:R-:W-:Y:S01]  /*20930*/  IMAD R17, R4, R3, R17 ;  /* 0x0000000304117224 */ /* 0x000fe200078e0211 */
[----:B------:R-:W-:Y:S06]  /*20940*/  BRA `(.L_x_830) ;  /* 0x00000000000c7947 */ /* 0x000fec0003800000 */
.L_x_825:
[----:B------:R-:W-:Y:S01]  /*20950*/  IMAD.MOV.U32 R17, RZ, RZ, RZ ;  /* 0x000000ffff117224 */ /* 0x000fe200078e00ff */
[----:B------:R-:W-:Y:S01]  /*20960*/  MOV R16, UR6 ;  /* 0x0000000600107c02 */ /* 0x000fe20008000f00 */
[----:B------:R-:W-:-:S07]  /*20970*/  IMAD.MOV.U32 R18, RZ, RZ, RZ ;  /* 0x000000ffff127224 */ /* 0x000fce00078e00ff */
.L_x_830:
[----:B------:R-:W-:-:S13]  /*20980*/  ISETP.NE.AND P0, PT, R5, RZ, PT ;  /* 0x000000ff0500720c */ /* 0x000fda0003f05270 */
[----:B------:R-:W0:Y:S01]  /*20990*/  @!P0 S2R R3, SR_CgaCtaId ;  /* 0x0000000000038919 */ /* 0x000e220000008800 */
[----:B------:R-:W-:-:S04]  /*209a0*/  @!P0 MOV R2, 0x400 ;  /* 0x0000040000028802 */ /* 0x000fc80000000f00 */
[----:B0-----:R-:W-:-:S05]  /*209b0*/  @!P0 LEA R2, R3, R2, 0x18 ;  /* 0x0000000203028211 */ /* 0x001fca00078ec0ff */
[----:B------:R2:W-:Y:S01]  /*209c0*/  @!P0 STS.128 [R2+0x348d0], R16 ;  /* 0x0348d01002008388 */ /* 0x0005e20000000c00 */
[----:B------:R-:W-:Y:S06]  /*209d0*/  BAR.ARV 0x5, 0x180 ;  /* 0x0146000000007b1d */ /* 0x000fec0000002000 */
.L_x_823:
[----:B--2---:R-:W-:Y:S01]  /*209e0*/  IMAD.MOV.U32 R2, RZ, RZ, 0x1 ;  /* 0x00000001ff027424 */ /* 0x004fe200078e00ff */
[----:B------:R2:W-:Y:S01]  /*209f0*/  STL [R1+0x58], RZ ;  /* 0x000058ff01007387 */ /* 0x0005e20000100800 */
[----:B------:R-:W-:Y:S02]  /*20a00*/  ULDC UR4, c[0x0][0xc3c] ;  /* 0x00030f0000047ab9 */ /* 0x000fe40000000800 */
[----:B-1----:R-:W-:Y:S01]  /*20a10*/  ISETP.GE.AND P0, PT, R19, UR4, PT ;  /* 0x0000000413007c0c */ /* 0x002fe2000bf06270 */
[----:B------:R2:W-:Y:S04]  /*20a20*/  STL [R1+0x14], R2 ;  /* 0x0000140201007387 */ /* 0x0005e80000100800 */
[----:B------:R2:W-:Y:S08]  /*20a30*/  STL [R1+0xc], RZ ;  /* 0x00000cff01007387 */ /* 0x0005f00000100800 */
[----:B--2---:R-:W-:Y:S05]  /*20a40*/  @P0 BRA `(.L_x_831) ;  /* 0x0000006400140947 */ /* 0x004fea0003800000 */
[----:B------:R-:W1:Y:S01]  /*20a50*/  S2UR UR5, SR_CgaCtaId ;  /* 0x00000000000579c3 */ /* 0x000e620000008800 */
[C---:B------:R-:W-:Y:S01]  /*20a60*/  IMAD.SHL.U32 R2, R0.reuse, 0x8, RZ ;  /* 0x0000000800027824 */ /* 0x040fe200078e00ff */
[----:B------:R-:W-:Y:S01]  /*20a70*/  LOP3.LUT R5, R0, 0x7f, RZ, 0xc0, !PT ;  /* 0x0000007f00057812 */ /* 0x000fe200078ec0ff */
[----:B------:R-:W-:Y:S01]  /*20a80*/  UMOV UR4, 0x400 ;  /* 0x0000040000047882 */ /* 0x000fe20000000000 */
[----:B------:R-:W-:Y:S01]  /*20a90*/  BSSY B8, `(.L_x_831) ;  /* 0x0000640000087945 */ /* 0x000fe20003800000 */
[----:B------:R-:W-:Y:S01]  /*20aa0*/  ULDC.64 UR38, c[0x0][0x198] ;  /* 0x0000660000267ab9 */ /* 0x000fe20000000a00 */
[C---:B0-----:R-:W-:Y:S01]  /*20ab0*/  LOP3.LUT R3, R2.reuse, 0x1f8, RZ, 0xc0, !PT ;  /* 0x000001f802037812 */ /* 0x041fe200078ec0ff */
[----:B------:R-:W-:Y:S01]  /*20ac0*/  ULDC UR36, c[0x0][0xc] ;  /* 0x0000030000247ab9 */ /* 0x000fe20000000800 */
[----:B------:R-:W-:Y:S02]  /*20ad0*/  LOP3.LUT R2, R2, 0x38, RZ, 0xc0, !PT ;  /* 0x0000003802027812 */ /* 0x000fe400078ec0ff */
[----:B------:R-:W-:Y:S01]  /*20ae0*/  LOP3.LUT R4, R3, 0x38, R0, 0x78, !PT ;  /* 0x0000003803047812 */ /* 0x000fe200078e7800 */
[----:B------:R-:W-:Y:S01]  /*20af0*/  IMAD.SHL.U32 R0, R0, 0x10, RZ ;  /* 0x0000001000007824 */ /* 0x000fe200078e00ff */
[----:B------:R-:W-:-:S02]  /*20b00*/  SHF.L.U32 R3, R5, 0x3, RZ ;  /* 0x0000000305037819 */ /* 0x000fc400000006ff */
[----:B------:R-:W-:Y:S02]  /*20b10*/  SHF.R.U32.HI R5, RZ, 0x3, R5 ;  /* 0x00000003ff057819 */ /* 0x000fe40000011605 */
[----:B------:R-:W-:Y:S02]  /*20b20*/  LOP3.LUT R3, R4, 0x200, R3, 0xf8, !PT ;  /* 0x0000020004037812 */ /* 0x000fe400078ef803 */
[----:B------:R-:W-:Y:S02]  /*20b30*/  LOP3.LUT R0, R5, 0x70, R0, 0xf8, !PT ;  /* 0x0000007005007812 */ /* 0x000fe400078ef800 */
[----:B------:R-:W-:Y:S01]  /*20b40*/  MOV R0, 0x1 ;  /* 0x0000000100007802 */ /* 0x000fe20000000f00 */
[----:B-1----:R-:W-:-:S06]  /*20b50*/  ULEA UR4, UR5, UR4, 0x18 ;  /* 0x0000000405047291 */ /* 0x002fcc000f8ec03f */
[----:B------:R-:W-:-:S04]  /*20b60*/  IMAD.U32 R4, RZ, RZ, UR4 ;  /* 0x00000004ff047e24 */ /* 0x000fc8000f8e00ff */
[----:B------:R-:W-:Y:S01]  /*20b70*/  IMAD R3, R3, 0x2, R4 ;  /* 0x0000000203037824 */ /* 0x000fe200078e0204 */
[----:B------:R-:W-:Y:S04]  /*20b80*/  STL [R1+0x8], R4 ;  /* 0x0000080401007387 */ /* 0x000fe80000100800 */
[----:B------:R-:W-:Y:S04]  /*20b90*/  STL [R1+0x2c], R3 ;  /* 0x00002c0301007387 */ /* 0x000fe80000100800 */
[----:B------:R-:W-:Y:S04]  /*20ba0*/  STL [R1+0xc], RZ ;  /* 0x00000cff01007387 */ /* 0x000fe80000100800 */
[----:B------:R-:W-:Y:S04]  /*20bb0*/  STL [R1+0x14], R0 ;  /* 0x0000140001007387 */ /* 0x000fe80000100800 */
[----:B------:R-:W-:Y:S04]  /*20bc0*/  STL [R1+0x20], RZ ;  /* 0x000020ff01007387 */ /* 0x000fe80000100800 */
[----:B------:R0:W-:Y:S04]  /*20bd0*/  STL [R1+0x24], R0 ;  /* 0x0000240001007387 */ /* 0x0001e80000100800 */
[----:B------:R1:W-:Y:S01]  /*20be0*/  STL [R1+0x58], RZ ;  /* 0x000058ff01007387 */ /* 0x0003e20000100800 */
[----:B0-----:R-:W-:-:S07]  /*20bf0*/  LOP3.LUT R0, R2, 0x40, RZ, 0xfc, !PT ;  /* 0x0000004002007812 */ /* 0x001fce00078efcff */
.L_x_966:
[----:B0---4-:R-:W0:Y:S01]  /*20c00*/  LDC.64 R2, c[0x0][0xc88] ;  /* 0x00032200ff027b82 */ /* 0x011e220000000a00 */
[----:B------:R-:W-:Y:S01]  /*20c10*/  ULDC.64 UR4, c[0x0][0x208] ;  /* 0x0000820000047ab9 */ /* 0x000fe20000000a00 */
[----:B0-----:R-:W-:-:S05]  /*20c20*/  IMAD.WIDE R2, R19, 0x4, R2 ;  /* 0x0000000413027825 */ /* 0x001fca00078e0202 */
[----:B------:R-:W2:Y:S01]  /*20c30*/  LDG.E R15, desc[UR4][R2.64] ;  /* 0x00000004020f7981 */ /* 0x000ea2000c1e1900 */
[----:B------:R-:W-:Y:S05]  /*20c40*/  YIELD ;  /* 0x0000000000007946 */ /* 0x000fea0003800000 */
[----:B------:R-:W-:Y:S01]  /*20c50*/  ULDC.64 UR4, c[0x0][0xa28] ;  /* 0x00028a0000047ab9 */ /* 0x000fe20000000a00 */
[----:B-1----:R-:W-:Y:S01]  /*20c60*/  IMAD.MOV.U32 R0, RZ, RZ, RZ ;  /* 0x000000ffff007224 */ /* 0x002fe200078e00ff */
[----:B------:R-:W-:Y:S01]  /*20c70*/  ISETP.NE.U32.AND P0, PT, RZ, UR4, PT ;  /* 0x00000004ff007c0c */ /* 0x000fe2000bf05070 */
[----:B------:R-:W-:Y:S01]  /*20c80*/  ULDC.64 UR12, c[0x0][0x208] ;  /* 0x00008200000c7ab9 */ /* 0x000fe20000000a00 */
[----:B---3-5:R-:W-:Y:S01]  /*20c90*/  IMAD.MOV.U32 R8, RZ, RZ, RZ ;  /* 0x000000ffff087224 */ /* 0x028fe200078e00ff */
[----:B------:R-:W-:Y:S01]  /*20ca0*/  ULDC.64 UR10, c[0x0][0xa18] ;  /* 0x00028600000a7ab9 */ /* 0x000fe20000000a00 */
[----:B------:R-:W-:Y:S01]  /*20cb0*/  ISETP.NE.AND.EX P0, PT, RZ, UR5, PT, P0 ;  /* 0x00000005ff007c0c */ /* 0x000fe2000bf05300 */
[----:B------:R-:W-:Y:S01]  /*20cc0*/  ULDC.64 UR8, c[0x0][0xa10] ;  /* 0x0002840000087ab9 */ /* 0x000fe20000000a00 */
[----:B------:R-:W-:Y:S01]  /*20cd0*/  ULDC.64 UR6, c[0x0][0xa08] ;  /* 0x0002820000067ab9 */ /* 0x000fe20000000a00 */
[----:B--2---:R-:W-:Y:S01]  /*20ce0*/  SHF.R.S32.HI R4, RZ, 0x1f, R15 ;  /* 0x0000001fff047819 */ /* 0x004fe2000001140f */
[----:B------:R-:W-:-:S09]  /*20cf0*/  IMAD.SHL.U32 R14, R15, 0x4, RZ ;  /* 0x000000040f0e7824 */ /* 0x000fd200078e00ff */
[C---:B------:R-:W-:Y:S01]  /*20d00*/  @P0 LEA R2, P1, R15.reuse, UR4, 0x2 ;  /* 0x000000040f020c11 */ /* 0x040fe2000f8210ff */
[----:B------:R-:W-:Y:S03]  /*20d10*/  STL [R1+0x30], R15 ;  /* 0x0000300f01007387 */ /* 0x000fe60000100800 */
[C-C-:B------:R-:W-:Y:S01]  /*20d20*/  @P0 LEA.HI.X R3, R15.reuse, UR5, R4.reuse, 0x2, P1 ;  /* 0x000000050f030c11 */ /* 0x140fe200088f1404 */
[----:B------:R-:W-:Y:S01]  /*20d30*/  ULDC.64 UR4, c[0x0][0xa00] ;  /* 0x0002800000047ab9 */ /* 0x000fe20000000a00 */
[----:B------:R-:W-:Y:S01]  /*20d40*/  SHF.L.U64.HI R13, R15, 0x2, R4 ;  /* 0x000000020f0d7819 */ /* 0x000fe20000010204 */
[----:B------:R0:W-:Y:S01]  /*20d50*/  STL [R1+0x44], R4 ;  /* 0x0000440401007387 */ /* 0x0001e20000100800 */
[----:B------:R-:W-:-:S03]  /*20d60*/  ISETP.NE.U32.AND P2, PT, RZ, UR4, PT ;  /* 0x00000004ff007c0c */ /* 0x000fc6000bf45070 */
[----:B------:R2:W5:Y:S01]  /*20d70*/  @P0 LDG.E R0, desc[UR12][R2.64] ;  /* 0x0000000c02000981 */ /* 0x000562000c1e1900 */
[----:B------:R-:W-:Y:S02]  /*20d80*/  ISETP.NE.AND.EX P2, PT, RZ, UR5, PT, P2 ;  /* 0x00000005ff007c0c */ /* 0x000fe4000bf45320 */
[----:B------:R-:W-:Y:S02]  /*20d90*/  CS2R R10, SRZ ;  /* 0x00000000000a7805 */ /* 0x000fe4000001ff00 */
[----:B------:R-:W-:Y:S01]  /*20da0*/  ISETP.NE.U32.AND P3, PT, RZ, UR10, PT ;  /* 0x0000000aff007c0c */ /* 0x000fe2000bf65070 */
[----:B------:R-:W-:Y:S01]  /*20db0*/  STL [R1], R14 ;  /* 0x0000000e01007387 */ /* 0x000fe20000100800 */
[----:B------:R-:W-:Y:S02]  /*20dc0*/  ISETP.NE.U32.AND P0, PT, RZ, UR6, PT ;  /* 0x00000006ff007c0c */ /* 0x000fe4000bf05070 */
[----:B------:R-:W-:Y:S01]  /*20dd0*/  ISETP.NE.AND.EX P3, PT, RZ, UR11, PT, P3 ;  /* 0x0000000bff007c0c */ /* 0x000fe2000bf65330 */
[----:B------:R-:W-:Y:S01]  /*20de0*/  STL [R1+0x28], R13 ;  /* 0x0000280d01007387 */ /* 0x000fe20000100800 */
[----:B------:R-:W-:-:S02]  /*20df0*/  ISETP.NE.U32.AND P1, PT, RZ, UR8, PT ;  /* 0x00000008ff007c0c */ /* 0x000fc4000bf25070 */
[C---:B--2---:R-:W-:Y:S02]  /*20e00*/  IADD3 R2, P4, R14.reuse, UR4, RZ ;  /* 0x000000040e027c10 */ /* 0x044fe4000ff9e0ff */
[----:B------:R-:W-:Y:S02]  /*20e10*/  ISETP.NE.AND.EX P0, PT, RZ, UR7, PT, P0 ;  /* 0x00000007ff007c0c */ /* 0x000fe4000bf05300 */
[C---:B------:R-:W-:Y:S02]  /*20e20*/  IADD3.X R3, R13.reuse, UR5, RZ, P4, !PT ;  /* 0x000000050d037c10 */ /* 0x040fe4000a7fe4ff */
[C---:B0-----:R-:W-:Y:S02]  /*20e30*/  IADD3 R4, P4, R14.reuse, UR8, RZ ;  /* 0x000000080e047c10 */ /* 0x041fe4000ff9e0ff */
[----:B------:R-:W-:Y:S01]  /*20e40*/  ISETP.NE.AND.EX P1, PT, RZ, UR9, PT, P1 ;  /* 0x00000009ff007c0c */ /* 0x000fe2000bf25310 */
[----:B------:R-:W2:Y:S01]  /*20e50*/  @P2 LDG.E R8, desc[UR12][R2.64] ;  /* 0x0000000c02082981 */ /* 0x000ea2000c1e1900 */
[----:B------:R-:W-:Y:S01]  /*20e60*/  IADD3.X R5, R13, UR9, RZ, P4, !PT ;  /* 0x000000090d057c10 */ /* 0x000fe2000a7fe4ff */
[----:B------:R-:W-:Y:S01]  /*20e70*/  ULDC UR4, c[0x0][0x288] ;  /* 0x0000a20000047ab9 */ /* 0x000fe20000000800 */
[----:B------:R-:W-:-:S02]  /*20e80*/  IADD3 R6, P5, R14, UR6, RZ ;  /* 0x000000060e067c10 */ /* 0x000fc4000ffbe0ff */
[----:B------:R-:W-:Y:S01]  /*20e90*/  MOV R12, UR4 ;  /* 0x00000004000c7c02 */ /* 0x000fe20008000f00 */
[----:B------:R-:W-:Y:S01]  /*20ea0*/  ULDC.64 UR4, c[0x0][0x418] ;  /* 0x0001060000047ab9 */ /* 0x000fe20000000a00 */
[----:B------:R-:W-:Y:S01]  /*20eb0*/  IADD3.X R7, R13, UR7, RZ, P5, !PT ;  /* 0x000000070d077c10 */ /* 0x000fe2000affe4ff */
[----:B--2---:R0:W-:Y:S01]  /*20ec0*/  STL [R1+0x40], R8 ;  /* 0x0000400801007387 */ /* 0x0041e20000100800 */
[----:B------:R-:W-:-:S03]  /*20ed0*/  UISETP.NE.U32.AND UP0, UPT, UR4, URZ, UPT ;  /* 0x0000003f0400728c */ /* 0x000fc6000bf05070 */
[----:B------:R-:W-:Y:S01]  /*20ee0*/  ULDC UR4, c[0x0][0x424] ;  /* 0x0001090000047ab9 */ /* 0x000fe20000000800 */
[----:B------:R-:W5:Y:S04]  /*20ef0*/  @P0 LDG.E R11, desc[UR12][R6.64] ;  /* 0x0000000c060b0981 */ /* 0x000f68000c1e1900 */
[----:B------:R-:W5:Y:S01]  /*20f00*/  @P1 LDG.E R10, desc[UR12][R4.64] ;  /* 0x0000000c040a1981 */ /* 0x000f62000c1e1900 */
[----:B0-----:R-:W-:-:S04]  /*20f10*/  @P3 IADD3 R8, P4, R14, UR10, RZ ;  /* 0x0000000a0e083c10 */ /* 0x001fc8000ff9e0ff */
[----:B------:R-:W-:-:S05]  /*20f20*/  @P3 IADD3.X R9, R13, UR11, RZ, P4, !PT ;  /* 0x0000000b0d093c10 */ /* 0x000fca000a7fe4ff */
[----:B------:R0:W2:Y:S01]  /*20f30*/  @P3 LDG.E R12, desc[UR12][R8.64] ;  /* 0x0000000c080c3981 */ /* 0x0000a2000c1e1900 */
[----:B------:R-:W-:-:S03]  /*20f40*/  UISETP.NE.AND.EX UP0, UPT, UR5, URZ, UPT, UP0 ;  /* 0x0000003f0500728c */ /* 0x000fc6000bf05300 */
[----:B------:R-:W-:Y:S01]  /*20f50*/  ULDC UR5, c[0x0][0x2f0] ;  /* 0x0000bc0000057ab9 */ /* 0x000fe20000000800 */
[----:B------:R-:W-:-:S04]  /*20f60*/  USEL UR4, UR4, 0x1, UP0 ;  /* 0x0000000104047887 */ /* 0x000fc80008000000 */
[----:B------:R-:W-:-:S03]  /*20f70*/  UIMAD UR4, UR4, UR5, URZ ;  /* 0x00000005040472a4 */ /* 0x000fc6000f8e023f */
[----:B------:R-:W-:Y:S02]  /*20f80*/  ULDC UR5, c[0x0][0x348] ;  /* 0x0000d20000057ab9 */ /* 0x000fe40000000800 */
[----:B0-----:R-:W-:Y:S02]  /*20f90*/  IMAD.U32 R9, RZ, RZ, UR5 ;  /* 0x00000005ff097e24 */ /* 0x001fe4000f8e00ff */
[----:B------:R-:W-:Y:S01]  /*20fa0*/  IMAD.U32 R8, RZ, RZ, UR4 ;  /* 0x00000004ff087e24 */ /* 0x000fe2000f8e00ff */
[----:B--2---:R0:W-:Y:S01]  /*20fb0*/  STL [R1+0x54], R12 ;  /* 0x0000540c01007387 */ /* 0x0041e20000100800 */
[----:B------:R-:W-:Y:S05]  /*20fc0*/  @P3 BRA `(.L_x_832) ;  /* 0x0000000000183947 */ /* 0x000fea0003800000 */
[----:B------:R-:W-:Y:S05]  /*20fd0*/  @!P2 BRA `(.L_x_832) ;  /* 0x000000000014a947 */ /* 0x000fea0003800000 */
[----:B------:R-:W-:Y:S02]  /*20fe0*/  ULDC.64 UR4, c[0x0][0x208] ;  /* 0x0000820000047ab9 */ /* 0x000fe40000000a00 */
[----:B0-----:R-:W2:Y:S04]  /*20ff0*/  LDG.E R12, desc[UR4][R2.64] ;  /* 0x00000004020c7981 */ /* 0x001ea8000c1e1900 */
[----:B------:R-:W2:Y:S02]  /*21000*/  LDG.E R2, desc[UR4][R2.64+0x4] ;  /* 0x0000040402027981 */ /* 0x000ea4000c1e1900 */
[----:B--2---:R-:W-:-:S05]  /*21010*/  IMAD.IADD R2, R2, 0x1, -R12 ;  /* 0x0000000102027824 */ /* 0x004fca00078e0a0c */
[----:B------:R2:W-:Y:S02]  /*21020*/  STL [R1+0x54], R2 ;  /* 0x0000540201007387 */ /* 0x0005e40000100800 */
.L_x_832:
[----:B0-----:R-:W-:Y:S01]  /*21030*/  IMAD.MOV.U32 R12, RZ, RZ, R15 ;  /* 0x000000ffff0c7224 */ /* 0x001fe200078e000f */
[----:B--2--5:R-:W-:Y:S01]  /*21040*/  IADD3 R2, R11, R0, RZ ;  /* 0x000000000b027210 */ /* 0x024fe20007ffe0ff */
[----:B------:R-:W-:Y:S02]  /*21050*/  ULDC.64 UR4, c[0x0][0xa20] ;  /* 0x0002880000047ab9 */ /* 0x000fe40000000a00 */
[----:B------:R-:W-:Y:S01]  /*21060*/  ISETP.NE.U32.AND P2, PT, RZ, UR4, PT ;  /* 0x00000004ff007c0c */ /* 0x000fe2000bf45070 */
[----:B------:R0:W-:Y:S03]  /*21070*/  STL [R1+0x10], R12 ;  /* 0x0000100c01007387 */ /* 0x0001e60000100800 */
[----:B------:R-:W-:Y:S01]  /*21080*/  ISETP.NE.AND.EX P2, PT, RZ, UR5, PT, P2 ;  /* 0x00000005ff007c0c */ /* 0x000fe2000bf45320 */
[----:B------:R0:W-:-:S12]  /*21090*/  STL [R1+0x1c], R2 ;  /* 0x00001c0201007387 */ /* 0x0001d80000100800 */
[----:B0-----:R-:W-:Y:S05]  /*210a0*/  @!P2 BRA `(.L_x_833) ;  /* 0x000000000014a947 */ /* 0x001fea0003800000 */
[----:B------:R-:W-:Y:S01]  /*210b0*/  IADD3 R2, P0, R14, UR4, RZ ;  /* 0x000000040e027c10 */ /* 0x000fe2000ff1e0ff */
[----:B------:R-:W-:-:S03]  /*210c0*/  ULDC.64 UR6, c[0x0][0x208] ;  /* 0x0000820000067ab9 */ /* 0x000fc60000000a00 */
[----:B------:R-:W-:-:S05]  /*210d0*/  IADD3.X R3, R13, UR5, RZ, P0, !PT ;  /* 0x000000050d037c10 */ /* 0x000fca00087fe4ff */
[----:B------:R0:W5:Y:S01]  /*210e0*/  LDG.E R8, desc[UR6][R2.64] ;  /* 0x0000000602087981 */ /* 0x000162000c1e1900 */
[----:B------:R-:W-:Y:S05]  /*210f0*/  BRA `(.L_x_834) ;  /* 0x0000000000147947 */ /* 0x000fea0003800000 */
.L_x_833:
[----:B------:R-:W-:Y:S05]  /*21100*/  @!P0 BRA `(.L_x_834) ;  /* 0x0000000000108947 */ /* 0x000fea0003800000 */
[----:B------:R-:W-:Y:S02]  /*21110*/  ULDC.64 UR4, c[0x0][0x208] ;  /* 0x0000820000047ab9 */ /* 0x000fe40000000a00 */
[----:B------:R-:W2:Y:S04]  /*21120*/  LDG.E R8, desc[UR4][R6.64] ;  /* 0x0000000406087981 */ /* 0x000ea8000c1e1900 */
[----:B------:R-:W2:Y:S02]  /*21130*/  LDG.E R6, desc[UR4][R6.64+0x4] ;  /* 0x0000040406067981 */ /* 0x000ea4000c1e1900 */
[----:B--2---:R-:W-:-:S07]  /*21140*/  IMAD.IADD R8, R6, 0x1, -R8 ;  /* 0x0000000106087824 */ /* 0x004fce00078e0a08 */
.L_x_834:
[----:B------:R-:W-:Y:S01]  /*21150*/  ULDC.64 UR4, c[0x0][0x208] ;  /* 0x0000820000047ab9 */ /* 0x000fe20000000a00 */
[----:B-----5:R-:W-:Y:S01]  /*21160*/  IMAD.IADD R0, R8, 0x1, -R0 ;  /* 0x0000000108007824 */ /* 0x020fe200078e0a00 */
[----:B0-----:R-:W2:Y:S04]  /*21170*/  @P1 LDG.E R2, desc[UR4][R4.64] ;  /* 0x0000000404021981 */ /* 0x001ea8000c1e1900 */
[----:B------:R-:W2:Y:S01]  /*21180*/  @P1 LDG.E R4, desc[UR4][R4.64+0x4] ;  /* 0x0000040404041981 */ /* 0x000ea2000c1e1900 */
[----:B------:R-:W-:Y:S01]  /*21190*/  BSSY B0, `(.L_x_835) ;  /* 0x000012d000007945 */ /* 0x000fe20003800000 */
[----:B--2---:R-:W-:-:S05]  /*211a0*/  @P1 IADD3 R9, -R2, R4, RZ ;  /* 0x0000000402091210 */ /* 0x004fca0007ffe1ff */
[----:B------:R-:W-:-:S04]  /*211b0*/  IMAD.IADD R3, R0, 0x1, R9 ;  /* 0x0000000100037824 */ /* 0x000fc800078e0209 */
[----:B------:R-:W-:Y:S01]  /*211c0*/  VIADD R2, R3, 0xaf ;  /* 0x000000af03027836 */ /* 0x000fe20000000000 */
[----:B------:R0:W-:Y:S03]  /*211d0*/  STL [R1+0x50], R3 ;  /* 0x0000500301007387 */ /* 0x0001e60000100800 */
[----:B------:R-:W-:-:S05]  /*211e0*/  IMAD.HI R2, R2, 0x2e8ba2e9, RZ ;  /* 0x2e8ba2e902027827 */ /* 0x000fca00078e02ff */
[----:B0-----:R-:W-:-:S04]  /*211f0*/  SHF.R.U32.HI R3, RZ, 0x1f, R2 ;  /* 0x0000001fff037819 */ /* 0x001fc80000011602 */
[----:B------:R-:W-:-:S05]  /*21200*/  LEA.HI.SX32 R4, R2, R3, 0x1b ;  /* 0x0000000302047211 */ /* 0x000fca00078fdaff */
[--C-:B------:R-:W-:Y:S01]  /*21210*/  IMAD R2, R4, 0xb0, -R0.reuse ;  /* 0x000000b004027824 */ /* 0x100fe200078e0a00 */
[----:B------:R0:W-:Y:S01]  /*21220*/  STL [R1+0x38], R4 ;  /* 0x0000380401007387 */ /* 0x0001e20000100800 */
[----:B------:R-:W-:-:S03]  /*21230*/  IMAD.MOV R0, RZ, RZ, -R0 ;  /* 0x000000ffff007224 */ /* 0x000fc600078e0a00 */
[----:B------:R-:W-:Y:S02]  /*21240*/  VIMNMX R9, R2, R9, PT ;  /* 0x0000000902097248 */ /* 0x000fe40003fe0100 */
[----:B------:R-:W-:-:S04]  /*21250*/  VIMNMX R0, RZ, R0, !PT ;  /* 0x00000000ff007248 */ /* 0x000fc80007fe0100 */
[----:B------:R-:W-:Y:S01]  /*21260*/  ISETP.GT.AND P0, PT, R9, R0, PT ;  /* 0x000000000900720c */ /* 0x000fe20003f04270 */
[----:B0-----:R-:W-:-:S12]  /*21270*/  IMAD.WIDE.U32 R4, R0, -0x45d1745d, RZ ;  /* 0xba2e8ba300047825 */ /* 0x001fd800078e00ff */
[----:B------:R-:W-:Y:S02]  /*21280*/  @P0 IADD3 R2, R9, 0xaf, RZ ;  /* 0x000000af09020810 */ /* 0x000fe40007ffe0ff */
[----:B------:R-:W-:-:S03]  /*21290*/  SHF.R.U32.HI R9, RZ, 0x7, R5 ;  /* 0x00000007ff097819 */ /* 0x000fc60000011605 */
[----:B------:R-:W-:-:S04]  /*212a0*/  @P0 IMAD.HI R0, R2, 0x2e8ba2e9, RZ ;  /* 0x2e8ba2e902000827 */ /* 0x000fc800078e02ff */
[----:B------:R-:W-:Y:S01]  /*212b0*/  IMAD.MOV.U32 R6, RZ, RZ, R9 ;  /* 0x000000ffff067224 */ /* 0x000fe200078e0009 */
[----:B------:R-:W-:-:S04]  /*212c0*/  @P0 SHF.R.U32.HI R2, RZ, 0x1f, R0 ;  /* 0x0000001fff020819 */ /* 0x000fc80000011600 */
[----:B------:R-:W-:Y:S02]  /*212d0*/  @P0 LEA.HI.SX32 R6, R0, R2, 0x1b ;  /* 0x0000000200060211 */ /* 0x000fe400078fdaff */
[----:B------:R-:W-:Y:S02]  /*212e0*/  PLOP3.LUT P0, PT, PT, PT, PT, 0x80, 0x0 ;  /* 0x000000000000781c */ /* 0x000fe40003f0f070 */
[----:B------:R-:W-:-:S13]  /*212f0*/  ISETP.GT.AND P2, PT, R6, R9, PT ;  /* 0x000000090600720c */ /* 0x000fda0003f44270 */
[----:B------:R-:W-:Y:S05]  /*21300*/  @!P2 BRA `(.L_x_836) ;  /* 0x000000100054a947 */ /* 0x000fea0003800000 */
[----:B------:R-:W-:Y:S01]  /*21310*/  UMOV UR4, 0xffffffff ;  /* 0xffffffff00047882 */ /* 0x000fe20000000000 */
[----:B------:R-:W-:Y:S02]  /*21320*/  SEL R0, R12, RZ, !P1 ;  /* 0x000000ff0c007207 */ /* 0x000fe40004800000 */
[----:B------:R-:W-:Y:S05]  /*21330*/  BRA.DIV UR4, `(.L_x_837) ;  /* 0x0000006a04bc7947 */ /* 0x000fea000b800000 */
[----:B------:R-:W0:Y:S02]  /*21340*/  S2R R2, SR_TID.X ;  /* 0x0000000000027919 */ /* 0x000e240000002100 */
[----:B0-----:R-:W-:-:S04]  /*21350*/  SHF.R.U32.HI R2, RZ, 0x5, R2 ;  /* 0x00000005ff027819 */ /* 0x001fc80000011602 */
[----:B------:R-:W-:-:S05]  /*21360*/  LOP3.LUT R2, R2, 0x3, RZ, 0xc0, !PT ;  /* 0x0000000302027812 */ /* 0x000fca00078ec0ff */
[----:B------:R0:W2:Y:S02]  /*21370*/  SHFL.IDX PT, R14, R2, RZ, 0x1f ;  /* 0x00001fff020e7589 */ /* 0x0000a400000e0000 */
.L_x_1015:
[----:B--2---:R-:W-:Y:S02]  /*21380*/  ISETP.NE.AND P0, PT, R14, RZ, PT ;  /* 0x000000ff0e00720c */ /* 0x004fe40003f05270 */
[----:B------:R-:W-:-:S11]  /*21390*/  PLOP3.LUT P6, PT, PT, PT, PT, 0x8, 0x0 ;  /* 0x000000000000781c */ /* 0x000fd60003fce170 */
[----:B------:R-:W-:Y:S05]  /*213a0*/  @P0 BRA `(.L_x_838) ;  /* 0x00000000000c0947 */ /* 0x000fea0003800000 */
[----:B------:R-:W-:-:S03]  /*213b0*/  UMOV UR4, 0xffffffff ;  /* 0xffffffff00047882 */ /* 0x000fc60000000000 */
[----:B------:R-:W-:Y:S05]  /*213c0*/  BRA.DIV UR4, `(.L_x_839) ;  /* 0x0000006a04cc7947 */ /* 0x000fea000b800000 */
[----:B------:R-:W-:-:S13]  /*213d0*/  ELECT P6, URZ, PT ;  /* 0x00000000003f782f */ /* 0x000fda00038c0000 */
.L_x_838:
[----:B0-----:R-:W2:Y:S04]  /*213e0*/  LDL R2, [R1+0x58] ;  /* 0x0000580001027983 */ /* 0x001ea80000100800 */
[----:B------:R-:W3:Y:S01]  /*213f0*/  LDL R4, [R1+0x8] ;  /* 0x0000080001047983 */ /* 0x000ee20000100800 */
[----:B------:R-:W-:Y:S01]  /*21400*/  BSSY B1, `(.L_x_840) ;  /* 0x0000008000017945 */ /* 0x000fe20003800000 */
[----:B--2---:R-:W-:-:S05]  /*21410*/  VIADD R2, R2, 0x1 ;  /* 0x0000000102027836 */ /* 0x004fca0000000000 */
[----:B------:R-:W-:-:S04]  /*21420*/  LEA.HI R3, R2, R2, RZ, 0x1 ;  /* 0x0000000202037211 */ /* 0x000fc800078f08ff */
[----:B------:R-:W-:-:S05]  /*21430*/  LOP3.LUT R3, R3, 0xfffffffe, RZ, 0xc0, !PT ;  /* 0xfffffffe03037812 */ /* 0x000fca00078ec0ff */
[----:B------:R-:W-:-:S05]  /*21440*/  IMAD.IADD R2, R2, 0x1, -R3 ;  /* 0x0000000102027824 */ /* 0x000fca00078e0a03 */
[----:B------:R-:W-:-:S04]  /*21450*/  SHF.L.U32 R2, R2, 0x1f, RZ ;  /* 0x0000001f02027819 */ /* 0x000fc800000006ff */
[----:B---3--:R-:W0:Y:S02]  /*21460*/  SYNCS.PHASECHK.TRANS64.TRYWAIT P0, [R4+URZ+0x34820], R2 ;  /* 0x03482002040075a7 */ /* 0x008e24000800017f */
[----:B0-----:R-:W-:Y:S05]  /*21470*/  @!P0 BRA `(.L_x_841) ;  /* 0x0000006800c08947 */ /* 0x001fea0003800000 */
.L_x_1018:
[----:B------:R-:W-:Y:S05]  /*21480*/  BSYNC B1 ;  /* 0x0000000000017941 */ /* 0x000fea0003800000 */
.L_x_840:
[----:B------:R-:W-:Y:S04]  /*21490*/  BSSY B1, `(.L_x_842) ;  /* 0x0000071000017945 */ /* 0x000fe80003800000 */
[----:B------:R-:W-:Y:S05]  /*214a0*/  @!P6 BRA `(.L_x_843) ;  /* 0x0000000400bce947 */ /* 0x000fea0003800000 */
[----:B------:R-:W2:Y:S04]  /*214b0*/  LDL R7, [R1+0x8] ;  /* 0x0000080001077983 */ /* 0x000ea80000100800 */
[----:B------:R-:W2:Y:S04]  /*214c0*/  LDL R4, [R1+0x20] ;  /* 0x0000200001047983 */ /* 0x000ea80000100800 */
[----:B------:R-:W3:Y:S01]  /*214d0*/  LDL R5, [R1+0x24] ;  /* 0x0000240001057983 */ /* 0x000ee20000100800 */
[----:B------:R-:W-:Y:S01]  /*214e0*/  BSSY B2, `(.L_x_844) ;  /* 0x0000008000027945 */ /* 0x000fe20003800000 */
[----:B0-----:R-:W0:Y:S02]  /*214f0*/  S2R R3, SR_TID.X ;  /* 0x0000000000037919 */ /* 0x001e240000002100 */
[----:B0-----:R-:W-:-:S04]  /*21500*/  LOP3.LUT R3, R3, 0x7f, RZ, 0xc0, !PT ;  /* 0x0000007f03037812 */ /* 0x001fc800078ec0ff */
[----:B------:R-:W-:Y:S02]  /*21510*/  ISETP.NE.AND P1, PT, R3, RZ, PT ;  /* 0x000000ff0300720c */ /* 0x000fe40003f25270 */
[----:B--2---:R-:W-:Y:S02]  /*21520*/  LEA R4, R4, R7, 0x3 ;  /* 0x0000000704047211 */ /* 0x004fe400078e18ff */
[----:B---3--:R-:W-:-:S04]  /*21530*/  SHF.L.U32 R8, R5, 0x1f, RZ ;  /* 0x0000001f05087819 */ /* 0x008fc800000006ff */
[----:B------:R-:W0:Y:S02]  /*21540*/  SYNCS.PHASECHK.TRANS64.TRYWAIT P0, [R4+URZ+0x348a0], R8 ;  /* 0x0348a008040075a7 */ /* 0x000e24000800017f */
[----:B0-----:R-:W-:Y:S05]  /*21550*/  @!P0 BRA `(.L_x_845) ;  /* 0x0000006800a08947 */ /* 0x001fea0003800000 */
.L_x_1019:
[----:B------:R-:W-:Y:S05]  /*21560*/  BSYNC B2 ;  /* 0x0000000000027941 */ /* 0x000fea0003800000 */
.L_x_844:
[----:B------:R-:W-:Y:S04]  /*21570*/  BSSY B2, `(.L_x_846) ;  /* 0x0000009000027945 */ /* 0x000fe80003800000 */
[----:B------:R-:W-:Y:S05]  /*21580*/  @P1 BRA `(.L_x_847) ;  /* 0x00000000001c1947 */ /* 0x000fea0003800000 */
[----:B------:R-:W2:Y:S01]  /*21590*/  S2R R3, SR_TID.X ;  /* 0x0000000000037919 */ /* 0x000ea20000002100 */
[----:B------:R-:W-:-:S04]  /*215a0*/  IMAD.MOV.U32 R2, RZ, RZ, 0xb000 ;  /* 0x0000b000ff027424 */ /* 0x000fc800078e00ff */
[----:B------:R3:W-:Y:S01]  /*215b0*/  SYNCS.ARRIVE.TRANS64 RZ, [R4+URZ+0x34890], R2 ;  /* 0x0348900204ff79a7 */ /* 0x0007e2000800003f */
[----:B--2---:R-:W-:-:S04]  /*215c0*/  LOP3.LUT R3, R3, 0x1f, RZ, 0xc0, !PT ;  /* 0x0000001f03037812 */ /* 0x004fc800078ec0ff */
[----:B------:R-:W-:-:S13]  /*215d0*/  ISETP.NE.AND P0, PT, R3, RZ, PT ;  /* 0x000000ff0300720c */ /* 0x000fda0003f05270 */
[----:B---3--:R-:W-:Y:S05]  /*215e0*/  @!P0 BRA `(.L_x_847) ;  /* 0x0000000000048947 */ /* 0x008fea0003800000 */
[----:B------:R-:W-:Y:S01]  /*215f0*/  BPT.TRAP 0x1 ;  /* 0x000000040000795c */ /* 0x000fe20000300000 */
.L_x_847:
[----:B------:R-:W-:Y:S05]  /*21600*/  BSYNC B2 ;  /* 0x0000000000027941 */ /* 0x000fea0003800000 */
.L_x_846:
[----:B------:R-:W2:Y:S04]  /*21610*/  LDL R5, [R1+0x8] ;  /* 0x0000080001057983 */ /* 0x000ea80000100800 */
[----:B------:R-:W2:Y:S01]  /*21620*/  LDL R2, [R1+0x20] ;  /* 0x0000200001027983 */ /* 0x000ea20000100800 */
[----:B------:R-:W-:Y:S01]  /*21630*/  IMAD.MOV.U32 R14, RZ, RZ, RZ ;  /* 0x000000ffff0e7224 */ /* 0x000fe200078e00ff */
[----:B------:R-:W-:Y:S01]  /*21640*/  UIADD3 UR4, UP0, UR38, 0x570, URZ ;  /* 0x0000057026047890 */ /* 0x000fe2000ff1e03f */
[----:B------:R-:W-:Y:S01]  /*21650*/  IMAD R3, R6, 0xb0, R10 ;  /* 0x000000b006037824 */ /* 0x000fe200078e020a */
[----:B------:R-:W-:Y:S01]  /*21660*/  PLOP3.LUT P0, PT, PT, PT, PT, 0x80, 0x0 ;  /* 0x000000000000781c */ /* 0x000fe20003f0f070 */
[----:B------:R-:W-:Y:S01]  /*21670*/  UMOV UR6, 0x0 ;  /* 0x0000000000067882 */ /* 0x000fe20000000000 */
[----:B------:R-:W-:Y:S01]  /*21680*/  R2UR UR10, R14 ;  /* 0x000000000e0a72ca */ /* 0x000fe200000e0000 */
[----:B------:R-:W-:Y:S01]  /*21690*/  VIADD R3, R3, 0xffffff50 ;  /* 0xffffff5003037836 */ /* 0x000fe20000000000 */
[----:B------:R-:W-:Y:S01]  /*216a0*/  UIADD3.X UR5, URZ, UR39, URZ, UP0, !UPT ;  /* 0x000000273f057290 */ /* 0x000fe200087fe43f */
[----:B------:R-:W-:Y:S01]  /*216b0*/  UMOV UR7, 0x12f00000 ;  /* 0x12f0000000077882 */ /* 0x000fe20000000000 */
[----:B--2---:R-:W-:Y:S01]  /*216c0*/  IMAD R7, R2, 0xb000, R5 ;  /* 0x0000b00002077824 */ /* 0x004fe200078e0205 */
[----:B------:R-:W-:-:S03]  /*216d0*/  IADD3 R2, R4, 0x34890, RZ ;  /* 0x0003489004027810 */ /* 0x000fc60007ffe0ff */
[----:B------:R-:W-:-:S07]  /*216e0*/  VIADD R5, R7, 0x1e400 ;  /* 0x0001e40007057836 */ /* 0x000fce0000000000 */
.L_x_848:
        /* <DEDUP_REMOVED lines=16> */
.L_x_849:
        /* <DEDUP_REMOVED lines=10> */
[----:B------:R-:W2:Y:S01]  /*21890*/  SYNCS.PHASECHK.TRANS64.TRYWAIT P0, [R4+URZ+0x348c0], R8 ;  /* 0x0348c008040075a7 */ /* 0x000ea2000800017f */
[----:B------:R-:W-:Y:S04]  /*218a0*/  BSSY B2, `(.L_x_850) ;  /* 0x0000002000027945 */ /* 0x000fe80003800000 */
[----:B--2---:R-:W-:Y:S05]  /*218b0*/  @!P0 BRA `(.L_x_851) ;  /* 0x0000006400dc8947 */ /* 0x004fea0003800000 */
.L_x_1020:
[----:B------:R-:W-:Y:S05]  /*218c0*/  BSYNC B2 ;  /* 0x0000000000027941 */ /* 0x000fea0003800000 */
.L_x_850:
[----:B------:R-:W-:Y:S01]  /*218d0*/  BSSY B2, `(.L_x_852) ;  /* 0x000000b000027945 */ /* 0x000fe20003800000 */
[----:B------:R-:W-:Y:S01]  /*218e0*/  MOV R12, 0x0 ;  /* 0x00000000000c7802 */ /* 0x000fe20000000f00 */
[----:B------:R-:W-:Y:S02]  /*218f0*/  IMAD.MOV.U32 R13, RZ, RZ, 0x12f00000 ;  /* 0x12f00000ff0d7424 */ /* 0x000fe400078e00ff */
[----:B------:R-:W-:Y:S05]  /*21900*/  @P1 BRA `(.L_x_853) ;  /* 0x00000000001c1947 */ /* 0x000fea0003800000 */
[----:B------:R-:W3:Y:S01]  /*21910*/  S2R R5, SR_TID.X ;  /* 0x0000000000057919 */ /* 0x000ee20000002100 */
[----:B------:R-:W-:-:S04]  /*21920*/  IMAD.MOV.U32 R2, RZ, RZ, 0xb000 ;  /* 0x0000b000ff027424 */ /* 0x000fc800078e00ff */
[----:B------:R4:W-:Y:S01]  /*21930*/  SYNCS.ARRIVE.TRANS64 RZ, [R4+URZ+0x348b0], R2 ;  /* 0x0348b00204ff79a7 */ /* 0x0009e2000800003f */
[----:B---3--:R-:W-:-:S04]  /*21940*/  LOP3.LUT R5, R5, 0x1f, RZ, 0xc0, !PT ;  /* 0x0000001f05057812 */ /* 0x008fc800078ec0ff */
[----:B------:R-:W-:-:S13]  /*21950*/  ISETP.NE.AND P0, PT, R5, RZ, PT ;  /* 0x000000ff0500720c */ /* 0x000fda0003f05270 */
[----:B----4-:R-:W-:Y:S05]  /*21960*/  @!P0 BRA `(.L_x_853) ;  /* 0x0000000000048947 */ /* 0x010fea0003800000 */
[----:B------:R-:W-:Y:S01]  /*21970*/  BPT.TRAP 0x1 ;  /* 0x000000040000795c */ /* 0x000fe20000300000 */
.L_x_853:
[----:B------:R-:W-:Y:S05]  /*21980*/  BSYNC B2 ;  /* 0x0000000000027941 */ /* 0x000fea0003800000 */
.L_x_852:
[----:B------:R-:W-:Y:S01]  /*21990*/  R2UR UR10, R14 ;  /* 0x000000000e0a72ca */ /* 0x000fe200000e0000 */
[----:B------:R-:W-:Y:S01]  /*219a0*/  UIADD3 UR4, UP0, UR38, 0x670, URZ ;  /* 0x0000067026047890 */ /* 0x000fe2000ff1e03f */
[----:B------:R-:W-:Y:S01]  /*219b0*/  R2UR UR6, R12 ;  /* 0x000000000c0672ca */ /* 0x000fe200000e0000 */
[----:B0-2---:R-:W-:Y:S01]  /*219c0*/  VIADD R4, R4, 0x348b0 ;  /* 0x000348b004047836 */ /* 0x005fe20000000000 */
[----:B------:R-:W-:Y:S01]  /*219d0*/  R2UR UR7, R13 ;  /* 0x000000000d0772ca */ /* 0x000fe200000e0000 */
[----:B------:R-:W-:Y:S01]  /*219e0*/  UIADD3.X UR5, URZ, UR39, URZ, UP0, !UPT ;  /* 0x000000273f057290 */ /* 0x000fe200087fe43f */
[----:B------:R-:W-:Y:S02]  /*219f0*/  PLOP3.LUT P0, PT, PT, PT, PT, 0x80, 0x0 ;  /* 0x000000000000781c */ /* 0x000fe40003f0f070 */
[----:B------:R-:W-:-:S11]  /*21a00*/  IADD3 R2, R7, 0x400, RZ ;  /* 0x0000040007027810 */ /* 0x000fd60007ffe0ff */
.L_x_854:
        /* <DEDUP_REMOVED lines=15> */
.L_x_855:
        /* <DEDUP_REMOVED lines=10> */
.L_x_843:
[----:B------:R-:W-:Y:S05]  /*21ba0*/  BSYNC B1 ;  /* 0x0000000000017941 */ /* 0x000fea0003800000 */
.L_x_842:
[----:B------:R-:W0:Y:S04]  /*21bb0*/  LDL.LU R7, [R1+0x20] ;  /* 0x0000200001077983 */ /* 0x000e280000300800 */
[----:B------:R-:W2:Y:S01]  /*21bc0*/  LDL.LU R5, [R1+0x24] ;  /* 0x0000240001057983 */ /* 0x000ea20000300800 */
[----:B------:R-:W-:Y:S01]  /*21bd0*/  PLOP3.LUT P0, PT, PT, PT, PT, 0x8, 0x0 ;  /* 0x000000000000781c */ /* 0x000fe20003f0e170 */
[----:B0-----:R-:W-:Y:S02]  /*21be0*/  VIADD R2, R7, 0x1 ;  /* 0x0000000107027836 */ /* 0x001fe40000000000 */
[----:B------:R-:W-:-:S03]  /*21bf0*/  VIADD R7, R6, 0xfffffffe ;  /* 0xfffffffe06077836 */ /* 0x000fc60000000000 */
[C---:B------:R-:W-:Y:S02]  /*21c00*/  ISETP.NE.AND P1, PT, R2.reuse, 0x2, PT ;  /* 0x000000020200780c */ /* 0x040fe40003f25270 */
[----:B------:R-:W-:Y:S02]  /*21c10*/  ISETP.GE.AND P2, PT, R7, R9, PT ;  /* 0x000000090700720c */ /* 0x000fe40003f46270 */
[----:B------:R-:W-:Y:S02]  /*21c20*/  SEL R3, RZ, 0x1, P1 ;  /* 0x00000001ff037807 */ /* 0x000fe40000800000 */
[----:B------:R-:W-:Y:S02]  /*21c30*/  SEL R2, R2, RZ, P1 ;  /* 0x000000ff02027207 */ /* 0x000fe40000800000 */
[----:B--2---:R-:W-:-:S03]  /*21c40*/  LOP3.LUT R5, R5, R3, RZ, 0x3c, !PT ;  /* 0x0000000305057212 */ /* 0x004fc600078e3cff */
[----:B------:R0:W-:Y:S04]  /*21c50*/  STL [R1+0x20], R2 ;  /* 0x0000200201007387 */ /* 0x0001e80000100800 */
[----:B------:R0:W-:Y:S01]  /*21c60*/  STL [R1+0x24], R5 ;  /* 0x0000240501007387 */ /* 0x0001e20000100800 */
[----:B------:R-:W-:Y:S05]  /*21c70*/  @!P2 BRA `(.L_x_836) ;  /* 0x0000000400f8a947 */ /* 0x000fea0003800000 */
.L_x_870:
[----:B------:R-:W-:Y:S05]  /*21c80*/  YIELD ;  /* 0x0000000000007946 */ /* 0x000fea0003800000 */
[----:B------:R-:W-:Y:S04]  /*21c90*/  BSSY B1, `(.L_x_856) ;  /* 0x0000070000017945 */ /* 0x000fe80003800000 */
[----:B--2---:R-:W-:Y:S05]  /*21ca0*/  @!P6 BRA `(.L_x_857) ;  /* 0x0000000400b8e947 */ /* 0x004fea0003800000 */
[----:B0-----:R-:W2:Y:S04]  /*21cb0*/  LDL R5, [R1+0x8] ;  /* 0x0000080001057983 */ /* 0x001ea80000100800 */
[----:B------:R-:W2:Y:S04]  /*21cc0*/  LDL R4, [R1+0x20] ;  /* 0x0000200001047983 */ /* 0x000ea80000100800 */
[----:B------:R-:W3:Y:S01]  /*21cd0*/  LDL R3, [R1+0x24] ;  /* 0x0000240001037983 */ /* 0x000ee20000100800 */
[----:B------:R-:W-:Y:S01]  /*21ce0*/  BSSY B2, `(.L_x_858) ;  /* 0x0000008000027945 */ /* 0x000fe20003800000 */
[----:B------:R-:W0:Y:S02]  /*21cf0*/  S2R R2, SR_TID.X ;  /* 0x0000000000027919 */ /* 0x000e240000002100 */
[----:B0-----:R-:W-:-:S04]  /*21d00*/  LOP3.LUT R2, R2, 0x7f, RZ, 0xc0, !PT ;  /* 0x0000007f02027812 */ /* 0x001fc800078ec0ff */
[----:B------:R-:W-:Y:S02]  /*21d10*/  ISETP.NE.AND P2, PT, R2, RZ, PT ;  /* 0x000000ff0200720c */ /* 0x000fe40003f45270 */
[----:B--2---:R-:W-:Y:S02]  /*21d20*/  LEA R6, R4, R5, 0x3 ;  /* 0x0000000504067211 */ /* 0x004fe400078e18ff */
[----:B---3--:R-:W-:-:S04]  /*21d30*/  SHF.L.U32 R5, R3, 0x1f, RZ ;  /* 0x0000001f03057819 */ /* 0x008fc800000006ff */
[----:B------:R-:W0:Y:S02]  /*21d40*/  SYNCS.PHASECHK.TRANS64.TRYWAIT P1, [R6+URZ+0x348a0], R5 ;  /* 0x0348a005060075a7 */ /* 0x000e24000802017f */
[----:B0-----:R-:W-:Y:S05]  /*21d50*/  @!P1 BRA `(.L_x_859) ;  /* 0x0000006000c89947 */ /* 0x001fea0003800000 */
.L_x_1021:
[----:B------:R-:W-:Y:S05]  /*21d60*/  BSYNC B2 ;  /* 0x0000000000027941 */ /* 0x000fea0003800000 */
.L_x_858:
        /* <DEDUP_REMOVED lines=9> */
.L_x_861:
[----:B------:R-:W-:Y:S05]  /*21e00*/  BSYNC B2 ;  /* 0x0000000000027941 */ /* 0x000fea0003800000 */
.L_x_860:
[----:B------:R-:W2:Y:S04]  /*21e10*/  LDL R3, [R1+0x8] ;  /* 0x0000080001037983 */ /* 0x000ea80000100800 */
[----:B------:R-:W2:Y:S01]  /*21e20*/  LDL R2, [R1+0x20] ;  /* 0x0000200001027983 */ /* 0x000ea20000100800 */
[----:B------:R-:W-:Y:S01]  /*21e30*/  IMAD.MOV.U32 R11, RZ, RZ, RZ ;  /* 0x000000ffff0b7224 */ /* 0x000fe200078e00ff */
[----:B------:R-:W-:Y:S01]  /*21e40*/  UIADD3 UR4, UP0, UR38, 0x570, URZ ;  /* 0x0000057026047890 */ /* 0x000fe2000ff1e03f */
[----:B------:R-:W-:Y:S01]  /*21e50*/  PLOP3.LUT P1, PT, PT, PT, PT, 0x80, 0x0 ;  /* 0x000000000000781c */ /* 0x000fe20003f2f070 */
[----:B------:R-:W-:Y:S01]  /*21e60*/  UMOV UR6, 0x0 ;  /* 0x0000000000067882 */ /* 0x000fe20000000000 */
[----:B------:R-:W-:Y:S01]  /*21e70*/  UMOV UR7, 0x12f00000 ;  /* 0x12f0000000077882 */ /* 0x000fe20000000000 */
[----:B------:R-:W-:Y:S01]  /*21e80*/  R2UR UR10, R11 ;  /* 0x000000000b0a72ca */ /* 0x000fe200000e0000 */
[----:B------:R-:W-:Y:S01]  /*21e90*/  UIADD3.X UR5, URZ, UR39, URZ, UP0, !UPT ;  /* 0x000000273f057290 */ /* 0x000fe200087fe43f */
[----:B--2---:R-:W-:-:S02]  /*21ea0*/  IMAD R4, R2, 0xb000, R3 ;  /* 0x0000b00002047824 */ /* 0x004fc400078e0203 */
[----:B------:R-:W-:Y:S02]  /*21eb0*/  IMAD R3, R7, 0xb0, R10 ;  /* 0x000000b007037824 */ /* 0x000fe400078e020a */
[----:B------:R-:W-:Y:S01]  /*21ec0*/  VIADD R2, R6, 0x34890 ;  /* 0x0003489006027836 */ /* 0x000fe20000000000 */
[----:B------:R-:W-:-:S08]  /*21ed0*/  IADD3 R8, R4, 0x1e400, RZ ;  /* 0x0001e40004087810 */ /* 0x000fd00007ffe0ff */
.L_x_862:
        /* <DEDUP_REMOVED lines=16> */
.L_x_863:
        /* <DEDUP_REMOVED lines=13> */
.L_x_1022:
[----:B------:R-:W-:Y:S05]  /*220b0*/  BSYNC B2 ;  /* 0x0000000000027941 */ /* 0x000fea0003800000 */
.L_x_864:
[----:B------:R-:W-:Y:S01]  /*220c0*/  BSSY B2, `(.L_x_866) ;  /* 0x000000b000027945 */ /* 0x000fe20003800000 */
[----:B------:R-:W-:Y:S01]  /*220d0*/  IMAD.MOV.U32 R12, RZ, RZ, 0x0 ;  /* 0x00000000ff0c7424 */ /* 0x000fe200078e00ff */
[----:B------:R-:W-:Y:S02]  /*220e0*/  MOV R13, 0x12f00000 ;  /* 0x12f00000000d7802 */ /* 0x000fe40000000f00 */
        /* <DEDUP_REMOVED lines=8> */
.L_x_867:
[----:B------:R-:W-:Y:S05]  /*22170*/  BSYNC B2 ;  /* 0x0000000000027941 */ /* 0x000fea0003800000 */
.L_x_866:
[----:B------:R-:W-:Y:S01]  /*22180*/  R2UR UR10, R11 ;  /* 0x000000000b0a72ca */ /* 0x000fe200000e0000 */
[----:B------:R-:W-:Y:S01]  /*22190*/  UIADD3 UR4, UP0, UR38, 0x670, URZ ;  /* 0x0000067026047890 */ /* 0x000fe2000ff1e03f */
[----:B------:R-:W-:Y:S01]  /*221a0*/  R2UR UR6, R12 ;  /* 0x000000000c0672ca */ /* 0x000fe200000e0000 */
[----:B0-2---:R-:W-:Y:S01]  /*221b0*/  VIADD R6, R6, 0x348b0 ;  /* 0x000348b006067836 */ /* 0x005fe20000000000 */
[----:B------:R-:W-:Y:S01]  /*221c0*/  R2UR UR7, R13 ;  /* 0x000000000d0772ca */ /* 0x000fe200000e0000 */
[----:B------:R-:W-:Y:S01]  /*221d0*/  VIADD R2, R4, 0x400 ;  /* 0x0000040004027836 */ /* 0x000fe20000000000 */
[----:B------:R-:W-:Y:S01]  /*221e0*/  PLOP3.LUT P1, PT, PT, PT, PT, 0x80, 0x0 ;  /* 0x000000000000781c */ /* 0x000fe20003f2f070 */
[----:B------:R-:W-:-:S12]  /*221f0*/  UIADD3.X UR5, URZ, UR39, URZ, UP0, !UPT ;  /* 0x000000273f057290 */ /* 0x000fd800087fe43f */
.L_x_868:
        /* <DEDUP_REMOVED lines=15> */
.L_x_869:
        /* <DEDUP_REMOVED lines=10> */
.L_x_857:
[----:B------:R-:W-:Y:S05]  /*22390*/  BSYNC B1 ;  /* 0x0000000000017941 */ /* 0x000fea0003800000 */
.L_x_856:
[----:B0-----:R-:W2:Y:S04]  /*223a0*/  LDL.LU R2, [R1+0x20] ;  /* 0x0000200001027983 */ /* 0x001ea80000300800 */
[----:B------:R-:W3:Y:S01]  /*223b0*/  LDL.LU R5, [R1+0x24] ;  /* 0x0000240001057983 */ /* 0x000ee20000300800 */
[C---:B------:R-:W-:Y:S01]  /*223c0*/  ISETP.GT.AND P2, PT, R7.reuse, R9, PT ;  /* 0x000000090700720c */ /* 0x040fe20003f44270 */
[----:B------:R-:W-:Y:S02]  /*223d0*/  VIADD R7, R7, 0xffffffff ;  /* 0xffffffff07077836 */ /* 0x000fe40000000000 */
[----:B--2---:R-:W-:-:S05]  /*223e0*/  VIADD R2, R2, 0x1 ;  /* 0x0000000102027836 */ /* 0x004fca0000000000 */
[----:B------:R-:W-:-:S04]  /*223f0*/  ISETP.NE.AND P1, PT, R2, 0x2, PT ;  /* 0x000000020200780c */ /* 0x000fc80003f25270 */
[----:B------:R-:W-:Y:S02]  /*22400*/  SEL R3, RZ, 0x1, P1 ;  /* 0x00000001ff037807 */ /* 0x000fe40000800000 */
[----:B------:R-:W-:Y:S02]  /*22410*/  SEL R2, R2, RZ, P1 ;  /* 0x000000ff02027207 */ /* 0x000fe40000800000 */
[----:B---3--:R-:W-:-:S05]  /*22420*/  LOP3.LUT R5, R5, R3, RZ, 0x3c, !PT ;  /* 0x0000000305057212 */ /* 0x008fca00078e3cff */
[----:B------:R2:W-:Y:S04]  /*22430*/  STL [R1+0x24], R5 ;  /* 0x0000240501007387 */ /* 0x0005e80000100800 */
[----:B------:R2:W-:Y:S01]  /*22440*/  STL [R1+0x20], R2 ;  /* 0x0000200201007387 */ /* 0x0005e20000100800 */
[----:B------:R-:W-:Y:S05]  /*22450*/  @P2 BRA `(.L_x_870) ;  /* 0xfffffff800082947 */ /* 0x000fea000383ffff */
.L_x_836:
[----:B------:R-:W-:Y:S05]  /*22460*/  BSYNC B0 ;  /* 0x0000000000007941 */ /* 0x000fea0003800000 */
.L_x_835:
[----:B0-2---:R-:W2:Y:S01]  /*22470*/  LDL R2, [R1+0x50] ;  /* 0x0000500001027983 */ /* 0x005ea20000100800 */
[----:B------:R-:W-:Y:S05]  /*22480*/  @!P0 WARPSYNC.ALL ;  /* 0x0000000000008948 */ /* 0x000fea0003800000 */
[----:B------:R-:W-:Y:S06]  /*22490*/  @!P0 BAR.SYNC.DEFER_BLOCKING 0xc, 0x180 ;  /* 0x0306000000008b1d */ /* 0x000fec0000010000 */
[----:B------:R-:W-:Y:S01]  /*224a0*/  BSSY B7, `(.L_x_871) ;  /* 0x00003fa000077945 */ /* 0x000fe20003800000 */
[----:B--2---:R-:W-:-:S13]  /*224b0*/  ISETP.GT.AND P0, PT, R2, RZ, PT ;  /* 0x000000ff0200720c */ /* 0x004fda0003f04270 */
[----:B------:R-:W-:Y:S05]  /*224c0*/  @P0 BRA `(.L_x_872) ;  /* 0x0000000000480947 */ /* 0x000fea0003800000 */
[----:B------:R-:W0:Y:S02]  /*224d0*/  S2R R2, SR_TID.X ;  /* 0x0000000000027919 */ /* 0x000e240000002100 */
[----:B0-----:R-:W-:-:S04]  /*224e0*/  LOP3.LUT R2, R2, 0x7f, RZ, 0xc0, !PT ;  /* 0x0000007f02027812 */ /* 0x001fc800078ec0ff */
[----:B------:R-:W-:-:S13]  /*224f0*/  ISETP.NE.AND P0, PT, R2, RZ, PT ;  /* 0x000000ff0200720c */ /* 0x000fda0003f05270 */
[----:B------:R-:W-:Y:S05]  /*22500*/  @P0 BRA `(.L_x_873) ;  /* 0x0000003c00cc0947 */ /* 0x000fea0003800000 */
[----:B------:R-:W0:Y:S01]  /*22510*/  S2R R3, SR_LANEID ;  /* 0x0000000000037919 */ /* 0x000e220000000000 */
[----:B------:R-:W-:Y:S01]  /*22520*/  VOTEU.ANY UR4, UPT, PT ;  /* 0x0000000000047886 */ /* 0x000fe200038e0100 */
[----:B------:R-:W2:Y:S01]  /*22530*/  LDC.64 R4, c[0x0][0xc60] ;  /* 0x00031800ff047b82 */ /* 0x000ea20000000a00 */
[----:B------:R-:W0:Y:S01]  /*22540*/  FLO.U32 R0, UR4 ;  /* 0x0000000400007d00 */ /* 0x000e2200080e0000 */
[----:B------:R-:W-:-:S07]  /*22550*/  ULDC.64 UR6, c[0x0][0x208] ;  /* 0x0000820000067ab9 */ /* 0x000fce0000000a00 */
[----:B------:R-:W2:Y:S01]  /*22560*/  POPC R2, UR4 ;  /* 0x0000000400027d09 */ /* 0x000ea20008000000 */
[----:B0-----:R-:W-:-:S13]  /*22570*/  ISETP.EQ.U32.AND P0, PT, R0, R3, PT ;  /* 0x000000030000720c */ /* 0x001fda0003f02070 */
[----:B--2---:R-:W2:Y:S01]  /*22580*/  @P0 ATOMG.E.ADD.STRONG.GPU PT, R5, desc[UR6][R4.64], R2 ;  /* 0x00000002040509a8 */ /* 0x004ea200081ee1c6 */
[----:B------:R-:W0:Y:S02]  /*22590*/  S2R R3, SR_LTMASK ;  /* 0x0000000000037919 */ /* 0x000e240000003900 */
[----:B0-----:R-:W-:-:S06]  /*225a0*/  LOP3.LUT R3, R3, UR4, RZ, 0xc0, !PT ;  /* 0x0000000403037c12 */ /* 0x001fcc000f8ec0ff */
[----:B------:R-:W0:Y:S01]  /*225b0*/  POPC R3, R3 ;  /* 0x0000000300037309 */ /* 0x000e220000000000 */
[----:B--2---:R-:W0:Y:S02]  /*225c0*/  SHFL.IDX PT, R0, R5, R0, 0x1f ;  /* 0x00001f0005007589 */ /* 0x004e2400000e0000 */
[----:B0-----:R-:W-:Y:S01]  /*225d0*/  IADD3 R16, R0, UR36, R3 ;  /* 0x0000002400107c10 */ /* 0x001fe2000fffe003 */
[----:B------:R-:W-:Y:S06]  /*225e0*/  BRA `(.L_x_873) ;  /* 0x0000003c00947947 */ /* 0x000fec0003800000 */
.L_x_872:
        /* <DEDUP_REMOVED lines=9> */
[----:B------:R-:W-:Y:S01]  /*22680*/  MOV R4, UR6 ;  /* 0x0000000600047c02 */ /* 0x000fe20008000f00 */
[----:B------:R-:W-:Y:S01]  /*22690*/  IMAD.U32 R5, RZ, RZ, UR7 ;  /* 0x00000007ff057e24 */ /* 0x000fe2000f8e00ff */
[----:B------:R-:W0:Y:S01]  /*226a0*/  LDC.64 R2, c[0x4][R2] ;  /* 0x0100000002027b82 */ /* 0x000e220000000a00 */
[----:B------:R-:W-:Y:S01]  /*226b0*/  IMAD.U32 R6, RZ, RZ, UR8 ;  /* 0x00000008ff067e24 */ /* 0x000fe2000f8e00ff */
[----:B------:R-:W-:Y:S01]  /*226c0*/  MOV R10, UR4 ;  /* 0x00000004000a7c02 */ /* 0x000fe20008000f00 */
[----:B------:R-:W-:Y:S01]  /*226d0*/  IMAD.U32 R7, RZ, RZ, UR9 ;  /* 0x00000009ff077e24 */ /* 0x000fe2000f8e00ff */
[----:B------:R-:W-:Y:S01]  /*226e0*/  MOV R13, RZ ;  /* 0x000000ff000d7202 */ /* 0x000fe20000000f00 */
[----:B------:R-:W-:-:S02]  /*226f0*/  IMAD.U32 R11, RZ, RZ, UR5 ;  /* 0x00000005ff0b7e24 */ /* 0x000fc4000f8e00ff */
[----:B------:R-:W-:Y:S02]  /*22700*/  IMAD.MOV.U32 R8, RZ, RZ, 0x70 ;  /* 0x00000070ff087424 */ /* 0x000fe400078e00ff */
[----:B------:R-:W-:-:S07]  /*22710*/  IMAD.MOV.U32 R12, RZ, RZ, 0x1 ;  /* 0x00000001ff0c7424 */ /* 0x000fce00078e00ff */
[----:B------:R-:W-:-:S07]  /*22720*/  LEPC R20, `(.L_x_875) ;  /* 0x000000001014794e */ /* 0x000fce0000000000 */
[----:B01----:R-:W-:Y:S05]  /*22730*/  CALL.ABS.NOINC R2 ;  /* 0x0000000002007343 */ /* 0x003fea0003c00000 */
.L_x_875:
[----:B------:R-:W-:Y:S05]  /*22740*/  BSYNC B6 ;  /* 0x0000000000067941 */ /* 0x000fea0003800000 */
.L_x_874:
        /* <DEDUP_REMOVED lines=9> */
[----:B------:R0:W2:Y:S01]  /*227e0*/  LDC.64 R2, c[0x4][R0] ;  /* 0x0100000000027b82 */ /* 0x0000a20000000a00 */
[----:B------:R-:W-:Y:S01]  /*227f0*/  IMAD.U32 R4, RZ, RZ, UR6 ;  /* 0x00000006ff047e24 */ /* 0x000fe2000f8e00ff */
[----:B------:R-:W-:Y:S01]  /*22800*/  MOV R6, UR8 ;  /* 0x0000000800067c02 */ /* 0x000fe20008000f00 */
        /* <DEDUP_REMOVED lines=8> */
[----:B-12---:R-:W-:Y:S05]  /*22890*/  CALL.ABS.NOINC R2 ;  /* 0x0000000002007343 */ /* 0x006fea0003c00000 */
.L_x_878:
[----:B------:R-:W-:Y:S01]  /*228a0*/  MOV R2, 0x0 ;  /* 0x0000000000027802 */ /* 0x000fe20000000f00 */
[----:B------:R-:W-:Y:S01]  /*228b0*/  ULDC.64 UR4, c[0x4][0xa0] ;  /* 0x0100280000047ab9 */ /* 0x000fe20000000a00 */
[----:B------:R-:W-:Y:S01]  /*228c0*/  ULDC.64 UR6, c[0x4][0xa8] ;  /* 0x01002a0000067ab9 */ /* 0x000fe20000000a00 */
[----:B------:R-:W-:Y:S01]  /*228d0*/  ULDC.64 UR8, c[0x4][0x38] ;  /* 0x01000e0000087ab9 */ /* 0x000fe20000000a00 */
[----:B------:R-:W-:Y:S01]  /*228e0*/  IMAD.U32 R4, RZ, RZ, UR4 ;  /* 0x00000004ff047e24 */ /* 0x000fe2000f8e00ff */
[----:B------:R-:W-:Y:S01]  /*228f0*/  MOV R5, UR5 ;  /* 0x0000000500057c02 */ /* 0x000fe20008000f00 */
[----:B------:R-:W0:Y:S01]  /*22900*/  LDC.64 R2, c[0x4][R2] ;  /* 0x0100000002027b82 */ /* 0x000e220000000a00 */
[----:B------:R-:W-:Y:S01]  /*22910*/  IMAD.U32 R6, RZ, RZ, UR6 ;  /* 0x00000006ff067e24 */ /* 0x000fe2000f8e00ff */
[----:B------:R-:W-:Y:S01]  /*22920*/  MOV R11, UR9 ;  /* 0x00000009000b7c02 */ /* 0x000fe20008000f00 */
[----:B------:R-:W-:Y:S02]  /*22930*/  IMAD.U32 R7, RZ, RZ, UR7 ;  /* 0x00000007ff077e24 */ /* 0x000fe4000f8e00ff */
[----:B------:R-:W-:-:S02]  /*22940*/  IMAD.U32 R10, RZ, RZ, UR8 ;  /* 0x00000008ff0a7e24 */ /* 0x000fc4000f8e00ff */
[----:B------:R-:W-:Y:S02]  /*22950*/  IMAD.MOV.U32 R8, RZ, RZ, 0x70 ;  /* 0x00000070ff087424 */ /* 0x000fe400078e00ff */
[----:B------:R-:W-:Y:S02]  /*22960*/  IMAD.MOV.U32 R12, RZ, RZ, 0x1 ;  /* 0x00000001ff0c7424 */ /* 0x000fe400078e00ff */
[----:B------:R-:W-:-:S07]  /*22970*/  IMAD.MOV.U32 R13, RZ, RZ, RZ ;  /* 0x000000ffff0d7224 */ /* 0x000fce00078e00ff */
[----:B------:R-:W-:-:S07]  /*22980*/  LEPC R20, `(.L_x_877) ;  /* 0x000000001014794e */ /* 0x000fce0000000000 */
[----:B0-----:R-:W-:Y:S05]  /*22990*/  CALL.ABS.NOINC R2 ;  /* 0x0000000002007343 */ /* 0x001fea0003c00000 */
.L_x_877:
[----:B------:R-:W-:Y:S05]  /*229a0*/  BSYNC B6 ;  /* 0x0000000000067941 */ /* 0x000fea0003800000 */
.L_x_876:
[----:B------:R-:W2:Y:S01]  /*229b0*/  LDL.LU R2, [R1] ;  /* 0x0000000001027983 */ /* 0x000ea20000300800 */
[----:B------:R-:W-:-:S03]  /*229c0*/  ULDC.64 UR4, c[0x0][0x9f8] ;  /* 0x00027e0000047ab9 */ /* 0x000fc60000000a00 */
[----:B------:R-:W3:Y:S04]  /*229d0*/  LDL.LU R4, [R1+0x28] ;  /* 0x0000280001047983 */ /* 0x000ee80000300800 */
[----:B------:R-:W4:Y:S01]  /*229e0*/  LDL R7, [R1+0x10] ;  /* 0x0000100001077983 */ /* 0x000f220000100800 */
        /* <DEDUP_REMOVED lines=8> */
[----:B-----5:R-:W-:Y:S01]  /*22a70*/  IADD3 R9, R0, -0x1, RZ ;  /* 0xffffffff00097810 */ /* 0x020fe20007ffe0ff */
[----:B0-----:R-:W0:Y:S01]  /*22a80*/  LDC.64 R2, c[0x0][0x418] ;  /* 0x00010600ff027b82 */ /* 0x001e220000000a00 */
[----:B--2---:R-:W-:Y:S01]  /*22a90*/  SHF.R.S32.HI R8, RZ, 0x1f, R7 ;  /* 0x0000001fff087819 */ /* 0x004fe20000011407 */
[----:B------:R2:W-:Y:S04]  /*22aa0*/  @P0 STL [R1+0x10], R7 ;  /* 0x0000100701000387 */ /* 0x0005e80000100800 */
[----:B------:R2:W-:Y:S04]  /*22ab0*/  STL [R1+0x3c], R9 ;  /* 0x00003c0901007387 */ /* 0x0005e80000100800 */
[----:B------:R2:W-:Y:S01]  /*22ac0*/  STL [R1+0x28], R8 ;  /* 0x0000280801007387 */ /* 0x0005e20000100800 */
[----:B0-----:R-:W-:Y:S01]  /*22ad0*/  LOP3.LUT P0, RZ, R2, UR4, RZ, 0xfc, !PT ;  /* 0x0000000402ff7c12 */ /* 0x001fe2000f80fcff */
[----:B------:R-:W-:-:S03]  /*22ae0*/  UMOV UR4, 0xffffffff ;  /* 0xffffffff00047882 */ /* 0x000fc60000000000 */
[----:B------:R-:W-:-:S04]  /*22af0*/  LOP3.LUT P0, RZ, R3, UR5, RZ, 0xfc, P0 ;  /* 0x0000000503ff7c12 */ /* 0x000fc8000800fcff */
[----:B------:R-:W-:Y:S01]  /*22b00*/  SEL R0, R7, RZ, !P0 ;  /* 0x000000ff07007207 */ /* 0x000fe20004000000 */
[----:B--2---:R-:W-:Y:S08]  /*22b10*/  BRA.DIV UR4, `(.L_x_879) ;  /* 0x0000005604807947 */ /* 0x004ff0000b800000 */
[----:B------:R-:W0:Y:S02]  /*22b20*/  S2R R4, SR_TID.X ;  /* 0x0000000000047919 */ /* 0x000e240000002100 */
[----:B0-----:R-:W-:-:S04]  /*22b30*/  SHF.R.U32.HI R4, RZ, 0x5, R4 ;  /* 0x00000005ff047819 */ /* 0x001fc80000011604 */
[----:B------:R-:W-:-:S05]  /*22b40*/  LOP3.LUT R4, R4, 0x3, RZ, 0xc0, !PT ;  /* 0x0000000304047812 */ /* 0x000fca00078ec0ff */
[----:B------:R0:W2:Y:S02]  /*22b50*/  SHFL.IDX PT, R14, R4, RZ, 0x1f ;  /* 0x00001fff040e7589 */ /* 0x0000a400000e0000 */
.L_x_1025:
[----:B0-----:R-:W3:Y:S01]  /*22b60*/  LDL.LU R4, [R1+0x4] ;  /* 0x0000040001047983 */ /* 0x001ee20000300800 */
[----:B------:R-:W-:Y:S02]  /*22b70*/  PLOP3.LUT P1, PT, PT, PT, PT, 0x8, 0x0 ;  /* 0x000000000000781c */ /* 0x000fe40003f2e170 */
[----:B--2---:R-:W-:Y:S01]  /*22b80*/  ISETP.NE.AND P0, PT, R14, RZ, PT ;  /* 0x000000ff0e00720c */ /* 0x004fe20003f05270 */
[----:B------:R0:W-:Y:S01]  /*22b90*/  STL [R1], R0 ;  /* 0x0000000001007387 */ /* 0x0001e20000100800 */
[----:B---3--:R-:W-:-:S09]  /*22ba0*/  LOP3.LUT R4, R4, 0xfffffffe, RZ, 0xc0, !PT ;  /* 0xfffffffe04047812 */ /* 0x008fd200078ec0ff */
[----:B------:R-:W-:-:S05]  /*22bb0*/  @P1 LOP3.LUT R4, R4, 0x1, RZ, 0xfc, !PT ;  /* 0x0000000104041812 */ /* 0x000fca00078efcff */
[----:B------:R0:W-:Y:S01]  /*22bc0*/  STL [R1+0x4], R4 ;  /* 0x0000040401007387 */ /* 0x0001e20000100800 */
[----:B------:R-:W-:Y:S05]  /*22bd0*/  @P0 BRA `(.L_x_880) ;  /* 0x00000004003c0947 */ /* 0x000fea0003800000 */
[----:B------:R-:W-:-:S03]  /*22be0*/  UMOV UR4, 0xffffffff ;  /* 0xffffffff00047882 */ /* 0x000fc60000000000 */
[----:B------:R-:W-:Y:S05]  /*22bf0*/  BRA.DIV UR4, `(.L_x_881) ;  /* 0x00000056047c7947 */ /* 0x000fea000b800000 */
[----:B------:R-:W-:-:S13]  /*22c00*/  ELECT P6, URZ, PT ;  /* 0x00000000003f782f */ /* 0x000fda00038c0000 */
.L_x_1028:
[----:B------:R-:W-:Y:S05]  /*22c10*/  @!P6 BRA `(.L_x_880) ;  /* 0x00000004002ce947 */ /* 0x000fea0003800000 */
[----:B------:R2:W-:Y:S01]  /*22c20*/  STL [R1+0x18], R9 ;  /* 0x0000180901007387 */ /* 0x0005e20000100800 */
[----:B------:R-:W-:-:S04]  /*22c30*/  ISETP.NE.U32.AND P0, PT, R2, RZ, PT ;  /* 0x000000ff0200720c */ /* 0x000fc80003f05070 */
[----:B------:R-:W-:-:S13]  /*22c40*/  ISETP.NE.AND.EX P0, PT, R3, RZ, PT, P0 ;  /* 0x000000ff0300720c */ /* 0x000fda0003f05300 */
[----:B--2---:R-:W-:Y:S05]  /*22c50*/  @!P0 BRA `(.L_x_882) ;  /* 0x0000000000548947 */ /* 0x004fea0003800000 */
[----:B------:R-:W2:Y:S01]  /*22c60*/  LDC R6, c[0x0][0x43c] ;  /* 0x00010f00ff067b82 */ /* 0x000ea20000000800 */
[----:B0-----:R-:W-:Y:S01]  /*22c70*/  IMAD.MOV.U32 R0, RZ, RZ, R9 ;  /* 0x000000ffff007224 */ /* 0x001fe200078e0009 */
[----:B------:R-:W-:Y:S01]  /*22c80*/  ULDC.64 UR4, c[0x0][0x428] ;  /* 0x00010a0000047ab9 */ /* 0x000fe20000000a00 */
[----:B------:R-:W-:Y:S01]  /*22c90*/  ULDC.64 UR6, c[0x0][0x208] ;  /* 0x0000820000067ab9 */ /* 0x000fe20000000a00 */
[----:B--2---:R-:W-:-:S13]  /*22ca0*/  ISETP.NE.AND P0, PT, R6, 0x1, PT ;  /* 0x000000010600780c */ /* 0x004fda0003f05270 */
[----:B------:R-:W0:Y:S02]  /*22cb0*/  @P0 LDC.64 R4, c[0x0][0x440] ;  /* 0x00011000ff040b82 */ /* 0x000e240000000a00 */
[----:B0-----:R-:W-:-:S05]  /*22cc0*/  @P0 IMAD.HI.U32 R4, R9, R4, RZ ;  /* 0x0000000409040227 */ /* 0x001fca00078e00ff */
[----:B------:R-:W-:-:S04]  /*22cd0*/  @P0 SHF.R.U32.HI R0, RZ, R5, R4 ;  /* 0x00000005ff000219 */ /* 0x000fc80000011604 */
[--C-:B------:R-:W-:Y:S01]  /*22ce0*/  SHF.R.S32.HI R5, RZ, 0x1f, R0.reuse ;  /* 0x0000001fff057819 */ /* 0x100fe20000011400 */
[----:B------:R-:W-:-:S04]  /*22cf0*/  IMAD.MOV R4, RZ, RZ, -R0 ;  /* 0x000000ffff047224 */ /* 0x000fc800078e0a00 */
[----:B------:R-:W-:Y:S02]  /*22d00*/  IMAD R6, R6, R4, R9 ;  /* 0x0000000406067224 */ /* 0x000fe400078e0209 */
[----:B------:R-:W-:-:S03]  /*22d10*/  IMAD.MOV.U32 R4, RZ, RZ, R0 ;  /* 0x000000ffff047224 */ /* 0x000fc600078e0000 */
[----:B------:R0:W-:Y:S01]  /*22d20*/  STL [R1+0x18], R6 ;  /* 0x0000180601007387 */ /* 0x0001e20000100800 */
[----:B------:R-:W-:-:S03]  /*22d30*/  IMAD.WIDE.U32 R4, R7, UR4, R4 ;  /* 0x0000000407047c25 */ /* 0x000fc6000f8e0004 */
[----:B------:R-:W-:Y:S01]  /*22d40*/  LEA R2, P0, R4, R2, 0x2 ;  /* 0x0000000204027211 */ /* 0x000fe200078010ff */
[----:B0-----:R-:W-:-:S04]  /*22d50*/  IMAD R6, R8, UR4, RZ ;  /* 0x0000000408067c24 */ /* 0x001fc8000f8e02ff */
[----:B------:R-:W-:-:S05]  /*22d60*/  IMAD R0, R7, UR5, R6 ;  /* 0x0000000507007c24 */ /* 0x000fca000f8e0206 */
[----:B------:R-:W-:-:S04]  /*22d70*/  IADD3 R0, R5, R0, RZ ;  /* 0x0000000005007210 */ /* 0x000fc80007ffe0ff */
[----:B------:R-:W-:-:S05]  /*22d80*/  LEA.HI.X R3, R4, R3, R0, 0x2, P0 ;  /* 0x0000000304037211 */ /* 0x000fca00000f1400 */
[----:B------:R-:W2:Y:S04]  /*22d90*/  LDG.E R0, desc[UR6][R2.64] ;  /* 0x0000000602007981 */ /* 0x000ea8000c1e1900 */
[----:B--2---:R2:W-:Y:S02]  /*22da0*/  STL [R1], R0 ;  /* 0x0000000001007387 */ /* 0x0045e40000100800 */
.L_x_882:
[----:B------:R-:W3:Y:S04]  /*22db0*/  LDL R7, [R1+0x8] ;  /* 0x0000080001077983 */ /* 0x000ee80000100800 */
[----:B0-2---:R-:W3:Y:S04]  /*22dc0*/  LDL R0, [R1+0xc] ;  /* 0x00000c0001007983 */ /* 0x005ee80000100800 */
[----:B------:R-:W2:Y:S01]  /*22dd0*/  LDL R2, [R1+0x14] ;  /* 0x0000140001027983 */ /* 0x000ea20000100800 */
[----:B---3--:R-:W-:Y:S01]  /*22de0*/  IMAD R0, R0, 0x8, R7 ;  /* 0x0000000800007824 */ /* 0x008fe200078e0207 */
[----:B--2---:R-:W-:-:S04]  /*22df0*/  SHF.L.U32 R2, R2, 0x1f, RZ ;  /* 0x0000001f02027819 */ /* 0x004fc800000006ff */
[----:B------:R-:W0:Y:S02]  /*22e00*/  SYNCS.PHASECHK.TRANS64.TRYWAIT P0, [R0+URZ+0x34840], R2 ;  /* 0x03484002000075a7 */ /* 0x000e24000800017f */
[----:B0-----:R-:W-:Y:S05]  /*22e10*/  @!P0 BRA `(.L_x_883) ;  /* 0x0000005400148947 */ /* 0x001fea0003800000 */
.L_x_1029:
[----:B------:R-:W2:Y:S02]  /*22e20*/  S2R R3, SR_TID.X ;  /* 0x0000000000037919 */ /* 0x000ea40000002100 */
[----:B--2---:R-:W-:-:S04]  /*22e30*/  LOP3.LUT R3, R3, 0x7f, RZ, 0xc0, !PT ;  /* 0x0000007f03037812 */ /* 0x004fc800078ec0ff */
[----:B------:R-:W-:-:S13]  /*22e40*/  ISETP.NE.AND P0, PT, R3, RZ, PT ;  /* 0x000000ff0300720c */ /* 0x000fda0003f05270 */
        /* <DEDUP_REMOVED lines=8> */
.L_x_884:
[----:B------:R-:W2:Y:S04]  /*22ed0*/  LDL R7, [R1+0x8] ;  /* 0x0000080001077983 */ /* 0x000ea80000100800 */
[----:B------:R-:W2:Y:S04]  /*22ee0*/  LDL R6, [R1+0xc] ;  /* 0x00000c0001067983 */ /* 0x000ea80000100800 */
[----:B------:R-:W3:Y:S04]  /*22ef0*/  LDL R5, [R1+0x18] ;  /* 0x0000180001057983 */ /* 0x000ee80000100800 */
[----:B------:R-:W4:Y:S04]  /*22f00*/  LDL R4, [R1+0x1c] ;  /* 0x00001c0001047983 */ /* 0x000f280000100800 */
[----:B------:R-:W5:Y:S04]  /*22f10*/  LDL R3, [R1] ;  /* 0x0000000001037983 */ /* 0x000f680000100800 */
[----:B0-----:R-:W5:Y:S01]  /*22f20*/  LDL.LU R2, [R1+0x4] ;  /* 0x0000040001027983 */ /* 0x001f620000300800 */
[----:B------:R-:W-:Y:S01]  /*22f30*/  R2UR UR9, R0 ;  /* 0x00000000000972ca */ /* 0x000fe200000e0000 */
[----:B------:R-:W-:Y:S01]  /*22f40*/  UIADD3 UR4, UP0, UR38, 0x370, URZ ;  /* 0x0000037026047890 */ /* 0x000fe2000ff1e03f */
[----:B------:R-:W-:Y:S01]  /*22f50*/  PLOP3.LUT P0, PT, PT, PT, PT, 0x80, 0x0 ;  /* 0x000000000000781c */ /* 0x000fe20003f0f070 */
[----:B------:R-:W-:Y:S01]  /*22f60*/  UMOV UR10, URZ ;  /* 0x0000003f000a7c82 */ /* 0x000fe20008000000 */
[----:B------:R-:W-:Y:S01]  /*22f70*/  R2UR UR12, R18 ;  /* 0x00000000120c72ca */ /* 0x000fe200000e0000 */
[----:B------:R-:W-:Y:S01]  /*22f80*/  UMOV UR7, 0x14f00000 ;  /* 0x14f0000000077882 */ /* 0x000fe20000000000 */
[----:B------:R-:W-:-:S07]  /*22f90*/  UMOV UR15, 0x40 ;  /* 0x00000040000f7882 */ /* 0x000fce0000000000 */
[----:B------:R-:W-:Y:S01]  /*22fa0*/  UIADD3 UR9, UR9, 0x34830, URZ ;  /* 0x0003483009097890 */ /* 0x000fe2000fffe03f */
[----:B--2---:R-:W-:Y:S01]  /*22fb0*/  IMAD R0, R6, 0xb000, R7 ;  /* 0x0000b00006007824 */ /* 0x004fe200078e0207 */
[----:B---3--:R-:W-:-:S04]  /*22fc0*/  R2UR UR11, R5 ;  /* 0x00000000050b72ca */ /* 0x008fc800000e0000 */
[----:B------:R-:W-:Y:S02]  /*22fd0*/  R2UR UR6, R0 ;  /* 0x00000000000672ca */ /* 0x000fe400000e0000 */
[----:B----4-:R-:W-:Y:S02]  /*22fe0*/  R2UR UR5, R4 ;  /* 0x00000000040572ca */ /* 0x010fe400000e0000 */
[----:B-----5:R-:W-:Y:S02]  /*22ff0*/  R2UR UR13, R3 ;  /* 0x00000000030d72ca */ /* 0x020fe400000e0000 */
[----:B------:R-:W-:-:S07]  /*23000*/  LOP3.LUT R2, R2, 0xfffffffe, RZ, 0xc0, !PT ;  /* 0xfffffffe02027812 */ /* 0x000fce00078ec0ff */
[----:B------:R-:W-:Y:S01]  /*23010*/  UIADD3 UR8, UR6, 0x1e400, URZ ;  /* 0x0001e40006087890 */ /* 0x000fe2000fffe03f */
[----:B------:R-:W-:Y:S01]  /*23020*/  @P0 LOP3.LUT R2, R2, 0x1, RZ, 0xfc, !PT ;  /* 0x0000000102020812 */ /* 0x000fe200078efcff */
[----:B------:R-:W-:Y:S02]  /*23030*/  UIMAD UR11, UR11, 0xb0, UR5 ;  /* 0x000000b00b0b78a4 */ /* 0x000fe4000f8e0205 */
[----:B------:R-:W-:Y:S02]  /*23040*/  UIADD3.X UR5, URZ, UR39, URZ, UP0, !UPT ;  /* 0x000000273f057290 */ /* 0x000fe400087fe43f */
[----:B------:R-:W-:Y:S01]  /*23050*/  UIADD3 UR14, UR6, 0x23c00, URZ ;  /* 0x00023c00060e7890 */ /* 0x000fe2000fffe03f */
[----:B------:R2:W-:Y:S02]  /*23060*/  STL [R1+0x4], R2 ;  /* 0x0000040201007387 */ /* 0x0005e40000100800 */
[----:B------:R-:W-:-:S04]  /*23070*/  UMOV UR6, 0x0 ;  /* 0x0000000000067882 */ /* 0x000fc80000000000 */
[----:B------:R0:W-:Y:S02]  /*23080*/  UTMALDG.4D [UR8], [UR4], desc[UR6] ;  /* 0x00000608040075b4 */ /* 0x0001e40008019000 */
[----:B0-----:R-:W-:Y:S01]  /*23090*/  UMOV UR8, UR14 ;  /* 0x0000000e00087c82 */ /* 0x001fe20008000000 */
[----:B------:R-:W-:Y:S02]  /*230a0*/  UMOV UR10, UR15 ;  /* 0x0000000f000a7c82 */ /* 0x000fe40008000000 */
[----:B------:R2:W-:Y:S02]  /*230b0*/  UTMALDG.4D [UR8], [UR4], desc[UR6] ;  /* 0x00000608040075b4 */ /* 0x0005e40008019000 */
[----:B--2---:R-:W-:Y:S01]  /*230c0*/  NOP ;  /* 0x0000000000007918 */ /* 0x004fe20000000000 */
.L_x_880:
[----:B------:R-:W2:Y:S04]  /*230d0*/  LDL R2, [R1+0x8] ;  /* 0x0000080001027983 */ /* 0x000ea80000100800 */
[----:B------:R-:W3:Y:S04]  /*230e0*/  LDL.LU R3, [R1+0x40] ;  /* 0x0000400001037983 */ /* 0x000ee80000300800 */
[----:B------:R-:W4:Y:S04]  /*230f0*/  LDL.LU R5, [R1+0x30] ;  /* 0x0000300001057983 */ /* 0x000f280000300800 */
[----:B0-----:R-:W5:Y:S01]  /*23100*/  LDL.LU R4, [R1+0x44] ;  /* 0x0000440001047983 */ /* 0x001f620000300800 */
[----:B------:R-:W-:Y:S05]  /*23110*/  WARPSYNC.ALL ;  /* 0x0000000000007948 */ /* 0x000fea0003800000 */
[----:B------:R-:W-:Y:S01]  /*23120*/  ULDC.64 UR4, c[0x0][0x298] ;  /* 0x0000a60000047ab9 */ /* 0x000fe20000000a00 */
[----:B------:R-:W-:Y:S01]  /*23130*/  ULDC.64 UR6, c[0x0][0xa00] ;  /* 0x0002800000067ab9 */ /* 0x000fe20000000a00 */
[----:B------:R-:W-:Y:S01]  /*23140*/  BSSY B6, `(.L_x_885) ;  /* 0x0000024000067945 */ /* 0x000fe20003800000 */
[----:B------:R-:W-:Y:S01]  /*23150*/  BAR.SYNC.DEFER_BLOCKING 0x8, 0x180 ;  /* 0x0206000000007b1d */ /* 0x000fe20000010000 */
[----:B------:R-:W-:-:S04]  /*23160*/  ISETP.NE.U32.AND P0, PT, RZ, UR6, PT ;  /* 0x00000006ff007c0c */ /* 0x000fc8000bf05070 */
[----:B------:R-:W-:Y:S01]  /*23170*/  ISETP.NE.AND.EX P0, PT, RZ, UR7, PT, P0 ;  /* 0x00000007ff007c0c */ /* 0x000fe2000bf05300 */
[----:B--2---:R-:W-:Y:S01]  /*23180*/  VIADD R2, R2, 0x16400 ;  /* 0x0001640002027836 */ /* 0x004fe20000000000 */
[----:B---3--:R-:W-:-:S04]  /*23190*/  SHF.R.S32.HI R0, RZ, 0x1f, R3 ;  /* 0x0000001fff007819 */ /* 0x008fc80000011403 */
        /* <DEDUP_REMOVED lines=9> */
[----:B0-----:R-:W-:Y:S02]  /*23230*/  IADD3 R2, R3, R0, RZ ;  /* 0x0000000003027210 */ /* 0x001fe40007ffe0ff */
        /* <DEDUP_REMOVED lines=10> */
[----:B------:R-:W0:Y:S01]  /*232e0*/  LDC.64 R2, c[0x4][R2] ;  /* 0x0100000002027b82 */ /* 0x000e220000000a00 */
[----:B------:R-:W-:Y:S01]  /*232f0*/  IMAD.U32 R5, RZ, RZ, UR5 ;  /* 0x00000005ff057e24 */ /* 0x000fe2000f8e00ff */
[----:B------:R-:W-:Y:S01]  /*23300*/  MOV R12, 0x1 ;  /* 0x00000001000c7802 */ /* 0x000fe20000000f00 */
[----:B------:R-:W-:Y:S02]  /*23310*/  IMAD.U32 R6, RZ, RZ, UR6 ;  /* 0x00000006ff067e24 */ /* 0x000fe4000f8e00ff */
[----:B------:R-:W-:-:S02]  /*23320*/  IMAD.U32 R10, RZ, RZ, UR8 ;  /* 0x00000008ff0a7e24 */ /* 0x000fc4000f8e00ff */
[----:B------:R-:W-:Y:S02]  /*23330*/  IMAD.U32 R11, RZ, RZ, UR9 ;  /* 0x00000009ff0b7e24 */ /* 0x000fe4000f8e00ff */
[----:B------:R-:W-:Y:S02]  /*23340*/  IMAD.MOV.U32 R8, RZ, RZ, 0x70 ;  /* 0x00000070ff087424 */ /* 0x000fe400078e00ff */
[----:B------:R-:W-:-:S07]  /*23350*/  IMAD.MOV.U32 R13, RZ, RZ, RZ ;  /* 0x000000ffff0d7224 */ /* 0x000fce00078e00ff */
[----:B------:R-:W-:-:S07]  /*23360*/  LEPC R20, `(.L_x_886) ;  /* 0x000000001014794e */ /* 0x000fce0000000000 */
[----:B01----:R-:W-:Y:S05]  /*23370*/  CALL.ABS.NOINC R2 ;  /* 0x0000000002007343 */ /* 0x003fea0003c00000 */
.L_x_886:
[----:B------:R-:W-:Y:S05]  /*23380*/  BSYNC B6 ;  /* 0x0000000000067941 */ /* 0x000fea0003800000 */
.L_x_885:
[----:B------:R-:W3:Y:S01]  /*23390*/  LDL.LU R6, [R1+0x40] ;  /* 0x0000400001067983 */ /* 0x000ee20000300800 */
[----:B------:R-:W-:Y:S01]  /*233a0*/  ULDC.64 UR4, c[0x0][0x2d8] ;  /* 0x0000b60000047ab9 */ /* 0x000fe20000000a00 */
[----:B------:R-:W0:Y:S01]  /*233b0*/  LDC R7, c[0x0][0x448] ;  /* 0x00011200ff077b82 */ /* 0x000e220000000800 */
[----:B------:R-:W-:Y:S01]  /*233c0*/  IMAD.SHL.U32 R17, R17, 0x80, RZ ;  /* 0x0000008011117824 */ /* 0x000fe200078e00ff */
[----:B--2---:R-:W3:Y:S01]  /*233d0*/  LDL.LU.64 R2, [R1+0x48] ;  /* 0x0000480001027983 */ /* 0x004ee20000300a00 */
[----:B------:R-:W-:-:S03]  /*233e0*/  ULDC.64 UR6, c[0x0][0x280] ;  /* 0x0000a00000067ab9 */ /* 0x000fc60000000a00 */
[----:B------:R-:W2:Y:S04]  /*233f0*/  LDL.LU R0, [R1+0x44] ;  /* 0x0000440001007983 */ /* 0x000ea80000300800 */
[----:B------:R-:W4:Y:S04]  /*23400*/  LDL.LU R5, [R1+0x5c] ;  /* 0x00005c0001057983 */ /* 0x000f280000300800 */
[----:B------:R-:W4:Y:S04]  /*23410*/  LDL.LU R4, [R1+0x30] ;  /* 0x0000300001047983 */ /* 0x000f280000300800 */
[----:B------:R0:W5:Y:S01]  /*23420*/  LDL R9, [R1+0x2c] ;  /* 0x00002c0001097983 */ /* 0x0001620000100800 */
[----:B------:R-:W1:Y:S01]  /*23430*/  S2R R8, SR_TID.X ;  /* 0x0000000000087919 */ /* 0x000e620000002100 */
[----:B0-----:R-:W-:Y:S01]  /*23440*/  ISETP.NE.AND P0, PT, R7, 0x1, PT ;  /* 0x000000010700780c */ /* 0x001fe20003f05270 */
[----:B------:R-:W0:Y:S01]  /*23450*/  S2R R10, SR_TID.X ;  /* 0x00000000000a7919 */ /* 0x000e220000002100 */
[----:B-1----:R-:W-:-:S02]  /*23460*/  IMAD.SHL.U32 R8, R8, 0x8, RZ ;  /* 0x0000000808087824 */ /* 0x002fc400078e00ff */
[----:B0-----:R-:W-:-:S03]  /*23470*/  IMAD.SHL.U32 R10, R10, 0x8, RZ ;  /* 0x000000080a0a7824 */ /* 0x001fc600078e00ff */
[----:B------:R-:W-:Y:S02]  /*23480*/  LOP3.LUT R8, R8, 0x38, RZ, 0xc0, !PT ;  /* 0x0000003808087812 */ /* 0x000fe400078ec0ff */
[----:B------:R-:W-:Y:S02]  /*23490*/  LOP3.LUT R10, R10, 0x38, RZ, 0xc0, !PT ;  /* 0x000000380a0a7812 */ /* 0x000fe400078ec0ff */
[----:B------:R-:W-:Y:S01]  /*234a0*/  LOP3.LUT R8, R8, 0x40, RZ, 0xfc, !PT ;  /* 0x0000004008087812 */ /* 0x000fe200078efcff */
[----:B---3--:R-:W-:Y:S02]  /*234b0*/  IMAD.MOV.U32 R3, RZ, RZ, R6 ;  /* 0x000000ffff037224 */ /* 0x008fe400078e0006 */
[----:B------:R-:W0:Y:S01]  /*234c0*/  @P0 LDC R6, c[0x0][0x450] ;  /* 0x00011400ff060b82 */ /* 0x000e220000000800 */
[----:B--2---:R-:W-:Y:S02]  /*234d0*/  IMAD R0, R0, UR4, RZ ;  /* 0x0000000400007c24 */ /* 0x004fe4000f8e02ff */
[----:B------:R-:W-:-:S04]  /*234e0*/  IMAD.WIDE.U32 R2, R18, UR4, R2 ;  /* 0x0000000412027c25 */ /* 0x000fc8000f8e0002 */
[----:B------:R-:W-:Y:S01]  /*234f0*/  IMAD R0, R18, UR5, R0 ;  /* 0x0000000512007c24 */ /* 0x000fe2000f8e0200 */
[----:B------:R-:W-:-:S03]  /*23500*/  ULDC.64 UR4, c[0x0][0x2e0] ;  /* 0x0000b80000047ab9 */ /* 0x000fc60000000a00 */
[----:B------:R-:W-:Y:S02]  /*23510*/  IMAD.IADD R3, R3, 0x1, R0 ;  /* 0x0000000103037824 */ /* 0x000fe400078e0200 */
[----:B----4-:R-:W-:Y:S02]  /*23520*/  IMAD R0, R5, UR4, RZ ;  /* 0x0000000405007c24 */ /* 0x010fe4000f8e02ff */
[----:B------:R-:W-:-:S04]  /*23530*/  IMAD.WIDE.U32 R2, R4, UR4, R2 ;  /* 0x0000000404027c25 */ /* 0x000fc8000f8e0002 */
[----:B------:R-:W-:Y:S01]  /*23540*/  IMAD R0, R4, UR5, R0 ;  /* 0x0000000504007c24 */ /* 0x000fe2000f8e0200 */
[----:B------:R-:W-:Y:S01]  /*23550*/  ULDC.64 UR4, c[0x0][0x2d0] ;  /* 0x0000b40000047ab9 */ /* 0x000fe20000000a00 */
[----:B------:R-:W1:Y:S03]  /*23560*/  S2R R4, SR_TID.X ;  /* 0x0000000000047919 */ /* 0x000e660000002100 */
[----:B------:R-:W-:Y:S02]  /*23570*/  IADD3 R3, R3, R0, RZ ;  /* 0x0000000003037210 */ /* 0x000fe40007ffe0ff */
[----:B-1----:R-:W-:-:S04]  /*23580*/  LOP3.LUT R4, R4, 0x7f, RZ, 0xc0, !PT ;  /* 0x0000007f04047812 */ /* 0x002fc800078ec0ff */
[----:B------:R-:W-:Y:S02]  /*23590*/  SHF.R.U32.HI R5, RZ, 0x3, R4 ;  /* 0x00000003ff057819 */ /* 0x000fe40000011604 */
[----:B------:R-:W1:Y:S02]  /*235a0*/  S2R R4, SR_TID.X ;  /* 0x0000000000047919 */ /* 0x000e640000002100 */
[----:B-1----:R-:W-:-:S05]  /*235b0*/  IMAD.SHL.U32 R4, R4, 0x10, RZ ;  /* 0x0000001004047824 */ /* 0x002fca00078e00ff */
[----:B------:R-:W-:Y:S02]  /*235c0*/  LOP3.LUT R4, R5, 0x70, R4, 0xf8, !PT ;  /* 0x0000007005047812 */ /* 0x000fe400078ef804 */
[----:B------:R-:W1:Y:S02]  /*235d0*/  @P0 LDC R5, c[0x0][0x44c] ;  /* 0x00011300ff050b82 */ /* 0x000e640000000800 */
[----:B------:R-:W-:-:S05]  /*235e0*/  LOP3.LUT R4, R4, R17, RZ, 0xfc, !PT ;  /* 0x0000001104047212 */ /* 0x000fca00078efcff */
[----:B------:R-:W-:Y:S02]  /*235f0*/  IMAD.MOV.U32 R0, RZ, RZ, R4 ;  /* 0x000000ffff007224 */ /* 0x000fe400078e0004 */
[----:B-1----:R-:W-:-:S05]  /*23600*/  @P0 IMAD.HI.U32 R5, R4, R5, RZ ;  /* 0x0000000504050227 */ /* 0x002fca00078e00ff */
[----:B0-----:R-:W-:-:S04]  /*23610*/  @P0 SHF.R.U32.HI R0, RZ, R6, R5 ;  /* 0x00000006ff000219 */ /* 0x001fc80000011605 */
[C---:B------:R-:W-:Y:S01]  /*23620*/  IADD3 R5, -R0.reuse, RZ, RZ ;  /* 0x000000ff00057210 */ /* 0x040fe20007ffe1ff */
        /* <DEDUP_REMOVED lines=13> */
[----:B------:R-:W-:Y:S02]  /*23700*/  LEA R4, P2, R2, UR6, 0x1 ;  /* 0x0000000602047c11 */ /* 0x000fe4000f8408ff */
[----:B------:R-:W-:Y:S02]  /*23710*/  ISETP.GE.AND P1, PT, R8, UR4, PT ;  /* 0x0000000408007c0c */ /* 0x000fe4000bf26270 */
[----:B------:R-:W-:Y:S01]  /*23720*/  IADD3 R0, R3, R0, RZ ;  /* 0x0000000003007210 */ /* 0x000fe20007ffe0ff */
[----:B------:R-:W-:-:S03]  /*23730*/  UMOV UR4, 0xffffffff ;  /* 0xffffffff00047882 */ /* 0x000fc60000000000 */
[----:B------:R-:W-:Y:S01]  /*23740*/  LEA.HI.X R3, R2, UR7, R0, 0x1, P2 ;  /* 0x0000000702037c11 */ /* 0x000fe200090f0c00 */
[----:B------:R-:W-:Y:S06]  /*23750*/  BRA.DIV UR4, `(.L_x_887) ;  /* 0x0000004a04d87947 */ /* 0x000fec000b800000 */
[----:B------:R-:W0:Y:S02]  /*23760*/  S2R R6, SR_TID.X ;  /* 0x0000000000067919 */ /* 0x000e240000002100 */
[----:B0-----:R-:W-:-:S04]  /*23770*/  LOP3.LUT R6, R6, 0x7f, RZ, 0xc0, !PT ;  /* 0x0000007f06067812 */ /* 0x001fc800078ec0ff */
[----:B------:R-:W-:Y:S02]  /*23780*/  SHF.R.U32.HI R8, RZ, 0x3, R6 ;  /* 0x00000003ff087819 */ /* 0x000fe40000011606 */
[----:B------:R-:W2:Y:S01]  /*23790*/  LDL.LU R6, [R1+0x54] ;  /* 0x0000540001067983 */ /* 0x000ea20000300800 */
[----:B------:R-:W-:Y:S02]  /*237a0*/  ULDC.64 UR4, c[0x0][0x208] ;  /* 0x0000820000047ab9 */ /* 0x000fe40000000a00 */
[----:B------:R-:W-:Y:S02]  /*237b0*/  IMAD.IADD R0, R8, 0x1, R17 ;  /* 0x0000000108007824 */ /* 0x000fe400078e0211 */
[----:B------:R-:W-:Y:S02]  /*237c0*/  SHFL.IDX PT, R8, R3, 0x1, 0x181f ;  /* 0x00381f0003087f89 */ /* 0x000fe400000e0000 */
[----:B------:R-:W-:Y:S02]  /*237d0*/  VIADD R5, R0, 0x10 ;  /* 0x0000001000057836 */ /* 0x000fe40000000000 */
[----:B--2---:R-:W-:-:S02]  /*237e0*/  IMAD R2, R6, R7, RZ ;  /* 0x0000000706027224 */ /* 0x004fc400078e02ff */
[----:B------:R-:W0:Y:S03]  /*237f0*/  SHFL.IDX PT, R7, R4, RZ, 0x181f ;  /* 0x00181fff04077589 */ /* 0x000e2600000e0000 */
[-C--:B------:R-:W-:Y:S01]  /*23800*/  ISETP.GE.AND P4, PT, R0, R2.reuse, PT ;  /* 0x000000020000720c */ /* 0x080fe20003f86270 */
[----:B------:R-:W1:Y:S01]  /*23810*/  SHFL.IDX PT, R6, R3, RZ, 0x181f ;  /* 0x00181fff03067589 */ /* 0x000e6200000e0000 */
[----:B------:R-:W-:-:S03]  /*23820*/  ISETP.GE.AND P2, PT, R5, R2, PT ;  /* 0x000000020500720c */ /* 0x000fc60003f46270 */
[----:B------:R-:W2:Y:S08]  /*23830*/  SHFL.IDX PT, R5, R4, 0x1, 0x181f ;  /* 0x00381f0004057f89 */ /* 0x000eb000000e0000 */
[----:B0-----:R-:W-:-:S05]  /*23840*/  @!P4 LEA R7, P3, R10, R7, 0x1 ;  /* 0x000000070a07c211 */ /* 0x001fca00078608ff */
[----:B-1----:R-:W-:-:S05]  /*23850*/  @!P4 IMAD.X R6, RZ, RZ, R6, P3 ;  /* 0x000000ffff06c224 */ /* 0x002fca00018e0606 */
[----:B------:R-:W-:-:S04]  /*23860*/  @!P4 LOP3.LUT R7, R7, R6, RZ, 0x3c, !PT ;  /* 0x000000060707c212 */ /* 0x000fc800078e3cff */
[----:B------:R-:W-:-:S04]  /*23870*/  @!P4 LOP3.LUT R6, R7, R6, RZ, 0x3c, !PT ;  /* 0x000000060706c212 */ /* 0x000fc800078e3cff */
[----:B------:R-:W-:-:S05]  /*23880*/  @!P4 LOP3.LUT R7, R7, R6, RZ, 0x3c, !PT ;  /* 0x000000060707c212 */ /* 0x000fca00078e3cff */
[----:B-----5:R-:W-:Y:S04]  /*23890*/  @!P4 LDGSTS.E.BYPASS.LTC128B.128 [R9+0x16400], desc[UR4][R6.64], !P0 ;  /* 0x164000000609cfae */ /* 0x020fe8000c101d44 */
[----:B------:R2:W-:Y:S02]  /*238a0*/  @!P4 LDGSTS.E.BYPASS.LTC128B.128 [R9+0x1a400], desc[UR4][R6.64+0x80], !P1 ;  /* 0x1a4000800609cfae */ /* 0x0005e4000c901d44 */
[----:B--2---:R-:W-:Y:S01]  /*238b0*/  @!P2 LEA R7, P3, R10, R5, 0x1 ;  /* 0x000000050a07a211 */ /* 0x004fe200078608ff */
[----:B------:R-:W-:-:S03]  /*238c0*/  VIADD R5, R0, 0x20 ;  /* 0x0000002000057836 */ /* 0x000fc60000000000 */
[----:B------:R-:W-:-:S04]  /*238d0*/  @!P2 IADD3.X R6, RZ, R8, RZ, P3, !PT ;  /* 0x00000008ff06a210 */ /* 0x000fc80001ffe4ff */
        /* <DEDUP_REMOVED lines=51> */
[----:B------:R-:W-:Y:S02]  /*23c10*/  @!P2 MOV R6, R5 ;  /* 0x000000050006a202 */ /* 0x000fe40000000f00 */
[----:B------:R0:W1:Y:S04]  /*23c20*/  SHFL.IDX PT, R5, R3, 0x7, 0x181f ;  /* 0x00f81f0003057f89 */ /* 0x00006800000e0000 */
[----:B------:R0:W-:Y:S04]  /*23c30*/  @!P2 LDGSTS.E.BYPASS.LTC128B.128 [R9+0x19400], desc[UR4][R6.64], !P0 ;  /* 0x194000000609afae */ /* 0x0001e8000c101d44 */
[----:B------:R0:W-:Y:S04]  /*23c40*/  @!P2 LDGSTS.E.BYPASS.LTC128B.128 [R9+0x1d400], desc[UR4][R6.64+0x80], !P1 ;  /* 0x1d4000800609afae */ /* 0x0001e8000c901d44 */
[----:B------:R0:W2:Y:S02]  /*23c50*/  SHFL.IDX PT, R3, R4, 0x7, 0x181f ;  /* 0x00f81f0004037f89 */ /* 0x0000a400000e0000 */
.L_x_1046:
[----:B------:R-:W-:Y:S01]  /*23c60*/  VIADD R0, R0, 0x70 ;  /* 0x0000007000007836 */ /* 0x000fe20000000000 */
[----:B------:R-:W-:Y:S04]  /*23c70*/  BSSY B0, `(.L_x_888) ;  /* 0x000000b000007945 */ /* 0x000fe80003800000 */
[----:B------:R-:W-:-:S13]  /*23c80*/  ISETP.GE.AND P2, PT, R0, R2, PT ;  /* 0x000000020000720c */ /* 0x000fda0003f46270 */
[----:B------:R-:W-:Y:S05]  /*23c90*/  @P2 BRA `(.L_x_889) ;  /* 0x0000000000202947 */ /* 0x000fea0003800000 */
[----:B--2---:R-:W-:Y:S01]  /*23ca0*/  LEA R2, P2, R10, R3, 0x1 ;  /* 0x000000030a027211 */ /* 0x004fe200078408ff */
[----:B------:R-:W-:-:S04]  /*23cb0*/  ULDC.64 UR4, c[0x0][0x208] ;  /* 0x0000820000047ab9 */ /* 0x000fc80000000a00 */
[----:B01----:R-:W-:-:S05]  /*23cc0*/  IMAD.X R3, RZ, RZ, R5, P2 ;  /* 0x000000ffff037224 */ /* 0x003fca00010e0605 */
[----:B------:R-:W-:Y:S01]  /*23cd0*/  @!PT LDS RZ, [RZ] ;  /* 0x00000000fffff984 */ /* 0x000fe20000000800 */
[----:B------:R-:W-:Y:S01]  /*23ce0*/  @!PT LDS RZ, [RZ] ;  /* 0x00000000fffff984 */ /* 0x000fe20000000800 */
[----:B------:R-:W-:Y:S01]  /*23cf0*/  @!PT LDS RZ, [RZ] ;  /* 0x00000000fffff984 */ /* 0x000fe20000000800 */
[----:B------:R3:W-:Y:S04]  /*23d00*/  LDGSTS.E.BYPASS.LTC128B.128 [R9+0x19c00], desc[UR4][R2.64], !P0 ;  /* 0x19c0000002097fae */ /* 0x0007e8000c101d44 */
[----:B------:R3:W-:Y:S02]  /*23d10*/  LDGSTS.E.BYPASS.LTC128B.128 [R9+0x1dc00], desc[UR4][R2.64+0x80], !P1 ;  /* 0x1dc0008002097fae */ /* 0x0007e4000c901d44 */
.L_x_889:
[----:B------:R-:W-:Y:S05]  /*23d20*/  BSYNC B0 ;  /* 0x0000000000007941 */ /* 0x000fea0003800000 */
.L_x_888:
[----:B0--3--:R-:W3:Y:S01]  /*23d30*/  LDL R9, [R1+0x8] ;  /* 0x0000080001097983 */ /* 0x009ee20000100800 */
[----:B------:R-:W-:Y:S01]  /*23d40*/  PLOP3.LUT P0, PT, PT, PT, PT, 0x80, 0x0 ;  /* 0x000000000000781c */ /* 0x000fe20003f0f070 */
[----:B------:R-:W-:Y:S01]  /*23d50*/  NOP ;  /* 0x0000000000007918 */ /* 0x000fe20000000000 */
[----:B---3--:R-:W-:-:S11]  /*23d60*/  VIADD R10, R9, 0x34800 ;  /* 0x00034800090a7836 */ /* 0x008fd60000000000 */
.L_x_890:
[----:B------:R-:W3:Y:S01]  /*23d70*/  LDL R2, [R1+0x8] ;  /* 0x0000080001027983 */ /* 0x000ee20000100800 */
[----:B------:R-:W-:Y:S02]  /*23d80*/  PLOP3.LUT P1, PT, P1, P0, PT, 0xa2, 0x0 ;  /* 0x000000000000781c */ /* 0x000fe40000f21472 */
[----:B---3--:R-:W-:-:S08]  /*23d90*/  @P0 R2UR P1, UR4, R2 ;  /* 0x00000000020402ca */ /* 0x008fd00000020000 */
[----:B------:R-:W-:-:S05]  /*23da0*/  @P0 PLOP3.LUT P0, PT, P1, PT, PT, 0x80, 0x0 ;  /* 0x000000000000081c */ /* 0x000fca0000f0f070 */
[----:B------:R-:W-:Y:S01]  /*23db0*/  @!P1 SYNCS.ARRIVE.TRANS64.RED.A0T1 RZ, [UR4+0x34800], RZ ;  /* 0x034800ffffff99a7 */ /* 0x000fe20008200404 */
[----:B------:R-:W-:Y:S07]  /*23dc0*/  @!P1 ARRIVES.LDGSTSBAR.64.TRANSCNT [UR4+0x34800] ;  /* 0x03480000ff0099b0 */ /* 0x000fee0008000a84 */
[----:B------:R-:W-:Y:S05]  /*23dd0*/  @P0 BRA.U.ANY `(.L_x_890) ;  /* 0xfffffffd00e40947 */ /* 0x000fea000393ffff */
[----:B--2---:R-:W2:Y:S02]  /*23de0*/  LDL.LU R3, [R1+0x58] ;  /* 0x0000580001037983 */ /* 0x004ea40000300800 */
[----:B--2---:R-:W-:-:S04]  /*23df0*/  IADD3 R3, R3, 0x1, RZ ;  /* 0x0000000103037810 */ /* 0x004fc80007ffe0ff */
[----:B------:R-:W-:Y:S01]  /*23e00*/  LEA.HI R0, R3, R3, RZ, 0x1 ;  /* 0x0000000303007211 */ /* 0x000fe200078f08ff */
[----:B------:R0:W-:Y:S03]  /*23e10*/  STL [R1+0x58], R3 ;  /* 0x0000580301007387 */ /* 0x0001e60000100800 */
[----:B------:R-:W-:-:S05]  /*23e20*/  LOP3.LUT R0, R0, 0xfffffffe, RZ, 0xc0, !PT ;  /* 0xfffffffe00007812 */ /* 0x000fca00078ec0ff */
[----:B------:R-:W-:-:S05]  /*23e30*/  IMAD.IADD R0, R3, 0x1, -R0 ;  /* 0x0000000103007824 */ /* 0x000fca00078e0a00 */
[----:B------:R-:W-:Y:S01]  /*23e40*/  SHF.L.U32 R0, R0, 0x1f, RZ ;  /* 0x0000001f00007819 */ /* 0x000fe200000006ff */
[----:B------:R-:W-:Y:S01]  /*23e50*/  NOP ;  /* 0x0000000000007918 */ /* 0x000fe20000000000 */
[----:B------:R0:W-:Y:S01]  /*23e60*/  SYNCS.ARRIVE.TRANS64.A1T0 RZ, [R2+URZ+0x34800], RZ ;  /* 0x034800ff02ff79a7 */ /* 0x0001e2000810003f */
[----:B------:R-:W-:Y:S01]  /*23e70*/  BSSY B0, `(.L_x_891) ;  /* 0x0000003000007945 */ /* 0x000fe20003800000 */
[----:B------:R-:W2:Y:S03]  /*23e80*/  SYNCS.PHASECHK.TRANS64.TRYWAIT P0, [R2+URZ+0x34820], R0 ;  /* 0x03482000020075a7 */ /* 0x000ea6000800017f */
[----:B0-2---:R-:W-:Y:S05]  /*23e90*/  @!P0 BRA `(.L_x_892) ;  /* 0x0000004c00e08947 */ /* 0x005fea0003800000 */
.L_x_1047:
[----:B------:R-:W-:Y:S05]  /*23ea0*/  BSYNC B0 ;  /* 0x0000000000007941 */ /* 0x000fea0003800000 */
.L_x_891:
        /* <DEDUP_REMOVED lines=8> */
[----:B------:R-:W-:-:S04]  /*23f30*/  VIADDMNMX R8, R8, R0, 0xffffffff, !PT ;  /* 0xffffffff08087446 */ /* 0x000fc80007800100 */
[----:B------:R-:W-:-:S04]  /*23f40*/  IADD3 R0, R2, R8, RZ ;  /* 0x0000000802007210 */ /* 0x000fc80007ffe0ff */
        /* <DEDUP_REMOVED lines=8> */
[----:B--2---:R-:W-:Y:S01]  /*23fd0*/  LOP3.LUT P1, RZ, R4, 0x1, RZ, 0xc0, !PT ;  /* 0x0000000104ff7812 */ /* 0x004fe2000782c0ff */
        /* <DEDUP_REMOVED lines=12> */
[----:B-1----:R-:W0:Y:S01]  /*240a0*/  LDC R5, c[0x0][0x43c] ;  /* 0x00010f00ff057b82 */ /* 0x002e220000000800 */
[----:B------:R-:W-:Y:S02]  /*240b0*/  ULDC.64 UR6, c[0x0][0x428] ;  /* 0x00010a0000067ab9 */ /* 0x000fe40000000a00 */
[----:B------:R-:W3:Y:S01]  /*240c0*/  LDL R7, [R1+0x10] ;  /* 0x0000100001077983 */ /* 0x000ee20000100800 */
[----:B------:R-:W-:Y:S01]  /*240d0*/  ULDC.64 UR8, c[0x0][0x208] ;  /* 0x0000820000087ab9 */ /* 0x000fe20000000a00 */
[----:B0-----:R-:W-:-:S13]  /*240e0*/  ISETP.NE.AND P0, PT, R5, 0x1, PT ;  /* 0x000000010500780c */ /* 0x001fda0003f05270 */
[----:B------:R-:W0:Y:S02]  /*240f0*/  @P0 LDC.64 R2, c[0x0][0x440] ;  /* 0x00011000ff020b82 */ /* 0x000e240000000a00 */
[----:B0----5:R-:W-:-:S04]  /*24100*/  @P0 IMAD.HI.U32 R4, R0, R2, RZ ;  /* 0x0000000200040227 */ /* 0x021fc800078e00ff */
[----:B------:R-:W-:Y:S01]  /*24110*/  IMAD.MOV.U32 R2, RZ, RZ, R0 ;  /* 0x000000ffff027224 */ /* 0x000fe200078e0000 */
[----:B------:R-:W-:-:S04]  /*24120*/  @P0 SHF.R.U32.HI R2, RZ, R3, R4 ;  /* 0x00000003ff020219 */ /* 0x000fc80000011604 */
[----:B------:R-:W-:-:S05]  /*24130*/  IADD3 R3, -R2, RZ, RZ ;  /* 0x000000ff02037210 */ /* 0x000fca0007ffe1ff */
        /* <DEDUP_REMOVED lines=9> */
.L_x_899:
[----:B------:R-:W2:Y:S01]  /*241d0*/  LDL R2, [R1+0x8] ;  /* 0x0000080001027983 */ /* 0x000ea20000100800 */
[----:B------:R-:W-:Y:S01]  /*241e0*/  BSSY B3, `(.L_x_900) ;  /* 0x0000005000037945 */ /* 0x000fe20003800000 */
[----:B--2---:R-:W-:Y:S01]  /*241f0*/  IMAD R3, R6, 0x8, R2 ;  /* 0x0000000806037824 */ /* 0x004fe200078e0202 */
[----:B------:R-:W-:-:S04]  /*24200*/  SHF.L.U32 R2, R9, 0x1f, RZ ;  /* 0x0000001f09027819 */ /* 0x000fc800000006ff */
[----:B------:R-:W2:Y:S02]  /*24210*/  SYNCS.PHASECHK.TRANS64.TRYWAIT P0, [R3+URZ+0x34840], R2 ;  /* 0x03484002030075a7 */ /* 0x000ea4000800017f */
[----:B--2---:R-:W-:Y:S05]  /*24220*/  @!P0 BRA `(.L_x_901) ;  /* 0x0000004c00148947 */ /* 0x004fea0003800000 */
.L_x_1048:
[----:B------:R-:W-:Y:S05]  /*24230*/  BSYNC B3 ;  /* 0x0000000000037941 */ /* 0x000fea0003800000 */
.L_x_900:
[----:B01----:R-:W0:Y:S01]  /*24240*/  S2R R5, SR_TID.X ;  /* 0x0000000000057919 */ /* 0x003e220000002100 */
[----:B------:R-:W-:Y:S01]  /*24250*/  BSSY B3, `(.L_x_902) ;  /* 0x000000b000037945 */ /* 0x000fe20003800000 */
[----:B0-----:R-:W-:-:S04]  /*24260*/  LOP3.LUT R5, R5, 0x7f, RZ, 0xc0, !PT ;  /* 0x0000007f05057812 */ /* 0x001fc800078ec0ff */
[----:B------:R-:W-:-:S13]  /*24270*/  ISETP.NE.AND P1, PT, R5, RZ, PT ;  /* 0x000000ff0500720c */ /* 0x000fda0003f25270 */
[----:B------:R-:W-:Y:S05]  /*24280*/  @P1 BRA `(.L_x_903) ;  /* 0x00000000001c1947 */ /* 0x000fea0003800000 */
[----:B------:R-:W0:Y:S01]  /*24290*/  S2R R5, SR_TID.X ;  /* 0x0000000000057919 */ /* 0x000e220000002100 */
[----:B--2---:R-:W-:-:S04]  /*242a0*/  IMAD.MOV.U32 R2, RZ, RZ, 0xb000 ;  /* 0x0000b000ff027424 */ /* 0x004fc800078e00ff */
[----:B------:R1:W-:Y:S01]  /*242b0*/  SYNCS.ARRIVE.TRANS64 RZ, [R3+URZ+0x34830], R2 ;  /* 0x0348300203ff79a7 */ /* 0x0003e2000800003f */
[----:B0-----:R-:W-:-:S04]  /*242c0*/  LOP3.LUT R5, R5, 0x1f, RZ, 0xc0, !PT ;  /* 0x0000001f05057812 */ /* 0x001fc800078ec0ff */
[----:B------:R-:W-:-:S13]  /*242d0*/  ISETP.NE.AND P0, PT, R5, RZ, PT ;  /* 0x000000ff0500720c */ /* 0x000fda0003f05270 */
[----:B-1----:R-:W-:Y:S05]  /*242e0*/  @!P0 BRA `(.L_x_903) ;  /* 0x0000000000048947 */ /* 0x002fea0003800000 */
[----:B------:R-:W-:Y:S01]  /*242f0*/  BPT.TRAP 0x1 ;  /* 0x000000040000795c */ /* 0x000fe20000300000 */
.L_x_903:
[----:B------:R-:W-:Y:S05]  /*24300*/  BSYNC B3 ;  /* 0x0000000000037941 */ /* 0x000fea0003800000 */
.L_x_902:
[----:B------:R-:W3:Y:S04]  /*24310*/  LDL R5, [R1+0x8] ;  /* 0x0000080001057983 */ /* 0x000ee80000100800 */
[----:B--2---:R-:W2:Y:S01]  /*24320*/  LDL R2, [R1+0x1c] ;  /* 0x00001c0001027983 */ /* 0x004ea20000100800 */
[----:B------:R-:W-:Y:S01]  /*24330*/  MOV R11, RZ ;  /* 0x000000ff000b7202 */ /* 0x000fe20000000f00 */
[----:B------:R-:W-:Y:S01]  /*24340*/  UIADD3 UR4, UP0, UR38, 0x370, URZ ;  /* 0x0000037026047890 */ /* 0x000fe2000ff1e03f */
[----:B------:R-:W-:Y:S01]  /*24350*/  PLOP3.LUT P0, PT, PT, PT, PT, 0x80, 0x0 ;  /* 0x000000000000781c */ /* 0x000fe20003f0f070 */
[----:B------:R-:W-:Y:S01]  /*24360*/  VIADD R3, R3, 0x34830 ;  /* 0x0003483003037836 */ /* 0x000fe20000000000 */
[----:B------:R-:W-:Y:S01]  /*24370*/  R2UR UR10, R11 ;  /* 0x000000000b0a72ca */ /* 0x000fe200000e0000 */
[----:B------:R-:W-:Y:S01]  /*24380*/  UIADD3.X UR5, URZ, UR39, URZ, UP0, !UPT ;  /* 0x000000273f057290 */ /* 0x000fe200087fe43f */
[----:B------:R-:W-:Y:S01]  /*24390*/  UMOV UR6, 0x0 ;  /* 0x0000000000067882 */ /* 0x000fe20000000000 */
[----:B------:R-:W-:Y:S01]  /*243a0*/  UMOV UR7, 0x14f00000 ;  /* 0x14f0000000077882 */ /* 0x000fe20000000000 */
[----:B---3--:R-:W-:-:S02]  /*243b0*/  IMAD R7, R6, 0xb000, R5 ;  /* 0x0000b00006077824 */ /* 0x008fc400078e0205 */
[----:B--2---:R-:W-:Y:S02]  /*243c0*/  IMAD R2, R0, 0xb0, R2 ;  /* 0x000000b000027824 */ /* 0x004fe400078e0202 */
[----:B------:R-:W-:-:S07]  /*243d0*/  VIADD R5, R7, 0x1e400 ;  /* 0x0001e40007057836 */ /* 0x000fce0000000000 */
.L_x_904:
        /* <DEDUP_REMOVED lines=16> */
.L_x_905:
        /* <DEDUP_REMOVED lines=17> */
.L_x_1049:
[----:B------:R-:W-:Y:S05]  /*245f0*/  BSYNC B3 ;  /* 0x0000000000037941 */ /* 0x000fea0003800000 */
.L_x_906:
[----:B------:R1:W5:Y:S04]  /*24600*/  LDL R15, [R1+0x8] ;  /* 0x00000800010f7983 */ /* 0x0003680000100800 */
[----:B------:R1:W5:Y:S01]  /*24610*/  LDL R7, [R1+0xc] ;  /* 0x00000c0001077983 */ /* 0x0003620000100800 */
[----:B------:R-:W-:Y:S01]  /*24620*/  BSSY B3, `(.L_x_908) ;  /* 0x000000c000037945 */ /* 0x000fe20003800000 */
[----:B------:R-:W-:Y:S02]  /*24630*/  IMAD.MOV.U32 R12, RZ, RZ, 0x0 ;  /* 0x00000000ff0c7424 */ /* 0x000fe400078e00ff */
[----:B------:R-:W-:Y:S01]  /*24640*/  IMAD.MOV.U32 R13, RZ, RZ, 0x14f00000 ;  /* 0x14f00000ff0d7424 */ /* 0x000fe200078e00ff */
[----:B------:R-:W-:Y:S06]  /*24650*/  @P1 BRA `(.L_x_909) ;  /* 0x0000000000201947 */ /* 0x000fec0003800000 */
[----:B------:R-:W2:Y:S01]  /*24660*/  S2R R5, SR_TID.X ;  /* 0x0000000000057919 */ /* 0x000ea20000002100 */
[----:B0----5:R-:W-:Y:S01]  /*24670*/  LEA R2, R7, R15, 0x3 ;  /* 0x0000000f07027211 */ /* 0x021fe200078e18ff */
[----:B------:R-:W-:-:S04]  /*24680*/  IMAD.MOV.U32 R3, RZ, RZ, 0xb000 ;  /* 0x0000b000ff037424 */ /* 0x000fc800078e00ff */
[----:B------:R3:W-:Y:S01]  /*24690*/  SYNCS.ARRIVE.TRANS64 RZ, [R2+URZ+0x34850], R3 ;  /* 0x0348500302ff79a7 */ /* 0x0007e2000800003f */
[----:B--2---:R-:W-:-:S04]  /*246a0*/  LOP3.LUT R5, R5, 0x1f, RZ, 0xc0, !PT ;  /* 0x0000001f05057812 */ /* 0x004fc800078ec0ff */
[----:B------:R-:W-:-:S13]  /*246b0*/  ISETP.NE.AND P0, PT, R5, RZ, PT ;  /* 0x000000ff0500720c */ /* 0x000fda0003f05270 */
[----:B---3--:R-:W-:Y:S05]  /*246c0*/  @!P0 BRA `(.L_x_909) ;  /* 0x0000000000048947 */ /* 0x008fea0003800000 */
[----:B------:R-:W-:Y:S01]  /*246d0*/  BPT.TRAP 0x1 ;  /* 0x000000040000795c */ /* 0x000fe20000300000 */
.L_x_909:
[----:B------:R-:W-:Y:S05]  /*246e0*/  BSYNC B3 ;  /* 0x0000000000037941 */ /* 0x000fea0003800000 */
.L_x_908:
        /* <DEDUP_REMOVED lines=11> */
[----:B--2---:R-:W-:Y:S01]  /*247a0*/  IMAD R3, R3, 0xb0, R5 ;  /* 0x000000b003037824 */ /* 0x004fe200078e0205 */
[----:B------:R-:W-:-:S10]  /*247b0*/  IADD3 R5, R7, 0x400, RZ ;  /* 0x0000040007057810 */ /* 0x000fd40007ffe0ff */
.L_x_910:
        /* <DEDUP_REMOVED lines=16> */
.L_x_911:
        /* <DEDUP_REMOVED lines=13> */
.L_x_898:
[----:B------:R-:W-:Y:S05]  /*24990*/  BSYNC B1 ;  /* 0x0000000000017941 */ /* 0x000fea0003800000 */
.L_x_897:
[----:B0-----:R-:W2:Y:S04]  /*249a0*/  LDL.LU R0, [R1+0x38] ;  /* 0x0000380001007983 */ /* 0x001ea80000300800 */
[----:B------:R0:W-:Y:S04]  /*249b0*/  STL [R1+0xc], R6 ;  /* 0x00000c0601007387 */ /* 0x0001e80000100800 */
[----:B------:R0:W-:Y:S02]  /*249c0*/  STL [R1+0x14], R9 ;  /* 0x0000140901007387 */ /* 0x0001e40000100800 */
[----:B0-2---:R-:W-:-:S07]  /*249d0*/  VIADD R0, R0, 0xfffffffd ;  /* 0xfffffffd00007836 */ /* 0x005fce0000000000 */
.L_x_896:
[----:B------:R-:W-:Y:S05]  /*249e0*/  BSYNC B2 ;  /* 0x0000000000027941 */ /* 0x000fea0003800000 */
.L_x_895:
[----:B------:R-:W2:Y:S01]  /*249f0*/  LDL.LU R2, [R1+0x3c] ;  /* 0x00003c0001027983 */ /* 0x000ea20000300800 */
[----:B------:R-:W-:-:S05]  /*24a00*/  IMAD.MOV R8, RZ, RZ, -R8 ;  /* 0x000000ffff087224 */ /* 0x000fca00078e0a08 */
[----:B--2---:R-:W-:-:S13]  /*24a10*/  ISETP.NE.AND P0, PT, R2, R8, PT ;  /* 0x000000080200720c */ /* 0x004fda0003f05270 */
[----:B------:R-:W-:Y:S05]  /*24a20*/  @!P0 BRA `(.L_x_894) ;  /* 0x0000001400088947 */ /* 0x000fea0003800000 */
[----:B------:R0:W5:Y:S02]  /*24a30*/  LDL R8, [R1] ;  /* 0x0000000001087983 */ /* 0x0001640000100800 */
.L_x_942:
[----:B--2---:R-:W2:Y:S04]  /*24a40*/  LDL R4, [R1+0x4] ;  /* 0x0000040001047983 */ /* 0x004ea80000100800 */
[----:B---3--:R-:W3:Y:S04]  /*24a50*/  LDL R3, [R1+0xc] ;  /* 0x00000c0001037983 */ /* 0x008ee80000100800 */
[----:B------:R-:W4:Y:S01]  /*24a60*/  LDL R2, [R1+0x14] ;  /* 0x0000140001027983 */ /* 0x000f220000100800 */
[----:B------:R-:W-:Y:S05]  /*24a70*/  YIELD ;  /* 0x0000000000007946 */ /* 0x000fea0003800000 */
[----:B------:R-:W-:Y:S01]  /*24a80*/  BSSY B1, `(.L_x_912) ;  /* 0x000009b000017945 */ /* 0x000fe20003800000 */
[----:B--2---:R-:W-:-:S02]  /*24a90*/  LOP3.LUT P1, RZ, R4, 0x1, RZ, 0xc0, !PT ;  /* 0x0000000104ff7812 */ /* 0x004fc4000782c0ff */
[----:B---3--:R-:W-:-:S04]  /*24aa0*/  IADD3 R4, R3, 0x1, RZ ;  /* 0x0000000103047810 */ /* 0x008fc80007ffe0ff */
[----:B------:R-:W-:-:S04]  /*24ab0*/  ISETP.NE.AND P0, PT, R4, 0x2, PT ;  /* 0x000000020400780c */ /* 0x000fc80003f05270 */
[----:B-1----:R-:W-:Y:S02]  /*24ac0*/  SEL R5, RZ, 0x1, P0 ;  /* 0x00000001ff057807 */ /* 0x002fe40000000000 */
        /* <DEDUP_REMOVED lines=9> */
[----:B------:R-:W1:Y:S01]  /*24b60*/  LDC R7, c[0x0][0x43c] ;  /* 0x00010f00ff077b82 */ /* 0x000e620000000800 */
[----:B------:R-:W-:Y:S02]  /*24b70*/  ULDC.64 UR6, c[0x0][0x428] ;  /* 0x00010a0000067ab9 */ /* 0x000fe40000000a00 */
[----:B------:R-:W3:Y:S01]  /*24b80*/  LDL R9, [R1+0x10] ;  /* 0x0000100001097983 */ /* 0x000ee20000100800 */
[----:B------:R-:W-:Y:S01]  /*24b90*/  ULDC.64 UR8, c[0x0][0x208] ;  /* 0x0000820000087ab9 */ /* 0x000fe20000000a00 */
[----:B-1----:R-:W-:-:S13]  /*24ba0*/  ISETP.NE.AND P0, PT, R7, 0x1, PT ;  /* 0x000000010700780c */ /* 0x002fda0003f05270 */
[----:B------:R-:W1:Y:S02]  /*24bb0*/  @P0 LDC.64 R2, c[0x0][0x440] ;  /* 0x00011000ff020b82 */ /* 0x000e640000000a00 */
[----:B-1----:R-:W-:-:S04]  /*24bc0*/  @P0 IMAD.HI.U32 R6, R0, R2, RZ ;  /* 0x0000000200060227 */ /* 0x002fc800078e00ff */
[----:B------:R-:W-:Y:S01]  /*24bd0*/  IMAD.MOV.U32 R2, RZ, RZ, R0 ;  /* 0x000000ffff027224 */ /* 0x000fe200078e0000 */
[----:B------:R-:W-:-:S04]  /*24be0*/  @P0 SHF.R.U32.HI R2, RZ, R3, R6 ;  /* 0x00000003ff020219 */ /* 0x000fc80000011606 */
[--C-:B------:R-:W-:Y:S01]  /*24bf0*/  SHF.R.S32.HI R3, RZ, 0x1f, R2.reuse ;  /* 0x0000001fff037819 */ /* 0x100fe20000011402 */
[----:B------:R-:W-:-:S04]  /*24c00*/  IMAD.MOV R6, RZ, RZ, -R2 ;  /* 0x000000ffff067224 */ /* 0x000fc800078e0a02 */
[----:B------:R-:W-:Y:S02]  /*24c10*/  IMAD R6, R7, R6, R0 ;  /* 0x0000000607067224 */ /* 0x000fe400078e0200 */
[----:B--2---:R-:W-:-:S04]  /*24c20*/  IMAD R7, R11, UR6, RZ ;  /* 0x000000060b077c24 */ /* 0x004fc8000f8e02ff */
[C---:B---3--:R-:W-:Y:S02]  /*24c30*/  IMAD R7, R9.reuse, UR7, R7 ;  /* 0x0000000709077c24 */ /* 0x048fe4000f8e0207 */
[----:B------:R-:W-:-:S05]  /*24c40*/  IMAD.WIDE.U32 R2, R9, UR6, R2 ;  /* 0x0000000609027c25 */ /* 0x000fca000f8e0002 */
[----:B------:R-:W-:Y:S02]  /*24c50*/  IADD3 R3, R7, R3, RZ ;  /* 0x0000000307037210 */ /* 0x000fe40007ffe0ff */
[----:B-----5:R-:W-:-:S04]  /*24c60*/  LEA R8, P0, R2, UR4, 0x2 ;  /* 0x0000000402087c11 */ /* 0x020fc8000f8010ff */
[----:B------:R-:W-:-:S05]  /*24c70*/  LEA.HI.X R9, R2, UR5, R3, 0x2, P0 ;  /* 0x0000000502097c11 */ /* 0x000fca00080f1403 */
[----:B------:R1:W5:Y:S04]  /*24c80*/  LDG.E R8, desc[UR8][R8.64] ;  /* 0x0000000808087981 */ /* 0x000368000c1e1900 */
.L_x_914:
[----:B------:R-:W2:Y:S01]  /*24c90*/  LDL R2, [R1+0x8] ;  /* 0x0000080001027983 */ /* 0x000ea20000100800 */
[----:B------:R-:W-:Y:S01]  /*24ca0*/  BSSY B2, `(.L_x_915) ;  /* 0x0000005000027945 */ /* 0x000fe20003800000 */
[----:B--2---:R-:W-:Y:S01]  /*24cb0*/  IMAD R3, R4, 0x8, R2 ;  /* 0x0000000804037824 */ /* 0x004fe200078e0202 */
[----:B------:R-:W-:-:S04]  /*24cc0*/  SHF.L.U32 R2, R5, 0x1f, RZ ;  /* 0x0000001f05027819 */ /* 0x000fc800000006ff */
[----:B------:R-:W2:Y:S02]  /*24cd0*/  SYNCS.PHASECHK.TRANS64.TRYWAIT P0, [R3+URZ+0x34840], R2 ;  /* 0x03484002030075a7 */ /* 0x000ea4000800017f */
[----:B--2---:R-:W-:Y:S05]  /*24ce0*/  @!P0 BRA `(.L_x_916) ;  /* 0x00000040008c8947 */ /* 0x004fea0003800000 */
.L_x_1050:
[----:B------:R-:W-:Y:S05]  /*24cf0*/  BSYNC B2 ;  /* 0x0000000000027941 */ /* 0x000fea0003800000 */
.L_x_915:
[----:B------:R-:W3:Y:S01]  /*24d00*/  S2R R7, SR_TID.X ;  /* 0x0000000000077919 */ /* 0x000ee20000002100 */
[----:B------:R-:W-:Y:S01]  /*24d10*/  BSSY B2, `(.L_x_917) ;  /* 0x000000b000027945 */ /* 0x000fe20003800000 */
        /* <DEDUP_REMOVED lines=10> */
.L_x_918:
[----:B------:R-:W-:Y:S05]  /*24dc0*/  BSYNC B2 ;  /* 0x0000000000027941 */ /* 0x000fea0003800000 */
.L_x_917:
[----:B--2---:R-:W2:Y:S04]  /*24dd0*/  LDL R2, [R1+0x8] ;  /* 0x0000080001027983 */ /* 0x004ea80000100800 */
[----:B------:R-:W3:Y:S01]  /*24de0*/  LDL R7, [R1+0x1c] ;  /* 0x00001c0001077983 */ /* 0x000ee20000100800 */
[----:B------:R-:W-:Y:S01]  /*24df0*/  IMAD.MOV.U32 R11, RZ, RZ, RZ ;  /* 0x000000ffff0b7224 */ /* 0x000fe200078e00ff */
[----:B------:R-:W-:Y:S01]  /*24e00*/  UIADD3 UR4, UP0, UR38, 0x370, URZ ;  /* 0x0000037026047890 */ /* 0x000fe2000ff1e03f */
[----:B------:R-:W-:Y:S01]  /*24e10*/  PLOP3.LUT P0, PT, PT, PT, PT, 0x80, 0x0 ;  /* 0x000000000000781c */ /* 0x000fe20003f0f070 */
[----:B------:R-:W-:Y:S01]  /*24e20*/  UMOV UR6, 0x0 ;  /* 0x0000000000067882 */ /* 0x000fe20000000000 */
[----:B------:R-:W-:Y:S01]  /*24e30*/  IADD3 R3, R3, 0x34830, RZ ;  /* 0x0003483003037810 */ /* 0x000fe20007ffe0ff */
[----:B------:R-:W-:Y:S01]  /*24e40*/  UIADD3.X UR5, URZ, UR39, URZ, UP0, !UPT ;  /* 0x000000273f057290 */ /* 0x000fe200087fe43f */
[----:B------:R-:W-:Y:S01]  /*24e50*/  R2UR UR10, R11 ;  /* 0x000000000b0a72ca */ /* 0x000fe200000e0000 */
[----:B------:R-:W-:Y:S01]  /*24e60*/  UMOV UR7, 0x14f00000 ;  /* 0x14f0000000077882 */ /* 0x000fe20000000000 */
[----:B--2---:R-:W-:-:S02]  /*24e70*/  IMAD R2, R4, 0xb000, R2 ;  /* 0x0000b00004027824 */ /* 0x004fc400078e0202 */
[----:B---3--:R-:W-:Y:S02]  /*24e80*/  IMAD R7, R6, 0xb0, R7 ;  /* 0x000000b006077824 */ /* 0x008fe400078e0207 */
[----:B-1----:R-:W-:-:S09]  /*24e90*/  VIADD R9, R2, 0x1e400 ;  /* 0x0001e40002097836 */ /* 0x002fd20000000000 */
.L_x_919:
        /* <DEDUP_REMOVED lines=9> */
[----:B-1----:R-:W-:Y:S05]  /*24f30*/  @P0 BRA.U.ANY `(.L_x_919) ;  /* 0xfffffffd00d80947 */ /* 0x002fea000393ffff */
[----:B------:R-:W-:Y:S01]  /*24f40*/  IMAD.MOV.U32 R14, RZ, RZ, 0x40 ;  /* 0x00000040ff0e7424 */ /* 0x000fe200078e00ff */
[----:B------:R-:W-:Y:S01]  /*24f50*/  PLOP3.LUT P0, PT, PT, PT, PT, 0x80, 0x0 ;  /* 0x000000000000781c */ /* 0x000fe20003f0f070 */
[----:B------:R-:W-:Y:S01]  /*24f60*/  VIADD R2, R2, 0x23c00 ;  /* 0x00023c0002027836 */ /* 0x000fe20000000000 */
[----:B------:R-:W-:Y:S01]  /*24f70*/  UMOV UR6, 0x0 ;  /* 0x0000000000067882 */ /* 0x000fe20000000000 */
[----:B------:R-:W-:Y:S01]  /*24f80*/  UMOV UR7, 0x14f00000 ;  /* 0x14f0000000077882 */ /* 0x000fe20000000000 */
[----:B------:R-:W-:-:S15]  /*24f90*/  R2UR UR10, R14 ;  /* 0x000000000e0a72ca */ /* 0x000fde00000e0000 */
.L_x_920:
        /* <DEDUP_REMOVED lines=10> */
[----:B------:R-:W2:Y:S04]  /*25040*/  LDL.LU R12, [R1+0x14] ;  /* 0x00001400010c7983 */ /* 0x000ea80000300800 */
[----:B------:R-:W3:Y:S01]  /*25050*/  LDL R9, [R1+0xc] ;  /* 0x00000c0001097983 */ /* 0x000ee20000100800 */
[----:B------:R-:W-:Y:S01]  /*25060*/  BSSY B2, `(.L_x_921) ;  /* 0x0000005000027945 */ /* 0x000fe20003800000 */
[----:B--2---:R-:W-:Y:S02]  /*25070*/  SHF.L.U32 R3, R12, 0x1f, RZ ;  /* 0x0000001f0c037819 */ /* 0x004fe400000006ff */
[----:B---3--:R-:W-:-:S04]  /*25080*/  LEA R2, R9, R10, 0x3 ;  /* 0x0000000a09027211 */ /* 0x008fc800078e18ff */
[----:B------:R-:W1:Y:S02]  /*25090*/  SYNCS.PHASECHK.TRANS64.TRYWAIT P0, [R2+URZ+0x60], R3 ;  /* 0x00006003020075a7 */ /* 0x000e64000800017f */
[----:B-1----:R-:W-:Y:S05]  /*250a0*/  @!P0 BRA `(.L_x_922) ;  /* 0x0000003c00b08947 */ /* 0x002fea0003800000 */
.L_x_1051:
[----:B------:R-:W-:Y:S05]  /*250b0*/  BSYNC B2 ;  /* 0x0000000000027941 */ /* 0x000fea0003800000 */
.L_x_921:
[----:B------:R-:W-:Y:S01]  /*250c0*/  BSSY B2, `(.L_x_923) ;  /* 0x000000b000027945 */ /* 0x000fe20003800000 */
[----:B------:R-:W-:Y:S02]  /*250d0*/  IMAD.MOV.U32 R12, RZ, RZ, 0x0 ;  /* 0x00000000ff0c7424 */ /* 0x000fe400078e00ff */
[----:B------:R-:W-:Y:S01]  /*250e0*/  IMAD.MOV.U32 R13, RZ, RZ, 0x14f00000 ;  /* 0x14f00000ff0d7424 */ /* 0x000fe200078e00ff */
[----:B------:R-:W-:Y:S06]  /*250f0*/  @P1 BRA `(.L_x_924) ;  /* 0x00000000001c1947 */ /* 0x000fec0003800000 */
[----:B------:R-:W2:Y:S01]  /*25100*/  S2R R7, SR_TID.X ;  /* 0x0000000000077919 */ /* 0x000ea20000002100 */
[----:B-1----:R-:W-:-:S04]  /*25110*/  IMAD.MOV.U32 R3, RZ, RZ, 0xb000 ;  /* 0x0000b000ff037424 */ /* 0x002fc800078e00ff */
[----:B------:R3:W-:Y:S01]  /*25120*/  SYNCS.ARRIVE.TRANS64 RZ, [R2+URZ+0x50], R3 ;  /* 0x0000500302ff79a7 */ /* 0x0007e2000800003f */
[----:B--2---:R-:W-:-:S04]  /*25130*/  LOP3.LUT R7, R7, 0x1f, RZ, 0xc0, !PT ;  /* 0x0000001f07077812 */ /* 0x004fc800078ec0ff */
[----:B------:R-:W-:-:S13]  /*25140*/  ISETP.NE.AND P0, PT, R7, RZ, PT ;  /* 0x000000ff0700720c */ /* 0x000fda0003f05270 */
[----:B---3--:R-:W-:Y:S05]  /*25150*/  @!P0 BRA `(.L_x_924) ;  /* 0x0000000000048947 */ /* 0x008fea0003800000 */
[----:B------:R-:W-:Y:S01]  /*25160*/  BPT.TRAP 0x1 ;  /* 0x000000040000795c */ /* 0x000fe20000300000 */
.L_x_924:
[----:B------:R-:W-:Y:S05]  /*25170*/  BSYNC B2 ;  /* 0x0000000000027941 */ /* 0x000fea0003800000 */
.L_x_923:
[----:B------:R-:W2:Y:S04]  /*25180*/  LDL R15, [R1+0x8] ;  /* 0x00000800010f7983 */ /* 0x000ea80000100800 */
[----:B-1----:R-:W2:Y:S04]  /*25190*/  LDL.LU R3, [R1+0xc] ;  /* 0x00000c0001037983 */ /* 0x002ea80000300800 */
[----:B------:R-:W3:Y:S04]  /*251a0*/  LDL R9, [R1+0x1c] ;  /* 0x00001c0001097983 */ /* 0x000ee80000100800 */
[----:B------:R-:W3:Y:S01]  /*251b0*/  LDL.LU R7, [R1+0x18] ;  /* 0x0000180001077983 */ /* 0x000ee20000300800 */
[----:B------:R-:W-:Y:S01]  /*251c0*/  R2UR UR10, R11 ;  /* 0x000000000b0a72ca */ /* 0x000fe200000e0000 */
[----:B------:R-:W-:Y:S01]  /*251d0*/  UIADD3 UR4, UP0, UR38, 0x470, URZ ;  /* 0x0000047026047890 */ /* 0x000fe2000ff1e03f */
[----:B------:R-:W-:-:S02]  /*251e0*/  R2UR UR6, R12 ;  /* 0x000000000c0672ca */ /* 0x000fc400000e0000 */
[----:B------:R-:W-:Y:S01]  /*251f0*/  R2UR UR7, R13 ;  /* 0x000000000d0772ca */ /* 0x000fe200000e0000 */
[----:B------:R-:W-:Y:S01]  /*25200*/  UIADD3.X UR5, URZ, UR39, URZ, UP0, !UPT ;  /* 0x000000273f057290 */ /* 0x000fe200087fe43f */
[----:B------:R-:W-:Y:S02]  /*25210*/  PLOP3.LUT P0, PT, PT, PT, PT, 0x80, 0x0 ;  /* 0x000000000000781c */ /* 0x000fe40003f0f070 */
[----:B------:R-:W-:Y:S01]  /*25220*/  IADD3 R2, R2, 0x50, RZ ;  /* 0x0000005002027810 */ /* 0x000fe20007ffe0ff */
[----:B--2---:R-:W-:Y:S02]  /*25230*/  IMAD R3, R3, 0xb000, R15 ;  /* 0x0000b00003037824 */ /* 0x004fe400078e020f */
[----:B---3--:R-:W-:Y:S02]  /*25240*/  IMAD R7, R7, 0xb0, R9 ;  /* 0x000000b007077824 */ /* 0x008fe400078e0209 */
[----:B------:R-:W-:-:S07]  /*25250*/  VIADD R9, R3, 0x400 ;  /* 0x0000040003097836 */ /* 0x000fce0000000000 */
.L_x_925:
        /* <DEDUP_REMOVED lines=10> */
[----:B-1----:R-:W-:Y:S05]  /*25300*/  @P0 BRA.U.ANY `(.L_x_925) ;  /* 0xfffffffd00d40947 */ /* 0x002fea000393ffff */
[----:B------:R-:W-:Y:S01]  /*25310*/  R2UR UR10, R14 ;  /* 0x000000000e0a72ca */ /* 0x000fe200000e0000 */
[----:B------:R-:W-:Y:S01]  /*25320*/  VIADD R3, R3, 0x5c00 ;  /* 0x00005c0003037836 */ /* 0x000fe20000000000 */
[----:B------:R-:W-:Y:S02]  /*25330*/  R2UR UR6, R12 ;  /* 0x000000000c0672ca */ /* 0x000fe400000e0000 */
[----:B------:R-:W-:Y:S02]  /*25340*/  R2UR UR7, R13 ;  /* 0x000000000d0772ca */ /* 0x000fe400000e0000 */
[----:B------:R-:W-:-:S13]  /*25350*/  PLOP3.LUT P0, PT, PT, PT, PT, 0x80, 0x0 ;  /* 0x000000000000781c */ /* 0x000fda0003f0f070 */
.L_x_926:
        /* <DEDUP_REMOVED lines=11> */
[----:B------:R1:W-:Y:S04]  /*25410*/  STL [R1+0x18], R6 ;  /* 0x0000180601007387 */ /* 0x0003e80000100800 */
[----:B------:R1:W-:Y:S02]  /*25420*/  STL [R1], R8 ;  /* 0x0000000801007387 */ /* 0x0003e40000100800 */
.L_x_913:
[----:B------:R-:W-:Y:S05]  /*25430*/  BSYNC B1 ;  /* 0x0000000000017941 */ /* 0x000fea0003800000 */
.L_x_912:
[----:B------:R-:W2:Y:S01]  /*25440*/  LDL R2, [R1+0x4] ;  /* 0x0000040001027983 */ /* 0x000ea20000100800 */
[----:B------:R-:W-:Y:S01]  /*25450*/  VIADD R3, R4, 0x1 ;  /* 0x0000000104037836 */ /* 0x000fe20000000000 */
[----:B------:R-:W-:Y:S04]  /*25460*/  BSSY B1, `(.L_x_927) ;  /* 0x000009b000017945 */ /* 0x000fe80003800000 */
[----:B------:R-:W-:-:S04]  /*25470*/  ISETP.NE.AND P0, PT, R3, 0x2, PT ;  /* 0x000000020300780c */ /* 0x000fc80003f05270 */
[----:B------:R-:W-:Y:S02]  /*25480*/  SEL R12, R3, RZ, P0 ;  /* 0x000000ff030c7207 */ /* 0x000fe40000000000 */
[----:B--2---:R-:W-:Y:S02]  /*25490*/  LOP3.LUT P1, RZ, R2, 0x1, RZ, 0xc0, !PT ;  /* 0x0000000102ff7812 */ /* 0x004fe4000782c0ff */
[----:B------:R-:W-:-:S04]  /*254a0*/  SEL R2, RZ, 0x1, P0 ;  /* 0x00000001ff027807 */ /* 0x000fc80000000000 */
[----:B------:R-:W-:-:S05]  /*254b0*/  LOP3.LUT R11, R5, R2, RZ, 0x3c, !PT ;  /* 0x00000002050b7212 */ /* 0x000fca00078e3cff */
[----:B------:R2:W-:Y:S04]  /*254c0*/  STL [R1+0x14], R11 ;  /* 0x0000140b01007387 */ /* 0x0005e80000100800 */
[----:B------:R2:W-:Y:S01]  /*254d0*/  STL [R1+0xc], R12 ;  /* 0x00000c0c01007387 */ /* 0x0005e20000100800 */
[----:B------:R-:W-:Y:S05]  /*254e0*/  @!P1 BRA `(.L_x_928) ;  /* 0x0000000800489947 */ /* 0x000fea0003800000 */
[----:B------:R-:W-:Y:S01]  /*254f0*/  ULDC.64 UR4, c[0x0][0x418] ;  /* 0x0001060000047ab9 */ /* 0x000fe20000000a00 */
[----:B-1----:R-:W-:Y:S02]  /*25500*/  IADD3 R6, R0, -0x1, RZ ;  /* 0xffffffff00067810 */ /* 0x002fe40007ffe0ff */
[----:B------:R-:W-:-:S04]  /*25510*/  ISETP.NE.U32.AND P0, PT, RZ, UR4, PT ;  /* 0x00000004ff007c0c */ /* 0x000fc8000bf05070 */
[----:B------:R-:W-:-:S13]  /*25520*/  ISETP.NE.AND.EX P0, PT, RZ, UR5, PT, P0 ;  /* 0x00000005ff007c0c */ /* 0x000fda000bf05300 */
[----:B------:R-:W-:Y:S05]  /*25530*/  @!P0 BRA `(.L_x_929) ;  /* 0x0000000000508947 */ /* 0x000fea0003800000 */
[----:B------:R-:W3:Y:S01]  /*25540*/  LDL R13, [R1+0x28] ;  /* 0x00002800010d7983 */ /* 0x000ee20000100800 */
[----:B-----5:R-:W1:Y:S01]  /*25550*/  LDC R8, c[0x0][0x43c] ;  /* 0x00010f00ff087b82 */ /* 0x020e620000000800 */
[----:B------:R-:W-:Y:S02]  /*25560*/  ULDC.64 UR6, c[0x0][0x428] ;  /* 0x00010a0000067ab9 */ /* 0x000fe40000000a00 */
[----:B------:R-:W4:Y:S01]  /*25570*/  LDL R9, [R1+0x10] ;  /* 0x0000100001097983 */ /* 0x000f220000100800 */
[----:B------:R-:W-:Y:S01]  /*25580*/  ULDC.64 UR8, c[0x0][0x208] ;  /* 0x0000820000087ab9 */ /* 0x000fe20000000a00 */
[----:B-1----:R-:W-:-:S13]  /*25590*/  ISETP.NE.AND P0, PT, R8, 0x1, PT ;  /* 0x000000010800780c */ /* 0x002fda0003f05270 */
[----:B------:R-:W1:Y:S02]  /*255a0*/  @P0 LDC.64 R2, c[0x0][0x440] ;  /* 0x00011000ff020b82 */ /* 0x000e640000000a00 */
[----:B-1----:R-:W-:-:S04]  /*255b0*/  @P0 IMAD.HI.U32 R7, R6, R2, RZ ;  /* 0x0000000206070227 */ /* 0x002fc800078e00ff */
[----:B------:R-:W-:Y:S01]  /*255c0*/  IMAD.MOV.U32 R2, RZ, RZ, R6 ;  /* 0x000000ffff027224 */ /* 0x000fe200078e0006 */
[----:B------:R-:W-:-:S05]  /*255d0*/  @P0 SHF.R.U32.HI R2, RZ, R3, R7 ;  /* 0x00000003ff020219 */ /* 0x000fca0000011607 */
[----:B------:R-:W-:-:S04]  /*255e0*/  IMAD.MOV R3, RZ, RZ, -R2 ;  /* 0x000000ffff037224 */ /* 0x000fc800078e0a02 */
[----:B------:R-:W-:Y:S01]  /*255f0*/  IMAD R6, R8, R3, R6 ;  /* 0x0000000308067224 */ /* 0x000fe200078e0206 */
[----:B------:R-:W-:Y:S01]  /*25600*/  SHF.R.S32.HI R3, RZ, 0x1f, R2 ;  /* 0x0000001fff037819 */ /* 0x000fe20000011402 */
[----:B---3--:R-:W-:-:S04]  /*25610*/  IMAD R7, R13, UR6, RZ ;  /* 0x000000060d077c24 */ /* 0x008fc8000f8e02ff */
[C---:B----4-:R-:W-:Y:S02]  /*25620*/  IMAD R7, R9.reuse, UR7, R7 ;  /* 0x0000000709077c24 */ /* 0x050fe4000f8e0207 */
[----:B------:R-:W-:-:S04]  /*25630*/  IMAD.WIDE.U32 R2, R9, UR6, R2 ;  /* 0x0000000609027c25 */ /* 0x000fc8000f8e0002 */
[----:B------:R-:W-:Y:S01]  /*25640*/  IMAD.IADD R3, R7, 0x1, R3 ;  /* 0x0000000107037824 */ /* 0x000fe200078e0203 */
[----:B------:R-:W-:-:S04]  /*25650*/  LEA R8, P0, R2, UR4, 0x2 ;  /* 0x0000000402087c11 */ /* 0x000fc8000f8010ff */
[----:B------:R-:W-:-:S05]  /*25660*/  LEA.HI.X R9, R2, UR5, R3, 0x2, P0 ;  /* 0x0000000502097c11 */ /* 0x000fca00080f1403 */
[----:B------:R1:W5:Y:S04]  /*25670*/  LDG.E R8, desc[UR8][R8.64] ;  /* 0x0000000808087981 */ /* 0x000368000c1e1900 */
.L_x_929:
[----:B------:R-:W3:Y:S01]  /*25680*/  LDL R2, [R1+0x8] ;  /* 0x0000080001027983 */ /* 0x000ee20000100800 */
[----:B------:R-:W-:Y:S01]  /*25690*/  SHF.L.U32 R3, R11, 0x1f, RZ ;  /* 0x0000001f0b037819 */ /* 0x000fe200000006ff */
[----:B------:R-:W-:Y:S01]  /*256a0*/  BSSY B2, `(.L_x_930) ;  /* 0x0000004000027945 */ /* 0x000fe20003800000 */
[----:B---3--:R-:W-:-:S04]  /*256b0*/  LEA R2, R12, R2, 0x3 ;  /* 0x000000020c027211 */ /* 0x008fc800078e18ff */
[----:B------:R-:W3:Y:S02]  /*256c0*/  SYNCS.PHASECHK.TRANS64.TRYWAIT P0, [R2+URZ+0x34840], R3 ;  /* 0x03484003020075a7 */ /* 0x000ee4000800017f */
[----:B---3--:R-:W-:Y:S05]  /*256d0*/  @!P0 BRA `(.L_x_931) ;  /* 0x0000003800388947 */ /* 0x008fea0003800000 */
.L_x_1052:
[----:B------:R-:W-:Y:S05]  /*256e0*/  BSYNC B2 ;  /* 0x0000000000027941 */ /* 0x000fea0003800000 */
.L_x_930:
[----:B------:R-:W4:Y:S01]  /*256f0*/  S2R R7, SR_TID.X ;  /* 0x0000000000077919 */ /* 0x000f220000002100 */
[----:B------:R-:W-:Y:S01]  /*25700*/  BSSY B2, `(.L_x_932) ;  /* 0x000000b000027945 */ /* 0x000fe20003800000 */
[----:B----4-:R-:W-:-:S04]  /*25710*/  LOP3.LUT R7, R7, 0x7f, RZ, 0xc0, !PT ;  /* 0x0000007f07077812 */ /* 0x010fc800078ec0ff */
[----:B------:R-:W-:-:S13]  /*25720*/  ISETP.NE.AND P1, PT, R7, RZ, PT ;  /* 0x000000ff0700720c */ /* 0x000fda0003f25270 */
[----:B------:R-:W-:Y:S05]  /*25730*/  @P1 BRA `(.L_x_933) ;  /* 0x00000000001c1947 */ /* 0x000fea0003800000 */
[----:B------:R-:W4:Y:S01]  /*25740*/  S2R R7, SR_TID.X ;  /* 0x0000000000077919 */ /* 0x000f220000002100 */
[----:B---3--:R-:W-:-:S04]  /*25750*/  IMAD.MOV.U32 R3, RZ, RZ, 0xb000 ;  /* 0x0000b000ff037424 */ /* 0x008fc800078e00ff */
[----:B------:R3:W-:Y:S01]  /*25760*/  SYNCS.ARRIVE.TRANS64 RZ, [R2+URZ+0x34830], R3 ;  /* 0x0348300302ff79a7 */ /* 0x0007e2000800003f */
[----:B----4-:R-:W-:-:S04]  /*25770*/  LOP3.LUT R7, R7, 0x1f, RZ, 0xc0, !PT ;  /* 0x0000001f07077812 */ /* 0x010fc800078ec0ff */
[----:B------:R-:W-:-:S13]  /*25780*/  ISETP.NE.AND P0, PT, R7, RZ, PT ;  /* 0x000000ff0700720c */ /* 0x000fda0003f05270 */
[----:B---3--:R-:W-:Y:S05]  /*25790*/  @!P0 BRA `(.L_x_933) ;  /* 0x0000000000048947 */ /* 0x008fea0003800000 */
[----:B------:R-:W-:Y:S01]  /*257a0*/  BPT.TRAP 0x1 ;  /* 0x000000040000795c */ /* 0x000fe20000300000 */
.L_x_933:
[----:B------:R-:W-:Y:S05]  /*257b0*/  BSYNC B2 ;  /* 0x0000000000027941 */ /* 0x000fea0003800000 */
.L_x_932:
[----:B---3--:R-:W3:Y:S04]  /*257c0*/  LDL R2, [R1+0xc] ;  /* 0x00000c0001027983 */ /* 0x008ee80000100800 */
[----:B-1----:R-:W4:Y:S04]  /*257d0*/  LDL R9, [R1+0x8] ;  /* 0x0000080001097983 */ /* 0x002f280000100800 */
[----:B------:R-:W4:Y:S01]  /*257e0*/  LDL R7, [R1+0x1c] ;  /* 0x00001c0001077983 */ /* 0x000f220000100800 */
[----:B--2---:R-:W-:-:S05]  /*257f0*/  IMAD.MOV.U32 R11, RZ, RZ, RZ ;  /* 0x000000ffff0b7224 */ /* 0x004fca00078e00ff */
[----:B------:R-:W-:Y:S01]  /*25800*/  R2UR UR10, R11 ;  /* 0x000000000b0a72ca */ /* 0x000fe200000e0000 */
[----:B------:R-:W-:Y:S01]  /*25810*/  UIADD3 UR4, UP0, UR38, 0x370, URZ ;  /* 0x0000037026047890 */ /* 0x000fe2000ff1e03f */
[----:B------:R-:W-:Y:S01]  /*25820*/  PLOP3.LUT P0, PT, PT, PT, PT, 0x80, 0x0 ;  /* 0x000000000000781c */ /* 0x000fe20003f0f070 */
[----:B------:R-:W-:Y:S01]  /*25830*/  UMOV UR6, 0x0 ;  /* 0x0000000000067882 */ /* 0x000fe20000000000 */
[----:B------:R-:W-:Y:S01]  /*25840*/  UMOV UR7, 0x14f00000 ;  /* 0x14f0000000077882 */ /* 0x000fe20000000000 */
[----:B------:R-:W-:Y:S01]  /*25850*/  UIADD3.X UR5, URZ, UR39, URZ, UP0, !UPT ;  /* 0x000000273f057290 */ /* 0x000fe200087fe43f */
[C---:B---3--:R-:W-:Y:S02]  /*25860*/  IMAD R3, R2.reuse, 0x8, R10 ;  /* 0x0000000802037824 */ /* 0x048fe400078e020a */
[----:B----4-:R-:W-:-:S03]  /*25870*/  IMAD R2, R2, 0xb000, R9 ;  /* 0x0000b00002027824 */ /* 0x010fc600078e0209 */
[----:B------:R-:W-:Y:S01]  /*25880*/  IADD3 R3, R3, 0x30, RZ ;  /* 0x0000003003037810 */ /* 0x000fe20007ffe0ff */
[----:B------:R-:W-:Y:S02]  /*25890*/  IMAD R7, R6, 0xb0, R7 ;  /* 0x000000b006077824 */ /* 0x000fe400078e0207 */
[----:B------:R-:W-:-:S07]  /*258a0*/  VIADD R9, R2, 0x1e400 ;  /* 0x0001e40002097836 */ /* 0x000fce0000000000 */
.L_x_934:
        /* <DEDUP_REMOVED lines=16> */
.L_x_935:
        /* <DEDUP_REMOVED lines=10> */
[----:B------:R-:W-:Y:S01]  /*25a50*/  SHF.L.U32 R5, R5, 0x1f, RZ ;  /* 0x0000001f05057819 */ /* 0x000fe200000006ff */
[----:B------:R-:W-:Y:S01]  /*25a60*/  BSSY B2, `(.L_x_936) ;  /* 0x0000004000027945 */ /* 0x000fe20003800000 */
[----:B------:R-:W-:-:S04]  /*25a70*/  LEA R2, R4, R10, 0x3 ;  /* 0x0000000a04027211 */ /* 0x000fc800078e18ff */
[----:B------:R-:W1:Y:S02]  /*25a80*/  SYNCS.PHASECHK.TRANS64.TRYWAIT P0, [R2+URZ+0x60], R5 ;  /* 0x00006005020075a7 */ /* 0x000e64000800017f */
[----:B-1----:R-:W-:Y:S05]  /*25a90*/  @!P0 BRA `(.L_x_937) ;  /* 0x00000034005c8947 */ /* 0x002fea0003800000 */
.L_x_1053:
[----:B------:R-:W-:Y:S05]  /*25aa0*/  BSYNC B2 ;  /* 0x0000000000027941 */ /* 0x000fea0003800000 */
.L_x_936:
[----:B------:R-:W-:Y:S01]  /*25ab0*/  BSSY B2, `(.L_x_938) ;  /* 0x000000b000027945 */ /* 0x000fe20003800000 */
[----:B------:R-:W-:Y:S02]  /*25ac0*/  IMAD.MOV.U32 R12, RZ, RZ, 0x0 ;  /* 0x00000000ff0c7424 */ /* 0x000fe400078e00ff */
[----:B------:R-:W-:Y:S01]  /*25ad0*/  IMAD.MOV.U32 R13, RZ, RZ, 0x14f00000 ;  /* 0x14f00000ff0d7424 */ /* 0x000fe200078e00ff */
[----:B------:R-:W-:Y:S06]  /*25ae0*/  @P1 BRA `(.L_x_939) ;  /* 0x00000000001c1947 */ /* 0x000fec0003800000 */
[----:B------:R-:W2:Y:S01]  /*25af0*/  S2R R7, SR_TID.X ;  /* 0x0000000000077919 */ /* 0x000ea20000002100 */
[----:B------:R-:W-:-:S04]  /*25b00*/  IMAD.MOV.U32 R3, RZ, RZ, 0xb000 ;  /* 0x0000b000ff037424 */ /* 0x000fc800078e00ff */
[----:B------:R3:W-:Y:S01]  /*25b10*/  SYNCS.ARRIVE.TRANS64 RZ, [R2+URZ+0x50], R3 ;  /* 0x0000500302ff79a7 */ /* 0x0007e2000800003f */
[----:B--2---:R-:W-:-:S04]  /*25b20*/  LOP3.LUT R7, R7, 0x1f, RZ, 0xc0, !PT ;  /* 0x0000001f07077812 */ /* 0x004fc800078ec0ff */
[----:B------:R-:W-:-:S13]  /*25b30*/  ISETP.NE.AND P0, PT, R7, RZ, PT ;  /* 0x000000ff0700720c */ /* 0x000fda0003f05270 */
[----:B---3--:R-:W-:Y:S05]  /*25b40*/  @!P0 BRA `(.L_x_939) ;  /* 0x0000000000048947 */ /* 0x008fea0003800000 */
[----:B------:R-:W-:Y:S01]  /*25b50*/  BPT.TRAP 0x1 ;  /* 0x000000040000795c */ /* 0x000fe20000300000 */
.L_x_939:
[----:B------:R-:W-:Y:S05]  /*25b60*/  BSYNC B2 ;  /* 0x0000000000027941 */ /* 0x000fea0003800000 */
.L_x_938:
[----:B------:R-:W2:Y:S04]  /*25b70*/  LDL R7, [R1+0x8] ;  /* 0x0000080001077983 */ /* 0x000ea80000100800 */
[----:B-1----:R-:W3:Y:S04]  /*25b80*/  LDL R5, [R1+0x1c] ;  /* 0x00001c0001057983 */ /* 0x002ee80000100800 */
        /* <DEDUP_REMOVED lines=11> */
.L_x_940:
        /* <DEDUP_REMOVED lines=16> */
.L_x_941:
        /* <DEDUP_REMOVED lines=13> */
.L_x_928:
[----:B------:R-:W-:Y:S05]  /*25e10*/  BSYNC B1 ;  /* 0x0000000000017941 */ /* 0x000fea0003800000 */
.L_x_927:
[C---:B------:R-:W-:Y:S01]  /*25e20*/  ISETP.GT.AND P0, PT, R0.reuse, 0x1, PT ;  /* 0x000000010000780c */ /* 0x040fe20003f04270 */
[----:B------:R-:W-:-:S12]  /*25e30*/  VIADD R0, R0, 0xfffffffe ;  /* 0xfffffffe00007836 */ /* 0x000fd80000000000 */
[----:B------:R-:W-:Y:S05]  /*25e40*/  @P0 BRA `(.L_x_942) ;  /* 0xffffffe800fc0947 */ /* 0x000fea000383ffff */
.L_x_894:
[----:B------:R-:W-:Y:S05]  /*25e50*/  BSYNC B0 ;  /* 0x0000000000007941 */ /* 0x000fea0003800000 */
.L_x_893:
[----:B------:R-:W4:Y:S01]  /*25e60*/  S2R R3, SR_TID.X ;  /* 0x0000000000037919 */ /* 0x000f220000002100 */
[----:B------:R-:W-:Y:S01]  /*25e70*/  BSSY B0, `(.L_x_943) ;  /* 0x0000011000007945 */ /* 0x000fe20003800000 */
[----:B----4-:R-:W-:-:S04]  /*25e80*/  LOP3.LUT R3, R3, 0x7f, RZ, 0xc0, !PT ;  /* 0x0000007f03037812 */ /* 0x010fc800078ec0ff */
[----:B------:R-:W-:-:S13]  /*25e90*/  ISETP.NE.AND P0, PT, R3, RZ, PT ;  /* 0x000000ff0300720c */ /* 0x000fda0003f05270 */
[----:B------:R-:W-:Y:S05]  /*25ea0*/  @P0 BRA `(.L_x_944) ;  /* 0x0000000000340947 */ /* 0x000fea0003800000 */
[----:B------:R-:W4:Y:S01]  /*25eb0*/  S2R R2, SR_LANEID ;  /* 0x0000000000027919 */ /* 0x000f220000000000 */
[----:B------:R-:W-:Y:S01]  /*25ec0*/  VOTEU.ANY UR4, UPT, PT ;  /* 0x0000000000047886 */ /* 0x000fe200038e0100 */
[----:B-1----:R-:W1:Y:S01]  /*25ed0*/  LDC.64 R4, c[0x0][0xc60] ;  /* 0x00031800ff047b82 */ /* 0x002e620000000a00 */
[----:B------:R-:W4:Y:S01]  /*25ee0*/  FLO.U32 R0, UR4 ;  /* 0x0000000400007d00 */ /* 0x000f2200080e0000 */
[----:B------:R-:W-:Y:S01]  /*25ef0*/  ULDC.64 UR6, c[0x0][0x208] ;  /* 0x0000820000067ab9 */ /* 0x000fe20000000a00 */
[----:B----4-:R-:W-:-:S06]  /*25f00*/  ISETP.EQ.U32.AND P0, PT, R0, R2, PT ;  /* 0x000000020000720c */ /* 0x010fcc0003f02070 */
[----:B------:R-:W1:Y:S07]  /*25f10*/  POPC R2, UR4 ;  /* 0x0000000400027d09 */ /* 0x000e6e0008000000 */
[----:B-1----:R-:W4:Y:S04]  /*25f20*/  @P0 ATOMG.E.ADD.STRONG.GPU PT, R2, desc[UR6][R4.64], R2 ;  /* 0x00000002040209a8 */ /* 0x002f2800081ee1c6 */
[----:B----4-:R1:W4:Y:S02]  /*25f30*/  SHFL.IDX PT, R2, R2, R0, 0x1f ;  /* 0x00001f0002027589 */ /* 0x01032400000e0000 */
[----:B-1----:R-:W1:Y:S02]  /*25f40*/  S2R R0, SR_LTMASK ;  /* 0x0000000000007919 */ /* 0x002e640000003900 */
[----:B-1----:R-:W-:-:S06]  /*25f50*/  LOP3.LUT R0, R0, UR4, RZ, 0xc0, !PT ;  /* 0x0000000400007c12 */ /* 0x002fcc000f8ec0ff */
[----:B------:R-:W4:Y:S02]  /*25f60*/  POPC R0, R0 ;  /* 0x0000000000007309 */ /* 0x000f240000000000 */
[----:B----4-:R-:W-:-:S07]  /*25f70*/  IADD3 R16, R2, UR36, R0 ;  /* 0x0000002402107c10 */ /* 0x010fce000fffe000 */
.L_x_944:
[----:B------:R-:W-:Y:S05]  /*25f80*/  BSYNC B0 ;  /* 0x0000000000007941 */ /* 0x000fea0003800000 */
.L_x_943:
[----:B------:R-:W4:Y:S01]  /*25f90*/  LDL R0, [R1+0x4] ;  /* 0x0000040001007983 */ /* 0x000f220000100800 */
[----:B------:R-:W-:Y:S01]  /*25fa0*/  BSSY B0, `(.L_x_945) ;  /* 0x0000040000007945 */ /* 0x000fe20003800000 */
[----:B----4-:R-:W-:-:S13]  /*25fb0*/  LOP3.LUT P0, RZ, R0, 0x1, RZ, 0xc0, !PT ;  /* 0x0000000100ff7812 */ /* 0x010fda000780c0ff */
[----:B------:R-:W-:Y:S05]  /*25fc0*/  @!P0 BRA `(.L_x_946) ;  /* 0x0000000000f48947 */ /* 0x000fea0003800000 */
[----:B------:R-:W4:Y:S04]  /*25fd0*/  LDL R4, [R1+0x8] ;  /* 0x0000080001047983 */ /* 0x000f280000100800 */
[----:B------:R-:W4:Y:S04]  /*25fe0*/  LDL R2, [R1+0xc] ;  /* 0x00000c0001027983 */ /* 0x000f280000100800 */
[----:B------:R-:W2:Y:S01]  /*25ff0*/  LDL R0, [R1+0x14] ;  /* 0x0000140001007983 */ /* 0x000ea20000100800 */
[----:B------:R-:W-:Y:S01]  /*26000*/  BSSY B1, `(.L_x_947) ;  /* 0x0000006000017945 */ /* 0x000fe20003800000 */
[----:B------:R-:W-:-:S02]  /*26010*/  ISETP.NE.AND P1, PT, R3, RZ, PT ;  /* 0x000000ff0300720c */ /* 0x000fc40003f25270 */
[----:B----4-:R-:W-:Y:S02]  /*26020*/  LEA R2, R2, R4, 0x3 ;  /* 0x0000000402027211 */ /* 0x010fe400078e18ff */
[----:B--2---:R-:W-:-:S04]  /*26030*/  SHF.L.U32 R0, R0, 0x1f, RZ ;  /* 0x0000001f00007819 */ /* 0x004fc800000006ff */
[----:B------:R-:W2:Y:S02]  /*26040*/  SYNCS.PHASECHK.TRANS64.TRYWAIT P0, [R2+URZ+0x34860], R0 ;  /* 0x03486000020075a7 */ /* 0x000ea4000800017f */
[----:B--2---:R-:W-:Y:S05]  /*26050*/  @!P0 BRA `(.L_x_948) ;  /* 0x0000003000008947 */ /* 0x004fea0003800000 */
.L_x_1054:
[----:B------:R-:W-:Y:S05]  /*26060*/  BSYNC B1 ;  /* 0x0000000000017941 */ /* 0x000fea0003800000 */
.L_x_947:
[----:B------:R-:W-:Y:S04]  /*26070*/  BSSY B1, `(.L_x_949) ;  /* 0x0000009000017945 */ /* 0x000fe80003800000 */
[----:B------:R-:W-:Y:S05]  /*26080*/  @P1 BRA `(.L_x_950) ;  /* 0x00000000001c1947 */ /* 0x000fea0003800000 */
[----:B------:R-:W4:Y:S01]  /*26090*/  S2R R3, SR_TID.X ;  /* 0x0000000000037919 */ /* 0x000f220000002100 */
[----:B--2---:R-:W-:-:S04]  /*260a0*/  IMAD.MOV.U32 R0, RZ, RZ, 0xb000 ;  /* 0x0000b000ff007424 */ /* 0x004fc800078e00ff */
[----:B------:R2:W-:Y:S01]  /*260b0*/  SYNCS.ARRIVE.TRANS64 RZ, [R2+URZ+0x34850], R0 ;  /* 0x0348500002ff79a7 */ /* 0x0005e2000800003f */
[----:B----4-:R-:W-:-:S04]  /*260c0*/  LOP3.LUT R3, R3, 0x1f, RZ, 0xc0, !PT ;  /* 0x0000001f03037812 */ /* 0x010fc800078ec0ff */
[----:B------:R-:W-:-:S13]  /*260d0*/  ISETP.NE.AND P0, PT, R3, RZ, PT ;  /* 0x000000ff0300720c */ /* 0x000fda0003f05270 */
[----:B--2---:R-:W-:Y:S05]  /*260e0*/  @!P0 BRA `(.L_x_950) ;  /* 0x0000000000048947 */ /* 0x004fea0003800000 */
[----:B------:R-:W-:Y:S01]  /*260f0*/  BPT.TRAP 0x1 ;  /* 0x000000040000795c */ /* 0x000fe20000300000 */
.L_x_950:
[----:B------:R-:W-:Y:S05]  /*26100*/  BSYNC B1 ;  /* 0x0000000000017941 */ /* 0x000fea0003800000 */
.L_x_949:
[----:B-1----:R-:W4:Y:S04]  /*26110*/  LDL R5, [R1+0x8] ;  /* 0x0000080001057983 */ /* 0x002f280000100800 */
[----:B--2---:R-:W4:Y:S04]  /*26120*/  LDL R0, [R1+0xc] ;  /* 0x00000c0001007983 */ /* 0x004f280000100800 */
[----:B------:R-:W2:Y:S04]  /*26130*/  LDL.LU R4, [R1+0x1c] ;  /* 0x00001c0001047983 */ /* 0x000ea80000300800 */
[----:B------:R-:W2:Y:S01]  /*26140*/  LDL R3, [R1+0x18] ;  /* 0x0000180001037983 */ /* 0x000ea20000100800 */
[----:B------:R-:W-:Y:S01]  /*26150*/  UIADD3 UR4, UP0, UR38, 0x470, URZ ;  /* 0x0000047026047890 */ /* 0x000fe2000ff1e03f */
[----:B------:R-:W-:Y:S01]  /*26160*/  PLOP3.LUT P0, PT, PT, PT, PT, 0x80, 0x0 ;  /* 0x000000000000781c */ /* 0x000fe20003f0f070 */
[----:B------:R-:W-:Y:S01]  /*26170*/  VIADD R2, R2, 0x34850 ;  /* 0x0003485002027836 */ /* 0x000fe20000000000 */
[----:B------:R-:W-:Y:S01]  /*26180*/  UMOV UR6, 0x0 ;  /* 0x0000000000067882 */ /* 0x000fe20000000000 */
[----:B------:R-:W-:Y:S01]  /*26190*/  UIADD3.X UR5, URZ, UR39, URZ, UP0, !UPT ;  /* 0x000000273f057290 */ /* 0x000fe200087fe43f */
[----:B------:R-:W-:Y:S01]  /*261a0*/  UMOV UR7, 0x14f00000 ;  /* 0x14f0000000077882 */ /* 0x000fe20000000000 */
[----:B------:R-:W-:Y:S01]  /*261b0*/  UMOV UR10, URZ ;  /* 0x0000003f000a7c82 */ /* 0x000fe20008000000 */
[----:B----4-:R-:W-:-:S02]  /*261c0*/  IMAD R0, R0, 0xb000, R5 ;  /* 0x0000b00000007824 */ /* 0x010fc400078e0205 */
[----:B--2---:R-:W-:Y:S02]  /*261d0*/  IMAD R3, R3, 0xb0, R4 ;  /* 0x000000b003037824 */ /* 0x004fe400078e0204 */
[----:B------:R-:W-:-:S07]  /*261e0*/  VIADD R4, R0, 0x400 ;  /* 0x0000040000047836 */ /* 0x000fce0000000000 */
.L_x_951:
        /* <DEDUP_REMOVED lines=11> */
[----:B------:R-:W-:Y:S01]  /*262a0*/  PLOP3.LUT P0, PT, PT, PT, PT, 0x80, 0x0 ;  /* 0x000000000000781c */ /* 0x000fe20003f0f070 */
[----:B------:R-:W-:Y:S01]  /*262b0*/  UMOV UR6, 0x0 ;  /* 0x0000000000067882 */ /* 0x000fe20000000000 */
[----:B------:R-:W-:Y:S01]  /*262c0*/  IADD3 R0, R0, 0x5c00, RZ ;  /* 0x00005c0000007810 */ /* 0x000fe20007ffe0ff */
[----:B------:R-:W-:Y:S01]  /*262d0*/  UMOV UR7, 0x14f00000 ;  /* 0x14f0000000077882 */ /* 0x000fe20000000000 */
[----:B------:R-:W-:-:S09]  /*262e0*/  UMOV UR10, 0x40 ;  /* 0x00000040000a7882 */ /* 0x000fd20000000000 */
.L_x_952:
        /* <DEDUP_REMOVED lines=10> */
[----:B----4-:R-:W-:Y:S05]  /*26390*/  @P0 BRA.U.ANY `(.L_x_952) ;  /* 0xfffffffd00d40947 */ /* 0x010fea000393ffff */
.L_x_946:
[----:B------:R-:W-:Y:S05]  /*263a0*/  BSYNC B0 ;  /* 0x0000000000007941 */ /* 0x000fea0003800000 */
.L_x_945:
[----:B-1----:R-:W4:Y:S04]  /*263b0*/  LDL.LU R5, [R1+0xc] ;  /* 0x00000c0001057983 */ /* 0x002f280000300800 */
[----:B------:R-:W2:Y:S01]  /*263c0*/  LDL.LU R4, [R1+0x14] ;  /* 0x0000140001047983 */ /* 0x000ea20000300800 */
[----:B----4-:R-:W-:-:S05]  /*263d0*/  VIADD R0, R5, 0x1 ;  /* 0x0000000105007836 */ /* 0x010fca0000000000 */
[----:B------:R-:W-:-:S04]  /*263e0*/  ISETP.NE.AND P0, PT, R0, 0x2, PT ;  /* 0x000000020000780c */ /* 0x000fc80003f05270 */
[----:B------:R-:W-:Y:S02]  /*263f0*/  SEL R2, RZ, 0x1, P0 ;  /* 0x00000001ff027807 */ /* 0x000fe40000000000 */
[----:B------:R-:W-:Y:S02]  /*26400*/  SEL R0, R0, RZ, P0 ;  /* 0x000000ff00007207 */ /* 0x000fe40000000000 */
[----:B--2---:R-:W-:-:S03]  /*26410*/  LOP3.LUT R4, R4, R2, RZ, 0x3c, !PT ;  /* 0x0000000204047212 */ /* 0x004fc600078e3cff */
[----:B------:R1:W-:Y:S04]  /*26420*/  STL [R1+0xc], R0 ;  /* 0x00000c0001007387 */ /* 0x0003e80000100800 */
[----:B------:R1:W-:Y:S02]  /*26430*/  STL [R1+0x14], R4 ;  /* 0x0000140401007387 */ /* 0x0003e40000100800 */
.L_x_873:
[----:B------:R-:W-:Y:S05]  /*26440*/  BSYNC B7 ;  /* 0x0000000000077941 */ /* 0x000fea0003800000 */
.L_x_871:
[----:B-1----:R-:W2:Y:S02]  /*26450*/  LDL R0, [R1+0x4] ;  /* 0x0000040001007983 */ /* 0x002ea40000100800 */
[----:B--2---:R-:W-:-:S13]  /*26460*/  LOP3.LUT P0, RZ, R0, 0x2, RZ, 0xc0, !PT ;  /* 0x0000000200ff7812 */ /* 0x004fda000780c0ff */
[----:B------:R-:W-:Y:S05]  /*26470*/  @!P0 BRA `(.L_x_953) ;  /* 0x0000000000288947 */ /* 0x000fea0003800000 */
[----:B------:R-:W-:Y:S05]  /*26480*/  WARPSYNC.ALL ;  /* 0x0000000000007948 */ /* 0x000fea0003800000 */
[----:B------:R-:W1:Y:S08]  /*26490*/  S2UR UR5, SR_CgaCtaId ;  /* 0x00000000000579c3 */ /* 0x000e700000008800 */
[----:B------:R-:W-:Y:S06]  /*264a0*/  BAR.SYNC.DEFER_BLOCKING 0x5, 0x180 ;  /* 0x0146000000007b1d */ /* 0x000fec0000010000 */
[----:B------:R-:W-:-:S02]  /*264b0*/  UMOV UR4, 0x400 ;  /* 0x0000040000047882 */ /* 0x000fc40000000000 */
[----:B-1----:R-:W-:-:S06]  /*264c0*/  ULEA UR4, UR5, UR4, 0x18 ;  /* 0x0000000405047291 */ /* 0x002fcc000f8ec03f */
[----:B------:R-:W-:-:S05]  /*264d0*/  IMAD.U32 R0, RZ, RZ, UR4 ;  /* 0x00000004ff007e24 */ /* 0x000fca000f8e00ff */
[----:B------:R1:W2:Y:S04]  /*264e0*/  LDS.128 R16, [R0+0x348d0] ;  /* 0x0348d00000107984 */ /* 0x0002a80000000c00 */
[----:B------:R1:W-:Y:S01]  /*264f0*/  STL [R1+0x8], R0 ;  /* 0x0000080001007387 */ /* 0x0003e20000100800 */
[----:B------:R-:W-:Y:S06]  /*26500*/  BAR.ARV 0x4, 0x180 ;  /* 0x0106000000007b1d */ /* 0x000fec0000002000 */
[----:B------:R-:W-:Y:S05]  /*26510*/  BRA `(.L_x_954) ;  /* 0x0000000800507947 */ /* 0x000fea0003800000 */
.L_x_953:
[----:B------:R-:W1:Y:S01]  /*26520*/  S2R R7, SR_TID.X ;  /* 0x0000000000077919 */ /* 0x000e620000002100 */
[----:B------:R-:W-:Y:S01]  /*26530*/  UMOV UR4, 0xffffffff ;  /* 0xffffffff00047882 */ /* 0x000fe20000000000 */
[----:B-1----:R-:W-:-:S04]  /*26540*/  LOP3.LUT R7, R7, 0x1f, RZ, 0xc0, !PT ;  /* 0x0000001f07077812 */ /* 0x002fc800078ec0ff */
[----:B------:R-:W-:Y:S01]  /*26550*/  ISETP.NE.AND P0, PT, R7, 0x1f, PT ;  /* 0x0000001f0700780c */ /* 0x000fe20003f05270 */
[----:B------:R-:W-:-:S12]  /*26560*/  BRA.DIV UR4, `(.L_x_955) ;  /* 0x0000002a04d07947 */ /* 0x000fd8000b800000 */
[----:B------:R-:W-:Y:S01]  /*26570*/  IMAD.IADD R0, R19, 0x1, R7 ;  /* 0x0000000113007824 */ /* 0x000fe200078e0207 */
[----:B------:R-:W-:Y:S01]  /*26580*/  ULDC UR4, c[0x0][0xc3c] ;  /* 0x00030f0000047ab9 */ /* 0x000fe20000000800 */
[----:B------:R-:W-:-:S03]  /*26590*/  ULDC.64 UR6, c[0x0][0x208] ;  /* 0x0000820000067ab9 */ /* 0x000fc60000000a00 */
[----:B------:R-:W-:-:S13]  /*265a0*/  ISETP.GE.OR P1, PT, R0, UR4, !P0 ;  /* 0x0000000400007c0c */ /* 0x000fda000c726670 */
[----:B------:R-:W1:Y:S02]  /*265b0*/  @!P1 LDC.64 R2, c[0x0][0xc80] ;  /* 0x00032000ff029b82 */ /* 0x000e640000000a00 */
[----:B-1----:R-:W-:-:S06]  /*265c0*/  @!P1 IMAD.WIDE R2, R0, 0x4, R2 ;  /* 0x0000000400029825 */ /* 0x002fcc00078e0202 */
[----:B------:R1:W2:Y:S01]  /*265d0*/  @!P1 LDG.E R3, desc[UR6][R2.64] ;  /* 0x0000000602039981 */ /* 0x0002a2000c1e1900 */
[C---:B------:R-:W-:Y:S02]  /*265e0*/  ISETP.GE.U32.AND P2, PT, R7.reuse, 0x2, PT ;  /* 0x000000020700780c */ /* 0x040fe40003f46070 */
[C---:B------:R-:W-:Y:S01]  /*265f0*/  ISETP.GE.U32.AND P3, PT, R7.reuse, 0x4, PT ;  /* 0x000000040700780c */ /* 0x040fe20003f66070 */
[----:B------:R-:W-:Y:S01]  /*26600*/  SHFL.IDX PT, R0, R16, RZ, 0x1f ;  /* 0x00001fff10007589 */ /* 0x000fe200000e0000 */
[C---:B------:R-:W-:Y:S02]  /*26610*/  ISETP.GE.U32.AND P4, PT, R7.reuse, 0x8, PT ;  /* 0x000000080700780c */ /* 0x040fe40003f86070 */
[C---:B------:R-:W-:Y:S01]  /*26620*/  ISETP.GE.U32.AND P5, PT, R7.reuse, 0x10, PT ;  /* 0x000000100700780c */ /* 0x040fe20003fa6070 */
[----:B------:R-:W-:Y:S01]  /*26630*/  SHFL.IDX PT, R4, R16, 0x1, 0x1f ;  /* 0x00201f0010047f89 */ /* 0x000fe200000e0000 */
[----:B-1----:R-:W-:Y:S01]  /*26640*/  MOV R2, RZ ;  /* 0x000000ff00027202 */ /* 0x002fe20000000f00 */
[----:B--2---:R-:W-:Y:S01]  /*26650*/  @!P1 IMAD.MOV.U32 R2, RZ, RZ, R3 ;  /* 0x000000ffff029224 */ /* 0x004fe200078e0003 */
[----:B------:R-:W-:-:S04]  /*26660*/  ISETP.NE.AND P1, PT, R7, RZ, PT ;  /* 0x000000ff0700720c */ /* 0x000fc80003f25270 */
        /* <DEDUP_REMOVED lines=15> */
[----:B---3--:R1:W2:Y:S02]  /*26760*/  SHFL.IDX PT, R6, R5, 0x1f, 0x1f ;  /* 0x03e01f0005067f89 */ /* 0x0082a400000e0000 */
.L_x_1064:
[----:B------:R-:W-:Y:S02]  /*26770*/  ULDC UR4, c[0x0][0xc38] ;  /* 0x00030e0000047ab9 */ /* 0x000fe40000000800 */
[----:B------:R-:W-:-:S04]  /*26780*/  IMAD.U32 R16, RZ, RZ, UR4 ;  /* 0x00000004ff107e24 */ /* 0x000fc8000f8e00ff */
[----:B--2---:R-:W-:-:S05]  /*26790*/  IMAD R6, R6, R16, RZ ;  /* 0x0000001006067224 */ /* 0x004fca00078e02ff */
[----:B------:R-:W-:-:S04]  /*267a0*/  IADD3 R4, R4, R6, RZ ;  /* 0x0000000604047210 */ /* 0x000fc80007ffe0ff */
[----:B------:R-:W-:-:S13]  /*267b0*/  ISETP.GT.AND P6, PT, R4, R0, PT ;  /* 0x000000000400720c */ /* 0x000fda0003fc4270 */
[----:B------:R-:W-:Y:S05]  /*267c0*/  @P6 BRA `(.L_x_956) ;  /* 0x0000000000a06947 */ /* 0x000fea0003800000 */
.L_x_961:
[----:B------:R-:W2:Y:S01]  /*267d0*/  LDC R2, c[0x0][0xc3c] ;  /* 0x00030f00ff027b82 */ /* 0x000ea20000000800 */
[----:B------:R-:W-:-:S05]  /*267e0*/  VIADD R19, R19, 0x1f ;  /* 0x0000001f13137836 */ /* 0x000fca0000000000 */
[----:B--2---:R-:W-:-:S13]  /*267f0*/  ISETP.GE.AND P6, PT, R19, R2, PT ;  /* 0x000000021300720c */ /* 0x004fda0003fc6270 */
[----:B------:R-:W-:Y:S05]  /*26800*/  @P6 BRA `(.L_x_957) ;  /* 0x0000000400486947 */ /* 0x000fea0003800000 */
[----:B------:R-:W2:Y:S01]  /*26810*/  S2R R3, SR_TID.X ;  /* 0x0000000000037919 */ /* 0x000ea20000002100 */
[----:B------:R-:W-:Y:S01]  /*26820*/  BSSY B0, `(.L_x_958) ;  /* 0x000000a000007945 */ /* 0x000fe20003800000 */
[----:B--2---:R-:W-:-:S05]  /*26830*/  LOP3.LUT R3, R3, 0x1f, RZ, 0xc0, !PT ;  /* 0x0000001f03037812 */ /* 0x004fca00078ec0ff */
[----:B-1----:R-:W-:-:S05]  /*26840*/  IMAD.IADD R5, R19, 0x1, R3 ;  /* 0x0000000113057824 */ /* 0x002fca00078e0203 */
[----:B------:R-:W-:Y:S01]  /*26850*/  ISETP.GE.OR P6, PT, R5, R2, !P0 ;  /* 0x000000020500720c */ /* 0x000fe200047c6670 */
[----:B------:R-:W-:-:S12]  /*26860*/  IMAD.MOV.U32 R2, RZ, RZ, RZ ;  /* 0x000000ffff027224 */ /* 0x000fd800078e00ff */
[----:B------:R-:W-:Y:S05]  /*26870*/  @P6 BRA `(.L_x_959) ;  /* 0x0000000000106947 */ /* 0x000fea0003800000 */
[----:B------:R-:W1:Y:S01]  /*26880*/  LDC.64 R2, c[0x0][0xc80] ;  /* 0x00032000ff027b82 */ /* 0x000e620000000a00 */
[----:B------:R-:W-:Y:S01]  /*26890*/  ULDC.64 UR4, c[0x0][0x208] ;  /* 0x0000820000047ab9 */ /* 0x000fe20000000a00 */
[----:B-1----:R-:W-:-:S06]  /*268a0*/  IMAD.WIDE R2, R5, 0x4, R2 ;  /* 0x0000000405027825 */ /* 0x002fcc00078e0202 */
[----:B------:R1:W5:Y:S02]  /*268b0*/  LDG.E R2, desc[UR4][R2.64] ;  /* 0x0000000402027981 */ /* 0x000364000c1e1900 */
.L_x_959:
[----:B------:R-:W-:Y:S05]  /*268c0*/  BSYNC B0 ;  /* 0x0000000000007941 */ /* 0x000fea0003800000 */
.L_x_958:
[----:B------:R-:W-:-:S03]  /*268d0*/  UMOV UR4, 0xffffffff ;  /* 0xffffffff00047882 */ /* 0x000fc60000000000 */
[----:B------:R-:W-:Y:S05]  /*268e0*/  BRA.DIV UR4, `(.L_x_960) ;  /* 0x0000002e04307947 */ /* 0x000fea000b800000 */
[----:B-1---5:R-:W1:Y:S02]  /*268f0*/  SHFL.UP PT, R3, R2, 0x1, RZ ;  /* 0x0420000002037989 */ /* 0x022e6400000e00ff */
        /* <DEDUP_REMOVED lines=14> */
[----:B------:R1:W2:Y:S02]  /*269e0*/  SHFL.IDX PT, R6, R5, 0x1f, 0x1f ;  /* 0x03e01f0005067f89 */ /* 0x0002a400000e0000 */
.L_x_1072:
[----:B------:R-:W-:Y:S02]  /*269f0*/  ULDC UR4, c[0x0][0xc38] ;  /* 0x00030e0000047ab9 */ /* 0x000fe40000000800 */
[----:B------:R-:W-:-:S04]  /*26a00*/  IMAD.U32 R16, RZ, RZ, UR4 ;  /* 0x00000004ff107e24 */ /* 0x000fc8000f8e00ff */
[----:B--2---:R-:W-:-:S04]  /*26a10*/  IMAD R6, R6, R16, RZ ;  /* 0x0000001006067224 */ /* 0x004fc800078e02ff */
[----:B------:R-:W-:-:S05]  /*26a20*/  IMAD.IADD R4, R6, 0x1, R4 ;  /* 0x0000000106047824 */ /* 0x000fca00078e0204 */
[----:B------:R-:W-:-:S13]  /*26a30*/  ISETP.GT.AND P6, PT, R4, R0, PT ;  /* 0x000000000400720c */ /* 0x000fda0003fc4270 */
[----:B------:R-:W-:Y:S05]  /*26a40*/  @!P6 BRA `(.L_x_961) ;  /* 0xfffffffc0060e947 */ /* 0x000fea000383ffff */
.L_x_956:
[----:B------:R-:W-:Y:S01]  /*26a50*/  IMAD.IADD R6, R4, 0x1, -R6 ;  /* 0x0000000104067824 */ /* 0x000fe200078e0a06 */
[----:B------:R-:W-:-:S03]  /*26a60*/  UMOV UR4, 0xffffffff ;  /* 0xffffffff00047882 */ /* 0x000fc60000000000 */
[----:B------:R-:W-:-:S05]  /*26a70*/  IMAD R3, R5, R16, R6 ;  /* 0x0000001005037224 */ /* 0x000fca00078e0206 */
[----:B------:R-:W-:Y:S01]  /*26a80*/  ISETP.GT.AND P6, PT, R3, R0, PT ;  /* 0x000000000300720c */ /* 0x000fe20003fc4270 */
[----:B------:R-:W-:-:S12]  /*26a90*/  BRA.DIV UR4, `(.L_x_962) ;  /* 0x0000002e049c7947 */ /* 0x000fd8000b800000 */
[----:B------:R-:W-:-:S04]  /*26aa0*/  VOTE.ANY R3, PT, !P6 ;  /* 0x0000000000037806 */ /* 0x000fc800070e0100 */
[----:B------:R-:W2:Y:S02]  /*26ab0*/  POPC R4, R3 ;  /* 0x0000000300047309 */ /* 0x000ea40000000000 */
[----:B--2---:R2:W3:Y:S02]  /*26ac0*/  SHFL.IDX PT, R17, R2, R4, 0x1f ;  /* 0x00001f0402117589 */ /* 0x0044e400000e0000 */
.L_x_1076:
[----:B------:R-:W-:Y:S02]  /*26ad0*/  ISETP.NE.AND P0, PT, R3, RZ, PT ;  /* 0x000000ff0300720c */ /* 0x000fe40003f05270 */
[----:B--2---:R-:W-:-:S11]  /*26ae0*/  MOV R2, RZ ;  /* 0x000000ff00027202 */ /* 0x004fd60000000f00 */
[----:B------:R-:W-:Y:S05]  /*26af0*/  @!P0 BRA `(.L_x_963) ;  /* 0x0000000000108947 */ /* 0x000fea0003800000 */
[----:B------:R-:W-:Y:S01]  /*26b00*/  UMOV UR4, 0xffffffff ;  /* 0xffffffff00047882 */ /* 0x000fe20000000000 */
[----:B------:R-:W-:Y:S02]  /*26b10*/  VIADD R12, R4, 0xffffffff ;  /* 0xffffffff040c7836 */ /* 0x000fe40000000000 */
[----:B------:R-:W-:Y:S05]  /*26b20*/  BRA.DIV UR4, `(.L_x_964) ;  /* 0x0000002e04c07947 */ /* 0x000fea000b800000 */
[----:B------:R2:W4:Y:S02]  /*26b30*/  SHFL.IDX PT, R2, R5, R12, 0x1f ;  /* 0x00001f0c05027589 */ /* 0x00052400000e0000 */
.L_x_963:
[----:B-123--:R-:W-:Y:S01]  /*26b40*/  IABS R5, R17 ;  /* 0x0000001100057213 */ /* 0x00efe20000000000 */
[----:B----4-:R-:W-:Y:S01]  /*26b50*/  IMAD R16, R2, R16, R6 ;  /* 0x0000001002107224 */ /* 0x010fe200078e0206 */
[----:B------:R-:W-:Y:S02]  /*26b60*/  IADD3 R19, R4, R19, RZ ;  /* 0x0000001304137210 */ /* 0x000fe40007ffe0ff */
[----:B------:R-:W1:Y:S01]  /*26b70*/  I2F.RP R2, R5 ;  /* 0x0000000500027306 */ /* 0x000e620000209400 */
[----:B------:R-:W-:-:S07]  /*26b80*/  IMAD.IADD R0, R0, 0x1, -R16 ;  /* 0x0000000100007824 */ /* 0x000fce00078e0a10 */
[----:B-1----:R-:W1:Y:S02]  /*26b90*/  MUFU.RCP R2, R2 ;  /* 0x0000000200027308 */ /* 0x002e640000001000 */
[----:B-1----:R-:W-:-:S06]  /*26ba0*/  VIADD R2, R2, 0xffffffe ;  /* 0x0ffffffe02027836 */ /* 0x002fcc0000000000 */
[----:B------:R-:W1:Y:S02]  /*26bb0*/  F2I.FTZ.U32.TRUNC.NTZ R3, R2 ;  /* 0x0000000200037305 */ /* 0x000e64000021f000 */
[----:B-1----:R-:W-:-:S04]  /*26bc0*/  IMAD.MOV R2, RZ, RZ, -R3 ;  /* 0x000000ffff027224 */ /* 0x002fc800078e0a03 */
        /* <DEDUP_REMOVED lines=9> */
[----:B------:R-:W-:Y:S01]  /*26c60*/  @!P1 IMAD.IADD R3, R3, 0x1, -R5 ;  /* 0x0000000103039824 */ /* 0x000fe200078e0a05 */
[----:B------:R-:W-:Y:S02]  /*26c70*/  @!P1 IADD3 R2, R2, 0x1, RZ ;  /* 0x0000000102029810 */ /* 0x000fe40007ffe0ff */
        /* <DEDUP_REMOVED lines=11> */
.L_x_957:
[----:B------:R-:W-:Y:S01]  /*26d30*/  UMOV UR4, URZ ;  /* 0x0000003f00047c82 */ /* 0x000fe20008000000 */
[----:B------:R-:W-:Y:S01]  /*26d40*/  UMOV UR5, URZ ;  /* 0x0000003f00057c82 */ /* 0x000fe20008000000 */
[----:B------:R-:W-:Y:S01]  /*26d50*/  ULDC UR6, c[0x0][0xc3c] ;  /* 0x00030f0000067ab9 */ /* 0x000fe20000000800 */
[----:B------:R-:W-:Y:S01]  /*26d60*/  IMAD.MOV.U32 R16, RZ, RZ, R0 ;  /* 0x000000ffff107224 */ /* 0x000fe200078e0000 */
[----:B------:R-:W-:Y:S01]  /*26d70*/  MOV R18, UR5 ;  /* 0x0000000500127c02 */ /* 0x000fe20008000f00 */
[----:B------:R-:W-:Y:S02]  /*26d80*/  IMAD.U32 R17, RZ, RZ, UR4 ;  /* 0x00000004ff117e24 */ /* 0x000fe4000f8e00ff */
[----:B------:R-:W-:-:S07]  /*26d90*/  IMAD.U32 R19, RZ, RZ, UR6 ;  /* 0x00000006ff137e24 */ /* 0x000fce000f8e00ff */
.L_x_965:
[----:B------:R4:W2:Y:S01]  /*26da0*/  LDL R3, [R1+0x8] ;  /* 0x0000080001037983 */ /* 0x0008a20000100800 */
[----:B------:R-:W3:Y:S01]  /*26db0*/  S2R R0, SR_TID.X ;  /* 0x0000000000007919 */ /* 0x000ee20000002100 */
[----:B------:R-:W-:Y:S05]  /*26dc0*/  WARPSYNC.ALL ;  /* 0x0000000000007948 */ /* 0x000fea0003800000 */
[----:B---3--:R-:W-:Y:S01]  /*26dd0*/  LOP3.LUT R0, R0, 0x1f, RZ, 0xc0, !PT ;  /* 0x0000001f00007812 */ /* 0x008fe200078ec0ff */
        /* <DEDUP_REMOVED lines=8> */
.L_x_954:
[----:B------:R-:W-:Y:S02]  /*26e60*/  ULDC UR4, c[0x0][0xc3c] ;  /* 0x00030f0000047ab9 */ /* 0x000fe40000000800 */
[----:B--2---:R-:W-:-:S13]  /*26e70*/  ISETP.GE.AND P0, PT, R19, UR4, PT ;  /* 0x0000000413007c0c */ /* 0x004fda000bf06270 */
[----:B------:R-:W-:Y:S05]  /*26e80*/  @!P0 BRA `(.L_x_966) ;  /* 0xffffff9c005c8947 */ /* 0x000fea000383ffff */
[----:B------:R-:W-:Y:S05]  /*26e90*/  BSYNC B8 ;  /* 0x0000000000087941 */ /* 0x000fea0003800000 */
.L_x_831:
[----:B-1----:R-:W2:Y:S01]  /*26ea0*/  LDL.LU R0, [R1+0x58] ;  /* 0x0000580001007983 */ /* 0x002ea20000300800 */
[----:B------:R-:W-:Y:S01]  /*26eb0*/  BSSY B0, `(.L_x_967) ;  /* 0x000000b000007945 */ /* 0x000fe20003800000 */
[----:B------:R-:W1:Y:S01]  /*26ec0*/  S2R R5, SR_CgaCtaId ;  /* 0x0000000000057919 */ /* 0x000e620000008800 */
[----:B--2---:R-:W-:-:S05]  /*26ed0*/  VIADD R0, R0, 0x1 ;  /* 0x0000000100007836 */ /* 0x004fca0000000000 */
[----:B------:R-:W-:-:S04]  /*26ee0*/  LEA.HI R2, R0, R0, RZ, 0x1 ;  /* 0x0000000000027211 */ /* 0x000fc800078f08ff */
[----:B0---4-:R-:W-:-:S05]  /*26ef0*/  LOP3.LUT R3, R2, 0xfffffffe, RZ, 0xc0, !PT ;  /* 0xfffffffe02037812 */ /* 0x011fca00078ec0ff */
[----:B------:R-:W-:Y:S01]  /*26f00*/  IMAD.IADD R3, R0, 0x1, -R3 ;  /* 0x0000000100037824 */ /* 0x000fe200078e0a03 */
[----:B------:R-:W-:-:S04]  /*26f10*/  MOV R0, 0x400 ;  /* 0x0000040000007802 */ /* 0x000fc80000000f00 */
[----:B-1----:R-:W-:Y:S02]  /*26f20*/  LEA R0, R5, R0, 0x18 ;  /* 0x0000000005007211 */ /* 0x002fe400078ec0ff */
[----:B------:R-:W-:-:S04]  /*26f30*/  SHF.L.U32 R3, R3, 0x1f, RZ ;  /* 0x0000001f03037819 */ /* 0x000fc800000006ff */
[----:B------:R-:W0:Y:S02]  /*26f40*/  SYNCS.PHASECHK.TRANS64.TRYWAIT P0, [R0+URZ+0x34820], R3 ;  /* 0x03482003000075a7 */ /* 0x000e24000800017f */
[----:B0-----:R-:W-:Y:S05]  /*26f50*/  @!P0 BRA `(.L_x_968) ;  /* 0x0000002800dc8947 */ /* 0x001fea0003800000 */
.L_x_1079:
[----:B------:R-:W-:Y:S05]  /*26f60*/  BSYNC B0 ;  /* 0x0000000000007941 */ /* 0x000fea0003800000 */
.L_x_967:
[----:B------:R-:W-:-:S03]  /*26f70*/  UMOV UR4, 0xffffffff ;  /* 0xffffffff00047882 */ /* 0x000fc60000000000 */
[----:B------:R-:W-:Y:S05]  /*26f80*/  BRA.DIV UR4, `(.L_x_969) ;  /* 0x0000002a04e47947 */ /* 0x000fea000b800000 */
[----:B------:R-:W1:Y:S02]  /*26f90*/  S2R R2, SR_TID.X ;  /* 0x0000000000027919 */ /* 0x000e640000002100 */
[----:B-1----:R-:W-:-:S04]  /*26fa0*/  SHF.R.U32.HI R2, RZ, 0x5, R2 ;  /* 0x00000005ff027819 */ /* 0x002fc80000011602 */
[----:B------:R-:W-:-:S05]  /*26fb0*/  LOP3.LUT R2, R2, 0x3, RZ, 0xc0, !PT ;  /* 0x0000000302027812 */ /* 0x000fca00078ec0ff */
[----:B------:R1:W2:Y:S02]  /*26fc0*/  SHFL.IDX PT, R14, R2, RZ, 0x1f ;  /* 0x00001fff020e7589 */ /* 0x0002a400000e0000 */
.L_x_1082:
[----:B--2---:R-:W-:-:S13]  /*26fd0*/  ISETP.NE.AND P0, PT, R14, RZ, PT ;  /* 0x000000ff0e00720c */ /* 0x004fda0003f05270 */
[----:B------:R-:W-:Y:S05]  /*26fe0*/  @P0 BRA `(.L_x_603) ;  /* 0x0000000000940947 */ /* 0x000fea0003800000 */
[----:B------:R-:W-:-:S03]  /*26ff0*/  UMOV UR4, 0xffffffff ;  /* 0xffffffff00047882 */ /* 0x000fc60000000000 */
[----:B------:R-:W-:Y:S05]  /*27000*/  BRA.DIV UR4, `(.L_x_970) ;  /* 0x0000002a04f87947 */ /* 0x000fea000b800000 */
[----:B------:R-:W-:-:S13]  /*27010*/  ELECT P6, URZ, PT ;  /* 0x00000000003f782f */ /* 0x000fda00038c0000 */
.L_x_1085:
[----:B------:R-:W-:Y:S05]  /*27020*/  @!P6 BRA `(.L_x_603) ;  /* 0x000000000084e947 */ /* 0x000fea0003800000 */
[----:B-1----:R-:W2:Y:S02]  /*27030*/  LDL.LU R2, [R1+0x60] ;  /* 0x0000600001027983 */ /* 0x002ea40000300800 */
[----:B--2---:R-:W-:-:S04]  /*27040*/  LOP3.LUT R2, R2, 0x2, RZ, 0xfc, !PT ;  /* 0x0000000202027812 */ /* 0x004fc800078efcff */
[----:B------:R-:W-:-:S13]  /*27050*/  ISETP.NE.AND P2, PT, R2, 0x3, PT ;  /* 0x000000030200780c */ /* 0x000fda0003f45270 */
[----:B------:R-:W-:Y:S05]  /*27060*/  @!P2 BRA `(.L_x_971) ;  /* 0x000000000004a947 */ /* 0x000fea0003800000 */
[----:B------:R-:W-:Y:S01]  /*27070*/  BPT.TRAP 0x1 ;  /* 0x000000040000795c */ /* 0x000fe20000300000 */
.L_x_971:
[----:B0-----:R-:W3:Y:S04]  /*27080*/  LDL R3, [R1+0xc] ;  /* 0x00000c0001037983 */ /* 0x001ee80000100800 */
[----:B------:R-:W2:Y:S01]  /*27090*/  LDL.LU R7, [R1+0x14] ;  /* 0x0000140001077983 */ /* 0x000ea20000300800 */
[----:B------:R-:W-:-:S05]  /*270a0*/  IADD3 R2, R0, 0x34840, RZ ;  /* 0x0003484000027810 */ /* 0x000fca0007ffe0ff */
[C---:B---3--:R-:W-:Y:S02]  /*270b0*/  IMAD R6, R3.reuse, 0x8, R2 ;  /* 0x0000000803067824 */ /* 0x048fe400078e0202 */
[----:B------:R-:W-:Y:S01]  /*270c0*/  VIADD R3, R3, 0x1 ;  /* 0x0000000103037836 */ /* 0x000fe20000000000 */
[----:B--2---:R-:W-:-:S04]  /*270d0*/  SHF.L.U32 R5, R7, 0x1f, RZ ;  /* 0x0000001f07057819 */ /* 0x004fc800000006ff */
[C---:B------:R-:W-:Y:S01]  /*270e0*/  ISETP.NE.AND P1, PT, R3.reuse, 0x2, PT ;  /* 0x000000020300780c */ /* 0x040fe20003f25270 */
[----:B------:R-:W0:Y:S03]  /*270f0*/  SYNCS.PHASECHK.TRANS64.TRYWAIT P0, [R6+URZ], R5 ;  /* 0x00000005060075a7 */ /* 0x000e26000800017f */
[----:B------:R-:W-:Y:S02]  /*27100*/  SEL R4, RZ, 0x1, P1 ;  /* 0x00000001ff047807 */ /* 0x000fe40000800000 */
[----:B------:R-:W-:Y:S02]  /*27110*/  SEL R3, R3, RZ, P1 ;  /* 0x000000ff03037207 */ /* 0x000fe40000800000 */
[----:B------:R-:W-:-:S03]  /*27120*/  LOP3.LUT R4, R7, R4, RZ, 0x3c, !PT ;  /* 0x0000000407047212 */ /* 0x000fc600078e3cff */
[----:B------:R-:W-:Y:S01]  /*27130*/  IMAD R7, R3, 0x8, R2 ;  /* 0x0000000803077824 */ /* 0x000fe200078e0202 */
[----:B------:R-:W-:Y:S01]  /*27140*/  SHF.L.U32 R2, R4, 0x1f, RZ ;  /* 0x0000001f04027819 */ /* 0x000fe200000006ff */
[----:B0-----:R-:W-:Y:S06]  /*27150*/  @!P0 BRA `(.L_x_972) ;  /* 0x0000002800c48947 */ /* 0x001fec0003800000 */
.L_x_1086:
[----:B------:R-:W1:Y:S02]  /*27160*/  SYNCS.PHASECHK.TRANS64.TRYWAIT P0, [R7+URZ], R2 ;  /* 0x00000002070075a7 */ /* 0x000e64000800017f */
[----:B-1----:R-:W-:Y:S05]  /*27170*/  @!P0 BRA `(.L_x_973) ;  /* 0x0000002800d08947 */ /* 0x002fea0003800000 */
.L_x_1087:
[----:B------:R-:W-:Y:S05]  /*27180*/  @!P2 BRA `(.L_x_974) ;  /* 0x000000000004a947 */ /* 0x000fea0003800000 */
[----:B------:R-:W-:Y:S01]  /*27190*/  BPT.TRAP 0x1 ;  /* 0x000000040000795c */ /* 0x000fe20000300000 */
.L_x_974:
[----:B------:R-:W2:Y:S01]  /*271a0*/  LDL.LU R4, [R1+0xc] ;  /* 0x00000c0001047983 */ /* 0x000ea20000300800 */
[----:B------:R-:W-:-:S05]  /*271b0*/  IADD3 R0, R0, 0x34860, RZ ;  /* 0x0003486000007810 */ /* 0x000fca0007ffe0ff */
[----:B--2---:R-:W-:-:S04]  /*271c0*/  IMAD R4, R4, 0x8, R0 ;  /* 0x0000000804047824 */ /* 0x004fc800078e0200 */
[----:B------:R-:W2:Y:S02]  /*271d0*/  SYNCS.PHASECHK.TRANS64.TRYWAIT P0, [R4+URZ], R5 ;  /* 0x00000005040075a7 */ /* 0x000ea4000800017f */
[----:B--2---:R-:W-:Y:S05]  /*271e0*/  @!P0 BRA `(.L_x_975) ;  /* 0x0000002800c88947 */ /* 0x004fea0003800000 */
.L_x_1088:
[----:B------:R-:W-:-:S07]  /*271f0*/  IMAD R3, R3, 0x8, R0 ;  /* 0x0000000803037824 */ /* 0x000fce00078e0200 */
.L_x_976:
[----:B---3--:R3:W4:Y:S02]  /*27200*/  SYNCS.PHASECHK.TRANS64.TRYWAIT P0, [R3+URZ], R2 ;  /* 0x00000002030075a7 */ /* 0x008724000800017f */
[----:B----4-:R-:W-:Y:S05]  /*27210*/  @!P0 NANOSLEEP.SYNCS 0x989680 ;  /* 0x009896800000895d */ /* 0x010fea0003900000 */
[----:B------:R-:W4:Y:S02]  /*27220*/  @!P0 SYNCS.PHASECHK.TRANS64 P0, [R3+URZ], R2 ;  /* 0x00000002030085a7 */ /* 0x000f24000800007f */
[----:B----4-:R-:W-:Y:S05]  /*27230*/  @!P0 BRA `(.L_x_976) ;  /* 0xfffffffc00f08947 */ /* 0x010fea000383ffff */
.L_x_603:
[----:B------:R-:W-:Y:S05]  /*27240*/  BSYNC B9 ;  /* 0x0000000000097941 */ /* 0x000fea0003800000 */
.L_x_600:
[----:B------:R-:W-:Y:S05]  /*27250*/  EXIT ;  /* 0x000000000000794d */ /* 0x000fea0003800000 */
.L_x_629:
[----:B-1----:R1:W2:Y:S02]  /*27260*/  SYNCS.PHASECHK.TRANS64.TRYWAIT P6, [R3+URZ+0x34890], R0 ;  /* 0x03489000030075a7 */ /* 0x0022a400080c017f */
[----:B--2---:R-:W-:Y:S05]  /*27270*/  @!P6 NANOSLEEP.SYNCS 0x989680 ;  /* 0x009896800000e95d */ /* 0x004fea0003900000 */
[----:B------:R-:W2:Y:S02]  /*27280*/  @!P6 SYNCS.PHASECHK.TRANS64 P6, [R3+URZ+0x34890], R0 ;  /* 0x034890000300e5a7 */ /* 0x000ea400080c007f */
[----:B--2---:R-:W-:Y:S05]  /*27290*/  @!P6 BRA `(.L_x_629) ;  /* 0xfffffffc00f0e947 */ /* 0x004fea000383ffff */
[----:B------:R-:W-:Y:S05]  /*272a0*/  BRA `(.L_x_977) ;  /* 0xfffffdcc00007947 */ /* 0x000fea000383ffff */
.L_x_683:
[----:B-1----:R1:W3:Y:S02]  /*272b0*/  SYNCS.PHASECHK.TRANS64.TRYWAIT P4, [R3+URZ+0x34890], R0 ;  /* 0x03489000030075a7 */ /* 0x0022e4000808017f */
[----:B---3--:R-:W-:Y:S05]  /*272c0*/  @!P4 NANOSLEEP.SYNCS 0x989680 ;  /* 0x009896800000c95d */ /* 0x008fea0003900000 */
[----:B------:R-:W3:Y:S02]  /*272d0*/  @!P4 SYNCS.PHASECHK.TRANS64 P4, [R3+URZ+0x34890], R0 ;  /* 0x034890000300c5a7 */ /* 0x000ee4000808007f */
[----:B---3--:R-:W-:Y:S05]  /*272e0*/  @!P4 BRA `(.L_x_683) ;  /* 0xfffffffc00f0c947 */ /* 0x008fea000383ffff */
[----:B------:R-:W-:Y:S05]  /*272f0*/  BRA `(.L_x_978) ;  /* 0xfffffe04007c7947 */ /* 0x000fea000383ffff */
.L_x_708:
[----:B-1----:R1:W2:Y:S02]  /*27300*/  SYNCS.PHASECHK.TRANS64.TRYWAIT P3, [R3+URZ+0x34890], R0 ;  /* 0x03489000030075a7 */ /* 0x0022a4000806017f */
[----:B--2---:R-:W-:Y:S05]  /*27310*/  @!P3 NANOSLEEP.SYNCS 0x989680 ;  /* 0x009896800000b95d */ /* 0x004fea0003900000 */
[----:B------:R-:W2:Y:S02]  /*27320*/  @!P3 SYNCS.PHASECHK.TRANS64 P3, [R3+URZ+0x34890], R0 ;  /* 0x034890000300b5a7 */ /* 0x000ea4000806007f */
[----:B--2---:R-:W-:Y:S05]  /*27330*/  @!P3 BRA `(.L_x_708) ;  /* 0xfffffffc00f0b947 */ /* 0x004fea000383ffff */
[----:B------:R-:W-:Y:S05]  /*27340*/  BRA `(.L_x_979) ;  /* 0xfffffe3800b07947 */ /* 0x000fea000383ffff */
.L_x_722:
[----:B--2---:R2:W3:Y:S02]  /*27350*/  SYNCS.PHASECHK.TRANS64.TRYWAIT P2, [R3+URZ+0x348b0], R0 ;  /* 0x0348b000030075a7 */ /* 0x0044e4000804017f */
[----:B---3--:R-:W-:Y:S05]  /*27360*/  @!P2 NANOSLEEP.SYNCS 0x989680 ;  /* 0x009896800000a95d */ /* 0x008fea0003900000 */
[----:B------:R-:W3:Y:S02]  /*27370*/  @!P2 SYNCS.PHASECHK.TRANS64 P2, [R3+URZ+0x348b0], R0 ;  /* 0x0348b0000300a5a7 */ /* 0x000ee4000804007f */
[----:B---3--:R-:W-:Y:S05]  /*27380*/  @!P2 BRA `(.L_x_722) ;  /* 0xfffffffc00f0a947 */ /* 0x008fea000383ffff */
[----:B------:R-:W-:Y:S05]  /*27390*/  BRA `(.L_x_980) ;  /* 0xfffffe4400287947 */ /* 0x000fea000383ffff */
.L_x_738:
[----:B------:R-:W0:Y:S01]  /*273a0*/  S2R R5, SR_TID.X ;  /* 0x0000000000057919 */ /* 0x000e220000002100 */
[----:B------:R-:W-:Y:S01]  /*273b0*/  BSSY B0, `(.L_x_981) ;  /* 0x000000c000007945 */ /* 0x000fe20003800000 */
[----:B------:R-:W-:Y:S01]  /*273c0*/  IMAD.MOV.U32 R12, RZ, RZ, RZ ;  /* 0x000000ffff0c7224 */ /* 0x000fe200078e00ff */
[----:B------:R-:W-:Y:S01]  /*273d0*/  MOV R11, 0x1f ;  /* 0x0000001f000b7802 */ /* 0x000fe20000000f00 */
[----:B------:R-:W-:Y:S01]  /*273e0*/  IMAD.MOV.U32 R15, RZ, RZ, -0x1 ;  /* 0xffffffffff0f7424 */ /* 0x000fe200078e00ff */
[----:B0-----:R-:W-:-:S04]  /*273f0*/  IADD3 R5, R5, -0x80, RZ ;  /* 0xffffff8005057810 */ /* 0x001fc80007ffe0ff */
[----:B------:R-:W-:-:S04]  /*27400*/  SHF.R.S32.HI R4, RZ, 0x1f, R5 ;  /* 0x0000001fff047819 */ /* 0x000fc80000011405 */
[----:B------:R-:W-:-:S04]  /*27410*/  LEA.HI R4, R4, R5, RZ, 0x7 ;  /* 0x0000000504047211 */ /* 0x000fc800078f38ff */
[----:B------:R-:W-:-:S05]  /*27420*/  SHF.R.S32.HI R4, RZ, 0x7, R4 ;  /* 0x00000007ff047819 */ /* 0x000fca0000011404 */
[----:B------:R-:W-:-:S07]  /*27430*/  IMAD.MOV.U32 R13, RZ, RZ, R4 ;  /* 0x000000ffff0d7224 */ /* 0x000fce00078e0004 */
[----:B-----5:R-:W-:Y:S05]  /*27440*/  WARPSYNC.COLLECTIVE R15, `(.L_x_982) ;  /* 0x000000000f087348 */ /* 0x020fea0003c00000 */
[----:B------:R0:W1:Y:S02]  /*27450*/  SHFL.IDX P6, R14, R13, R12, R11 ;  /* 0x0000000c0d0e7389 */ /* 0x00006400000c000b */
[----:B01---5:R-:W-:Y:S01]  /*27460*/  ENDCOLLECTIVE ;  /* 0x000000000000791b */ /* 0x023fe20003800000 */
.L_x_982:
[----:B------:R-:W-:Y:S05]  /*27470*/  BSYNC B0 ;  /* 0x0000000000007941 */ /* 0x000fea0003800000 */
.L_x_981:
[----:B------:R1:W-:Y:S01]  /*27480*/  STL [R1+0x18], R14 ;  /* 0x0000180e01007387 */ /* 0x0003e20000100800 */
[----:B------:R-:W-:Y:S05]  /*27490*/  BRA `(.L_x_983) ;  /* 0xfffffe50002c7947 */ /* 0x000fea000383ffff */
.L_x_748:
[----:B------:R-:W-:Y:S01]  /*274a0*/  BSSY B1, `(.L_x_984) ;  /* 0x0000008000017945 */ /* 0x000fe20003800000 */
[----:B------:R-:W-:Y:S01]  /*274b0*/  IMAD.MOV.U32 R13, RZ, RZ, R25 ;  /* 0x000000ffff0d7224 */ /* 0x000fe200078e0019 */
[----:B------:R-:W-:Y:S01]  /*274c0*/  MOV R12, RZ ;  /* 0x000000ff000c7202 */ /* 0x000fe20000000f00 */
[----:B------:R-:W-:Y:S02]  /*274d0*/  IMAD.MOV.U32 R11, RZ, RZ, 0x181f ;  /* 0x0000181fff0b7424 */ /* 0x000fe400078e00ff */
[----:B------:R-:W-:-:S07]  /*274e0*/  IMAD.MOV.U32 R15, RZ, RZ, -0x1 ;  /* 0xffffffffff0f7424 */ /* 0x000fce00078e00ff */
[----:B-1----:R-:W-:Y:S05]  /*274f0*/  WARPSYNC.COLLECTIVE R15, `(.L_x_985) ;  /* 0x000000000f087348 */ /* 0x002fea0003c00000 */
[----:B-1----:R0:W1:Y:S02]  /*27500*/  SHFL.IDX P6, R14, R13, R12, R11 ;  /* 0x0000000c0d0e7389 */ /* 0x00206400000c000b */
[----:B01----:R-:W-:Y:S01]  /*27510*/  ENDCOLLECTIVE ;  /* 0x000000000000791b */ /* 0x003fe20003800000 */
.L_x_985:
[----:B------:R-:W-:Y:S05]  /*27520*/  BSYNC B1 ;  /* 0x0000000000017941 */ /* 0x000fea0003800000 */
.L_x_984:
[----:B------:R-:W-:Y:S01]  /*27530*/  IMAD.MOV.U32 R13, RZ, RZ, R24 ;  /* 0x000000ffff0d7224 */ /* 0x000fe200078e0018 */
[----:B------:R-:W-:Y:S01]  /*27540*/  MOV R11, 0x181f ;  /* 0x0000181f000b7802 */ /* 0x000fe20000000f00 */
[----:B------:R-:W-:Y:S01]  /*27550*/  IMAD.MOV.U32 R12, RZ, RZ, RZ ;  /* 0x000000ffff0c7224 */ /* 0x000fe200078e00ff */
[----:B------:R-:W-:Y:S01]  /*27560*/  MOV R0, R14 ;  /* 0x0000000e00007202 */ /* 0x000fe20000000f00 */
[----:B------:R-:W-:-:S07]  /*27570*/  IMAD.MOV.U32 R15, RZ, RZ, -0x1 ;  /* 0xffffffffff0f7424 */ /* 0x000fce00078e00ff */
[----:B------:R-:W-:Y:S05]  /*27580*/  WARPSYNC.COLLECTIVE R15, `(.L_x_986) ;  /* 0x000000000f087348 */ /* 0x000fea0003c00000 */
[----:B------:R0:W1:Y:S02]  /*27590*/  SHFL.IDX P6, R14, R13, R12, R11 ;  /* 0x0000000c0d0e7389 */ /* 0x00006400000c000b */
[----:B01----:R-:W-:Y:S01]  /*275a0*/  ENDCOLLECTIVE ;  /* 0x000000000000791b */ /* 0x003fe20003800000 */
.L_x_986:
[----:B------:R-:W-:Y:S01]  /*275b0*/  MOV R13, R27 ;  /* 0x0000001b000d7202 */ /* 0x000fe20000000f00 */
[----:B------:R-:W-:-:S07]  /*275c0*/  IMAD.MOV.U32 R3, RZ, RZ, R14 ;  /* 0x000000ffff037224 */ /* 0x000fce00078e000e */
[----:B------:R-:W-:Y:S05]  /*275d0*/  WARPSYNC.COLLECTIVE R15, `(.L_x_987) ;  /* 0x000000000f087348 */ /* 0x000fea0003c00000 */
[----:B------:R0:W1:Y:S02]  /*275e0*/  SHFL.IDX P6, R14, R13, R12, R11 ;  /* 0x0000000c0d0e7389 */ /* 0x00006400000c000b */
[----:B01----:R-:W-:Y:S01]  /*275f0*/  ENDCOLLECTIVE ;  /* 0x000000000000791b */ /* 0x003fe20003800000 */
.L_x_987:
[----:B------:R-:W-:Y:S02]  /*27600*/  IMAD.MOV.U32 R13, RZ, RZ, R26 ;  /* 0x000000ffff0d7224 */ /* 0x000fe400078e001a */
[----:B------:R-:W-:-:S07]  /*27610*/  IMAD.MOV.U32 R4, RZ, RZ, R14 ;  /* 0x000000ffff047224 */ /* 0x000fce00078e000e */
[----:B------:R-:W-:Y:S05]  /*27620*/  WARPSYNC.COLLECTIVE R15, `(.L_x_988) ;  /* 0x000000000f087348 */ /* 0x000fea0003c00000 */
[----:B------:R0:W1:Y:S02]  /*27630*/  SHFL.IDX P6, R14, R13, R12, R11 ;  /* 0x0000000c0d0e7389 */ /* 0x00006400000c000b */
[----:B01----:R-:W-:Y:S01]  /*27640*/  ENDCOLLECTIVE ;  /* 0x000000000000791b */ /* 0x003fe20003800000 */
.L_x_988:
[----:B------:R-:W-:Y:S05]  /*27650*/  BRA `(.L_x_989) ;  /* 0xfffffe5400347947 */ /* 0x000fea000383ffff */
.L_x_752:
[----:B0-----:R0:W1:Y:S02]  /*27660*/  SYNCS.PHASECHK.TRANS64.TRYWAIT P0, [R2+URZ+0x34800], R5 ;  /* 0x03480005020075a7 */ /* 0x001064000800017f */
[----:B-1----:R-:W-:Y:S05]  /*27670*/  @!P0 NANOSLEEP.SYNCS 0x989680 ;  /* 0x009896800000895d */ /* 0x002fea0003900000 */
[----:B------:R-:W1:Y:S02]  /*27680*/  @!P0 SYNCS.PHASECHK.TRANS64 P0, [R2+URZ+0x34800], R5 ;  /* 0x03480005020085a7 */ /* 0x000e64000800007f */
[----:B-1----:R-:W-:Y:S05]  /*27690*/  @!P0 BRA `(.L_x_752) ;  /* 0xfffffffc00f08947 */ /* 0x002fea000383ffff */
[----:B------:R-:W-:Y:S05]  /*276a0*/  BRA `(.L_x_990) ;  /* 0xfffffe5800387947 */ /* 0x000fea000383ffff */
.L_x_768:
[----:B------:R-:W-:Y:S01]  /*276b0*/  BSSY B1, `(.L_x_991) ;  /* 0x0000008000017945 */ /* 0x000fe20003800000 */
[----:B------:R-:W-:Y:S01]  /*276c0*/  MOV R13, R25 ;  /* 0x00000019000d7202 */ /* 0x000fe20000000f00 */
[----:B------:R-:W-:Y:S01]  /*276d0*/  IMAD.MOV.U32 R12, RZ, RZ, RZ ;  /* 0x000000ffff0c7224 */ /* 0x000fe200078e00ff */
[----:B------:R-:W-:Y:S01]  /*276e0*/  MOV R15, 0xffffffff ;  /* 0xffffffff000f7802 */ /* 0x000fe20000000f00 */
[----:B------:R-:W-:-:S07]  /*276f0*/  IMAD.MOV.U32 R11, RZ, RZ, 0x181f ;  /* 0x0000181fff0b7424 */ /* 0x000fce00078e00ff */
[----:B-1----:R-:W-:Y:S05]  /*27700*/  WARPSYNC.COLLECTIVE R15, `(.L_x_992) ;  /* 0x000000000f087348 */ /* 0x002fea0003c00000 */
[----:B-1----:R0:W1:Y:S02]  /*27710*/  SHFL.IDX P6, R14, R13, R12, R11 ;  /* 0x0000000c0d0e7389 */ /* 0x00206400000c000b */
[----:B01----:R-:W-:Y:S01]  /*27720*/  ENDCOLLECTIVE ;  /* 0x000000000000791b */ /* 0x003fe20003800000 */
.L_x_992:
[----:B------:R-:W-:Y:S05]  /*27730*/  BSYNC B1 ;  /* 0x0000000000017941 */ /* 0x000fea0003800000 */
.L_x_991:
[----:B------:R-:W-:Y:S01]  /*27740*/  IMAD.MOV.U32 R13, RZ, RZ, R24 ;  /* 0x000000ffff0d7224 */ /* 0x000fe200078e0018 */
[----:B------:R-:W-:Y:S01]  /*27750*/  MOV R12, RZ ;  /* 0x000000ff000c7202 */ /* 0x000fe20000000f00 */
[----:B------:R-:W-:Y:S02]  /*27760*/  IMAD.MOV.U32 R11, RZ, RZ, 0x181f ;  /* 0x0000181fff0b7424 */ /* 0x000fe400078e00ff */
[----:B------:R-:W-:Y:S02]  /*27770*/  IMAD.MOV.U32 R15, RZ, RZ, -0x1 ;  /* 0xffffffffff0f7424 */ /* 0x000fe400078e00ff */
[----:B------:R-:W-:-:S07]  /*27780*/  IMAD.MOV.U32 R0, RZ, RZ, R14 ;  /* 0x000000ffff007224 */ /* 0x000fce00078e000e */
[----:B------:R-:W-:Y:S05]  /*27790*/  WARPSYNC.COLLECTIVE R15, `(.L_x_993) ;  /* 0x000000000f087348 */ /* 0x000fea0003c00000 */
[----:B------:R0:W1:Y:S02]  /*277a0*/  SHFL.IDX P6, R14, R13, R12, R11 ;  /* 0x0000000c0d0e7389 */ /* 0x00006400000c000b */
[----:B01----:R-:W-:Y:S01]  /*277b0*/  ENDCOLLECTIVE ;  /* 0x000000000000791b */ /* 0x003fe20003800000 */
.L_x_993:
[----:B------:R-:W-:Y:S01]  /*277c0*/  IMAD.MOV.U32 R13, RZ, RZ, R27 ;  /* 0x000000ffff0d7224 */ /* 0x000fe200078e001b */
[----:B------:R-:W-:-:S07]  /*277d0*/  MOV R3, R14 ;  /* 0x0000000e00037202 */ /* 0x000fce0000000f00 */
[----:B------:R-:W-:Y:S05]  /*277e0*/  WARPSYNC.COLLECTIVE R15, `(.L_x_994) ;  /* 0x000000000f087348 */ /* 0x000fea0003c00000 */
[----:B------:R0:W1:Y:S02]  /*277f0*/  SHFL.IDX P6, R14, R13, R12, R11 ;  /* 0x0000000c0d0e7389 */ /* 0x00006400000c000b */
[----:B01----:R-:W-:Y:S01]  /*27800*/  ENDCOLLECTIVE ;  /* 0x000000000000791b */ /* 0x003fe20003800000 */
.L_x_994:
[----:B------:R-:W-:Y:S01]  /*27810*/  MOV R13, R26 ;  /* 0x0000001a000d7202 */ /* 0x000fe20000000f00 */
[----:B------:R-:W-:-:S07]  /*27820*/  IMAD.MOV.U32 R20, RZ, RZ, R14 ;  /* 0x000000ffff147224 */ /* 0x000fce00078e000e */
[----:B------:R-:W-:Y:S05]  /*27830*/  WARPSYNC.COLLECTIVE R15, `(.L_x_995) ;  /* 0x000000000f087348 */ /* 0x000fea0003c00000 */
[----:B------:R0:W1:Y:S02]  /*27840*/  SHFL.IDX P6, R14, R13, R12, R11 ;  /* 0x0000000c0d0e7389 */ /* 0x00006400000c000b */
[----:B01----:R-:W-:Y:S01]  /*27850*/  ENDCOLLECTIVE ;  /* 0x000000000000791b */ /* 0x003fe20003800000 */
.L_x_995:
[----:B------:R-:W-:Y:S05]  /*27860*/  BRA `(.L_x_996) ;  /* 0xfffffe6c005c7947 */ /* 0x000fea000383ffff */
.L_x_772:
[----:B0-----:R0:W1:Y:S02]  /*27870*/  SYNCS.PHASECHK.TRANS64.TRYWAIT P4, [R2+URZ+0x34800], R27 ;  /* 0x0348001b020075a7 */ /* 0x001064000808017f */
[----:B-1----:R-:W-:Y:S05]  /*27880*/  @!P4 NANOSLEEP.SYNCS 0x989680 ;  /* 0x009896800000c95d */ /* 0x002fea0003900000 */
[----:B------:R-:W1:Y:S02]  /*27890*/  @!P4 SYNCS.PHASECHK.TRANS64 P4, [R2+URZ+0x34800], R27 ;  /* 0x0348001b0200c5a7 */ /* 0x000e64000808007f */
[----:B-1----:R-:W-:Y:S05]  /*278a0*/  @!P4 BRA `(.L_x_772) ;  /* 0xfffffffc00f0c947 */ /* 0x002fea000383ffff */
[----:B------:R-:W-:Y:S05]  /*278b0*/  BRA `(.L_x_997) ;  /* 0xfffffe7000507947 */ /* 0x000fea000383ffff */
.L_x_782:
[----:B-1----:R1:W2:Y:S02]  /*278c0*/  SYNCS.PHASECHK.TRANS64.TRYWAIT P2, [R0+URZ+0x34830], R3 ;  /* 0x03483003000075a7 */ /* 0x0022a4000804017f */
[----:B--2---:R-:W-:Y:S05]  /*278d0*/  @!P2 NANOSLEEP.SYNCS 0x989680 ;  /* 0x009896800000a95d */ /* 0x004fea0003900000 */
[----:B------:R-:W2:Y:S02]  /*278e0*/  @!P2 SYNCS.PHASECHK.TRANS64 P2, [R0+URZ+0x34830], R3 ;  /* 0x034830030000a5a7 */ /* 0x000ea4000804007f */
[----:B--2---:R-:W-:Y:S05]  /*278f0*/  @!P2 BRA `(.L_x_782) ;  /* 0xfffffffc00f0a947 */ /* 0x004fea000383ffff */
[----:B------:R-:W-:Y:S05]  /*27900*/  BRA `(.L_x_781) ;  /* 0xfffffe8c00207947 */ /* 0x000fea000383ffff */
.L_x_788:
[----:B-1----:R1:W2:Y:S02]  /*27910*/  SYNCS.PHASECHK.TRANS64.TRYWAIT P3, [R7+URZ+0x34830], R8 ;  /* 0x03483008070075a7 */ /* 0x0022a4000806017f */
[----:B--2---:R-:W-:Y:S05]  /*27920*/  @!P3 NANOSLEEP.SYNCS 0x989680 ;  /* 0x009896800000b95d */ /* 0x004fea0003900000 */
[----:B------:R-:W2:Y:S02]  /*27930*/  @!P3 SYNCS.PHASECHK.TRANS64 P3, [R7+URZ+0x34830], R8 ;  /* 0x034830080700b5a7 */ /* 0x000ea4000806007f */
[----:B--2---:R-:W-:Y:S05]  /*27940*/  @!P3 BRA `(.L_x_788) ;  /* 0xfffffffc00f0b947 */ /* 0x004fea000383ffff */
[----:B------:R-:W-:Y:S05]  /*27950*/  BRA `(.L_x_787) ;  /* 0xfffffef000e07947 */ /* 0x000fea000383ffff */
.L_x_792:
[----:B-1----:R1:W2:Y:S02]  /*27960*/  SYNCS.PHASECHK.TRANS64.TRYWAIT P2, [R7+URZ+0x34850], R5 ;  /* 0x03485005070075a7 */ /* 0x0022a4000804017f */
[----:B--2---:R-:W-:Y:S05]  /*27970*/  @!P2 NANOSLEEP.SYNCS 0x989680 ;  /* 0x009896800000a95d */ /* 0x004fea0003900000 */
[----:B------:R-:W2:Y:S02]  /*27980*/  @!P2 SYNCS.PHASECHK.TRANS64 P2, [R7+URZ+0x34850], R5 ;  /* 0x034850050700a5a7 */ /* 0x000ea4000804007f */
[----:B--2---:R-:W-:Y:S05]  /*27990*/  @!P2 BRA `(.L_x_792) ;  /* 0xfffffffc00f0a947 */ /* 0x004fea000383ffff */
[----:B------:R-:W-:Y:S05]  /*279a0*/  BRA `(.L_x_789) ;  /* 0xffffff2800247947 */ /* 0x000fea000383ffff */
.L_x_797:
[----:B-1----:R1:W2:Y:S02]  /*279b0*/  SYNCS.PHASECHK.TRANS64.TRYWAIT P0, [R9+URZ+0x34850], R0 ;  /* 0x03485000090075a7 */ /* 0x0022a4000800017f */
[----:B--2---:R-:W-:Y:S05]  /*279c0*/  @!P0 NANOSLEEP.SYNCS 0x989680 ;  /* 0x009896800000895d */ /* 0x004fea0003900000 */
[----:B------:R-:W2:Y:S02]  /*279d0*/  @!P0 SYNCS.PHASECHK.TRANS64 P0, [R9+URZ+0x34850], R0 ;  /* 0x03485000090085a7 */ /* 0x000ea4000800007f */
[----:B--2---:R-:W-:Y:S05]  /*279e0*/  @!P0 BRA `(.L_x_797) ;  /* 0xfffffffc00f08947 */ /* 0x004fea000383ffff */
[----:B------:R-:W-:Y:S05]  /*279f0*/  BRA `(.L_x_796) ;  /* 0xffffff5800207947 */ /* 0x000fea000383ffff */
.L_x_811:
[----:B------:R-:W-:Y:S01]  /*27a00*/  IMAD.MOV.U32 R13, RZ, RZ, R4 ;  /* 0x000000ffff0d7224 */ /* 0x000fe200078e0004 */
[----:B------:R-:W-:Y:S01]  /*27a10*/  MOV R11, 0x181f ;  /* 0x0000181f000b7802 */ /* 0x000fe20000000f00 */
[----:B------:R-:W-:Y:S02]  /*27a20*/  IMAD.MOV.U32 R12, RZ, RZ, RZ ;  /* 0x000000ffff0c7224 */ /* 0x000fe400078e00ff */
[----:B------:R-:W-:-:S07]  /*27a30*/  IMAD.MOV.U32 R15, RZ, RZ, -0x1 ;  /* 0xffffffffff0f7424 */ /* 0x000fce00078e00ff */
[----:B------:R-:W-:Y:S05]  /*27a40*/  WARPSYNC.COLLECTIVE R15, `(.L_x_998) ;  /* 0x000000000f087348 */ /* 0x000fea0003c00000 */
[----:B------:R0:W1:Y:S02]  /*27a50*/  SHFL.IDX P6, R14, R13, R12, R11 ;  /* 0x0000000c0d0e7389 */ /* 0x00006400000c000b */
[----:B01----:R-:W-:Y:S01]  /*27a60*/  ENDCOLLECTIVE ;  /* 0x000000000000791b */ /* 0x003fe20003800000 */
.L_x_998:
[----:B------:R-:W-:Y:S01]  /*27a70*/  MOV R13, R3 ;  /* 0x00000003000d7202 */ /* 0x000fe20000000f00 */
[----:B------:R-:W-:-:S07]  /*27a80*/  IMAD.MOV.U32 R0, RZ, RZ, R14 ;  /* 0x000000ffff007224 */ /* 0x000fce00078e000e */
[----:B------:R-:W-:Y:S05]  /*27a90*/  WARPSYNC.COLLECTIVE R15, `(.L_x_999) ;  /* 0x000000000f087348 */ /* 0x000fea0003c00000 */
[----:B------:R0:W1:Y:S02]  /*27aa0*/  SHFL.IDX P6, R14, R13, R12, R11 ;  /* 0x0000000c0d0e7389 */ /* 0x00006400000c000b */
[----:B01----:R-:W-:Y:S01]  /*27ab0*/  ENDCOLLECTIVE ;  /* 0x000000000000791b */ /* 0x003fe20003800000 */
.L_x_999:
[----:B------:R-:W-:Y:S05]  /*27ac0*/  BRA `(.L_x_1000) ;  /* 0xffffff8000547947 */ /* 0x000fea000383ffff */
.L_x_814:
[----:B------:R-:W-:Y:S01]  /*27ad0*/  BSSY B1, `(.L_x_1001) ;  /* 0x0000008000017945 */ /* 0x000fe20003800000 */
[----:B------:R-:W-:Y:S01]  /*27ae0*/  IMAD.MOV.U32 R13, RZ, RZ, R4 ;  /* 0x000000ffff0d7224 */ /* 0x000fe200078e0004 */
[----:B---3--:R-:W-:Y:S01]  /*27af0*/  MOV R11, 0x181f ;  /* 0x0000181f000b7802 */ /* 0x008fe20000000f00 */
[----:B------:R-:W-:Y:S02]  /*27b00*/  IMAD.MOV.U32 R12, RZ, RZ, 0x1 ;  /* 0x00000001ff0c7424 */ /* 0x000fe400078e00ff */
[----:B------:R-:W-:-:S07]  /*27b10*/  IMAD.MOV.U32 R15, RZ, RZ, -0x1 ;  /* 0xffffffffff0f7424 */ /* 0x000fce00078e00ff */
[----:B012---:R-:W-:Y:S05]  /*27b20*/  WARPSYNC.COLLECTIVE R15, `(.L_x_1002) ;  /* 0x000000000f087348 */ /* 0x007fea0003c00000 */
[----:B--2---:R2:W3:Y:S02]  /*27b30*/  SHFL.IDX P6, R14, R13, R12, R11 ;  /* 0x0000000c0d0e7389 */ /* 0x0044e400000c000b */
[----:B0123--:R-:W-:Y:S01]  /*27b40*/  ENDCOLLECTIVE ;  /* 0x000000000000791b */ /* 0x00ffe20003800000 */
.L_x_1002:
[----:B------:R-:W-:Y:S05]  /*27b50*/  BSYNC B1 ;  /* 0x0000000000017941 */ /* 0x000fea0003800000 */
.L_x_1001:
[----:B------:R-:W-:Y:S01]  /*27b60*/  MOV R13, R3 ;  /* 0x00000003000d7202 */ /* 0x000fe20000000f00 */
[----:B------:R-:W-:Y:S01]  /*27b70*/  IMAD.MOV.U32 R12, RZ, RZ, 0x1 ;  /* 0x00000001ff0c7424 */ /* 0x000fe200078e00ff */
[----:B------:R-:W-:Y:S01]  /*27b80*/  MOV R15, 0xffffffff ;  /* 0xffffffff000f7802 */ /* 0x000fe20000000f00 */
[----:B------:R-:W-:Y:S02]  /*27b90*/  IMAD.MOV.U32 R11, RZ, RZ, 0x181f ;  /* 0x0000181fff0b7424 */ /* 0x000fe400078e00ff */
[----:B------:R-:W-:-:S07]  /*27ba0*/  IMAD.MOV.U32 R0, RZ, RZ, R14 ;  /* 0x000000ffff007224 */ /* 0x000fce00078e000e */
[----:B------:R-:W-:Y:S05]  /*27bb0*/  WARPSYNC.COLLECTIVE R15, `(.L_x_1003) ;  /* 0x000000000f087348 */ /* 0x000fea0003c00000 */
[----:B------:R0:W1:Y:S02]  /*27bc0*/  SHFL.IDX P6, R14, R13, R12, R11 ;  /* 0x0000000c0d0e7389 */ /* 0x00006400000c000b */
[----:B01----:R-:W-:Y:S01]  /*27bd0*/  ENDCOLLECTIVE ;  /* 0x000000000000791b */ /* 0x003fe20003800000 */
.L_x_1003:
[----:B------:R-:W-:Y:S05]  /*27be0*/  BRA `(.L_x_1004) ;  /* 0xffffff8000587947 */ /* 0x000fea000383ffff */
.L_x_817:
[----:B------:R-:W-:Y:S01]  /*27bf0*/  BSSY B1, `(.L_x_1005) ;  /* 0x0000008000017945 */ /* 0x000fe20003800000 */
[----:B------:R-:W-:Y:S01]  /*27c00*/  IMAD.MOV.U32 R13, RZ, RZ, R4 ;  /* 0x000000ffff0d7224 */ /* 0x000fe200078e0004 */
[----:B---3--:R-:W-:Y:S01]  /*27c10*/  MOV R11, 0x181f ;  /* 0x0000181f000b7802 */ /* 0x008fe20000000f00 */
[----:B------:R-:W-:Y:S02]  /*27c20*/  IMAD.MOV.U32 R12, RZ, RZ, 0x2 ;  /* 0x00000002ff0c7424 */ /* 0x000fe400078e00ff */
[----:B------:R-:W-:-:S07]  /*27c30*/  IMAD.MOV.U32 R15, RZ, RZ, -0x1 ;  /* 0xffffffffff0f7424 */ /* 0x000fce00078e00ff */
[----:B012-4-:R-:W-:Y:S05]  /*27c40*/  WARPSYNC.COLLECTIVE R15, `(.L_x_1006) ;  /* 0x000000000f087348 */ /* 0x017fea0003c00000 */
[----:B--2---:R2:W3:Y:S02]  /*27c50*/  SHFL.IDX P6, R14, R13, R12, R11 ;  /* 0x0000000c0d0e7389 */ /* 0x0044e400000c000b */
[----:B01234-:R-:W-:Y:S01]  /*27c60*/  ENDCOLLECTIVE ;  /* 0x000000000000791b */ /* 0x01ffe20003800000 */
.L_x_1006:
[----:B------:R-:W-:Y:S05]  /*27c70*/  BSYNC B1 ;  /* 0x0000000000017941 */ /* 0x000fea0003800000 */
.L_x_1005:
        /* <DEDUP_REMOVED lines=8> */
.L_x_1007:
[----:B------:R-:W-:Y:S05]  /*27d00*/  BRA `(.L_x_1008) ;  /* 0xffffff80005c7947 */ /* 0x000fea000383ffff */
.L_x_820:
        /* <DEDUP_REMOVED lines=8> */
.L_x_1010:
[----:B------:R-:W-:Y:S05]  /*27d90*/  BSYNC B1 ;  /* 0x0000000000017941 */ /* 0x000fea0003800000 */
.L_x_1009:
        /* <DEDUP_REMOVED lines=8> */
.L_x_1011:
[----:B------:R-:W-:Y:S05]  /*27e20*/  BRA `(.L_x_1012) ;  /* 0xffffff8000607947 */ /* 0x000fea000383ffff */
.L_x_837:
[----:B------:R-:W0:Y:S01]  /*27e30*/  S2R R7, SR_TID.X ;  /* 0x0000000000077919 */ /* 0x000e220000002100 */
        /* <DEDUP_REMOVED lines=10> */
.L_x_1014:
[----:B------:R-:W-:Y:S05]  /*27ee0*/  BSYNC B1 ;  /* 0x0000000000017941 */ /* 0x000fea0003800000 */
.L_x_1013:
[----:B------:R-:W-:Y:S05]  /*27ef0*/  BRA `(.L_x_1015) ;  /* 0xffffff9400207947 */ /* 0x000fea000383ffff */
.L_x_839:
[----:B------:R-:W-:Y:S01]  /*27f00*/  BSSY B1, `(.L_x_1016) ;  /* 0x0000006000017945 */ /* 0x000fe20003800000 */
[----:B------:R-:W-:-:S07]  /*27f10*/  IMAD.MOV.U32 R15, RZ, RZ, -0x1 ;  /* 0xffffffffff0f7424 */ /* 0x000fce00078e00ff */
[----:B01----:R-:W-:Y:S05]  /*27f20*/  WARPSYNC.COLLECTIVE R15, `(.L_x_1017) ;  /* 0x000000000f0c7348 */ /* 0x003fea0003c00000 */
[----:B------:R-:W-:Y:S02]  /*27f30*/  ELECT P6, UR62, PT ;  /* 0x00000000003e782f */ /* 0x000fe400038c0000 */
[----:B------:R-:W-:Y:S01]  /*27f40*/  MOV R14, UR62 ;  /* 0x0000003e000e7c02 */ /* 0x000fe20008000f00 */
[----:B01----:R-:W-:Y:S10]  /*27f50*/  ENDCOLLECTIVE ;  /* 0x000000000000791b */ /* 0x003ff40003800000 */
.L_x_1017:
[----:B------:R-:W-:Y:S05]  /*27f60*/  BSYNC B1 ;  /* 0x0000000000017941 */ /* 0x000fea0003800000 */
.L_x_1016:
[----:B------:R-:W-:Y:S05]  /*27f70*/  BRA `(.L_x_838) ;  /* 0xffffff9400187947 */ /* 0x000fea000383ffff */
.L_x_841:
[----:B0-----:R-:W2:Y:S02]  /*27f80*/  LDL R3, [R1+0x8] ;  /* 0x0000080001037983 */ /* 0x001ea40000100800 */
[----:B--2---:R0:W2:Y:S02]  /*27f90*/  SYNCS.PHASECHK.TRANS64.TRYWAIT P0, [R3+URZ+0x34820], R2 ;  /* 0x03482002030075a7 */ /* 0x0040a4000800017f */
[----:B--2---:R-:W-:Y:S05]  /*27fa0*/  @!P0 NANOSLEEP.SYNCS 0x989680 ;  /* 0x009896800000895d */ /* 0x004fea0003900000 */
[----:B------:R-:W2:Y:S02]  /*27fb0*/  @!P0 SYNCS.PHASECHK.TRANS64 P0, [R3+URZ+0x34820], R2 ;  /* 0x03482002030085a7 */ /* 0x000ea4000800007f */
[----:B--2---:R-:W-:Y:S05]  /*27fc0*/  @!P0 BRA `(.L_x_841) ;  /* 0xfffffffc00ec8947 */ /* 0x004fea000383ffff */
[----:B------:R-:W-:Y:S05]  /*27fd0*/  BRA `(.L_x_1018) ;  /* 0xffffff9400287947 */ /* 0x000fea000383ffff */
.L_x_845:
[----:B0-----:R0:W2:Y:S02]  /*27fe0*/  SYNCS.PHASECHK.TRANS64.TRYWAIT P0, [R4+URZ+0x348a0], R8 ;  /* 0x0348a008040075a7 */ /* 0x0010a4000800017f */
[----:B--2---:R-:W-:Y:S05]  /*27ff0*/  @!P0 NANOSLEEP.SYNCS 0x989680 ;  /* 0x009896800000895d */ /* 0x004fea0003900000 */
[----:B------:R-:W2:Y:S02]  /*28000*/  @!P0 SYNCS.PHASECHK.TRANS64 P0, [R4+URZ+0x348a0], R8 ;  /* 0x0348a008040085a7 */ /* 0x000ea4000800007f */
[----:B--2---:R-:W-:Y:S05]  /*28010*/  @!P0 BRA `(.L_x_845) ;  /* 0xfffffffc00f08947 */ /* 0x004fea000383ffff */
[----:B------:R-:W-:Y:S05]  /*28020*/  BRA `(.L_x_1019) ;  /* 0xffffff94004c7947 */ /* 0x000fea000383ffff */
.L_x_851:
[----:B--2---:R2:W3:Y:S02]  /*28030*/  SYNCS.PHASECHK.TRANS64.TRYWAIT P0, [R4+URZ+0x348c0], R8 ;  /* 0x0348c008040075a7 */ /* 0x0044e4000800017f */
[----:B---3--:R-:W-:Y:S05]  /*28040*/  @!P0 NANOSLEEP.SYNCS 0x989680 ;  /* 0x009896800000895d */ /* 0x008fea0003900000 */
[----:B------:R-:W3:Y:S02]  /*28050*/  @!P0 SYNCS.PHASECHK.TRANS64 P0, [R4+URZ+0x348c0], R8 ;  /* 0x0348c008040085a7 */ /* 0x000ee4000800007f */
[----:B---3--:R-:W-:Y:S05]  /*28060*/  @!P0 BRA `(.L_x_851) ;  /* 0xfffffffc00f08947 */ /* 0x008fea000383ffff */
[----:B------:R-:W-:Y:S05]  /*28070*/  BRA `(.L_x_1020) ;  /* 0xffffff9800107947 */ /* 0x000fea000383ffff */
.L_x_859:
[----:B0-----:R0:W2:Y:S02]  /*28080*/  SYNCS.PHASECHK.TRANS64.TRYWAIT P1, [R6+URZ+0x348a0], R5 ;  /* 0x0348a005060075a7 */ /* 0x0010a4000802017f */
[----:B--2---:R-:W-:Y:S05]  /*28090*/  @!P1 NANOSLEEP.SYNCS 0x989680 ;  /* 0x009896800000995d */ /* 0x004fea0003900000 */
[----:B------:R-:W2:Y:S02]  /*280a0*/  @!P1 SYNCS.PHASECHK.TRANS64 P1, [R6+URZ+0x348a0], R5 ;  /* 0x0348a005060095a7 */ /* 0x000ea4000802007f */
[----:B--2---:R-:W-:Y:S05]  /*280b0*/  @!P1 BRA `(.L_x_859) ;  /* 0xfffffffc00f09947 */ /* 0x004fea000383ffff */
[----:B------:R-:W-:Y:S05]  /*280c0*/  BRA `(.L_x_1021) ;  /* 0xffffff9c00247947 */ /* 0x000fea000383ffff */
.L_x_865:
[----:B--2---:R2:W3:Y:S02]  /*280d0*/  SYNCS.PHASECHK.TRANS64.TRYWAIT P1, [R6+URZ+0x348c0], R5 ;  /* 0x0348c005060075a7 */ /* 0x0044e4000802017f */
[----:B---3--:R-:W-:Y:S05]  /*280e0*/  @!P1 NANOSLEEP.SYNCS 0x989680 ;  /* 0x009896800000995d */ /* 0x008fea0003900000 */
[----:B------:R-:W3:Y:S02]  /*280f0*/  @!P1 SYNCS.PHASECHK.TRANS64 P1, [R6+URZ+0x348c0], R5 ;  /* 0x0348c005060095a7 */ /* 0x000ee4000802007f */
[----:B---3--:R-:W-:Y:S05]  /*28100*/  @!P1 BRA `(.L_x_865) ;  /* 0xfffffffc00f09947 */ /* 0x008fea000383ffff */
[----:B------:R-:W-:Y:S05]  /*28110*/  BRA `(.L_x_1022) ;  /* 0xffffff9c00e47947 */ /* 0x000fea000383ffff */
.L_x_879:
[----:B------:R-:W0:Y:S01]  /*28120*/  S2R R4, SR_TID.X ;  /* 0x0000000000047919 */ /* 0x000e220000002100 */
[----:B------:R-:W-:Y:S01]  /*28130*/  BSSY B0, `(.L_x_1023) ;  /* 0x000000a000007945 */ /* 0x000fe20003800000 */
[----:B------:R-:W-:Y:S01]  /*28140*/  IMAD.MOV.U32 R12, RZ, RZ, RZ ;  /* 0x000000ffff0c7224 */ /* 0x000fe200078e00ff */
[----:B------:R-:W-:Y:S01]  /*28150*/  MOV R15, 0xffffffff ;  /* 0xffffffff000f7802 */ /* 0x000fe20000000f00 */
[----:B------:R-:W-:Y:S01]  /*28160*/  IMAD.MOV.U32 R11, RZ, RZ, 0x1f ;  /* 0x0000001fff0b7424 */ /* 0x000fe200078e00ff */
[----:B0-----:R-:W-:-:S04]  /*28170*/  SHF.R.U32.HI R4, RZ, 0x5, R4 ;  /* 0x00000005ff047819 */ /* 0x001fc80000011604 */
[----:B------:R-:W-:-:S04]  /*28180*/  LOP3.LUT R4, R4, 0x3, RZ, 0xc0, !PT ;  /* 0x0000000304047812 */ /* 0x000fc800078ec0ff */
[----:B------:R-:W-:-:S07]  /*28190*/  MOV R13, R4 ;  /* 0x00000004000d7202 */ /* 0x000fce0000000f00 */
[----:B-1----:R-:W-:Y:S05]  /*281a0*/  WARPSYNC.COLLECTIVE R15, `(.L_x_1024) ;  /* 0x000000000f087348 */ /* 0x002fea0003c00000 */
[----:B------:R0:W2:Y:S02]  /*281b0*/  SHFL.IDX P6, R14, R13, R12, R11 ;  /* 0x0000000c0d0e7389 */ /* 0x0000a400000c000b */
[----:B012---:R-:W-:Y:S01]  /*281c0*/  ENDCOLLECTIVE ;  /* 0x000000000000791b */ /* 0x007fe20003800000 */
.L_x_1024:
[----:B------:R-:W-:Y:S05]  /*281d0*/  BSYNC B0 ;  /* 0x0000000000007941 */ /* 0x000fea0003800000 */
.L_x_1023:
[----:B------:R-:W-:Y:S05]  /*281e0*/  BRA `(.L_x_1025) ;  /* 0xffffffa8005c7947 */ /* 0x000fea000383ffff */
.L_x_881:
[----:B------:R-:W-:Y:S01]  /*281f0*/  BSSY B0, `(.L_x_1026) ;  /* 0x0000006000007945 */ /* 0x000fe20003800000 */
[----:B------:R-:W-:-:S07]  /*28200*/  IMAD.MOV.U32 R15, RZ, RZ, -0x1 ;  /* 0xffffffffff0f7424 */ /* 0x000fce00078e00ff */
[----:B01----:R-:W-:Y:S05]  /*28210*/  WARPSYNC.COLLECTIVE R15, `(.L_x_1027) ;  /* 0x000000000f0c7348 */ /* 0x003fea0003c00000 */
[----:B------:R-:W-:Y:S02]  /*28220*/  ELECT P6, UR62, PT ;  /* 0x00000000003e782f */ /* 0x000fe400038c0000 */
[----:B------:R-:W-:Y:S01]  /*28230*/  MOV R14, UR62 ;  /* 0x0000003e000e7c02 */ /* 0x000fe20008000f00 */
[----:B01----:R-:W-:Y:S10]  /*28240*/  ENDCOLLECTIVE ;  /* 0x000000000000791b */ /* 0x003ff40003800000 */
.L_x_1027:
[----:B------:R-:W-:Y:S05]  /*28250*/  BSYNC B0 ;  /* 0x0000000000007941 */ /* 0x000fea0003800000 */
.L_x_1026:
[----:B------:R-:W-:Y:S05]  /*28260*/  BRA `(.L_x_1028) ;  /* 0xffffffa800687947 */ /* 0x000fea000383ffff */
.L_x_883:
[----:B0-----:R0:W2:Y:S02]  /*28270*/  SYNCS.PHASECHK.TRANS64.TRYWAIT P0, [R0+URZ+0x34840], R2 ;  /* 0x03484002000075a7 */ /* 0x0010a4000800017f */
[----:B--2---:R-:W-:Y:S05]  /*28280*/  @!P0 NANOSLEEP.SYNCS 0x989680 ;  /* 0x009896800000895d */ /* 0x004fea0003900000 */
[----:B------:R-:W2:Y:S02]  /*28290*/  @!P0 SYNCS.PHASECHK.TRANS64 P0, [R0+URZ+0x34840], R2 ;  /* 0x03484002000085a7 */ /* 0x000ea4000800007f */
[----:B--2---:R-:W-:Y:S05]  /*282a0*/  @!P0 BRA `(.L_x_883) ;  /* 0xfffffffc00f08947 */ /* 0x004fea000383ffff */
[----:B------:R-:W-:Y:S05]  /*282b0*/  BRA `(.L_x_1029) ;  /* 0xffffffa800d87947 */ /* 0x000fea000383ffff */
.L_x_887:
[----:B------:R0:W5:Y:S01]  /*282c0*/  LDL.LU R8, [R1+0x54] ;  /* 0x0000540001087983 */ /* 0x0001620000300800 */
[----:B------:R-:W-:Y:S01]  /*282d0*/  IMAD.MOV.U32 R13, RZ, RZ, R3 ;  /* 0x000000ffff0d7224 */ /* 0x000fe200078e0003 */
[----:B------:R-:W-:Y:S01]  /*282e0*/  MOV R12, RZ ;  /* 0x000000ff000c7202 */ /* 0x000fe20000000f00 */
[----:B------:R-:W-:Y:S02]  /*282f0*/  IMAD.MOV.U32 R11, RZ, RZ, 0x181f ;  /* 0x0000181fff0b7424 */ /* 0x000fe400078e00ff */
[----:B------:R-:W-:-:S07]  /*28300*/  IMAD.MOV.U32 R15, RZ, RZ, -0x1 ;  /* 0xffffffffff0f7424 */ /* 0x000fce00078e00ff */
[----:B0----5:R-:W-:Y:S05]  /*28310*/  WARPSYNC.COLLECTIVE R15, `(.L_x_1030) ;  /* 0x000000000f087348 */ /* 0x021fea0003c00000 */
[----:B------:R1:W2:Y:S02]  /*28320*/  SHFL.IDX P6, R14, R13, R12, R11 ;  /* 0x0000000c0d0e7389 */ /* 0x0002a400000c000b */
[----:B012--5:R-:W-:Y:S01]  /*28330*/  ENDCOLLECTIVE ;  /* 0x000000000000791b */ /* 0x027fe20003800000 */
.L_x_1030:
[----:B------:R-:W-:Y:S01]  /*28340*/  IMAD.MOV.U32 R13, RZ, RZ, R4 ;  /* 0x000000ffff0d7224 */ /* 0x000fe200078e0004 */
[----:B------:R-:W-:-:S07]  /*28350*/  MOV R6, R14 ;  /* 0x0000000e00067202 */ /* 0x000fce0000000f00 */
[----:B------:R-:W-:Y:S05]  /*28360*/  WARPSYNC.COLLECTIVE R15, `(.L_x_1031) ;  /* 0x000000000f087348 */ /* 0x000fea0003c00000 */
[----:B------:R0:W1:Y:S02]  /*28370*/  SHFL.IDX P6, R14, R13, R12, R11 ;  /* 0x0000000c0d0e7389 */ /* 0x00006400000c000b */
[----:B01----:R-:W-:Y:S01]  /*28380*/  ENDCOLLECTIVE ;  /* 0x000000000000791b */ /* 0x003fe20003800000 */
.L_x_1031:
[----:B------:R-:W-:Y:S01]  /*28390*/  ULDC.64 UR4, c[0x0][0x208] ;  /* 0x0000820000047ab9 */ /* 0x000fe20000000a00 */
[----:B------:R-:W-:Y:S01]  /*283a0*/  MOV R13, R3 ;  /* 0x00000003000d7202 */ /* 0x000fe20000000f00 */
[----:B------:R-:W-:Y:S02]  /*283b0*/  IMAD.MOV.U32 R12, RZ, RZ, 0x1 ;  /* 0x00000001ff0c7424 */ /* 0x000fe400078e00ff */
[----:B------:R-:W-:Y:S02]  /*283c0*/  IMAD R2, R8, R7, RZ ;  /* 0x0000000708027224 */ /* 0x000fe400078e02ff */
[----:B------:R-:W0:Y:S01]  /*283d0*/  S2R R8, SR_TID.X ;  /* 0x0000000000087919 */ /* 0x000e220000002100 */
[----:B------:R-:W-:Y:S01]  /*283e0*/  IMAD.MOV.U32 R7, RZ, RZ, R14 ;  /* 0x000000ffff077224 */ /* 0x000fe200078e000e */
[----:B0-----:R-:W-:-:S04]  /*283f0*/  LOP3.LUT R8, R8, 0x7f, RZ, 0xc0, !PT ;  /* 0x0000007f08087812 */ /* 0x001fc800078ec0ff */
[----:B------:R-:W-:-:S04]  /*28400*/  SHF.R.U32.HI R5, RZ, 0x3, R8 ;  /* 0x00000003ff057819 */ /* 0x000fc80000011608 */
[----:B------:R-:W-:-:S04]  /*28410*/  IADD3 R0, R5, R17, RZ ;  /* 0x0000001105007210 */ /* 0x000fc80007ffe0ff */
[C---:B------:R-:W-:Y:S01]  /*28420*/  ISETP.GE.AND P2, PT, R0.reuse, R2, PT ;  /* 0x000000020000720c */ /* 0x040fe20003f46270 */
[----:B------:R-:W-:-:S12]  /*28430*/  VIADD R5, R0, 0x10 ;  /* 0x0000001000057836 */ /* 0x000fd80000000000 */
        /* <DEDUP_REMOVED lines=14> */
.L_x_1032:
[----:B------:R-:W-:Y:S01]  /*28520*/  MOV R13, R4 ;  /* 0x00000004000d7202 */ /* 0x000fe20000000f00 */
[----:B------:R-:W-:-:S07]  /*28530*/  IMAD.MOV.U32 R8, RZ, RZ, R14 ;  /* 0x000000ffff087224 */ /* 0x000fce00078e000e */
[----:B------:R-:W-:Y:S05]  /*28540*/  WARPSYNC.COLLECTIVE R15, `(.L_x_1033) ;  /* 0x000000000f087348 */ /* 0x000fea0003c00000 */
[----:B------:R0:W1:Y:S02]  /*28550*/  SHFL.IDX P6, R14, R13, R12, R11 ;  /* 0x0000000c0d0e7389 */ /* 0x00006400000c000b */
[----:B01----:R-:W-:Y:S01]  /*28560*/  ENDCOLLECTIVE ;  /* 0x000000000000791b */ /* 0x003fe20003800000 */
.L_x_1033:
[----:B------:R-:W-:Y:S01]  /*28570*/  ULDC.64 UR4, c[0x0][0x208] ;  /* 0x0000820000047ab9 */ /* 0x000fe20000000a00 */
[----:B------:R-:W-:Y:S02]  /*28580*/  IMAD.MOV.U32 R13, RZ, RZ, R3 ;  /* 0x000000ffff0d7224 */ /* 0x000fe400078e0003 */
[----:B------:R-:W-:Y:S02]  /*28590*/  IMAD.MOV.U32 R12, RZ, RZ, 0x2 ;  /* 0x00000002ff0c7424 */ /* 0x000fe400078e00ff */
[----:B------:R-:W-:-:S05]  /*285a0*/  IMAD.MOV.U32 R5, RZ, RZ, R14 ;  /* 0x000000ffff057224 */ /* 0x000fca00078e000e */
[----:B------:R-:W-:Y:S02]  /*285b0*/  @!P2 LEA R7, P3, R10, R5, 0x1 ;  /* 0x000000050a07a211 */ /* 0x000fe400078608ff */
[----:B------:R-:W-:-:S03]  /*285c0*/  IADD3 R5, R0, 0x20, RZ ;  /* 0x0000002000057810 */ /* 0x000fc60007ffe0ff */
        /* <DEDUP_REMOVED lines=13> */
.L_x_1034:
[----:B------:R-:W-:Y:S01]  /*286a0*/  IMAD.MOV.U32 R13, RZ, RZ, R4 ;  /* 0x000000ffff0d7224 */ /* 0x000fe200078e0004 */
[----:B------:R-:W-:-:S07]  /*286b0*/  MOV R6, R14 ;  /* 0x0000000e00067202 */ /* 0x000fce0000000f00 */
[----:B------:R-:W-:Y:S05]  /*286c0*/  WARPSYNC.COLLECTIVE R15, `(.L_x_1035) ;  /* 0x000000000f087348 */ /* 0x000fea0003c00000 */
[----:B------:R0:W1:Y:S02]  /*286d0*/  SHFL.IDX P6, R14, R13, R12, R11 ;  /* 0x0000000c0d0e7389 */ /* 0x00006400000c000b */
[----:B01----:R-:W-:Y:S01]  /*286e0*/  ENDCOLLECTIVE ;  /* 0x000000000000791b */ /* 0x003fe20003800000 */
.L_x_1035:
[----:B------:R-:W-:Y:S01]  /*286f0*/  ULDC.64 UR4, c[0x0][0x208] ;  /* 0x0000820000047ab9 */ /* 0x000fe20000000a00 */
[----:B------:R-:W-:Y:S02]  /*28700*/  IMAD.MOV.U32 R13, RZ, RZ, R3 ;  /* 0x000000ffff0d7224 */ /* 0x000fe400078e0003 */
[----:B------:R-:W-:Y:S02]  /*28710*/  IMAD.MOV.U32 R12, RZ, RZ, 0x3 ;  /* 0x00000003ff0c7424 */ /* 0x000fe400078e00ff */
[----:B------:R-:W-:-:S05]  /*28720*/  IMAD.MOV.U32 R5, RZ, RZ, R14 ;  /* 0x000000ffff057224 */ /* 0x000fca00078e000e */
[----:B------:R-:W-:-:S04]  /*28730*/  @!P2 LEA R5, P3, R10, R5, 0x1 ;  /* 0x000000050a05a211 */ /* 0x000fc800078608ff */
[----:B------:R-:W-:-:S05]  /*28740*/  @!P2 IADD3.X R6, RZ, R6, RZ, P3, !PT ;  /* 0x00000006ff06a210 */ /* 0x000fca0001ffe4ff */
        /* <DEDUP_REMOVED lines=12> */
.L_x_1036:
[----:B------:R-:W-:Y:S01]  /*28810*/  IMAD.MOV.U32 R13, RZ, RZ, R4 ;  /* 0x000000ffff0d7224 */ /* 0x000fe200078e0004 */
[----:B------:R-:W-:-:S07]  /*28820*/  MOV R6, R14 ;  /* 0x0000000e00067202 */ /* 0x000fce0000000f00 */
[----:B------:R-:W-:Y:S05]  /*28830*/  WARPSYNC.COLLECTIVE R15, `(.L_x_1037) ;  /* 0x000000000f087348 */ /* 0x000fea0003c00000 */
[----:B------:R0:W1:Y:S02]  /*28840*/  SHFL.IDX P6, R14, R13, R12, R11 ;  /* 0x0000000c0d0e7389 */ /* 0x00006400000c000b */
[----:B01----:R-:W-:Y:S01]  /*28850*/  ENDCOLLECTIVE ;  /* 0x000000000000791b */ /* 0x003fe20003800000 */
.L_x_1037:
        /* <DEDUP_REMOVED lines=18> */
.L_x_1038:
[----:B------:R-:W-:Y:S01]  /*28980*/  IMAD.MOV.U32 R13, RZ, RZ, R4 ;  /* 0x000000ffff0d7224 */ /* 0x000fe200078e0004 */
[----:B------:R-:W-:-:S07]  /*28990*/  MOV R6, R14 ;  /* 0x0000000e00067202 */ /* 0x000fce0000000f00 */
[----:B------:R-:W-:Y:S05]  /*289a0*/  WARPSYNC.COLLECTIVE R15, `(.L_x_1039) ;  /* 0x000000000f087348 */ /* 0x000fea0003c00000 */
[----:B------:R0:W1:Y:S02]  /*289b0*/  SHFL.IDX P6, R14, R13, R12, R11 ;  /* 0x0000000c0d0e7389 */ /* 0x00006400000c000b */
[----:B01----:R-:W-:Y:S01]  /*289c0*/  ENDCOLLECTIVE ;  /* 0x000000000000791b */ /* 0x003fe20003800000 */
.L_x_1039:
        /* <DEDUP_REMOVED lines=18> */
.L_x_1040:
[----:B------:R-:W-:Y:S01]  /*28af0*/  IMAD.MOV.U32 R13, RZ, RZ, R4 ;  /* 0x000000ffff0d7224 */ /* 0x000fe200078e0004 */
[----:B------:R-:W-:-:S07]  /*28b00*/  MOV R6, R14 ;  /* 0x0000000e00067202 */ /* 0x000fce0000000f00 */
[----:B------:R-:W-:Y:S05]  /*28b10*/  WARPSYNC.COLLECTIVE R15, `(.L_x_1041) ;  /* 0x000000000f087348 */ /* 0x000fea0003c00000 */
[----:B------:R0:W1:Y:S02]  /*28b20*/  SHFL.IDX P6, R14, R13, R12, R11 ;  /* 0x0000000c0d0e7389 */ /* 0x00006400000c000b */
[----:B01----:R-:W-:Y:S01]  /*28b30*/  ENDCOLLECTIVE ;  /* 0x000000000000791b */ /* 0x003fe20003800000 */
.L_x_1041:
[----:B------:R-:W-:Y:S01]  /*28b40*/  ULDC.64 UR4, c[0x0][0x208] ;  /* 0x0000820000047ab9 */ /* 0x000fe20000000a00 */
[----:B------:R-:W-:Y:S01]  /*28b50*/  MOV R13, R3 ;  /* 0x00000003000d7202 */ /* 0x000fe20000000f00 */
[----:B------:R-:W-:Y:S02]  /*28b60*/  IMAD.MOV.U32 R12, RZ, RZ, 0x6 ;  /* 0x00000006ff0c7424 */ /* 0x000fe400078e00ff */
[----:B------:R-:W-:-:S05]  /*28b70*/  IMAD.MOV.U32 R5, RZ, RZ, R14 ;  /* 0x000000ffff057224 */ /* 0x000fca00078e000e */
[----:B------:R-:W-:-:S04]  /*28b80*/  @!P2 LEA R5, P3, R10, R5, 0x1 ;  /* 0x000000050a05a211 */ /* 0x000fc800078608ff */
[----:B------:R-:W-:-:S05]  /*28b90*/  @!P2 IADD3.X R6, RZ, R6, RZ, P3, !PT ;  /* 0x00000006ff06a210 */ /* 0x000fca0001ffe4ff */
        /* <DEDUP_REMOVED lines=10> */
.L_x_1042:
[----:B------:R-:W-:-:S05]  /*28c40*/  VIADD R7, R0, 0x60 ;  /* 0x0000006000077836 */ /* 0x000fca0000000000 */
[----:B------:R-:W-:Y:S02]  /*28c50*/  ISETP.GE.AND P2, PT, R7, R2, PT ;  /* 0x000000020700720c */ /* 0x000fe40003f46270 */
[----:B------:R-:W-:Y:S01]  /*28c60*/  MOV R13, R4 ;  /* 0x00000004000d7202 */ /* 0x000fe20000000f00 */
[----:B------:R-:W-:-:S10]  /*28c70*/  IMAD.MOV.U32 R6, RZ, RZ, R14 ;  /* 0x000000ffff067224 */ /* 0x000fd400078e000e */
[----:B------:R-:W-:Y:S05]  /*28c80*/  WARPSYNC.COLLECTIVE R15, `(.L_x_1043) ;  /* 0x000000000f087348 */ /* 0x000fea0003c00000 */
[----:B------:R0:W1:Y:S02]  /*28c90*/  SHFL.IDX P6, R14, R13, R12, R11 ;  /* 0x0000000c0d0e7389 */ /* 0x00006400000c000b */
[----:B01----:R-:W-:Y:S01]  /*28ca0*/  ENDCOLLECTIVE ;  /* 0x000000000000791b */ /* 0x003fe20003800000 */
.L_x_1043:
        /* <DEDUP_REMOVED lines=16> */
.L_x_1044:
[----:B------:R-:W-:Y:S01]  /*28db0*/  MOV R13, R4 ;  /* 0x00000004000d7202 */ /* 0x000fe20000000f00 */
[----:B------:R-:W-:-:S07]  /*28dc0*/  IMAD.MOV.U32 R5, RZ, RZ, R14 ;  /* 0x000000ffff057224 */ /* 0x000fce00078e000e */
[----:B------:R-:W-:Y:S05]  /*28dd0*/  WARPSYNC.COLLECTIVE R15, `(.L_x_1045) ;  /* 0x000000000f087348 */ /* 0x000fea0003c00000 */
[----:B------:R0:W1:Y:S02]  /*28de0*/  SHFL.IDX P6, R14, R13, R12, R11 ;  /* 0x0000000c0d0e7389 */ /* 0x00006400000c000b */
[----:B01----:R-:W-:Y:S01]  /*28df0*/  ENDCOLLECTIVE ;  /* 0x000000000000791b */ /* 0x003fe20003800000 */
.L_x_1045:
[----:B------:R-:W-:Y:S01]  /*28e00*/  IMAD.MOV.U32 R3, RZ, RZ, R14 ;  /* 0x000000ffff037224 */ /* 0x000fe200078e000e */
[----:B------:R-:W-:Y:S06]  /*28e10*/  BRA `(.L_x_1046) ;  /* 0xffffffac00907947 */ /* 0x000fec000383ffff */
.L_x_892:
[----:B0-----:R-:W2:Y:S02]  /*28e20*/  LDL R2, [R1+0x8] ;  /* 0x0000080001027983 */ /* 0x001ea40000100800 */
[----:B--2---:R0:W2:Y:S02]  /*28e30*/  SYNCS.PHASECHK.TRANS64.TRYWAIT P0, [R2+URZ+0x34820], R0 ;  /* 0x03482000020075a7 */ /* 0x0040a4000800017f */
[----:B--2---:R-:W-:Y:S05]  /*28e40*/  @!P0 NANOSLEEP.SYNCS 0x989680 ;  /* 0x009896800000895d */ /* 0x004fea0003900000 */
[----:B------:R-:W2:Y:S02]  /*28e50*/  @!P0 SYNCS.PHASECHK.TRANS64 P0, [R2+URZ+0x34820], R0 ;  /* 0x03482000020085a7 */ /* 0x000ea4000800007f */
[----:B--2---:R-:W-:Y:S05]  /*28e60*/  @!P0 BRA `(.L_x_892) ;  /* 0xfffffffc00ec8947 */ /* 0x004fea000383ffff */
[----:B------:R-:W-:Y:S05]  /*28e70*/  BRA `(.L_x_1047) ;  /* 0xffffffb000087947 */ /* 0x000fea000383ffff */
.L_x_901:
[----:B--2---:R2:W3:Y:S02]  /*28e80*/  SYNCS.PHASECHK.TRANS64.TRYWAIT P0, [R3+URZ+0x34840], R2 ;  /* 0x03484002030075a7 */ /* 0x0044e4000800017f */
[----:B---3--:R-:W-:Y:S05]  /*28e90*/  @!P0 NANOSLEEP.SYNCS 0x989680 ;  /* 0x009896800000895d */ /* 0x008fea0003900000 */
[----:B------:R-:W3:Y:S02]  /*28ea0*/  @!P0 SYNCS.PHASECHK.TRANS64 P0, [R3+URZ+0x34840], R2 ;  /* 0x03484002030085a7 */ /* 0x000ee4000800007f */
[----:B---3--:R-:W-:Y:S05]  /*28eb0*/  @!P0 BRA `(.L_x_901) ;  /* 0xfffffffc00f08947 */ /* 0x008fea000383ffff */
[----:B------:R-:W-:Y:S05]  /*28ec0*/  BRA `(.L_x_1048) ;  /* 0xffffffb000d87947 */ /* 0x000fea000383ffff */
.L_x_907:
[----:B0-----:R0:W1:Y:S02]  /*28ed0*/  SYNCS.PHASECHK.TRANS64.TRYWAIT P0, [R3+URZ+0x60], R2 ;  /* 0x00006002030075a7 */ /* 0x001064000800017f */
[----:B-1----:R-:W-:Y:S05]  /*28ee0*/  @!P0 NANOSLEEP.SYNCS 0x989680 ;  /* 0x009896800000895d */ /* 0x002fea0003900000 */
[----:B------:R-:W1:Y:S02]  /*28ef0*/  @!P0 SYNCS.PHASECHK.TRANS64 P0, [R3+URZ+0x60], R2 ;  /* 0x00006002030085a7 */ /* 0x000e64000800007f */
[----:B-1----:R-:W-:Y:S05]  /*28f00*/  @!P0 BRA `(.L_x_907) ;  /* 0xfffffffc00f08947 */ /* 0x002fea000383ffff */
[----:B------:R-:W-:Y:S05]  /*28f10*/  BRA `(.L_x_1049) ;  /* 0xffffffb400b47947 */ /* 0x000fea000383ffff */
.L_x_916:
[----:B--2---:R2:W3:Y:S02]  /*28f20*/  SYNCS.PHASECHK.TRANS64.TRYWAIT P0, [R3+URZ+0x34840], R2 ;  /* 0x03484002030075a7 */ /* 0x0044e4000800017f */
[----:B---3--:R-:W-:Y:S05]  /*28f30*/  @!P0 NANOSLEEP.SYNCS 0x989680 ;  /* 0x009896800000895d */ /* 0x008fea0003900000 */
[----:B------:R-:W3:Y:S02]  /*28f40*/  @!P0 SYNCS.PHASECHK.TRANS64 P0, [R3+URZ+0x34840], R2 ;  /* 0x03484002030085a7 */ /* 0x000ee4000800007f */
[----:B---3--:R-:W-:Y:S05]  /*28f50*/  @!P0 BRA `(.L_x_916) ;  /* 0xfffffffc00f08947 */ /* 0x008fea000383ffff */
[----:B------:R-:W-:Y:S05]  /*28f60*/  BRA `(.L_x_1050) ;  /* 0xffffffbc00607947 */ /* 0x000fea000383ffff */
.L_x_922:
[----:B-1----:R1:W2:Y:S02]  /*28f70*/  SYNCS.PHASECHK.TRANS64.TRYWAIT P0, [R2+URZ+0x60], R3 ;  /* 0x00006003020075a7 */ /* 0x0022a4000800017f */
[----:B--2---:R-:W-:Y:S05]  /*28f80*/  @!P0 NANOSLEEP.SYNCS 0x989680 ;  /* 0x009896800000895d */ /* 0x004fea0003900000 */
[----:B------:R-:W2:Y:S02]  /*28f90*/  @!P0 SYNCS.PHASECHK.TRANS64 P0, [R2+URZ+0x60], R3 ;  /* 0x00006003020085a7 */ /* 0x000ea4000800007f */
[----:B--2---:R-:W-:Y:S05]  /*28fa0*/  @!P0 BRA `(.L_x_922) ;  /* 0xfffffffc00f08947 */ /* 0x004fea000383ffff */
[----:B------:R-:W-:Y:S05]  /*28fb0*/  BRA `(.L_x_1051) ;  /* 0xffffffc0003c7947 */ /* 0x000fea000383ffff */
.L_x_931:
[----:B---3--:R3:W4:Y:S02]  /*28fc0*/  SYNCS.PHASECHK.TRANS64.TRYWAIT P0, [R2+URZ+0x34840], R3 ;  /* 0x03484003020075a7 */ /* 0x008724000800017f */
[----:B----4-:R-:W-:Y:S05]  /*28fd0*/  @!P0 NANOSLEEP.SYNCS 0x989680 ;  /* 0x009896800000895d */ /* 0x010fea0003900000 */
[----:B------:R-:W4:Y:S02]  /*28fe0*/  @!P0 SYNCS.PHASECHK.TRANS64 P0, [R2+URZ+0x34840], R3 ;  /* 0x03484003020085a7 */ /* 0x000f24000800007f */
[----:B----4-:R-:W-:Y:S05]  /*28ff0*/  @!P0 BRA `(.L_x_931) ;  /* 0xfffffffc00f08947 */ /* 0x010fea000383ffff */
[----:B------:R-:W-:Y:S05]  /*29000*/  BRA `(.L_x_1052) ;  /* 0xffffffc400b47947 */ /* 0x000fea000383ffff */
.L_x_937:
[----:B-1----:R1:W2:Y:S02]  /*29010*/  SYNCS.PHASECHK.TRANS64.TRYWAIT P0, [R2+URZ+0x60], R5 ;  /* 0x00006005020075a7 */ /* 0x0022a4000800017f */
[----:B--2---:R-:W-:Y:S05]  /*29020*/  @!P0 NANOSLEEP.SYNCS 0x989680 ;  /* 0x009896800000895d */ /* 0x004fea0003900000 */
[----:B------:R-:W2:Y:S02]  /*29030*/  @!P0 SYNCS.PHASECHK.TRANS64 P0, [R2+URZ+0x60], R5 ;  /* 0x00006005020085a7 */ /* 0x000ea4000800007f */
[----:B--2---:R-:W-:Y:S05]  /*29040*/  @!P0 BRA `(.L_x_937) ;  /* 0xfffffffc00f08947 */ /* 0x004fea000383ffff */
[----:B------:R-:W-:Y:S05]  /*29050*/  BRA `(.L_x_1053) ;  /* 0xffffffc800907947 */ /* 0x000fea000383ffff */
.L_x_948:
[----:B--2---:R2:W4:Y:S02]  /*29060*/  SYNCS.PHASECHK.TRANS64.TRYWAIT P0, [R2+URZ+0x34860], R0 ;  /* 0x03486000020075a7 */ /* 0x004524000800017f */
[----:B----4-:R-:W-:Y:S05]  /*29070*/  @!P0 NANOSLEEP.SYNCS 0x989680 ;  /* 0x009896800000895d */ /* 0x010fea0003900000 */
[----:B------:R-:W4:Y:S02]  /*29080*/  @!P0 SYNCS.PHASECHK.TRANS64 P0, [R2+URZ+0x34860], R0 ;  /* 0x03486000020085a7 */ /* 0x000f24000800007f */
[----:B----4-:R-:W-:Y:S05]  /*29090*/  @!P0 BRA `(.L_x_948) ;  /* 0xfffffffc00f08947 */ /* 0x010fea000383ffff */
[----:B------:R-:W-:Y:S05]  /*290a0*/  BRA `(.L_x_1054) ;  /* 0xffffffcc00ec7947 */ /* 0x000fea000383ffff */
.L_x_955:
[----:B------:R-:W-:Y:S01]  /*290b0*/  BSSY B0, `(.L_x_1055) ;  /* 0x0000008000007945 */ /* 0x000fe20003800000 */
[----:B------:R-:W-:Y:S01]  /*290c0*/  IMAD.MOV.U32 R13, RZ, RZ, R16 ;  /* 0x000000ffff0d7224 */ /* 0x000fe200078e0010 */
[----:B------:R-:W-:Y:S01]  /*290d0*/  MOV R12, RZ ;  /* 0x000000ff000c7202 */ /* 0x000fe20000000f00 */
[----:B------:R-:W-:Y:S02]  /*290e0*/  IMAD.MOV.U32 R11, RZ, RZ, 0x1f ;  /* 0x0000001fff0b7424 */ /* 0x000fe400078e00ff */
[----:B------:R-:W-:-:S07]  /*290f0*/  IMAD.MOV.U32 R15, RZ, RZ, -0x1 ;  /* 0xffffffffff0f7424 */ /* 0x000fce00078e00ff */
[----:B0--3-5:R-:W-:Y:S05]  /*29100*/  WARPSYNC.COLLECTIVE R15, `(.L_x_1056) ;  /* 0x000000000f087348 */ /* 0x029fea0003c00000 */
[----:B------:R1:W2:Y:S02]  /*29110*/  SHFL.IDX P6, R14, R13, R12, R11 ;  /* 0x0000000c0d0e7389 */ /* 0x0002a400000c000b */
[----:B0123-5:R-:W-:Y:S01]  /*29120*/  ENDCOLLECTIVE ;  /* 0x000000000000791b */ /* 0x02ffe20003800000 */
.L_x_1056:
[----:B------:R-:W-:Y:S05]  /*29130*/  BSYNC B0 ;  /* 0x0000000000007941 */ /* 0x000fea0003800000 */
.L_x_1055:
[----:B------:R-:W-:Y:S01]  /*29140*/  IMAD.MOV.U32 R13, RZ, RZ, R16 ;  /* 0x000000ffff0d7224 */ /* 0x000fe200078e0010 */
[----:B------:R-:W-:Y:S01]  /*29150*/  MOV R11, 0x1f ;  /* 0x0000001f000b7802 */ /* 0x000fe20000000f00 */
[----:B------:R-:W-:Y:S01]  /*29160*/  IMAD.MOV.U32 R12, RZ, RZ, 0x1 ;  /* 0x00000001ff0c7424 */ /* 0x000fe200078e00ff */
[----:B------:R-:W-:Y:S01]  /*29170*/  MOV R0, R14 ;  /* 0x0000000e00007202 */ /* 0x000fe20000000f00 */
[----:B------:R-:W-:Y:S01]  /*29180*/  IMAD.MOV.U32 R15, RZ, RZ, -0x1 ;  /* 0xffffffffff0f7424 */ /* 0x000fe200078e00ff */
[----:B------:R-:W-:-:S07]  /*29190*/  IADD3 R5, R19, R7, RZ ;  /* 0x0000000713057210 */ /* 0x000fce0007ffe0ff */
[----:B------:R-:W-:Y:S05]  /*291a0*/  WARPSYNC.COLLECTIVE R15, `(.L_x_1057) ;  /* 0x000000000f087348 */ /* 0x000fea0003c00000 */
[----:B------:R0:W1:Y:S02]  /*291b0*/  SHFL.IDX P6, R14, R13, R12, R11 ;  /* 0x0000000c0d0e7389 */ /* 0x00006400000c000b */
[----:B01----:R-:W-:Y:S01]  /*291c0*/  ENDCOLLECTIVE ;  /* 0x000000000000791b */ /* 0x003fe20003800000 */
.L_x_1057:
        /* <DEDUP_REMOVED lines=19> */
.L_x_1058:
[----:B------:R-:W-:Y:S02]  /*29300*/  IMAD.MOV.U32 R12, RZ, RZ, 0x2 ;  /* 0x00000002ff0c7424 */ /* 0x000fe400078e00ff */
[----:B------:R-:W-:-:S05]  /*29310*/  IMAD.MOV.U32 R3, RZ, RZ, R14 ;  /* 0x000000ffff037224 */ /* 0x000fca00078e000e */
[----:B------:R-:W-:-:S04]  /*29320*/  SEL R3, R3, RZ, P1 ;  /* 0x000000ff03037207 */ /* 0x000fc80000800000 */
[----:B------:R-:W-:-:S05]  /*29330*/  IADD3 R3, R2, R3, RZ ;  /* 0x0000000302037210 */ /* 0x000fca0007ffe0ff */
[----:B------:R-:W-:-:S07]  /*29340*/  IMAD.MOV.U32 R13, RZ, RZ, R3 ;  /* 0x000000ffff0d7224 */ /* 0x000fce00078e0003 */
[----:B------:R-:W-:Y:S05]  /*29350*/  WARPSYNC.COLLECTIVE R15, `(.L_x_1059) ;  /* 0x000000000f087348 */ /* 0x000fea0003c00000 */
[----:B------:R0:W1:Y:S02]  /*29360*/  SHFL.UP P6, R14, R13, R12, R11 ;  /* 0x0400000c0d0e7389 */ /* 0x00006400000c000b */
[----:B01----:R-:W-:Y:S01]  /*29370*/  ENDCOLLECTIVE ;  /* 0x000000000000791b */ /* 0x003fe20003800000 */
.L_x_1059:
[----:B------:R-:W-:Y:S02]  /*29380*/  MOV R12, 0x4 ;  /* 0x00000004000c7802 */ /* 0x000fe40000000f00 */
[----:B------:R-:W-:-:S04]  /*29390*/  MOV R5, R14 ;  /* 0x0000000e00057202 */ /* 0x000fc80000000f00 */
[----:B------:R-:W-:-:S05]  /*293a0*/  SEL R5, R5, RZ, P2 ;  /* 0x000000ff05057207 */ /* 0x000fca0001000000 */
[----:B------:R-:W-:-:S04]  /*293b0*/  IMAD.IADD R3, R3, 0x1, R5 ;  /* 0x0000000103037824 */ /* 0x000fc800078e0205 */
[----:B------:R-:W-:-:S07]  /*293c0*/  IMAD.MOV.U32 R13, RZ, RZ, R3 ;  /* 0x000000ffff0d7224 */ /* 0x000fce00078e0003 */
[----:B------:R-:W-:Y:S05]  /*293d0*/  WARPSYNC.COLLECTIVE R15, `(.L_x_1060) ;  /* 0x000000000f087348 */ /* 0x000fea0003c00000 */
[----:B------:R0:W1:Y:S02]  /*293e0*/  SHFL.UP P6, R14, R13, R12, R11 ;  /* 0x0400000c0d0e7389 */ /* 0x00006400000c000b */
[----:B01----:R-:W-:Y:S01]  /*293f0*/  ENDCOLLECTIVE ;  /* 0x000000000000791b */ /* 0x003fe20003800000 */
.L_x_1060:
[----:B------:R-:W-:Y:S02]  /*29400*/  IMAD.MOV.U32 R12, RZ, RZ, 0x8 ;  /* 0x00000008ff0c7424 */ /* 0x000fe400078e00ff */
[----:B------:R-:W-:-:S05]  /*29410*/  IMAD.MOV.U32 R5, RZ, RZ, R14 ;  /* 0x000000ffff057224 */ /* 0x000fca00078e000e */
[----:B------:R-:W-:-:S05]  /*29420*/  SEL R5, R5, RZ, P3 ;  /* 0x000000ff05057207 */ /* 0x000fca0001800000 */
[----:B------:R-:W-:-:S05]  /*29430*/  IMAD.IADD R3, R3, 0x1, R5 ;  /* 0x0000000103037824 */ /* 0x000fca00078e0205 */
[----:B------:R-:W-:-:S07]  /*29440*/  MOV R13, R3 ;  /* 0x00000003000d7202 */ /* 0x000fce0000000f00 */
[----:B------:R-:W-:Y:S05]  /*29450*/  WARPSYNC.COLLECTIVE R15, `(.L_x_1061) ;  /* 0x000000000f087348 */ /* 0x000fea0003c00000 */
[----:B------:R0:W1:Y:S02]  /*29460*/  SHFL.UP P6, R14, R13, R12, R11 ;  /* 0x0400000c0d0e7389 */ /* 0x00006400000c000b */
[----:B01----:R-:W-:Y:S01]  /*29470*/  ENDCOLLECTIVE ;  /* 0x000000000000791b */ /* 0x003fe20003800000 */
.L_x_1061:
        /* <DEDUP_REMOVED lines=8> */
.L_x_1062:
[----:B------:R-:W-:Y:S01]  /*29500*/  MOV R12, 0x1f ;  /* 0x0000001f000c7802 */ /* 0x000fe20000000f00 */
[----:B------:R-:W-:Y:S01]  /*29510*/  IMAD.MOV.U32 R11, RZ, RZ, 0x1f ;  /* 0x0000001fff0b7424 */ /* 0x000fe200078e00ff */
[----:B------:R-:W-:-:S04]  /*29520*/  MOV R5, R14 ;  /* 0x0000000e00057202 */ /* 0x000fc80000000f00 */
[----:B------:R-:W-:-:S05]  /*29530*/  SEL R5, R5, RZ, P5 ;  /* 0x000000ff05057207 */ /* 0x000fca0002800000 */
[----:B------:R-:W-:-:S04]  /*29540*/  IMAD.IADD R5, R3, 0x1, R5 ;  /* 0x0000000103057824 */ /* 0x000fc800078e0205 */
[----:B------:R-:W-:-:S07]  /*29550*/  IMAD.MOV.U32 R13, RZ, RZ, R5 ;  /* 0x000000ffff0d7224 */ /* 0x000fce00078e0005 */
[----:B------:R-:W-:Y:S05]  /*29560*/  WARPSYNC.COLLECTIVE R15, `(.L_x_1063) ;  /* 0x000000000f087348 */ /* 0x000fea0003c00000 */
[----:B------:R0:W1:Y:S02]  /*29570*/  SHFL.IDX P6, R14, R13, R12, R11 ;  /* 0x0000000c0d0e7389 */ /* 0x00006400000c000b */
[----:B01----:R-:W-:Y:S01]  /*29580*/  ENDCOLLECTIVE ;  /* 0x000000000000791b */ /* 0x003fe20003800000 */
.L_x_1063:
[----:B------:R-:W-:Y:S01]  /*29590*/  IMAD.MOV.U32 R6, RZ, RZ, R14 ;  /* 0x000000ffff067224 */ /* 0x000fe200078e000e */
[----:B------:R-:W-:Y:S06]  /*295a0*/  BRA `(.L_x_1064) ;  /* 0xffffffd000707947 */ /* 0x000fec000383ffff */
.L_x_960:
[----:B------:R-:W-:Y:S01]  /*295b0*/  BSSY B0, `(.L_x_1065) ;  /* 0x0000008000007945 */ /* 0x000fe20003800000 */
[----:B-----5:R-:W-:Y:S01]  /*295c0*/  MOV R13, R2 ;  /* 0x00000002000d7202 */ /* 0x020fe20000000f00 */
[----:B------:R-:W-:Y:S01]  /*295d0*/  IMAD.MOV.U32 R12, RZ, RZ, 0x1 ;  /* 0x00000001ff0c7424 */ /* 0x000fe200078e00ff */
[----:B------:R-:W-:Y:S01]  /*295e0*/  MOV R15, 0xffffffff ;  /* 0xffffffff000f7802 */ /* 0x000fe20000000f00 */
[----:B------:R-:W-:-:S07]  /*295f0*/  IMAD.MOV.U32 R11, RZ, RZ, RZ ;  /* 0x000000ffff0b7224 */ /* 0x000fce00078e00ff */
[----:B01----:R-:W-:Y:S05]  /*29600*/  WARPSYNC.COLLECTIVE R15, `(.L_x_1066) ;  /* 0x000000000f087348 */ /* 0x003fea0003c00000 */
[----:B------:R2:W3:Y:S02]  /*29610*/  SHFL.UP P6, R14, R13, R12, R11 ;  /* 0x0400000c0d0e7389 */ /* 0x0004e400000c000b */
[----:B0123--:R-:W-:Y:S01]  /*29620*/  ENDCOLLECTIVE ;  /* 0x000000000000791b */ /* 0x00ffe20003800000 */
.L_x_1066:
[----:B------:R-:W-:Y:S05]  /*29630*/  BSYNC B0 ;  /* 0x0000000000007941 */ /* 0x000fea0003800000 */
.L_x_1065:
[----:B------:R-:W-:Y:S01]  /*29640*/  IMAD.MOV.U32 R3, RZ, RZ, R14 ;  /* 0x000000ffff037224 */ /* 0x000fe200078e000e */
[----:B------:R-:W-:Y:S01]  /*29650*/  MOV R15, 0xffffffff ;  /* 0xffffffff000f7802 */ /* 0x000fe20000000f00 */
[----:B------:R-:W-:Y:S02]  /*29660*/  IMAD.MOV.U32 R12, RZ, RZ, 0x2 ;  /* 0x00000002ff0c7424 */ /* 0x000fe400078e00ff */
[----:B------:R-:W-:Y:S01]  /*29670*/  IMAD.MOV.U32 R11, RZ, RZ, RZ ;  /* 0x000000ffff0b7224 */ /* 0x000fe200078e00ff */
[----:B------:R-:W-:-:S05]  /*29680*/  SEL R3, R3, RZ, P1 ;  /* 0x000000ff03037207 */ /* 0x000fca0000800000 */
[----:B------:R-:W-:-:S05]  /*29690*/  IMAD.IADD R3, R2, 0x1, R3 ;  /* 0x0000000102037824 */ /* 0x000fca00078e0203 */
[----:B------:R-:W-:-:S07]  /*296a0*/  MOV R13, R3 ;  /* 0x00000003000d7202 */ /* 0x000fce0000000f00 */
[----:B------:R-:W-:Y:S05]  /*296b0*/  WARPSYNC.COLLECTIVE R15, `(.L_x_1067) ;  /* 0x000000000f087348 */ /* 0x000fea0003c00000 */
[----:B------:R0:W1:Y:S02]  /*296c0*/  SHFL.UP P6, R14, R13, R12, R11 ;  /* 0x0400000c0d0e7389 */ /* 0x00006400000c000b */
[----:B01----:R-:W-:Y:S01]  /*296d0*/  ENDCOLLECTIVE ;  /* 0x000000000000791b */ /* 0x003fe20003800000 */
.L_x_1067:
        /* <DEDUP_REMOVED lines=8> */
.L_x_1068:
        /* <DEDUP_REMOVED lines=8> */
.L_x_1069:
        /* <DEDUP_REMOVED lines=8> */
.L_x_1070:
[----:B------:R-:W-:Y:S02]  /*29860*/  IMAD.MOV.U32 R12, RZ, RZ, 0x1f ;  /* 0x0000001fff0c7424 */ /* 0x000fe400078e00ff */
[----:B------:R-:W-:Y:S02]  /*29870*/  IMAD.MOV.U32 R11, RZ, RZ, 0x1f ;  /* 0x0000001fff0b7424 */ /* 0x000fe400078e00ff */
[----:B------:R-:W-:-:S05]  /*29880*/  IMAD.MOV.U32 R5, RZ, RZ, R14 ;  /* 0x000000ffff057224 */ /* 0x000fca00078e000e */
[----:B------:R-:W-:-:S05]  /*29890*/  SEL R5, R5, RZ, P5 ;  /* 0x000000ff05057207 */ /* 0x000fca0002800000 */
[----:B------:R-:W-:-:S05]  /*298a0*/  IMAD.IADD R5, R3, 0x1, R5 ;  /* 0x0000000103057824 */ /* 0x000fca00078e0205 */
[----:B------:R-:W-:-:S07]  /*298b0*/  MOV R13, R5 ;  /* 0x00000005000d7202 */ /* 0x000fce0000000f00 */
[----:B------:R-:W-:Y:S05]  /*298c0*/  WARPSYNC.COLLECTIVE R15, `(.L_x_1071) ;  /* 0x000000000f087348 */ /* 0x000fea0003c00000 */
[----:B------:R0:W1:Y:S02]  /*298d0*/  SHFL.IDX P6, R14, R13, R12, R11 ;  /* 0x0000000c0d0e7389 */ /* 0x00006400000c000b */
[----:B01----:R-:W-:Y:S01]  /*298e0*/  ENDCOLLECTIVE ;  /* 0x000000000000791b */ /* 0x003fe20003800000 */
.L_x_1071:
[----:B------:R-:W-:Y:S01]  /*298f0*/  MOV R6, R14 ;  /* 0x0000000e00067202 */ /* 0x000fe20000000f00 */
[----:B------:R-:W-:Y:S06]  /*29900*/  BRA `(.L_x_1072) ;  /* 0xffffffd000387947 */ /* 0x000fec000383ffff */
.L_x_962:
[----:B------:R-:W-:Y:S01]  /*29910*/  BSSY B0, `(.L_x_1073) ;  /* 0x0000006000007945 */ /* 0x000fe20003800000 */
[----:B------:R-:W-:Y:S01]  /*29920*/  PLOP3.LUT P6, PT, P6, PT, PT, 0x8, 0x0 ;  /* 0x000000000000781c */ /* 0x000fe200037ce170 */
[----:B------:R-:W-:-:S12]  /*29930*/  IMAD.MOV.U32 R15, RZ, RZ, -0x1 ;  /* 0xffffffffff0f7424 */ /* 0x000fd800078e00ff */
[----:B01---5:R-:W-:Y:S05]  /*29940*/  WARPSYNC.COLLECTIVE R15, `(.L_x_1074) ;  /* 0x000000000f087348 */ /* 0x023fea0003c00000 */
[----:B------:R-:W-:Y:S01]  /*29950*/  VOTE.ANY R14, PT, P6 ;  /* 0x00000000000e7806 */ /* 0x000fe200030e0100 */
[----:B01---5:R-:W-:Y:S06]  /*29960*/  ENDCOLLECTIVE ;  /* 0x000000000000791b */ /* 0x023fec0003800000 */
.L_x_1074:
[----:B------:R-:W-:Y:S05]  /*29970*/  BSYNC B0 ;  /* 0x0000000000007941 */ /* 0x000fea0003800000 */
.L_x_1073:
[----:B------:R-:W-:Y:S01]  /*29980*/  IMAD.MOV.U32 R3, RZ, RZ, R14 ;  /* 0x000000ffff037224 */ /* 0x000fe200078e000e */
[----:B------:R-:W-:Y:S01]  /*29990*/  MOV R13, R2 ;  /* 0x00000002000d7202 */ /* 0x000fe20000000f00 */
[----:B------:R-:W-:Y:S01]  /*299a0*/  IMAD.MOV.U32 R11, RZ, RZ, 0x1f ;  /* 0x0000001fff0b7424 */ /* 0x000fe200078e00ff */
[----:B------:R-:W-:Y:S01]  /*299b0*/  MOV R15, 0xffffffff ;  /* 0xffffffff000f7802 */ /* 0x000fe20000000f00 */
[----:B------:R-:W0:Y:S02]  /*299c0*/  POPC R4, R3 ;  /* 0x0000000300047309 */ /* 0x000e240000000000 */
[----:B0-----:R-:W-:-:S07]  /*299d0*/  IMAD.MOV.U32 R12, RZ, RZ, R4 ;  /* 0x000000ffff0c7224 */ /* 0x001fce00078e0004 */
[----:B------:R-:W-:Y:S05]  /*299e0*/  WARPSYNC.COLLECTIVE R15, `(.L_x_1075) ;  /* 0x000000000f087348 */ /* 0x000fea0003c00000 */
[----:B------:R0:W1:Y:S02]  /*299f0*/  SHFL.IDX P6, R14, R13, R12, R11 ;  /* 0x0000000c0d0e7389 */ /* 0x00006400000c000b */
[----:B01----:R-:W-:Y:S01]  /*29a00*/  ENDCOLLECTIVE ;  /* 0x000000000000791b */ /* 0x003fe20003800000 */
.L_x_1075:
[----:B------:R-:W-:Y:S01]  /*29a10*/  IMAD.MOV.U32 R17, RZ, RZ, R14 ;  /* 0x000000ffff117224 */ /* 0x000fe200078e000e */
[----:B------:R-:W-:Y:S06]  /*29a20*/  BRA `(.L_x_1076) ;  /* 0xffffffd000287947 */ /* 0x000fec000383ffff */
.L_x_964:
[----:B------:R-:W-:Y:S01]  /*29a30*/  BSSY B0, `(.L_x_1077) ;  /* 0x0000007000007945 */ /* 0x000fe20003800000 */
[----:B------:R-:W-:Y:S01]  /*29a40*/  IMAD.MOV.U32 R13, RZ, RZ, R5 ;  /* 0x000000ffff0d7224 */ /* 0x000fe200078e0005 */
[----:B------:R-:W-:Y:S01]  /*29a50*/  MOV R11, 0x1f ;  /* 0x0000001f000b7802 */ /* 0x000fe20000000f00 */
[----:B------:R-:W-:-:S07]  /*29a60*/  IMAD.MOV.U32 R15, RZ, RZ, -0x1 ;  /* 0xffffffffff0f7424 */ /* 0x000fce00078e00ff */
[----:B01-3-5:R-:W-:Y:S05]  /*29a70*/  WARPSYNC.COLLECTIVE R15, `(.L_x_1078) ;  /* 0x000000000f087348 */ /* 0x02bfea0003c00000 */
[----:B------:R2:W4:Y:S02]  /*29a80*/  SHFL.IDX P6, R14, R13, R12, R11 ;  /* 0x0000000c0d0e7389 */ /* 0x00052400000c000b */
[----:B012345:R-:W-:Y:S01]  /*29a90*/  ENDCOLLECTIVE ;  /* 0x000000000000791b */ /* 0x03ffe20003800000 */
.L_x_1078:
[----:B------:R-:W-:Y:S05]  /*29aa0*/  BSYNC B0 ;  /* 0x0000000000007941 */ /* 0x000fea0003800000 */
.L_x_1077:
[----:B------:R-:W-:Y:S01]  /*29ab0*/  IMAD.MOV.U32 R2, RZ, RZ, R14 ;  /* 0x000000ffff027224 */ /* 0x000fe200078e000e */
[----:B------:R-:W-:Y:S06]  /*29ac0*/  BRA `(.L_x_963) ;  /* 0xffffffd0001c7947 */ /* 0x000fec000383ffff */
.L_x_968:
[----:B0-----:R0:W1:Y:S02]  /*29ad0*/  SYNCS.PHASECHK.TRANS64.TRYWAIT P0, [R0+URZ+0x34820], R3 ;  /* 0x03482003000075a7 */ /* 0x001064000800017f */
[----:B-1----:R-:W-:Y:S05]  /*29ae0*/  @!P0 NANOSLEEP.SYNCS 0x989680 ;  /* 0x009896800000895d */ /* 0x002fea0003900000 */
[----:B------:R-:W1:Y:S02]  /*29af0*/  @!P0 SYNCS.PHASECHK.TRANS64 P0, [R0+URZ+0x34820], R3 ;  /* 0x03482003000085a7 */ /* 0x000e64000800007f */
[----:B-1----:R-:W-:Y:S05]  /*29b00*/  @!P0 BRA `(.L_x_968) ;  /* 0xfffffffc00f08947 */ /* 0x002fea000383ffff */
[----:B------:R-:W-:Y:S05]  /*29b10*/  BRA `(.L_x_1079) ;  /* 0xffffffd400107947 */ /* 0x000fea000383ffff */
.L_x_969:
[----:B------:R-:W1:Y:S01]  /*29b20*/  S2R R2, SR_TID.X ;  /* 0x0000000000027919 */ /* 0x000e620000002100 */
[----:B------:R-:W-:Y:S01]  /*29b30*/  BSSY B0, `(.L_x_1080) ;  /* 0x000000a000007945 */ /* 0x000fe20003800000 */
[----:B------:R-:W-:Y:S01]  /*29b40*/  IMAD.MOV.U32 R12, RZ, RZ, RZ ;  /* 0x000000ffff0c7224 */ /* 0x000fe200078e00ff */
[----:B------:R-:W-:Y:S01]  /*29b50*/  MOV R15, 0xffffffff ;  /* 0xffffffff000f7802 */ /* 0x000fe20000000f00 */
[----:B------:R-:W-:Y:S01]  /*29b60*/  IMAD.MOV.U32 R11, RZ, RZ, 0x1f ;  /* 0x0000001fff0b7424 */ /* 0x000fe200078e00ff */
[----:B-1----:R-:W-:-:S04]  /*29b70*/  SHF.R.U32.HI R2, RZ, 0x5, R2 ;  /* 0x00000005ff027819 */ /* 0x002fc80000011602 */
[----:B------:R-:W-:-:S04]  /*29b80*/  LOP3.LUT R2, R2, 0x3, RZ, 0xc0, !PT ;  /* 0x0000000302027812 */ /* 0x000fc800078ec0ff */
[----:B------:R-:W-:-:S07]  /*29b90*/  MOV R13, R2 ;  /* 0x00000002000d7202 */ /* 0x000fce0000000f00 */
[----:B0--3-5:R-:W-:Y:S05]  /*29ba0*/  WARPSYNC.COLLECTIVE R15, `(.L_x_1081) ;  /* 0x000000000f087348 */ /* 0x029fea0003c00000 */
[----:B------:R1:W2:Y:S02]  /*29bb0*/  SHFL.IDX P6, R14, R13, R12, R11 ;  /* 0x0000000c0d0e7389 */ /* 0x0002a400000c000b */
[----:B0123-5:R-:W-:Y:S01]  /*29bc0*/  ENDCOLLECTIVE ;  /* 0x000000000000791b */ /* 0x02ffe20003800000 */
.L_x_1081:
[----:B------:R-:W-:Y:S05]  /*29bd0*/  BSYNC B0 ;  /* 0x0000000000007941 */ /* 0x000fea0003800000 */
.L_x_1080:
[----:B------:R-:W-:Y:S05]  /*29be0*/  BRA `(.L_x_1082) ;  /* 0xffffffd000f87947 */ /* 0x000fea000383ffff */
.L_x_970:
[----:B------:R-:W-:Y:S01]  /*29bf0*/  BSSY B0, `(.L_x_1083) ;  /* 0x0000006000007945 */ /* 0x000fe20003800000 */
[----:B------:R-:W-:-:S07]  /*29c00*/  IMAD.MOV.U32 R15, RZ, RZ, -0x1 ;  /* 0xffffffffff0f7424 */ /* 0x000fce00078e00ff */
[----:B01-3-5:R-:W-:Y:S05]  /*29c10*/  WARPSYNC.COLLECTIVE R15, `(.L_x_1084) ;  /* 0x000000000f0c7348 */ /* 0x02bfea0003c00000 */
[----:B------:R-:W-:Y:S02]  /*29c20*/  ELECT P6, UR62, PT ;  /* 0x00000000003e782f */ /* 0x000fe400038c0000 */
[----:B------:R-:W-:Y:S01]  /*29c30*/  MOV R14, UR62 ;  /* 0x0000003e000e7c02 */ /* 0x000fe20008000f00 */
[----:B01-3-5:R-:W-:Y:S10]  /*29c40*/  ENDCOLLECTIVE ;  /* 0x000000000000791b */ /* 0x02bff40003800000 */
.L_x_1084:
[----:B------:R-:W-:Y:S05]  /*29c50*/  BSYNC B0 ;  /* 0x0000000000007941 */ /* 0x000fea0003800000 */
.L_x_1083:
[----:B------:R-:W-:Y:S05]  /*29c60*/  BRA `(.L_x_1085) ;  /* 0xffffffd000ec7947 */ /* 0x000fea000383ffff */
.L_x_972:
[----:B0-----:R0:W1:Y:S02]  /*29c70*/  SYNCS.PHASECHK.TRANS64.TRYWAIT P0, [R6+URZ], R5 ;  /* 0x00000005060075a7 */ /* 0x001064000800017f */
[----:B-1----:R-:W-:Y:S05]  /*29c80*/  @!P0 NANOSLEEP.SYNCS 0x989680 ;  /* 0x009896800000895d */ /* 0x002fea0003900000 */
[----:B------:R-:W1:Y:S02]  /*29c90*/  @!P0 SYNCS.PHASECHK.TRANS64 P0, [R6+URZ], R5 ;  /* 0x00000005060085a7 */ /* 0x000e64000800007f */
[----:B-1----:R-:W-:Y:S05]  /*29ca0*/  @!P0 BRA `(.L_x_972) ;  /* 0xfffffffc00f08947 */ /* 0x002fea000383ffff */
[----:B------:R-:W-:Y:S05]  /*29cb0*/  BRA `(.L_x_1086) ;  /* 0xffffffd400287947 */ /* 0x000fea000383ffff */
.L_x_973:
[----:B-1----:R1:W2:Y:S02]  /*29cc0*/  SYNCS.PHASECHK.TRANS64.TRYWAIT P0, [R7+URZ], R2 ;  /* 0x00000002070075a7 */ /* 0x0022a4000800017f */
[----:B--2---:R-:W-:Y:S05]  /*29cd0*/  @!P0 NANOSLEEP.SYNCS 0x989680 ;  /* 0x009896800000895d */ /* 0x004fea0003900000 */
[----:B------:R-:W2:Y:S02]  /*29ce0*/  @!P0 SYNCS.PHASECHK.TRANS64 P0, [R7+URZ], R2 ;  /* 0x00000002070085a7 */ /* 0x000ea4000800007f */
[----:B--2---:R-:W-:Y:S05]  /*29cf0*/  @!P0 BRA `(.L_x_973) ;  /* 0xfffffffc00f08947 */ /* 0x004fea000383ffff */
[----:B------:R-:W-:Y:S05]  /*29d00*/  BRA `(.L_x_1087) ;  /* 0xffffffd4001c7947 */ /* 0x000fea000383ffff */
.L_x_975:
[----:B--2---:R2:W3:Y:S02]  /*29d10*/  SYNCS.PHASECHK.TRANS64.TRYWAIT P0, [R4+URZ], R5 ;  /* 0x00000005040075a7 */ /* 0x0044e4000800017f */
[----:B---3--:R-:W-:Y:S05]  /*29d20*/  @!P0 NANOSLEEP.SYNCS 0x989680 ;  /* 0x009896800000895d */ /* 0x008fea0003900000 */
[----:B------:R-:W3:Y:S02]  /*29d30*/  @!P0 SYNCS.PHASECHK.TRANS64 P0, [R4+URZ], R5 ;  /* 0x00000005040085a7 */ /* 0x000ee4000800007f */
[----:B---3--:R-:W-:Y:S05]  /*29d40*/  @!P0 BRA `(.L_x_975) ;  /* 0xfffffffc00f08947 */ /* 0x008fea000383ffff */
[----:B------:R-:W-:Y:S05]  /*29d50*/  BRA `(.L_x_1088) ;  /* 0xffffffd400247947 */ /* 0x000fea000383ffff */
.L_x_1089:
        /* <DEDUP_REMOVED lines=10> */
.L_x_3220:


//--------------------- .text._ZN7cutlass13device_kernelIN5flash11enable_sm90INS1_16FlashAttnFwdSm90INS1_25CollectiveMainloopFwdSm90ILi2EN4cute5tupleIJNS5_1CILi1EEES8_S8_EEENS6_IJNS7_ILi128EEESA_SA_EEELi128ENS_6half_tEfNS_4arch4Sm90ELb0ELb1ELb1ELb0ELb0ELb0ELb0ELb1ELb1ELb1ELb0ELb0EEENS1_21CollectiveEpilogueFwdISB_S9_SC_SE_Li256ELb0ELb1ELb0ELb0EEENS1_30DynamicPersistentTileSchedulerILi256ELi128ELb0ELb1ELb1EEEEEEEEEvNT_6ParamsE --------------------------
	.section	.text._ZN7cutlass13device_kernelIN5flash11enable_sm90INS1_16FlashAttnFwdSm90INS1_25CollectiveMainloopFwdSm90ILi2EN4cute5tupleIJNS5_1CILi1EEES8_S8_EEENS6_IJNS7_ILi128EEESA_SA_EEELi128ENS_6half_tEfNS_4arch4Sm90ELb0ELb1ELb1ELb0ELb0ELb0ELb0ELb1ELb1ELb1ELb0ELb0EEENS1_21CollectiveEpilogueFwdISB_S9_SC_SE_Li256ELb0ELb1ELb0ELb0EEENS1_30DynamicPersistentTileSchedulerILi256ELi128ELb0ELb1ELb1EEEEEEEEEvNT_6ParamsE,"ax",@progbits
	.align	128
.text._ZN7cutlass13device_kernelIN5flash11enable_sm90INS1_16FlashAttnFwdSm90INS1_25CollectiveMainloopFwdSm90ILi2EN4cute5tupleIJNS5_1CILi1EEES8_S8_EEENS6_IJNS7_ILi128EEESA_SA_EEELi128ENS_6half_tEfNS_4arch4Sm90ELb0ELb1ELb1ELb0ELb0ELb0ELb0ELb1ELb1ELb1ELb0ELb0EEENS1_21CollectiveEpilogueFwdISB_S9_SC_SE_Li256ELb0ELb1ELb0ELb0EEENS1_30DynamicPersistentTileSchedulerILi256ELi128ELb0ELb1ELb1EEEEEEEEEvNT_6ParamsE:
        .type           _ZN7cutlass13device_kernelIN5flash11enable_sm90INS1_16FlashAttnFwdSm90INS1_25CollectiveMainloopFwdSm90ILi2EN4cute5tupleIJNS5_1CILi1EEES8_S8_EEENS6_IJNS7_ILi128EEESA_SA_EEELi128ENS_6half_tEfNS_4arch4Sm90ELb0ELb1ELb1ELb0ELb0ELb0ELb0ELb1ELb1ELb1ELb0ELb0EEENS1_21CollectiveEpilogueFwdISB_S9_SC_SE_Li256ELb0ELb1ELb0ELb0EEENS1_30DynamicPersistentTileSchedulerILi256ELi128ELb0ELb1ELb1EEEEEEEEEvNT_6ParamsE,@function
        .size           _ZN7cutlass13device_kernelIN5flash11enable_sm90INS1_16FlashAttnFwdSm90INS1_25CollectiveMainloopFwdSm90ILi2EN4cute5tupleIJNS5_1CILi1EEES8_S8_EEENS6_IJNS7_ILi128EEESA_SA_EEELi128ENS_6half_tEfNS_4arch4Sm90ELb0ELb1ELb1ELb0ELb0ELb0ELb0ELb1ELb1ELb1ELb0ELb0EEENS1_21CollectiveEpilogueFwdISB_S9_SC_SE_Li256ELb0ELb1ELb0ELb0EEENS1_30DynamicPersistentTileSchedulerILi256ELi128ELb0ELb1ELb1EEEEEEEEEvNT_6ParamsE,(.L_x_3221 - _ZN7cutlass13device_kernelIN5flash11enable_sm90INS1_16FlashAttnFwdSm90INS1_25CollectiveMainloopFwdSm90ILi2EN4cute5tupleIJNS5_1CILi1EEES8_S8_EEENS6_IJNS7_ILi128EEESA_SA_EEELi128ENS_6half_tEfNS_4arch4Sm90ELb0ELb1ELb1ELb0ELb0ELb0ELb0ELb1ELb1ELb1ELb0ELb0EEENS1_21CollectiveEpilogueFwdISB_S9_SC_SE_Li256ELb0ELb1ELb0ELb0EEENS1_30DynamicPersistentTileSchedulerILi256ELi128ELb0ELb1ELb1EEEEEEEEEvNT_6ParamsE)
        .other          _ZN7cutlass13device_kernelIN5flash11enable_sm90INS1_16FlashAttnFwdSm90INS1_25CollectiveMainloopFwdSm90ILi2EN4cute5tupleIJNS5_1CILi1EEES8_S8_EEENS6_IJNS7_ILi128EEESA_SA_EEELi128ENS_6half_tEfNS_4arch4Sm90ELb0ELb1ELb1ELb0ELb0ELb0ELb0ELb1ELb1ELb1ELb0ELb0EEENS1_21CollectiveEpilogueFwdISB_S9_SC_SE_Li256ELb0ELb1ELb0ELb0EEENS1_30DynamicPersistentTileSchedulerILi256ELi128ELb0ELb1ELb1EEEEEEEEEvNT_6ParamsE,@"STO_CUDA_ENTRY STV_DEFAULT"
_ZN7cutlass13device_kernelIN5flash11enable_sm90INS1_16FlashAttnFwdSm90INS1_25CollectiveMainloopFwdSm90ILi2EN4cute5tupleIJNS5_1CILi1EEES8_S8_EEENS6_IJNS7_ILi128EEESA_SA_EEELi128ENS_6half_tEfNS_4arch4Sm90ELb0ELb1ELb1ELb0ELb0ELb0ELb0ELb1ELb1ELb1ELb0ELb0EEENS1_21CollectiveEpilogueFwdISB_S9_SC_SE_Li256ELb0ELb1ELb0ELb0EEENS1_30DynamicPersistentTileSchedulerILi256ELi128ELb0ELb1ELb1EEEEEEEEEvNT_6ParamsE:
[----:B------:R-:W0:Y:S02]  /*0000*/  LDC R1, c[0x0][0x28] ;  /* 0x00000a00ff017b82 */ /* 0x000e240000000800 */
[----:B0-----:R-:W-:Y:S01]  /*0010*/  VIADD R1, R1, 0xffffffe0 ;  /* 0xffffffe001017836 */ /* 0x001fe20000000000 */
[----:B------:R-:W0:Y:S01]  /*0020*/  S2R R3, SR_TID.X ;  /* 0x0000000000037919 */ /* 0x000e220000002100 */
[----:B------:R-:W-:Y:S01]  /*0030*/  ELECT P0, URZ, PT ;  /* 0x00000000003f782f */ /* 0x000fe20003800000 */
[----:B------:R-:W-:Y:S01]  /*0040*/  BSSY B0, `(.L_x_1090) ;  /* 0x000000e000007945 */ /* 0x000fe20003800000 */
[--C-:B0-----:R-:W-:Y:S02]  /*0050*/  SHF.R.U32.HI R0, RZ, 0x5, R3.reuse ;  /* 0x00000005ff007819 */ /* 0x101fe40000011603 */
[----:B------:R-:W-:-:S03]  /*0060*/  SHF.R.U32.HI R23, RZ, 0x7, R3 ;  /* 0x00000007ff177819 */ /* 0x000fc60000011603 */
        /* <DEDUP_REMOVED lines=11> */
.L_x_1091:
[----:B------:R-:W-:Y:S05]  /*0120*/  BSYNC B0 ;  /* 0x0000000000007941 */ /* 0x000fea0003800000 */
.L_x_1090:
[----:B------:R-:W-:Y:S01]  /*0130*/  VOTEU.ANY UP0, P0 ;  /* 0x00000000003f7886 */ /* 0x000fe20000000100 */
[----:B------:R-:W0:Y:S01]  /*0140*/  SHFL.IDX PT, R3, R23, RZ, 0x1f ;  /* 0x00001fff17037589 */ /* 0x000e2200000e0000 */
[----:B------:R-:W-:Y:S01]  /*0150*/  UMOV UR4, 0x80 ;  /* 0x0000008000047882 */ /* 0x000fe20000000000 */
[----:B------:R-:W-:Y:S01]  /*0160*/  UMOV UR7, 0x100 ;  /* 0x0000010000077882 */ /* 0x000fe20000000000 */
[----:B------:R-:W-:Y:S01]  /*0170*/  VOTEU.ANY UP1, P0 ;  /* 0x00000000003f7886 */ /* 0x000fe20000020100 */
[----:B------:R-:W1:Y:S01]  /*0180*/  @UP0 S2UR UR8, SR_CgaCtaId ;  /* 0x00000000000809c3 */ /* 0x000e620000008800 */
[----:B------:R-:W2:Y:S01]  /*0190*/  SHFL.IDX PT, R2, R0, RZ, 0x1f ;  /* 0x00001fff00027589 */ /* 0x000ea200000e0000 */
[----:B------:R-:W-:Y:S01]  /*01a0*/  @UP0 UMOV UR6, 0x400 ;  /* 0x0000040000060882 */ /* 0x000fe20000000000 */
[----:B------:R-:W-:-:S04]  /*01b0*/  @UP0 UIADD3 UR4, -UR4, 0x100000, URZ ;  /* 0x0010000004040890 */ /* 0x000fc8000fffe13f */
[----:B------:R-:W-:Y:S02]  /*01c0*/  @UP0 USHF.L.U32 UR5, UR4, 0xb, URZ ;  /* 0x0000000b04050899 */ /* 0x000fe4000800063f */
[----:B------:R-:W-:Y:S01]  /*01d0*/  @UP0 USHF.L.U32 UR4, UR4, 0x1, URZ ;  /* 0x0000000104040899 */ /* 0x000fe2000800063f */
[----:B------:R-:W-:Y:S01]  /*01e0*/  VOTEU.ANY UP2, P0 ;  /* 0x00000000003f7886 */ /* 0x000fe20000040100 */
[----:B0-----:R-:W-:Y:S01]  /*01f0*/  R2UR UR9, R3 ;  /* 0x00000000030972ca */ /* 0x001fe200000e0000 */
[----:B-1----:R-:W-:Y:S01]  /*0200*/  @UP0 ULEA UR8, UR8, UR6, 0x18 ;  /* 0x0000000608080291 */ /* 0x002fe2000f8ec03f */
[----:B--2---:R-:W-:Y:S01]  /*0210*/  ISETP.NE.AND P1, PT, R2, RZ, PT ;  /* 0x000000ff0200720c */ /* 0x004fe20003f25270 */
[----:B------:R-:W-:-:S04]  /*0220*/  @UP0 UIADD3 UR6, -UR7, 0x100000, URZ ;  /* 0x0010000007060890 */ /* 0x000fc8000fffe13f */
[----:B------:R-:W-:Y:S02]  /*0230*/  @UP0 USHF.L.U32 UR7, UR6, 0xb, URZ ;  /* 0x0000000b06070899 */ /* 0x000fe4000800063f */
[----:B------:R-:W-:-:S04]  /*0240*/  @UP0 USHF.L.U32 UR6, UR6, 0x1, URZ ;  /* 0x0000000106060899 */ /* 0x000fc8000800063f */
[----:B------:R-:W-:Y:S01]  /*0250*/  UISETP.NE.AND UP0, UPT, UR9, URZ, UPT ;  /* 0x0000003f0900728c */ /* 0x000fe2000bf05270 */
[----:B------:R-:W0:Y:S02]  /*0260*/  FENCE.VIEW.ASYNC.S ;  /* 0x00000000000073c6 */ /* 0x000e240000000000 */
[----:B0-----:R0:W1:Y:S05]  /*0270*/  @UP1 SYNCS.EXCH.64 URZ, [UR8+0x28800], UR4 ;  /* 0x02880004083f15b2 */ /* 0x00106a0008000100 */
[----:B------:R0:W2:Y:S01]  /*0280*/  @UP2 SYNCS.EXCH.64 URZ, [UR8+0x28820], UR6 ;  /* 0x02882006083f25b2 */ /* 0x0000a20008000100 */
        /* <DEDUP_REMOVED lines=17> */
[----:B------:R3:W0:Y:S02]  /*03a0*/  SYNCS.EXCH.64 URZ, [UR8+0x28848], UR6 ;  /* 0x02884806083f75b2 */ /* 0x0006240008000100 */
[----:B---3--:R-:W-:Y:S01]  /*03b0*/  NOP ;  /* 0x0000000000007918 */ /* 0x008fe20000000000 */
.L_x_1092:
[----:B------:R-:W3:Y:S01]  /*03c0*/  SHFL.IDX PT, R2, R0, RZ, 0x1f ;  /* 0x00001fff00027589 */ /* 0x000ee200000e0000 */
[----:B------:R-:W-:Y:S01]  /*03d0*/  NOP ;  /* 0x0000000000007918 */ /* 0x000fe20000000000 */
[----:B---3--:R-:W-:-:S13]  /*03e0*/  ISETP.NE.AND P0, PT, R2, RZ, PT ;  /* 0x000000ff0200720c */ /* 0x008fda0003f05270 */
        /* <DEDUP_REMOVED lines=17> */
[----:B------:R3:W0:Y:S02]  /*0500*/  SYNCS.EXCH.64 URZ, [UR8+0x28868], UR6 ;  /* 0x02886806083f75b2 */ /* 0x0006240008000100 */
[----:B---3--:R-:W-:Y:S01]  /*0510*/  NOP ;  /* 0x0000000000007918 */ /* 0x008fe20000000000 */
.L_x_1093:
[----:B------:R-:W3:Y:S01]  /*0520*/  SHFL.IDX PT, R2, R0, RZ, 0x1f ;  /* 0x00001fff00027589 */ /* 0x000ee200000e0000 */
[----:B------:R-:W-:Y:S01]  /*0530*/  NOP ;  /* 0x0000000000007918 */ /* 0x000fe20000000000 */
[----:B---3--:R-:W-:-:S13]  /*0540*/  ISETP.NE.AND P0, PT, R2, RZ, PT ;  /* 0x000000ff0200720c */ /* 0x008fda0003f05270 */
        /* <DEDUP_REMOVED lines=13> */
[----:B------:R3:W0:Y:S02]  /*0620*/  SYNCS.EXCH.64 URZ, [UR6+0x28888], UR4 ;  /* 0x02888804063f75b2 */ /* 0x0006240008000100 */
[----:B---3--:R-:W-:Y:S01]  /*0630*/  NOP ;  /* 0x0000000000007918 */ /* 0x008fe20000000000 */
.L_x_1094:
        /* <DEDUP_REMOVED lines=22> */
.L_x_1095:
        /* <DEDUP_REMOVED lines=22> */
.L_x_1096:
[----:B------:R-:W-:Y:S01]  /*0900*/  PLOP3.LUT P0, PT, PT, PT, UP0, 0x80, 0x0 ;  /* 0x000000000000781c */ /* 0x000fe20003f0f008 */
[----:B------:R-:W-:Y:S01]  /*0910*/  UMOV UR38, 0x1 ;  /* 0x0000000100267882 */ /* 0x000fe20000000000 */
[----:B------:R-:W-:Y:S01]  /*0920*/  NOP ;  /* 0x0000000000007918 */ /* 0x000fe20000000000 */
[----:B------:R-:W-:Y:S01]  /*0930*/  USEL UR38, UR38, 0x2, !UP0 ;  /* 0x0000000226267887 */ /* 0x000fe2000c000000 */
[----:B------:R-:W-:Y:S01]  /*0940*/  ULDC.64 UR50, c[0x0][0x208] ;  /* 0x0000820000327ab9 */ /* 0x000fe20000000a00 */
[----:B012-4-:R-:W-:Y:S08]  /*0950*/  BAR.SYNC.DEFER_BLOCKING 0x0 ;  /* 0x0000000000007b1d */ /* 0x017ff00000010000 */
[----:B------:R-:W-:Y:S05]  /*0960*/  @!P0 BRA `(.L_x_1097) ;  /* 0x0000010c00888947 */ /* 0x000fea0003800000 */
.L_x_1098:
[----:B------:R-:W-:-:S08]  /*0970*/  NOP ;  /* 0x0000000000007918 */ /* 0x000fd00000000000 */
[----:B------:R-:W0:Y:S02]  /*0980*/  USETMAXREG.TRY_ALLOC.CTAPOOL UP0, 0xf0 ;  /* 0x000000f0000079c8 */ /* 0x000e240008000600 */
[----:B0-----:R-:W-:-:S13]  /*0990*/  PLOP3.LUT P0, PT, PT, PT, UP0, 0x80, 0x0 ;  /* 0x000000000000781c */ /* 0x001fda0003f0f008 */
[----:B------:R-:W-:Y:S05]  /*09a0*/  @!P0 BRA `(.L_x_1098) ;  /* 0xfffffffc00f08947 */ /* 0x000fea000383ffff */
[----:B------:R-:W0:Y:S01]  /*09b0*/  S2R R2, SR_TID.X ;  /* 0x0000000000027919 */ /* 0x000e220000002100 */
[----:B------:R-:W1:Y:S08]  /*09c0*/  S2UR UR4, SR_CTAID.X ;  /* 0x00000000000479c3 */ /* 0x000e700000002500 */
[----:B------:R-:W-:Y:S08]  /*09d0*/  BAR.ARV 0x4, 0x180 ;  /* 0x0106000000007b1d */ /* 0x000ff00000002000 */
[----:B------:R-:W-:Y:S06]  /*09e0*/  BAR.ARV 0x8, 0x180 ;  /* 0x0206000000007b1d */ /* 0x000fec0000002000 */
[----:B0-----:R-:W-:-:S04]  /*09f0*/  LOP3.LUT R0, R2, 0xffffff80, RZ, 0xc0, !PT ;  /* 0xffffff8002007812 */ /* 0x001fc800078ec0ff */
[----:B------:R-:W-:Y:S02]  /*0a00*/  ISETP.NE.AND P0, PT, R0, 0x80, PT ;  /* 0x000000800000780c */ /* 0x000fe40003f05270 */
[----:B------:R-:W1:Y:S11]  /*0a10*/  LDC R0, c[0x0][0xc38] ;  /* 0x00030e00ff007b82 */ /* 0x000e760000000800 */
[----:B------:R-:W-:Y:S06]  /*0a20*/  @!P0 BAR.ARV 0x9, 0x100 ;  /* 0x0244000000008b1d */ /* 0x000fec0000002000 */
[----:B-1----:R-:W-:-:S13]  /*0a30*/  ISETP.LE.AND P0, PT, R0, UR4, PT ;  /* 0x0000000400007c0c */ /* 0x002fda000bf03270 */
[----:B------:R-:W-:Y:S05]  /*0a40*/  @P0 EXIT ;  /* 0x000000000000094d */ /* 0x000fea0003800000 */
[----:B------:R-:W-:Y:S01]  /*0a50*/  VIADD R191, R2, 0xffffff80 ;  /* 0xffffff8002bf7836 */ /* 0x000fe20000000000 */
[----:B------:R-:W-:Y:S01]  /*0a60*/  ULOP3.LUT UR47, UR38, 0x1, URZ, 0xfc, !UPT ;  /* 0x00000001262f7892 */ /* 0x000fe2000f8efc3f */
[----:B------:R-:W-:Y:S01]  /*0a70*/  UMOV UR46, URZ ;  /* 0x0000003f002e7c82 */ /* 0x000fe20008000000 */
[----:B------:R-:W-:Y:S02]  /*0a80*/  UMOV UR45, URZ ;  /* 0x0000003f002d7c82 */ /* 0x000fe40008000000 */
[----:B------:R-:W-:Y:S01]  /*0a90*/  SHF.R.S32.HI R0, RZ, 0x1f, R191 ;  /* 0x0000001fff007819 */ /* 0x000fe200000114bf */
[----:B------:R-:W-:-:S03]  /*0aa0*/  UMOV UR44, URZ ;  /* 0x0000003f002c7c82 */ /* 0x000fc60008000000 */
[CC--:B------:R-:W-:Y:S02]  /*0ab0*/  LEA.HI R3, R0.reuse, R191.reuse, RZ, 0x7 ;  /* 0x000000bf00037211 */ /* 0x0c0fe400078f38ff */
[-C--:B------:R-:W-:Y:S02]  /*0ac0*/  LEA.HI R4, R0, R191.reuse, RZ, 0x5 ;  /* 0x000000bf00047211 */ /* 0x080fe400078f28ff */
[----:B------:R-:W-:Y:S02]  /*0ad0*/  LOP3.LUT R2, R3, 0xffffff80, RZ, 0xc0, !PT ;  /* 0xffffff8003027812 */ /* 0x000fe400078ec0ff */
[----:B------:R-:W-:Y:S01]  /*0ae0*/  SHF.R.S32.HI R186, RZ, 0x7, R3 ;  /* 0x00000007ffba7819 */ /* 0x000fe20000011403 */
[----:B------:R-:W-:Y:S02]  /*0af0*/  IMAD.SHL.U32 R6, R4, 0x20, RZ ;  /* 0x0000002004067824 */ /* 0x000fe400078e00ff */
[----:B------:R-:W-:Y:S01]  /*0b00*/  IMAD.IADD R185, R191, 0x1, -R2 ;  /* 0x00000001bfb97824 */ /* 0x000fe200078e0a02 */
[----:B------:R-:W-:-:S02]  /*0b10*/  LEA.HI R2, R0, R191, RZ, 0x4 ;  /* 0x000000bf00027211 */ /* 0x000fc400078f20ff */
[----:B------:R-:W-:Y:S02]  /*0b20*/  LOP3.LUT R7, R6, 0xfffffc00, RZ, 0xc0, !PT ;  /* 0xfffffc0006077812 */ /* 0x000fe400078ec0ff */
[----:B------:R-:W-:Y:S02]  /*0b30*/  LOP3.LUT R4, R2, 0x3fffff0, RZ, 0xc0, !PT ;  /* 0x03fffff002047812 */ /* 0x000fe400078ec0ff */
[----:B------:R-:W-:Y:S02]  /*0b40*/  SHF.R.S32.HI R8, RZ, 0x1f, R185 ;  /* 0x0000001fff087819 */ /* 0x000fe400000114b9 */
[----:B------:R-:W-:Y:S01]  /*0b50*/  SHF.R.S32.HI R5, RZ, 0x4, R2 ;  /* 0x00000004ff057819 */ /* 0x000fe20000011402 */
[----:B------:R-:W-:Y:S01]  /*0b60*/  IMAD.IADD R4, R191, 0x1, -R4 ;  /* 0x00000001bf047824 */ /* 0x000fe200078e0a04 */
[----:B------:R-:W-:Y:S02]  /*0b70*/  LEA.HI R9, R8, R185, RZ, 0x2 ;  /* 0x000000b908097211 */ /* 0x000fe400078f10ff */
[----:B------:R-:W-:Y:S01]  /*0b80*/  LEA.HI R2, R2, R5, RZ, 0x1 ;  /* 0x0000000502027211 */ /* 0x000fe200078f08ff */
[----:B------:R-:W-:Y:S01]  /*0b90*/  IMAD R7, R4, 0x40, R7 ;  /* 0x0000004004077824 */ /* 0x000fe200078e0207 */
[----:B------:R-:W-:-:S02]  /*0ba0*/  LEA.HI R4, R0, R191, RZ, 0x2 ;  /* 0x000000bf00047211 */ /* 0x000fc400078f10ff */
[--C-:B------:R-:W-:Y:S02]  /*0bb0*/  SHF.R.S32.HI R6, RZ, 0x2, R9.reuse ;  /* 0x00000002ff067819 */ /* 0x100fe40000011409 */
[----:B------:R-:W-:Y:S02]  /*0bc0*/  SHF.R.S32.HI R11, RZ, 0x1f, R9 ;  /* 0x0000001fff0b7819 */ /* 0x000fe40000011409 */
[----:B------:R-:W-:Y:S02]  /*0bd0*/  LOP3.LUT R2, R2, 0x1ffffffe, RZ, 0xc0, !PT ;  /* 0x1ffffffe02027812 */ /* 0x000fe400078ec0ff */
[----:B------:R-:W-:Y:S02]  /*0be0*/  LOP3.LUT R4, R4, 0xfffffffc, RZ, 0xc0, !PT ;  /* 0xfffffffc04047812 */ /* 0x000fe400078ec0ff */
[----:B------:R-:W-:Y:S01]  /*0bf0*/  LEA.HI R0, R0, R191, RZ, 0x3 ;  /* 0x000000bf00007211 */ /* 0x000fe200078f18ff */
[----:B------:R-:W-:Y:S01]  /*0c00*/  IMAD.IADD R2, R5, 0x1, -R2 ;  /* 0x0000000105027824 */ /* 0x000fe200078e0a02 */
[----:B------:R-:W-:Y:S01]  /*0c10*/  LEA.HI R11, R11, R6, RZ, 0x3 ;  /* 0x000000060b0b7211 */ /* 0x000fe200078f18ff */
        /* <DEDUP_REMOVED lines=11> */
[----:B------:R-:W-:Y:S01]  /*0cd0*/  LOP3.LUT R3, R3, 0x3fffffe, RZ, 0xc0, !PT ;  /* 0x03fffffe03037812 */ /* 0x000fe200078ec0ff */
[----:B------:R-:W-:Y:S01]  /*0ce0*/  VIADD R19, R18, 0x40 ;  /* 0x0000004012137836 */ /* 0x000fe20000000000 */
[----:B------:R-:W-:Y:S01]  /*0cf0*/  LOP3.LUT R5, R2, 0x1ffffffe, RZ, 0xc0, !PT ;  /* 0x1ffffffe02057812 */ /* 0x000fe200078ec0ff */
[----:B------:R-:W-:Y:S01]  /*0d00*/  IMAD R8, R8, 0x10, R11 ;  /* 0x0000001008087824 */ /* 0x000fe200078e020b */
[----:B------:R-:W-:Y:S01]  /*0d10*/  LOP3.LUT R16, R9, 0x7ffffffc, RZ, 0xc0, !PT ;  /* 0x7ffffffc09107812 */ /* 0x000fe200078ec0ff */
[----:B------:R-:W-:Y:S01]  /*0d20*/  IMAD.IADD R3, R186, 0x1, -R3 ;  /* 0x00000001ba037824 */ /* 0x000fe200078e0a03 */
[----:B------:R-:W-:Y:S01]  /*0d30*/  SHF.R.S32.HI R184, RZ, 0x3, R0 ;  /* 0x00000003ffb87819 */ /* 0x000fe20000011400 */
[----:B------:R-:W-:Y:S01]  /*0d40*/  IMAD.IADD R4, R4, 0x1, -R5 ;  /* 0x0000000104047824 */ /* 0x000fe200078e0a05 */
[----:B------:R-:W-:Y:S01]  /*0d50*/  SHF.R.S32.HI R190, RZ, 0x1f, R18 ;  /* 0x0000001fffbe7819 */ /* 0x000fe20000011412 */
[----:B------:R-:W-:Y:S01]  /*0d60*/  IMAD R187, R3, 0x40, R8 ;  /* 0x0000004003bb7824 */ /* 0x000fe200078e0208 */
[----:B------:R-:W-:Y:S01]  /*0d70*/  SHF.R.S32.HI R189, RZ, 0x1f, R19 ;  /* 0x0000001fffbd7819 */ /* 0x000fe20000011413 */
[----:B------:R-:W-:-:S02]  /*0d80*/  IMAD.IADD R16, R185, 0x1, -R16 ;  /* 0x00000001b9107824 */ /* 0x000fc400078e0a10 */
[----:B------:R-:W-:-:S07]  /*0d90*/  IMAD R17, R4, 0x8, R187 ;  /* 0x0000000804117824 */ /* 0x000fce00078e02bb */
.L_x_1195:
[----:B------:R-:W-:Y:S01]  /*0da0*/  ULDC UR5, c[0x0][0xc60] ;  /* 0x0003180000057ab9 */ /* 0x000fe20000000800 */
[----:B------:R-:W-:Y:S01]  /*0db0*/  UMOV UR8, UR4 ;  /* 0x0000000400087c82 */ /* 0x000fe20008000000 */
[----:B------:R-:W-:-:S11]  /*0dc0*/  UISETP.NE.AND UP0, UPT, UR5, 0x1, UPT ;  /* 0x000000010500788c */ /* 0x000fd6000bf05270 */
[----:B------:R-:W-:Y:S01]  /*0dd0*/  @UP0 ULDC UR6, c[0x0][0xc64] ;  /* 0x0003190000060ab9 */ /* 0x000fe20000000800 */
[----:B------:R-:W-:Y:S01]  /*0de0*/  @UP0 ULDC UR9, c[0x0][0xc68] ;  /* 0x00031a0000090ab9 */ /* 0x000fe20000000800 */
[----:B------:R-:W-:-:S04]  /*0df0*/  UIMAD.WIDE.U32 UR6, UR4, UR6, URZ ;  /* 0x00000006040672a5 */ /* 0x000fc8000f8e003f */
[----:B------:R-:W-:-:S03]  /*0e00*/  @UP0 USHF.R.U32.HI UR8, URZ, UR9, UR7 ;  /* 0x000000093f080299 */ /* 0x000fc60008011607 */
[----:B------:R-:W-:Y:S02]  /*0e10*/  ULDC UR6, c[0x0][0xc78] ;  /* 0x00031e0000067ab9 */ /* 0x000fe40000000800 */
[----:B------:R-:W-:Y:S02]  /*0e20*/  UISETP.GE.AND UP0, UPT, UR8, UR6, UPT ;  /* 0x000000060800728c */ /* 0x000fe4000bf06270 */
[----:B------:R-:W-:-:S04]  /*0e30*/  UIADD3 UR6, -UR8, URZ, URZ ;  /* 0x0000003f08067290 */ /* 0x000fc8000fffe13f */
[----:B------:R-:W-:Y:S01]  /*0e40*/  PLOP3.LUT P0, PT, PT, PT, UP0, 0x80, 0x0 ;  /* 0x000000000000781c */ /* 0x000fe20003f0f008 */
[----:B------:R-:W-:-:S12]  /*0e50*/  UIMAD UR9, UR5, UR6, UR4 ;  /* 0x00000006050972a4 */ /* 0x000fd8000f8e0204 */
[----:B012345:R-:W-:Y:S05]  /*0e60*/  @!P0 BRA `(.L_x_1099) ;  /* 0x0000000000208947 */ /* 0x03ffea0003800000 */
[----:B------:R-:W-:Y:S01]  /*0e70*/  ULDC UR7, c[0x0][0xc6c] ;  /* 0x00031b0000077ab9 */ /* 0x000fe20000000800 */
[----:B------:R-:W-:Y:S01]  /*0e80*/  UMOV UR6, UR9 ;  /* 0x0000000900067c82 */ /* 0x000fe20008000000 */
[----:B------:R-:W-:-:S11]  /*0e90*/  UISETP.NE.AND UP0, UPT, UR7, 0x1, UPT ;  /* 0x000000010700788c */ /* 0x000fd6000bf05270 */
[----:B------:R-:W-:Y:S02]  /*0ea0*/  @UP0 ULDC.64 UR10, c[0x0][0xc70] ;  /* 0x00031c00000a0ab9 */ /* 0x000fe40000000a00 */
[----:B------:R-:W-:-:S04]  /*0eb0*/  UIMAD.WIDE.U32 UR4, UR9, UR10, URZ ;  /* 0x0000000a090472a5 */ /* 0x000fc8000f8e003f */
[----:B------:R-:W-:-:S04]  /*0ec0*/  @UP0 USHF.R.U32.HI UR6, URZ, UR11, UR5 ;  /* 0x0000000b3f060299 */ /* 0x000fc80008011605 */
[----:B------:R-:W-:Y:S01]  /*0ed0*/  UIMAD UR4, UR6, UR7, URZ ;  /* 0x00000007060472a4 */ /* 0x000fe2000f8e023f */
[----:B------:R-:W-:Y:S11]  /*0ee0*/  BRA `(.L_x_1100) ;  /* 0x00000000001c7947 */ /* 0x000ff60003800000 */
.L_x_1099:
[----:B------:R-:W-:Y:S01]  /*0ef0*/  ULDC UR7, c[0x0][0xc54] ;  /* 0x0003150000077ab9 */ /* 0x000fe20000000800 */
[----:B------:R-:W-:Y:S01]  /*0f00*/  UMOV UR6, UR9 ;  /* 0x0000000900067c82 */ /* 0x000fe20008000000 */
[----:B------:R-:W-:-:S11]  /*0f10*/  UISETP.NE.AND UP0, UPT, UR7, 0x1, UPT ;  /* 0x000000010700788c */ /* 0x000fd6000bf05270 */
[----:B------:R-:W-:Y:S02]  /*0f20*/  @UP0 ULDC.64 UR10, c[0x0][0xc58] ;  /* 0x00031600000a0ab9 */ /* 0x000fe40000000a00 */
[----:B------:R-:W-:-:S04]  /*0f30*/  UIMAD.WIDE.U32 UR4, UR9, UR10, URZ ;  /* 0x0000000a090472a5 */ /* 0x000fc8000f8e003f */
[----:B------:R-:W-:-:S04]  /*0f40*/  @UP0 USHF.R.U32.HI UR6, URZ, UR11, UR5 ;  /* 0x0000000b3f060299 */ /* 0x000fc80008011605 */
[----:B------:R-:W-:-:S12]  /*0f50*/  UIMAD UR4, UR6, UR7, URZ ;  /* 0x00000007060472a4 */ /* 0x000fd8000f8e023f */
.L_x_1100:
[----:B------:R-:W-:Y:S01]  /*0f60*/  ULOP3.LUT UR6, URZ, UR6, URZ, 0x33, !UPT ;  /* 0x000000063f067292 */ /* 0x000fe2000f8e333f */
[----:B------:R-:W-:Y:S01]  /*0f70*/  ULDC UR7, c[0x0][0x448] ;  /* 0x0001120000077ab9 */ /* 0x000fe20000000800 */
[----:B------:R-:W-:Y:S01]  /*0f80*/  ULDC UR5, c[0x0][0xc3c] ;  /* 0x00030f0000057ab9 */ /* 0x000fe20000000800 */
[----:B------:R-:W-:Y:S02]  /*0f90*/  UISETP.NE.AND UP1, UPT, UR7, 0x1, UPT ;  /* 0x000000010700788c */ /* 0x000fe4000bf25270 */
[----:B------:R-:W-:Y:S01]  /*0fa0*/  UIADD3 UR6, UR6, UR5, URZ ;  /* 0x0000000506067290 */ /* 0x000fe2000fffe03f */
[----:B------:R-:W-:Y:S01]  /*0fb0*/  ULDC.64 UR10, c[0x0][0x418] ;  /* 0x00010600000a7ab9 */ /* 0x000fe20000000a00 */
[----:B------:R-:W-:Y:S01]  /*0fc0*/  UIADD3 UR4, UR9, -UR4, URZ ;  /* 0x8000000409047290 */ /* 0x000fe2000fffe03f */
[----:B------:R-:W-:Y:S01]  /*0fd0*/  ULDC UR37, c[0x0][0xc48] ;  /* 0x0003120000257ab9 */ /* 0x000fe20000000800 */
[----:B------:R-:W-:Y:S02]  /*0fe0*/  UISETP.NE.U32.AND UP0, UPT, UR10, URZ, UPT ;  /* 0x0000003f0a00728c */ /* 0x000fe4000bf05070 */
[----:B------:R-:W-:-:S02]  /*0ff0*/  USHF.L.U32 UR36, UR6, 0x7, URZ ;  /* 0x0000000706247899 */ /* 0x000fc4000800063f */
[----:B------:R-:W-:Y:S01]  /*1000*/  UISETP.NE.AND UP2, UPT, UR37, 0x1, UPT ;  /* 0x000000012500788c */ /* 0x000fe2000bf45270 */
[----:B------:R-:W-:Y:S01]  /*1010*/  ULDC UR13, c[0x0][0xc54] ;  /* 0x00031500000d7ab9 */ /* 0x000fe20000000800 */
[----:B------:R-:W-:Y:S02]  /*1020*/  UISETP.NE.AND.EX UP0, UPT, UR11, URZ, UPT, UP0 ;  /* 0x0000003f0b00728c */ /* 0x000fe4000bf05300 */
[----:B------:R-:W-:Y:S02]  /*1030*/  UIADD3 UR10, UR36, 0x7f, URZ ;  /* 0x0000007f240a7890 */ /* 0x000fe4000fffe03f */
[----:B------:R-:W-:Y:S01]  /*1040*/  UIMAD UR13, UR8, UR13, UR4 ;  /* 0x0000000d080d72a4 */ /* 0x000fe2000f8e0204 */
[----:B------:R-:W-:Y:S01]  /*1050*/  ULDC UR42, c[0x0][0x424] ;  /* 0x00010900002a7ab9 */ /* 0x000fe20000000800 */
[----:B------:R-:W-:Y:S01]  /*1060*/  ULDC UR52, c[0x0][0x288] ;  /* 0x0000a20000347ab9 */ /* 0x000fe20000000800 */
[----:B------:R-:W-:Y:S01]  /*1070*/  ULDC.64 UR4, c[0x0][0x9e0] ;  /* 0x0002780000047ab9 */ /* 0x000fe20000000a00 */
[----:B------:R-:W-:Y:S01]  /*1080*/  @UP1 ULDC UR8, c[0x0][0x44c] ;  /* 0x0001130000081ab9 */ /* 0x000fe20000000800 */
[----:B------:R-:W-:-:S02]  /*1090*/  UIADD3 UR11, -UR52, 0x1, URZ ;  /* 0x00000001340b7890 */ /* 0x000fc4000fffe13f */
[----:B------:R-:W-:Y:S02]  /*10a0*/  UISETP.GE.AND UP3, UPT, UR5, 0x1, UPT ;  /* 0x000000010500788c */ /* 0x000fe4000bf66270 */
[----:B------:R-:W-:Y:S02]  /*10b0*/  USEL UR42, UR42, 0x1, UP0 ;  /* 0x000000012a2a7887 */ /* 0x000fe40008000000 */
[----:B------:R-:W-:Y:S01]  /*10c0*/  UIMAD.WIDE.U32 UR8, UR10, UR8, URZ ;  /* 0x000000080a0872a5 */ /* 0x000fe2000f8e003f */
[----:B------:R-:W-:Y:S01]  /*10d0*/  ULDC UR12, c[0x0][0x2f0] ;  /* 0x0000bc00000c7ab9 */ /* 0x000fe20000000800 */
[----:B------:R-:W-:Y:S01]  /*10e0*/  @UP1 ULDC UR15, c[0x0][0x450] ;  /* 0x00011400000f1ab9 */ /* 0x000fe20000000800 */
[----:B------:R-:W-:Y:S01]  /*10f0*/  @UP2 ULDC UR6, c[0x0][0xc4c] ;  /* 0x0003130000062ab9 */ /* 0x000fe20000000800 */
[----:B------:R-:W-:Y:S01]  /*1100*/  UIMAD UR11, UR42, UR12, UR11 ;  /* 0x0000000c2a0b72a4 */ /* 0x000fe2000f8e020b */
[----:B------:R-:W-:Y:S01]  /*1110*/  PLOP3.LUT P1, PT, PT, PT, UP3, 0x80, 0x0 ;  /* 0x000000000000781c */ /* 0x000fe20003f2f038 */
[----:B------:R-:W-:-:S02]  /*1120*/  @UP1 USHF.R.U32.HI UR10, URZ, UR15, UR9 ;  /* 0x0000000f3f0a1299 */ /* 0x000fc40008011609 */
[----:B------:R-:W-:Y:S01]  /*1130*/  UIMAD.WIDE.U32 UR6, UR13, UR6, URZ ;  /* 0x000000060d0672a5 */ /* 0x000fe2000f8e003f */
[----:B------:R-:W-:Y:S01]  /*1140*/  @UP2 ULDC UR14, c[0x0][0xc50] ;  /* 0x00031400000e2ab9 */ /* 0x000fe20000000800 */
[----:B------:R-:W-:Y:S01]  /*1150*/  UIADD3 UR10, UR11, UR10, URZ ;  /* 0x0000000a0b0a7290 */ /* 0x000fe2000fffe03f */
[----:B------:R-:W-:Y:S01]  /*1160*/  UMOV UR43, UR13 ;  /* 0x0000000d002b7c82 */ /* 0x000fe20008000000 */
[----:B------:R-:W-:Y:S02]  /*1170*/  @UP2 USHF.R.U32.HI UR43, URZ, UR14, UR7 ;  /* 0x0000000e3f2b2299 */ /* 0x000fe40008011607 */
[----:B------:R-:W-:Y:S02]  /*1180*/  UIADD3 UR4, UR10, UR4, URZ ;  /* 0x000000040a047290 */ /* 0x000fe4000fffe03f */
[----:B------:R-:W-:-:S04]  /*1190*/  UIADD3 UR6, -UR43, URZ, URZ ;  /* 0x0000003f2b067290 */ /* 0x000fc8000fffe13f */
[----:B------:R-:W-:Y:S01]  /*11a0*/  UIMAD UR37, UR37, UR6, UR13 ;  /* 0x00000006252572a4 */ /* 0x000fe2000f8e020d */
[----:B------:R-:W-:Y:S01]  /*11b0*/  IMAD.U32 R0, RZ, RZ, UR4 ;  /* 0x00000004ff007e24 */ /* 0x000fe2000f8e00ff */
[----:B------:R-:W-:Y:S10]  /*11c0*/  @!P1 BRA `(.L_x_1101) ;  /* 0x0000000000409947 */ /* 0x000ff40003800000 */
[----:B------:R-:W-:Y:S01]  /*11d0*/  ISETP.LT.AND P0, PT, RZ, UR10, PT ;  /* 0x0000000aff007c0c */ /* 0x000fe2000bf01270 */
[----:B------:R-:W-:-:S12]  /*11e0*/  UIADD3 UR4, UR10, -0x1, URZ ;  /* 0xffffffff0a047890 */ /* 0x000fd8000fffe03f */
[----:B------:R-:W-:Y:S05]  /*11f0*/  @P0 BRA `(.L_x_1102) ;  /* 0x00000000001c0947 */ /* 0x000fea0003800000 */
[----:B------:R-:W-:Y:S02]  /*1200*/  UISETP.NE.AND UP0, UPT, UR5, 0x1, UPT ;  /* 0x000000010500788c */ /* 0x000fe4000bf05270 */
[----:B------:R-:W-:-:S09]  /*1210*/  UIADD3 UR4, -UR10, URZ, URZ ;  /* 0x0000003f0a047290 */ /* 0x000fd2000fffe13f */
[----:B------:R-:W-:Y:S02]  /*1220*/  @UP0 ULDC.64 UR8, c[0x0][0x9e8] ;  /* 0x00027a0000080ab9 */ /* 0x000fe40000000a00 */
[----:B------:R-:W-:-:S04]  /*1230*/  UIMAD.WIDE.U32 UR6, UR4, UR8, URZ ;  /* 0x00000008040672a5 */ /* 0x000fc8000f8e003f */
[----:B------:R-:W-:-:S04]  /*1240*/  @UP0 USHF.R.U32.HI UR4, URZ, UR9, UR7 ;  /* 0x000000093f040299 */ /* 0x000fc80008011607 */
[----:B------:R-:W-:Y:S01]  /*1250*/  ULOP3.LUT UR4, URZ, UR4, URZ, 0x33, !UPT ;  /* 0x000000043f047292 */ /* 0x000fe2000f8e333f */
[----:B------:R-:W-:Y:S11]  /*1260*/  BRA `(.L_x_1103) ;  /* 0x0000000000107947 */ /* 0x000ff60003800000 */
.L_x_1102:
[----:B------:R-:W-:-:S11]  /*1270*/  UISETP.NE.AND UP0, UPT, UR5, 0x1, UPT ;  /* 0x000000010500788c */ /* 0x000fd6000bf05270 */
[----:B------:R-:W-:Y:S02]  /*1280*/  @UP0 ULDC.64 UR8, c[0x0][0x9e8] ;  /* 0x00027a0000080ab9 */ /* 0x000fe40000000a00 */
[----:B------:R-:W-:-:S04]  /*1290*/  UIMAD.WIDE.U32 UR6, UR4, UR8, URZ ;  /* 0x00000008040672a5 */ /* 0x000fc8000f8e003f */
[----:B------:R-:W-:-:S12]  /*12a0*/  @UP0 USHF.R.U32.HI UR4, URZ, UR9, UR7 ;  /* 0x000000093f040299 */ /* 0x000fd80008011607 */
.L_x_1103:
[----:B------:R-:W-:-:S06]  /*12b0*/  UIMAD UR4, UR4, UR5, UR5 ;  /* 0x00000005040472a4 */ /* 0x000fcc000f8e0205 */
[----:B------:R-:W-:-:S07]  /*12c0*/  VIMNMX R0, R0, UR4, PT ;  /* 0x0000000400007c48 */ /* 0x000fce000bfe0100 */
.L_x_1101:
[----:B------:R-:W-:Y:S01]  /*12d0*/  UIMAD UR4, UR42, UR12, 0x7f ;  /* 0x0000007f2a0474a4 */ /* 0x000fe2000f8e020c */
[----:B------:R-:W-:Y:S01]  /*12e0*/  VIADD R0, R0, 0x7f ;  /* 0x0000007f00007836 */ /* 0x000fe20000000000 */
[----:B------:R-:W-:Y:S01]  /*12f0*/  @UP1 ULDC UR6, c[0x0][0x44c] ;  /* 0x0001130000061ab9 */ /* 0x000fe20000000800 */
[----:B------:R-:W-:Y:S01]  /*1300*/  @UP1 ULDC UR10, c[0x0][0x450] ;  /* 0x00011400000a1ab9 */ /* 0x000fe20000000800 */
[----:B------:R-:W-:Y:S02]  /*1310*/  USHF.R.S32.HI UR8, URZ, 0x1f, UR4 ;  /* 0x0000001f3f087899 */ /* 0x000fe40008011404 */
[----:B------:R-:W-:Y:S01]  /*1320*/  UIMAD.WIDE.U32 UR6, UR36, UR6, URZ ;  /* 0x00000006240672a5 */ /* 0x000fe2000f8e003f */
[----:B------:R-:W-:Y:S01]  /*1330*/  SHF.R.S32.HI R3, RZ, 0x1f, R0 ;  /* 0x0000001fff037819 */ /* 0x000fe20000011400 */
[----:B------:R-:W-:Y:S01]  /*1340*/  UMOV UR9, UR36 ;  /* 0x0000002400097c82 */ /* 0x000fe20008000000 */
[----:B------:R-:W-:Y:S02]  /*1350*/  ULEA.HI UR8, UR8, UR4, URZ, 0x7 ;  /* 0x0000000408087291 */ /* 0x000fe4000f8f383f */
[----:B------:R-:W-:Y:S01]  /*1360*/  @UP1 USHF.R.U32.HI UR9, URZ, UR10, UR7 ;  /* 0x0000000a3f091299 */ /* 0x000fe20008011607 */
[----:B------:R-:W-:Y:S01]  /*1370*/  LEA.HI R3, R3, R0, RZ, 0x7 ;  /* 0x0000000003037211 */ /* 0x000fe200078f38ff */
[----:B------:R-:W-:-:S02]  /*1380*/  UIMAD UR52, UR42, UR12, -UR52 ;  /* 0x0000000c2a3472a4 */ /* 0x000fc4000f8e0a34 */
[----:B------:R-:W-:Y:S01]  /*1390*/  USHF.R.S32.HI UR8, URZ, 0x7, UR8 ;  /* 0x000000073f087899 */ /* 0x000fe20008011408 */
[----:B------:R-:W-:Y:S01]  /*13a0*/  SHF.R.S32.HI R3, RZ, 0x7, R3 ;  /* 0x00000007ff037819 */ /* 0x000fe20000011403 */
[----:B------:R-:W-:-:S03]  /*13b0*/  UIADD3 UR4, UR52, UR9, URZ ;  /* 0x0000000934047290 */ /* 0x000fc6000fffe03f */
[----:B------:R-:W-:Y:S01]  /*13c0*/  ULDC UR9, c[0x0][0x9dc] ;  /* 0x0002770000097ab9 */ /* 0x000fe20000000800 */
[----:B------:R-:W-:Y:S01]  /*13d0*/  VIMNMX R88, R3, UR8, PT ;  /* 0x0000000803587c48 */ /* 0x000fe2000bfe0100 */
[----:B------:R-:W-:Y:S01]  /*13e0*/  UIADD3 UR9, UR4, -UR9, URZ ;  /* 0x8000000904097290 */ /* 0x000fe2000fffe03f */
[----:B------:R-:W-:Y:S11]  /*13f0*/  @!P1 BRA `(.L_x_1104) ;  /* 0x0000000000449947 */ /* 0x000ff60003800000 */
[----:B------:R-:W-:-:S06]  /*1400*/  UISETP.GT.AND UP0, UPT, UR4, -0x1, UPT ;  /* 0xffffffff0400788c */ /* 0x000fcc000bf04270 */
[----:B------:R-:W-:-:S13]  /*1410*/  PLOP3.LUT P0, PT, PT, PT, UP0, 0x80, 0x0 ;  /* 0x000000000000781c */ /* 0x000fda0003f0f008 */
[----:B------:R-:W-:Y:S05]  /*1420*/  @P0 BRA `(.L_x_1105) ;  /* 0x00000000001c0947 */ /* 0x000fea0003800000 */
[----:B------:R-:W-:Y:S02]  /*1430*/  UISETP.NE.AND UP0, UPT, UR5, 0x1, UPT ;  /* 0x000000010500788c */ /* 0x000fe4000bf05270 */
[----:B------:R-:W-:-:S09]  /*1440*/  ULOP3.LUT UR4, URZ, UR4, URZ, 0x33, !UPT ;  /* 0x000000043f047292 */ /* 0x000fd2000f8e333f */
[----:B------:R-:W-:Y:S02]  /*1450*/  @UP0 ULDC.64 UR10, c[0x0][0x9e8] ;  /* 0x00027a00000a0ab9 */ /* 0x000fe40000000a00 */
[----:B------:R-:W-:-:S04]  /*1460*/  UIMAD.WIDE.U32 UR6, UR4, UR10, URZ ;  /* 0x0000000a040672a5 */ /* 0x000fc8000f8e003f */
[----:B------:R-:W-:-:S04]  /*1470*/  @UP0 USHF.R.U32.HI UR4, URZ, UR11, UR7 ;  /* 0x0000000b3f040299 */ /* 0x000fc80008011607 */
[----:B------:R-:W-:Y:S01]  /*1480*/  ULOP3.LUT UR4, URZ, UR4, URZ, 0x33, !UPT ;  /* 0x000000043f047292 */ /* 0x000fe2000f8e333f */
[----:B------:R-:W-:Y:S11]  /*1490*/  BRA `(.L_x_1106) ;  /* 0x0000000000107947 */ /* 0x000ff60003800000 */
.L_x_1105:
[----:B------:R-:W-:-:S11]  /*14a0*/  UISETP.NE.AND UP0, UPT, UR5, 0x1, UPT ;  /* 0x000000010500788c */ /* 0x000fd6000bf05270 */
[----:B------:R-:W-:Y:S02]  /*14b0*/  @UP0 ULDC.64 UR10, c[0x0][0x9e8] ;  /* 0x00027a00000a0ab9 */ /* 0x000fe40000000a00 */
[----:B------:R-:W-:-:S04]  /*14c0*/  UIMAD.WIDE.U32 UR6, UR4, UR10, URZ ;  /* 0x0000000a040672a5 */ /* 0x000fc8000f8e003f */
[----:B------:R-:W-:-:S12]  /*14d0*/  @UP0 USHF.R.U32.HI UR4, URZ, UR11, UR7 ;  /* 0x0000000b3f040299 */ /* 0x000fd80008011607 */
.L_x_1106:
[----:B------:R-:W-:-:S04]  /*14e0*/  UIMAD UR4, UR4, UR5, URZ ;  /* 0x00000005040472a4 */ /* 0x000fc8000f8e023f */
[----:B------:R-:W-:-:S04]  /*14f0*/  UISETP.LT.AND UP0, UPT, UR9, UR4, UPT ;  /* 0x000000040900728c */ /* 0x000fc8000bf01270 */
[----:B------:R-:W-:-:S12]  /*1500*/  USEL UR9, UR9, UR4, !UP0 ;  /* 0x0000000409097287 */ /* 0x000fd8000c000000 */
.L_x_1104:
[----:B------:R-:W-:Y:S01]  /*1510*/  USHF.R.S32.HI UR4, URZ, 0x1f, UR9 ;  /* 0x0000001f3f047899 */ /* 0x000fe20008011409 */
[----:B------:R-:W-:Y:S01]  /*1520*/  PLOP3.LUT P0, PT, PT, PT, PT, 0x80, 0x0 ;  /* 0x000000000000781c */ /* 0x000fe20003f0f070 */
[----:B------:R-:W-:Y:S01]  /*1530*/  IMAD.MOV.U32 R0, RZ, RZ, RZ ;  /* 0x000000ffff007224 */ /* 0x000fe200078e00ff */
[----:B------:R-:W-:Y:S01]  /*1540*/  CS2R R150, SRZ ;  /* 0x0000000000967805 */ /* 0x000fe2000001ff00 */
[----:B------:R-:W-:Y:S01]  /*1550*/  ULEA.HI UR4, UR4, UR9, URZ, 0x7 ;  /* 0x0000000904047291 */ /* 0x000fe2000f8f383f */
[----:B------:R-:W-:Y:S01]  /*1560*/  IMAD.MOV.U32 R36, RZ, RZ, RZ ;  /* 0x000000ffff247224 */ /* 0x000fe200078e00ff */
[----:B------:R-:W-:Y:S02]  /*1570*/  CS2R R148, SRZ ;  /* 0x0000000000947805 */ /* 0x000fe4000001ff00 */
[----:B------:R-:W-:Y:S01]  /*1580*/  CS2R R146, SRZ ;  /* 0x0000000000927805 */ /* 0x000fe2000001ff00 */
[----:B------:R-:W-:Y:S01]  /*1590*/  USHF.R.S32.HI UR4, URZ, 0x7, UR4 ;  /* 0x000000073f047899 */ /* 0x000fe20008011404 */
[----:B------:R-:W-:-:S02]  /*15a0*/  CS2R R144, SRZ ;  /* 0x0000000000907805 */ /* 0x000fc4000001ff00 */
[----:B------:R-:W-:Y:S02]  /*15b0*/  CS2R R142, SRZ ;  /* 0x00000000008e7805 */ /* 0x000fe4000001ff00 */
[----:B------:R-:W-:Y:S01]  /*15c0*/  CS2R R140, SRZ ;  /* 0x00000000008c7805 */ /* 0x000fe2000001ff00 */
[----:B------:R-:W-:Y:S01]  /*15d0*/  UISETP.LT.AND UP0, UPT, URZ, UR4, UPT ;  /* 0x000000043f00728c */ /* 0x000fe2000bf01270 */
[----:B------:R-:W-:Y:S02]  /*15e0*/  CS2R R138, SRZ ;  /* 0x00000000008a7805 */ /* 0x000fe4000001ff00 */
[----:B------:R-:W-:Y:S02]  /*15f0*/  CS2R R136, SRZ ;  /* 0x0000000000887805 */ /* 0x000fe4000001ff00 */
[----:B------:R-:W-:Y:S01]  /*1600*/  CS2R R134, SRZ ;  /* 0x0000000000867805 */ /* 0x000fe2000001ff00 */
[----:B------:R-:W-:Y:S01]  /*1610*/  USEL UR39, URZ, UR4, !UP0 ;  /* 0x000000043f277287 */ /* 0x000fe2000c000000 */
[----:B------:R-:W-:-:S02]  /*1620*/  CS2R R132, SRZ ;  /* 0x0000000000847805 */ /* 0x000fc4000001ff00 */
[----:B------:R-:W-:Y:S02]  /*1630*/  CS2R R130, SRZ ;  /* 0x0000000000827805 */ /* 0x000fe4000001ff00 */
[----:B------:R-:W-:Y:S02]  /*1640*/  CS2R R128, SRZ ;  /* 0x0000000000807805 */ /* 0x000fe4000001ff00 */
[----:B------:R-:W-:Y:S02]  /*1650*/  CS2R R126, SRZ ;  /* 0x00000000007e7805 */ /* 0x000fe4000001ff00 */
[----:B------:R-:W-:Y:S02]  /*1660*/  CS2R R124, SRZ ;  /* 0x00000000007c7805 */ /* 0x000fe4000001ff00 */
[----:B------:R-:W-:Y:S02]  /*1670*/  ISETP.GT.AND P1, PT, R88, UR39, PT ;  /* 0x0000002758007c0c */ /* 0x000fe4000bf24270 */
        /* <DEDUP_REMOVED lines=14> */
[----:B------:R-:W-:Y:S01]  /*1760*/  CS2R R94, SRZ ;  /* 0x00000000005e7805 */ /* 0x000fe2000001ff00 */
[----:B------:R-:W-:Y:S01]  /*1770*/  IMAD.MOV.U32 R93, RZ, RZ, RZ ;  /* 0x000000ffff5d7224 */ /* 0x000fe200078e00ff */
[----:B------:R-:W-:Y:S02]  /*1780*/  CS2R R6, SRZ ;  /* 0x0000000000067805 */ /* 0x000fe4000001ff00 */
[----:B------:R-:W-:Y:S01]  /*1790*/  CS2R R90, SRZ ;  /* 0x00000000005a7805 */ /* 0x000fe2000001ff00 */
        /* <DEDUP_REMOVED lines=33> */
.L_x_1108:
[----:B------:R-:W-:Y:S01]  /*19b0*/  ULEA.HI UR4, UR46, UR46, URZ, 0x1 ;  /* 0x0000002e2e047291 */ /* 0x000fe2000f8f083f */
[----:B------:R-:W-:-:S03]  /*19c0*/  IMAD.U32 R2, RZ, RZ, UR47 ;  /* 0x0000002fff027e24 */ /* 0x000fc6000f8e00ff */
[----:B------:R-:W-:Y:S02]  /*19d0*/  ULOP3.LUT UR4, UR4, 0xfffffffe, URZ, 0xc0, !UPT ;  /* 0xfffffffe04047892 */ /* 0x000fe4000f8ec03f */
[----:B------:R-:W-:Y:S02]  /*19e0*/  ISETP.NE.AND P0, PT, R2, 0x3, PT ;  /* 0x000000030200780c */ /* 0x000fe40003f05270 */
[----:B------:R-:W-:-:S06]  /*19f0*/  UIADD3 UR4, UR46, -UR4, URZ ;  /* 0x800000042e047290 */ /* 0x000fcc000fffe03f */
[----:B------:R-:W-:-:S05]  /*1a00*/  IMAD.U32 R0, RZ, RZ, UR4 ;  /* 0x00000004ff007e24 */ /* 0x000fca000f8e00ff */
[----:B------:R-:W-:-:S04]  /*1a10*/  SHF.L.U32 R0, R0, 0x1f, RZ ;  /* 0x0000001f00007819 */ /* 0x000fc800000006ff */
[----:B------:R-:W0:Y:S02]  /*1a20*/  SYNCS.PHASECHK.TRANS64.TRYWAIT P1, [UR41+0x28800], R0 ;  /* 0x02880000ff0075a7 */ /* 0x000e240008020169 */
[----:B0-----:R-:W-:Y:S05]  /*1a30*/  @!P1 BRA `(.L_x_1109) ;  /* 0x0000014400b09947 */ /* 0x001fea0003800000 */
.L_x_1302:
[----:B------:R-:W-:Y:S05]  /*1a40*/  @!P0 BRA `(.L_x_1110) ;  /* 0x0000000000048947 */ /* 0x000fea0003800000 */
[----:B------:R-:W-:Y:S01]  /*1a50*/  BPT.TRAP 0x1 ;  /* 0x000000040000795c */ /* 0x000fe20000300000 */
.L_x_1110:
[----:B------:R-:W-:Y:S02]  /*1a60*/  IMAD.U32 R11, RZ, RZ, UR44 ;  /* 0x0000002cff0b7e24 */ /* 0x000fe4000f8e00ff */
[----:B0-----:R-:W-:-:S03]  /*1a70*/  IMAD.U32 R0, RZ, RZ, UR45 ;  /* 0x0000002dff007e24 */ /* 0x001fc6000f8e00ff */
[----:B------:R-:W-:Y:S02]  /*1a80*/  LEA R11, R11, UR41, 0x3 ;  /* 0x000000290b0b7c11 */ /* 0x000fe4000f8e18ff */
[----:B------:R-:W-:-:S04]  /*1a90*/  SHF.L.U32 R0, R0, 0x1f, RZ ;  /* 0x0000001f00007819 */ /* 0x000fc800000006ff */
[----:B------:R0:W1:Y:S01]  /*1aa0*/  SYNCS.PHASECHK.TRANS64.TRYWAIT P2, [R11+URZ+0x28830], R0 ;  /* 0x028830000b0075a7 */ /* 0x000062000804017f */
[----:B------:R-:W-:Y:S05]  /*1ab0*/  @!P0 BRA `(.L_x_1111) ;  /* 0x0000000000048947 */ /* 0x000fea0003800000 */
[----:B------:R-:W-:Y:S01]  /*1ac0*/  BPT.TRAP 0x1 ;  /* 0x000000040000795c */ /* 0x000fe20000300000 */
.L_x_1111:
[----:B------:R-:W2:Y:S02]  /*1ad0*/  S2R R2, SR_TID.X ;  /* 0x0000000000027919 */ /* 0x000ea40000002100 */
[----:B--2---:R-:W-:Y:S01]  /*1ae0*/  LOP3.LUT P1, RZ, R2, 0x7f, RZ, 0xc0, !PT ;  /* 0x0000007f02ff7812 */ /* 0x004fe2000782c0ff */
[----:B-1----:R-:W-:-:S12]  /*1af0*/  @P2 BRA `(.L_x_1112) ;  /* 0x0000000000082947 */ /* 0x002fd80003800000 */
[----:B------:R-:W1:Y:S02]  /*1b00*/  SYNCS.PHASECHK.TRANS64.TRYWAIT P2, [R11+URZ+0x28830], R0 ;  /* 0x028830000b0075a7 */ /* 0x000e64000804017f */
[----:B-1----:R-:W-:Y:S05]  /*1b10*/  @!P2 BRA `(.L_x_1113) ;  /* 0x000001440090a947 */ /* 0x002fea0003800000 */
.L_x_1112:
[----:B------:R-:W-:Y:S05]  /*1b20*/  WARPSYNC.ALL ;  /* 0x0000000000007948 */ /* 0x000fea0003800000 */
[----:B------:R-:W-:Y:S01]  /*1b30*/  UIADD3 UR4, UR41, 0x18400, URZ ;  /* 0x0001840029047890 */ /* 0x000fe2000fffe03f */
[----:B------:R-:W-:Y:S01]  /*1b40*/  WARPGROUP.ARRIVE ;  /* 0x00000000000079c5 */ /* 0x000fe20000000000 */
[----:B------:R-:W-:Y:S01]  /*1b50*/  ULOP3.LUT UR32, UR49, 0x10000, URZ, 0xfc, !UPT ;  /* 0x0001000031207892 */ /* 0x000fe2000f8efc3f */
[----:B------:R-:W-:Y:S01]  /*1b60*/  VIADD R3, R17, UR36 ;  /* 0x0000002411037c36 */ /* 0x000fe20008000000 */
[----:B------:R-:W-:Y:S01]  /*1b70*/  USHF.R.U32.HI UR4, URZ, 0x4, UR4 ;  /* 0x000000043f047899 */ /* 0x000fe20008011604 */
[----:B------:R-:W2:Y:S01]  /*1b80*/  LDC R7, c[0x0][0x2f0] ;  /* 0x0000bc00ff077b82 */ /* 0x000ea20000000800 */
[----:B------:R-:W-:Y:S01]  /*1b90*/  UMOV UR33, 0x40000040 ;  /* 0x4000004000217882 */ /* 0x000fe20000000000 */
[----:B------:R-:W-:Y:S01]  /*1ba0*/  UMOV UR35, 0x40000040 ;  /* 0x4000004000237882 */ /* 0x000fe20000000000 */
[----:B------:R-:W-:Y:S01]  /*1bb0*/  ULOP3.LUT UR4, UR4, 0x3fff, URZ, 0xc0, !UPT ;  /* 0x00003fff04047892 */ /* 0x000fe2000f8ec03f */
[----:B------:R-:W-:Y:S01]  /*1bc0*/  IMAD.MOV.U32 R9, RZ, RZ, -0x80 ;  /* 0xffffff80ff097424 */ /* 0x000fe200078e00ff */
[----:B------:R-:W-:Y:S01]  /*1bd0*/  UMOV UR5, 0x40000040 ;  /* 0x4000004000057882 */ /* 0x000fe20000000000 */
[----:B------:R-:W-:Y:S01]  /*1be0*/  UMOV UR7, 0x40000040 ;  /* 0x4000004000077882 */ /* 0x000fe20000000000 */
[----:B------:R-:W-:Y:S01]  /*1bf0*/  ULOP3.LUT UR48, UR4, 0x10000, URZ, 0xfc, !UPT ;  /* 0x0001000004307892 */ /* 0x000fe2000f8efc3f */
[----:B------:R-:W3:Y:S01]  /*1c00*/  LDC R8, c[0x0][0x288] ;  /* 0x0000a200ff087b82 */ /* 0x000ee20000000800 */
[----:B------:R-:W-:-:S02]  /*1c10*/  UIADD3 UR4, UR32, 0x2, URZ ;  /* 0x0000000220047890 */ /* 0x000fc4000fffe03f */
[----:B------:R-:W-:Y:S02]  /*1c20*/  ULEA UR34, UR44, UR48, 0xb ;  /* 0x000000302c227291 */ /* 0x000fe4000f8e583f */
[----:B------:R-:W-:Y:S02]  /*1c30*/  UIADD3 UR8, UR32, 0x4, URZ ;  /* 0x0000000420087890 */ /* 0x000fe4000fffe03f */
[----:B------:R-:W-:Y:S02]  /*1c40*/  UIADD3 UR6, UR34, 0x2, URZ ;  /* 0x0000000222067890 */ /* 0x000fe4000fffe03f */
[----:B------:R-:W-:Y:S01]  /*1c50*/  UIADD3 UR10, UR34, 0x4, URZ ;  /* 0x00000004220a7890 */ /* 0x000fe2000fffe03f */
[----:B------:R-:W-:Y:S02]  /*1c60*/  UMOV UR9, 0x40000040 ;  /* 0x4000004000097882 */ /* 0x000fe40000000000 */
[----:B------:R-:W-:Y:S01]  /*1c70*/  HGMMA.64x128x16.F32 R24, gdesc[UR32], RZ, !UPT, gsb0 ;  /* 0x01e00000201879f0 */ /* 0x000fe2000c0008ff */
[----:B------:R-:W-:Y:S01]  /*1c80*/  UMOV UR11, 0x40000040 ;  /* 0x40000040000b7882 */ /* 0x000fe20000000000 */
[----:B------:R-:W-:-:S02]  /*1c90*/  UIADD3 UR12, UR32, 0x6, URZ ;  /* 0x00000006200c7890 */ /* 0x000fc4000fffe03f */
[----:B------:R-:W-:Y:S01]  /*1ca0*/  UIADD3 UR14, UR34, 0x6, URZ ;  /* 0x00000006220e7890 */ /* 0x000fe2000fffe03f */
[----:B------:R-:W-:Y:S01]  /*1cb0*/  UMOV UR13, 0x40000040 ;  /* 0x40000040000d7882 */ /* 0x000fe20000000000 */
[----:B------:R-:W-:Y:S01]  /*1cc0*/  UMOV UR15, 0x40000040 ;  /* 0x40000040000f7882 */ /* 0x000fe20000000000 */
[----:B------:R-:W-:Y:S02]  /*1cd0*/  UIADD3 UR16, UR32, 0x400, URZ ;  /* 0x0000040020107890 */ /* 0x000fe4000fffe03f */
[----:B------:R-:W-:Y:S01]  /*1ce0*/  UIADD3 UR18, UR34, 0x400, URZ ;  /* 0x0000040022127890 */ /* 0x000fe2000fffe03f */
[----:B------:R-:W-:Y:S01]  /*1cf0*/  UMOV UR17, 0x40000040 ;  /* 0x4000004000117882 */ /* 0x000fe20000000000 */
[----:B------:R-:W-:Y:S01]  /*1d00*/  UMOV UR19, 0x40000040 ;  /* 0x4000004000137882 */ /* 0x000fe20000000000 */
[----:B------:R-:W-:Y:S02]  /*1d10*/  UIADD3 UR20, UR32, 0x402, URZ ;  /* 0x0000040220147890 */ /* 0x000fe4000fffe03f */
[----:B------:R-:W-:Y:S01]  /*1d20*/  UIADD3 UR22, UR34, 0x402, URZ ;  /* 0x0000040222167890 */ /* 0x000fe2000fffe03f */
[----:B------:R-:W-:Y:S01]  /*1d30*/  UMOV UR21, 0x40000040 ;  /* 0x4000004000157882 */ /* 0x000fe20000000000 */
        /* <DEDUP_REMOVED lines=9> */
[----:B------:R-:W-:Y:S02]  /*1dd0*/  ULDC UR49, c[0x0][0x9dc] ;  /* 0x0002770000317ab9 */ /* 0x000fe40000000800 */
[----:B------:R-:W-:Y:S01]  /*1de0*/  ULOP3.LUT UR49, URZ, UR49, URZ, 0x33, !UPT ;  /* 0x000000313f317292 */ /* 0x000fe2000f8e333f */
[----:B------:R-:W-:-:S02]  /*1df0*/  WARPGROUP.DEPBAR.LE gsb0, 0x0 ;  /* 0x00008000000079c5 */ /* 0x000fc40000010000 */
[----:B------:R-:W-:-:S06]  /*1e00*/  WARPGROUP.ARRIVE ;  /* 0x00000000000079c5 */ /* 0x000fcc0000000000 */
[----:B------:R-:W-:Y:S01]  /*1e10*/  HGMMA.64x128x16.F32 R24, gdesc[UR4], R24, gsb0 ;  /* 0x01e00000041879f0 */ /* 0x000fe20008000818 */
[----:B------:R-:W-:Y:S02]  /*1e20*/  ULDC UR6, c[0x0][0x448] ;  /* 0x0001120000067ab9 */ /* 0x000fe40000000800 */
[----:B------:R-:W-:-:S06]  /*1e30*/  UISETP.NE.AND UP0, UPT, UR6, 0x1, UPT ;  /* 0x000000010600788c */ /* 0x000fcc000bf05270 */
[----:B------:R-:W-:Y:S02]  /*1e40*/  PLOP3.LUT P2, PT, PT, PT, UP0, 0x80, 0x0 ;  /* 0x000000000000781c */ /* 0x000fe40003f4f008 */
[----:B------:R-:W-:-:S03]  /*1e50*/  PLOP3.LUT P3, PT, PT, PT, UP0, 0x80, 0x0 ;  /* 0x000000000000781c */ /* 0x000fc60003f6f008 */
[----:B------:R-:W-:-:S08]  /*1e60*/  @UP0 ULDC UR6, c[0x0][0x44c] ;  /* 0x0001130000060ab9 */ /* 0x000fd00000000800 */
[----:B------:R-:W-:Y:S01]  /*1e70*/  @P2 IMAD.HI.U32 R5, R3, UR6, RZ ;  /* 0x0000000603052c27 */ /* 0x000fe2000f8e00ff */
[----:B------:R-:W-:Y:S01]  /*1e80*/  @UP0 ULDC UR6, c[0x0][0x450] ;  /* 0x0001140000060ab9 */ /* 0x000fe20000000800 */
[----:B------:R-:W-:Y:S02]  /*1e90*/  WARPGROUP.DEPBAR.LE gsb0, 0x0 ;  /* 0x00008000000079c5 */ /* 0x000fe40000010000 */
[----:B------:R-:W-:-:S06]  /*1ea0*/  WARPGROUP.ARRIVE ;  /* 0x00000000000079c5 */ /* 0x000fcc0000000000 */
[----:B------:R-:W-:Y:S01]  /*1eb0*/  HGMMA.64x128x16.F32 R24, gdesc[UR8], R24, gsb0 ;  /* 0x01e00000081879f0 */ /* 0x000fe20008000818 */
[----:B------:R-:W-:Y:S02]  /*1ec0*/  ULDC UR10, c[0x0][0x9d8] ;  /* 0x00027600000a7ab9 */ /* 0x000fe40000000800 */
[----:B------:R-:W-:Y:S02]  /*1ed0*/  WARPGROUP.DEPBAR.LE gsb0, 0x0 ;  /* 0x00008000000079c5 */ /* 0x000fe40000010000 */
[----:B------:R-:W-:-:S07]  /*1ee0*/  WARPGROUP.ARRIVE ;  /* 0x00000000000079c5 */ /* 0x000fce0000000000 */
[----:B------:R-:W-:Y:S03]  /*1ef0*/  HGMMA.64x128x16.F32 R24, gdesc[UR12], R24, gsb0 ;  /* 0x01e000000c1879f0 */ /* 0x000fe60008000818 */
        /* <DEDUP_REMOVED lines=13> */
[----:B------:R-:W-:Y:S01]  /*1fd0*/  FMUL.FTZ R28, R28, UR10 ;  /* 0x0000000a1c1c7c20 */ /* 0x000fe20008410000 */
[----:B01----:R-:W-:Y:S01]  /*1fe0*/  FMUL.FTZ R0, R26, UR10 ;  /* 0x0000000a1a007c20 */ /* 0x003fe20008410000 */
[----:B------:R-:W-:Y:S01]  /*1ff0*/  FMUL.FTZ R70, R70, UR10 ;  /* 0x0000000a46467c20 */ /* 0x000fe20008410000 */
[----:B------:R-:W-:Y:S01]  /*2000*/  FMUL.FTZ R25, R25, UR10 ;  /* 0x0000000a19197c20 */ /* 0x000fe20008410000 */
[----:B------:R0:W1:Y:S01]  /*2010*/  MUFU.TANH R26, R28 ;  /* 0x0000001c001a7308 */ /* 0x0000620000002400 */
[----:B------:R-:W-:Y:S01]  /*2020*/  FMUL.FTZ R29, R29, UR10 ;  /* 0x0000000a1d1d7c20 */ /* 0x000fe20008410000 */
[----:B------:R-:W-:Y:S01]  /*2030*/  FMUL.FTZ R33, R33, UR10 ;  /* 0x0000000a21217c20 */ /* 0x000fe20008410000 */
[----:B------:R-:W-:Y:S01]  /*2040*/  FMUL.FTZ R37, R37, UR10 ;  /* 0x0000000a25257c20 */ /* 0x000fe20008410000 */
[----:B------:R-:W-:Y:S01]  /*2050*/  FMUL.FTZ R6, R67, UR10 ;  /* 0x0000000a43067c20 */ /* 0x000fe20008410000 */
[----:B------:R-:W-:Y:S01]  /*2060*/  FMUL.FTZ R15, R27, UR10 ;  /* 0x0000000a1b0f7c20 */ /* 0x000fe20008410000 */
[----:B------:R-:W-:Y:S01]  /*2070*/  FMUL.FTZ R21, R30, UR10 ;  /* 0x0000000a1e157c20 */ /* 0x000fe20008410000 */
[----:B------:R-:W-:Y:S01]  /*2080*/  FMUL.FTZ R27, R34, UR10 ;  /* 0x0000000a221b7c20 */ /* 0x000fe20008410000 */
[----:B------:R4:W1:Y:S01]  /*2090*/  MUFU.TANH R67, R70 ;  /* 0x0000004600437308 */ /* 0x0008620000002400 */
[----:B0-----:R-:W-:Y:S01]  /*20a0*/  IMAD.MOV.U32 R28, RZ, RZ, R3 ;  /* 0x000000ffff1c7224 */ /* 0x001fe200078e0003 */
[----:B------:R-:W-:Y:S01]  /*20b0*/  @P3 SHF.R.U32.HI R28, RZ, UR6, R5 ;  /* 0x00000006ff1c3c19 */ /* 0x000fe20008011605 */
[----:B------:R-:W-:Y:S01]  /*20c0*/  FMUL.FTZ R41, R41, UR10 ;  /* 0x0000000a29297c20 */ /* 0x000fe20008410000 */
[----:B------:R-:W-:Y:S01]  /*20d0*/  FMUL.FTZ R45, R45, UR10 ;  /* 0x0000000a2d2d7c20 */ /* 0x000fe20008410000 */
[----:B------:R-:W-:Y:S01]  /*20e0*/  FMUL.FTZ R49, R49, UR10 ;  /* 0x0000000a31317c20 */ /* 0x000fe20008410000 */
[----:B------:R-:W-:Y:S01]  /*20f0*/  FMUL.FTZ R53, R53, UR10 ;  /* 0x0000000a35357c20 */ /* 0x000fe20008410000 */
[----:B------:R-:W0:Y:S01]  /*2100*/  SHFL.IDX PT, R92, R28, RZ, 0x1c1f ;  /* 0x001c1fff1c5c7589 */ /* 0x000e2200000e0000 */
[----:B------:R5:W0:Y:S01]  /*2110*/  MUFU.TANH R89, R25 ;  /* 0x0000001900597308 */ /* 0x000a220000002400 */
[----:B----4-:R-:W-:-:S02]  /*2120*/  IMAD R70, R88, R9, 0x80 ;  /* 0x0000008058467424 */ /* 0x010fc400078e0209 */
[----:B------:R-:W-:Y:S01]  /*2130*/  FMUL.FTZ R57, R57, UR10 ;  /* 0x0000000a39397c20 */ /* 0x000fe20008410000 */
[----:B------:R-:W-:Y:S01]  /*2140*/  ULDC.64 UR6, c[0x0][0x9e0] ;  /* 0x0002780000067ab9 */ /* 0x000fe20000000a00 */
[----:B------:R-:W-:Y:S01]  /*2150*/  @!P1 VIADD R3, R11, 0x28840 ;  /* 0x000288400b039836 */ /* 0x000fe20000000000 */
[----:B------:R-:W-:Y:S01]  /*2160*/  UISETP.GE.AND UP1, UPT, UR7, 0x1, UPT ;  /* 0x000000010700788c */ /* 0x000fe2000bf26270 */
[----:B------:R-:W-:Y:S02]  /*2170*/  VIADD R5, R70, 0x1 ;  /* 0x0000000146057836 */ /* 0x000fe40000000000 */
[----:B------:R-:W-:Y:S01]  /*2180*/  FMUL.FTZ R4, R24, UR10 ;  /* 0x0000000a18047c20 */ /* 0x000fe20008410000 */
[----:B------:R4:W0:Y:S01]  /*2190*/  MUFU.TANH R90, R29 ;  /* 0x0000001d005a7308 */ /* 0x0008220000002400 */
[----:B-----5:R-:W-:Y:S01]  /*21a0*/  FMUL.FTZ R25, R31, UR10 ;  /* 0x0000000a1f197c20 */ /* 0x020fe20008410000 */
[----:B------:R-:W-:Y:S01]  /*21b0*/  FMUL.FTZ R31, R38, UR10 ;  /* 0x0000000a261f7c20 */ /* 0x000fe20008410000 */
[----:B------:R-:W-:Y:S01]  /*21c0*/  FMUL.FTZ R32, R32, UR10 ;  /* 0x0000000a20207c20 */ /* 0x000fe20008410000 */
[----:B------:R-:W-:Y:S01]  /*21d0*/  FMUL.FTZ R36, R36, UR10 ;  /* 0x0000000a24247c20 */ /* 0x000fe20008410000 */
[----:B------:R-:W-:Y:S01]  /*21e0*/  FMUL.FTZ R40, R40, UR10 ;  /* 0x0000000a28287c20 */ /* 0x000fe20008410000 */
[----:B------:R-:W-:Y:S01]  /*21f0*/  FMUL.FTZ R44, R44, UR10 ;  /* 0x0000000a2c2c7c20 */ /* 0x000fe20008410000 */
[----:B------:R-:W-:Y:S01]  /*2200*/  FMUL.FTZ R48, R48, UR10 ;  /* 0x0000000a30307c20 */ /* 0x000fe20008410000 */
[----:B------:R5:W0:Y:S01]  /*2210*/  MUFU.TANH R30, R33 ;  /* 0x00000021001e7308 */ /* 0x000a220000002400 */
[----:B----4-:R-:W-:Y:S01]  /*2220*/  FMUL.FTZ R29, R35, UR10 ;  /* 0x0000000a231d7c20 */ /* 0x010fe20008410000 */
[----:B------:R-:W-:Y:S01]  /*2230*/  FMUL.FTZ R35, R42, UR10 ;  /* 0x0000000a2a237c20 */ /* 0x000fe20008410000 */
[----:B------:R-:W-:Y:S01]  /*2240*/  FMUL.FTZ R52, R52, UR10 ;  /* 0x0000000a34347c20 */ /* 0x000fe20008410000 */
[----:B------:R-:W-:Y:S01]  /*2250*/  FMUL.FTZ R56, R56, UR10 ;  /* 0x0000000a38387c20 */ /* 0x000fe20008410000 */
[----:B------:R-:W-:Y:S01]  /*2260*/  FMUL.FTZ R60, R60, UR10 ;  /* 0x0000000a3c3c7c20 */ /* 0x000fe20008410000 */
[----:B------:R-:W-:Y:S01]  /*2270*/  FMUL.FTZ R61, R61, UR10 ;  /* 0x0000000a3d3d7c20 */ /* 0x000fe20008410000 */
        /* <DEDUP_REMOVED lines=29> */
[----:B------:R-:W-:-:S02]  /*2450*/  IMAD R24, R16, -0x2, R5 ;  /* 0xfffffffe10187824 */ /* 0x000fc400078e0205 */
[----:B------:R-:W-:Y:S01]  /*2460*/  FMUL.FTZ R81, R81, UR10 ;  /* 0x0000000a51517c20 */ /* 0x000fe20008410000 */
[----:B------:R-:W-:Y:S01]  /*2470*/  FMUL.FTZ R85, R85, UR10 ;  /* 0x0000000a55557c20 */ /* 0x000fe20008410000 */
[----:B------:R-:W-:Y:S01]  /*2480*/  PLOP3.LUT P2, PT, PT, PT, UP1, 0x40, 0x0 ;  /* 0x000000000000781c */ /* 0x000fe20003f4e818 */
[----:B------:R4:W0:Y:S01]  /*2490*/  MUFU.TANH R50, R53 ;  /* 0x0000003500327308 */ /* 0x0008220000002400 */
[----:B-----5:R-:W-:Y:S01]  /*24a0*/  FMUL.FTZ R49, R55, UR10 ;  /* 0x0000000a37317c20 */ /* 0x020fe20008410000 */
[----:B------:R-:W-:Y:S01]  /*24b0*/  FMUL.FTZ R55, R62, UR10 ;  /* 0x0000000a3e377c20 */ /* 0x000fe20008410000 */
[----:B------:R-:W-:Y:S01]  /*24c0*/  @!P1 PRMT R3, RZ, 0x654, R3 ;  /* 0x00000654ff039816 */ /* 0x000fe20000000003 */
[----:B--2---:R-:W-:Y:S02]  /*24d0*/  IMAD R5, R7, UR42, R24 ;  /* 0x0000002a07057c24 */ /* 0x004fe4000f8e0218 */
[----:B------:R-:W-:Y:S01]  /*24e0*/  FMUL.FTZ R71, R71, UR10 ;  /* 0x0000000a47477c20 */ /* 0x000fe20008410000 */
[----:B------:R-:W-:Y:S01]  /*24f0*/  FMUL.FTZ R75, R75, UR10 ;  /* 0x0000000a4b4b7c20 */ /* 0x000fe20008410000 */
[----:B------:R2:W-:Y:S01]  /*2500*/  @!P1 SYNCS.ARRIVE.TRANS64.RED.A1T0 RZ, [R3+URZ], RZ ;  /* 0x000000ff03ff99a7 */ /* 0x0005e2000810043f */
[----:B------:R5:W0:Y:S01]  /*2510*/  MUFU.TANH R107, R57 ;  /* 0x00000039006b7308 */ /* 0x000a220000002400 */
[----:B----4-:R-:W-:Y:S01]  /*2520*/  FMUL.FTZ R53, R59, UR10 ;  /* 0x0000000a3b357c20 */ /* 0x010fe20008410000 */
[----:B------:R-:W-:Y:S01]  /*2530*/  FMUL.FTZ R59, R66, UR10 ;  /* 0x0000000a423b7c20 */ /* 0x000fe20008410000 */
[----:B---3--:R-:W-:Y:S01]  /*2540*/  IMAD.IADD R5, R5, 0x1, -R8 ;  /* 0x0000000105057824 */ /* 0x008fe200078e0a08 */
[----:B------:R-:W-:Y:S01]  /*2550*/  LEA R66, R88, 0xffffff80, 0x7 ;  /* 0xffffff8058427811 */ /* 0x000fe200078e38ff */
[----:B--2---:R-:W-:-:S03]  /*2560*/  IMAD R3, R7, UR42, R70 ;  /* 0x0000002a07037c24 */ /* 0x004fc6000f8e0246 */
[----:B------:R-:W2:Y:S01]  /*2570*/  MUFU.TANH R4, R4 ;  /* 0x0000000400047308 */ /* 0x000ea20000002400 */
[----:B-----5:R-:W-:Y:S01]  /*2580*/  FMUL.FTZ R57, R63, UR10 ;  /* 0x0000000a3f397c20 */ /* 0x020fe20008410000 */
[----:B------:R-:W-:-:S06]  /*2590*/  VIADD R82, R5, UR6 ;  /* 0x0000000605527c36 */ /* 0x000fcc0008000000 */
[----:B------:R-:W3:Y:S08]  /*25a0*/  MUFU.TANH R0, R0 ;  /* 0x0000000000007308 */ /* 0x000ef00000002400 */
[----:B------:R-:W4:Y:S08]  /*25b0*/  MUFU.TANH R15, R15 ;  /* 0x0000000f000f7308 */ /* 0x000f300000002400 */
[----:B------:R-:W0:Y:S08]  /*25c0*/  MUFU.TANH R21, R21 ;  /* 0x0000001500157308 */ /* 0x000e300000002400 */
        /* <DEDUP_REMOVED lines=47> */
[----:B------:R5:W1:Y:S08]  /*28c0*/  MUFU.TANH R54, R71 ;  /* 0x0000004700367308 */ /* 0x000a700000002400 */
[----:B------:R2:W1:Y:S01]  /*28d0*/  MUFU.TANH R63, R75 ;  /* 0x0000004b003f7308 */ /* 0x0004620000002400 */
[----:B-----5:R-:W-:-:S05]  /*28e0*/  IMAD R71, R16, -0x2, R3 ;  /* 0xfffffffe10477824 */ /* 0x020fca00078e0203 */
[----:B0-----:R-:W-:Y:S01]  /*28f0*/  VIADDMNMX R13, R92, R82, R71, PT ;  /* 0x000000525c0d7246 */ /* 0x001fe20003800147 */
[----:B--2---:R-:W-:-:S04]  /*2900*/  VIADD R75, R5, UR49 ;  /* 0x00000031054b7c36 */ /* 0x004fc80008000000 */
[----:B------:R-:W-:Y:S01]  /*2910*/  IMAD.IADD R24, R75, 0x1, R92 ;  /* 0x000000014b187824 */ /* 0x000fe200078e025c */
[----:B---34-:R-:W-:Y:S06]  /*2920*/  @P2 BRA `(.L_x_1114) ;  /* 0x00000000005c2947 */ /* 0x018fec0003800000 */
[----:B------:R-:W-:Y:S01]  /*2930*/  IMAD R3, R7, UR42, R92 ;  /* 0x0000002a07037c24 */ /* 0x000fe2000f8e025c */
[----:B------:R-:W-:Y:S03]  /*2940*/  BSSY B0, `(.L_x_1115) ;  /* 0x0000011000007945 */ /* 0x000fe60003800000 */
[----:B------:R-:W-:-:S05]  /*2950*/  IMAD.IADD R3, R3, 0x1, -R8 ;  /* 0x0000000103037824 */ /* 0x000fca00078e0a08 */
[----:B------:R-:W-:-:S13]  /*2960*/  ISETP.GT.AND P2, PT, R3, -0x1, PT ;  /* 0xffffffff0300780c */ /* 0x000fda0003f44270 */
[----:B------:R-:W-:Y:S05]  /*2970*/  @P2 BRA `(.L_x_1116) ;  /* 0x0000000000202947 */ /* 0x000fea0003800000 */
[----:B------:R-:W-:Y:S01]  /*2980*/  UISETP.NE.AND UP2, UPT, UR7, 0x1, UPT ;  /* 0x000000010700788c */ /* 0x000fe2000bf45270 */
[----:B------:R-:W-:-:S05]  /*2990*/  LOP3.LUT R3, RZ, R3, RZ, 0x33, !PT ;  /* 0x00000003ff037212 */ /* 0x000fca00078e33ff */
[----:B------:R-:W-:-:S05]  /*29a0*/  PLOP3.LUT P2, PT, PT, PT, UP2, 0x80, 0x0 ;  /* 0x000000000000781c */ /* 0x000fca0003f4f028 */
[----:B------:R-:W-:-:S08]  /*29b0*/  @UP2 ULDC.64 UR10, c[0x0][0x9e8] ;  /* 0x00027a00000a2ab9 */ /* 0x000fd00000000a00 */
[----:B------:R-:W-:-:S05]  /*29c0*/  @P2 IMAD.HI.U32 R5, R3, UR10, RZ ;  /* 0x0000000a03052c27 */ /* 0x000fca000f8e00ff */
[----:B------:R-:W-:-:S04]  /*29d0*/  @P2 SHF.R.U32.HI R3, RZ, UR11, R5 ;  /* 0x0000000bff032c19 */ /* 0x000fc80008011605 */
[----:B------:R-:W-:Y:S01]  /*29e0*/  LOP3.LUT R3, RZ, R3, RZ, 0x33, !PT ;  /* 0x00000003ff037212 */ /* 0x000fe200078e33ff */
[----:B------:R-:W-:Y:S06]  /*29f0*/  BRA `(.L_x_1117) ;  /* 0x0000000000147947 */ /* 0x000fec0003800000 */
.L_x_1116:
[----:B------:R-:W-:-:S06]  /*2a00*/  UISETP.NE.AND UP2, UPT, UR7, 0x1, UPT ;  /* 0x000000010700788c */ /* 0x000fcc000bf45270 */
[----:B------:R-:W-:-:S05]  /*2a10*/  PLOP3.LUT P2, PT, PT, PT, UP2, 0x80, 0x0 ;  /* 0x000000000000781c */ /* 0x000fca0003f4f028 */
[----:B------:R-:W-:-:S08]  /*2a20*/  @UP2 ULDC.64 UR10, c[0x0][0x9e8] ;  /* 0x00027a00000a2ab9 */ /* 0x000fd00000000a00 */
[----:B------:R-:W-:-:S05]  /*2a30*/  @P2 IMAD.HI.U32 R5, R3, UR10, RZ ;  /* 0x0000000a03052c27 */ /* 0x000fca000f8e00ff */
[----:B------:R-:W-:-:S07]  /*2a40*/  @P2 SHF.R.U32.HI R3, RZ, UR11, R5 ;  /* 0x0000000bff032c19 */ /* 0x000fce0008011605 */
.L_x_1117:
[----:B------:R-:W-:Y:S05]  /*2a50*/  BSYNC B0 ;  /* 0x0000000000007941 */ /* 0x000fea0003800000 */
.L_x_1115:
[----:B------:R-:W-:-:S04]  /*2a60*/  IMAD R3, R3, UR7, -R66 ;  /* 0x0000000703037c24 */ /* 0x000fc8000f8e0a42 */
[----:B------:R-:W-:-:S05]  /*2a70*/  IMAD R3, R16, -0x2, R3 ;  /* 0xfffffffe10037824 */ /* 0x000fca00078e0203 */
[----:B------:R-:W-:Y:S02]  /*2a80*/  VIMNMX R24, R24, R3, !PT ;  /* 0x0000000318187248 */ /* 0x000fe40007fe0100 */
[----:B------:R-:W-:-:S07]  /*2a90*/  VIADDMNMX R13, R3, UR7, R13, PT ;  /* 0x00000007030d7c46 */ /* 0x000fce000b80010d */
.L_x_1114:
[C---:B------:R-:W-:Y:S01]  /*2aa0*/  ISETP.GE.AND P2, PT, R70.reuse, 0x2, PT ;  /* 0x000000024600780c */ /* 0x040fe20003f46270 */
[----:B------:R-:W0:Y:S01]  /*2ab0*/  SHFL.IDX PT, R28, R28, 0x1, 0x1c1f ;  /* 0x003c1f001c1c7f89 */ /* 0x000e2200000e0000 */
[----:B------:R-:W-:Y:S02]  /*2ac0*/  ISETP.GE.AND P5, PT, R70, 0xa, PT ;  /* 0x0000000a4600780c */ /* 0x000fe40003fa6270 */
[----:B------:R-:W-:Y:S02]  /*2ad0*/  ISETP.GT.AND P3, PT, R24, 0x1, !P2 ;  /* 0x000000011800780c */ /* 0x000fe40005764270 */
[----:B------:R-:W-:Y:S02]  /*2ae0*/  ISETP.GE.AND P4, PT, R70, 0x9, PT ;  /* 0x000000094600780c */ /* 0x000fe40003f86270 */
[----:B------:R-:W-:Y:S02]  /*2af0*/  ISETP.LT.OR P3, PT, R13, 0x2, P3 ;  /* 0x000000020d00780c */ /* 0x000fe40001f61670 */
[----:B------:R-:W-:-:S02]  /*2b00*/  P2R R86, PR, RZ, 0x10 ;  /* 0x00000010ff567803 */ /* 0x000fc40000000000 */
[----:B------:R-:W-:Y:S02]  /*2b10*/  FSEL R119, R89, -INF , !P3 ;  /* 0xff80000059777808 */ /* 0x000fe40005800000 */
[C---:B------:R-:W-:Y:S02]  /*2b20*/  ISETP.GT.AND P3, PT, R24.reuse, 0x9, !P5 ;  /* 0x000000091800780c */ /* 0x040fe40006f64270 */
[----:B------:R-:W-:Y:S02]  /*2b30*/  P2R R92, PR, RZ, 0x20 ;  /* 0x00000020ff5c7803 */ /* 0x000fe40000000000 */
[----:B------:R-:W-:Y:S02]  /*2b40*/  ISETP.LT.OR P3, PT, R13, 0xa, P3 ;  /* 0x0000000a0d00780c */ /* 0x000fe40001f61670 */
[----:B------:R-:W-:Y:S02]  /*2b50*/  ISETP.GT.AND P4, PT, R24, 0x8, !P4 ;  /* 0x000000081800780c */ /* 0x000fe40006784270 */
[----:B------:R-:W-:-:S02]  /*2b60*/  ISETP.GE.AND P5, PT, R70, 0x11, PT ;  /* 0x000000114600780c */ /* 0x000fc40003fa6270 */
[----:B------:R-:W-:Y:S02]  /*2b70*/  FSEL R123, R90, -INF , !P3 ;  /* 0xff8000005a7b7808 */ /* 0x000fe40005800000 */
[----:B------:R-:W-:Y:S02]  /*2b80*/  ISETP.LT.OR P4, PT, R13, 0x9, P4 ;  /* 0x000000090d00780c */ /* 0x000fe40002781670 */
[----:B------:R-:W-:Y:S02]  /*2b90*/  ISETP.GT.AND P3, PT, R24, 0x10, !P5 ;  /* 0x000000101800780c */ /* 0x000fe40006f64270 */
[----:B-1----:R-:W-:Y:S01]  /*2ba0*/  FSEL R121, R26, -INF , !P4 ;  /* 0xff8000001a797808 */ /* 0x002fe20006000000 */
[----:B0-----:R-:W-:Y:S01]  /*2bb0*/  IMAD.IADD R26, R75, 0x1, R28 ;  /* 0x000000014b1a7824 */ /* 0x001fe200078e021c */
[----:B------:R-:W-:Y:S02]  /*2bc0*/  ISETP.LT.OR P3, PT, R13, 0x11, P3 ;  /* 0x000000110d00780c */ /* 0x000fe40001f61670 */
[----:B------:R-:W-:-:S02]  /*2bd0*/  ISETP.GE.AND P4, PT, R70, 0x12, PT ;  /* 0x000000124600780c */ /* 0x000fc40003f86270 */
[----:B------:R-:W-:Y:S02]  /*2be0*/  FSEL R125, R32, -INF , !P3 ;  /* 0xff800000207d7808 */ /* 0x000fe40005800000 */
[----:B------:R-:W-:Y:S02]  /*2bf0*/  ISETP.GT.AND P3, PT, R24, 0x11, !P4 ;  /* 0x000000111800780c */ /* 0x000fe40006764270 */
[----:B------:R-:W-:Y:S02]  /*2c00*/  P2R R32, PR, RZ, 0x10 ;  /* 0x00000010ff207803 */ /* 0x000fe40000000000 */
[----:B------:R-:W-:Y:S02]  /*2c10*/  ISETP.LT.OR P3, PT, R13, 0x12, P3 ;  /* 0x000000120d00780c */ /* 0x000fe40001f61670 */
[----:B------:R-:W-:Y:S02]  /*2c20*/  ISETP.GE.AND P4, PT, R70, 0x19, PT ;  /* 0x000000194600780c */ /* 0x000fe40003f86270 */
[----:B------:R-:W-:-:S02]  /*2c30*/  FSEL R127, R30, -INF , !P3 ;  /* 0xff8000001e7f7808 */ /* 0x000fc40005800000 */
[----:B------:R-:W-:Y:S02]  /*2c40*/  ISETP.GT.AND P3, PT, R24, 0x18, !P4 ;  /* 0x000000181800780c */ /* 0x000fe40006764270 */
[----:B------:R-:W-:Y:S02]  /*2c50*/  P2R R94, PR, RZ, 0x10 ;  /* 0x00000010ff5e7803 */ /* 0x000fe40000000000 */
[----:B------:R-:W-:Y:S02]  /*2c60*/  ISETP.LT.OR P3, PT, R13, 0x19, P3 ;  /* 0x000000190d00780c */ /* 0x000fe40001f61670 */
[----:B------:R-:W-:Y:S02]  /*2c70*/  ISETP.GE.AND P4, PT, R70, 0x1a, PT ;  /* 0x0000001a4600780c */ /* 0x000fe40003f86270 */
[----:B------:R-:W-:Y:S02]  /*2c80*/  FSEL R129, R36, -INF , !P3 ;  /* 0xff80000024817808 */ /* 0x000fe40005800000 */
[----:B------:R-:W-:-:S02]  /*2c90*/  ISETP.GT.AND P3, PT, R24, 0x19, !P4 ;  /* 0x000000191800780c */ /* 0x000fc40006764270 */
[----:B------:R-:W-:Y:S02]  /*2ca0*/  P2R R36, PR, RZ, 0x10 ;  /* 0x00000010ff247803 */ /* 0x000fe40000000000 */
[----:B------:R-:W-:Y:S02]  /*2cb0*/  ISETP.LT.OR P3, PT, R13, 0x1a, P3 ;  /* 0x0000001a0d00780c */ /* 0x000fe40001f61670 */
[----:B------:R-:W-:Y:S02]  /*2cc0*/  ISETP.GE.AND P4, PT, R70, 0x21, PT ;  /* 0x000000214600780c */ /* 0x000fe40003f86270 */
[----:B------:R-:W-:Y:S02]  /*2cd0*/  FSEL R79, R34, -INF , !P3 ;  /* 0xff800000224f7808 */ /* 0x000fe40005800000 */
[----:B------:R-:W-:Y:S02]  /*2ce0*/  ISETP.GT.AND P3, PT, R24, 0x20, !P4 ;  /* 0x000000201800780c */ /* 0x000fe40006764270 */
[----:B------:R-:W-:-:S02]  /*2cf0*/  P2R R34, PR, RZ, 0x10 ;  /* 0x00000010ff227803 */ /* 0x000fc40000000000 */
[C---:B------:R-:W-:Y:S02]  /*2d00*/  ISETP.LT.OR P3, PT, R13.reuse, 0x21, P3 ;  /* 0x000000210d00780c */ /* 0x040fe40001f61670 */
[----:B------:R-:W-:Y:S02]  /*2d10*/  ISETP.GE.AND P4, PT, R70, 0x22, PT ;  /* 0x000000224600780c */ /* 0x000fe40003f86270 */
[----:B------:R-:W-:Y:S02]  /*2d20*/  FSEL R117, R40, -INF , !P3 ;  /* 0xff80000028757808 */ /* 0x000fe40005800000 */
[----:B------:R-:W-:Y:S02]  /*2d30*/  ISETP.GT.AND P3, PT, R24, 0x21, !P4 ;  /* 0x000000211800780c */ /* 0x000fe40006764270 */
[----:B------:R-:W-:Y:S02]  /*2d40*/  P2R R40, PR, RZ, 0x10 ;  /* 0x00000010ff287803 */ /* 0x000fe40000000000 */
[----:B------:R-:W-:-:S02]  /*2d50*/  ISETP.LT.OR P3, PT, R13, 0x22, P3 ;  /* 0x000000220d00780c */ /* 0x000fc40001f61670 */
[----:B------:R-:W-:Y:S02]  /*2d60*/  ISETP.GE.AND P4, PT, R70, 0x29, PT ;  /* 0x000000294600780c */ /* 0x000fe40003f86270 */
[----:B------:R-:W-:Y:S02]  /*2d70*/  FSEL R81, R38, -INF , !P3 ;  /* 0xff80000026517808 */ /* 0x000fe40005800000 */
[----:B------:R-:W-:Y:S02]  /*2d80*/  ISETP.GT.AND P3, PT, R24, 0x28, !P4 ;  /* 0x000000281800780c */ /* 0x000fe40006764270 */
[----:B------:R-:W-:Y:S02]  /*2d90*/  P2R R38, PR, RZ, 0x10 ;  /* 0x00000010ff267803 */ /* 0x000fe40000000000 */
        /* <DEDUP_REMOVED lines=86> */
[----:B------:R-:W-:Y:S02]  /*3300*/  P2R R90, PR, RZ, 0x20 ;  /* 0x00000020ff5a7803 */ /* 0x000fe40000000000 */
[----:B------:R-:W-:Y:S02]  /*3310*/  FSEL R11, R77, -INF , !P3 ;  /* 0xff8000004d0b7808 */ /* 0x000fe40005800000 */
[----:B------:R-:W-:-:S04]  /*3320*/  ISETP.GE.AND P3, PT, R70, 0x71, PT ;  /* 0x000000714600780c */ /* 0x000fc80003f66270 */
[----:B------:R-:W-:-:S04]  /*3330*/  ISETP.GT.AND P4, PT, R24, 0x70, !P3 ;  /* 0x000000701800780c */ /* 0x000fc80005f84270 */
[----:B------:R-:W-:-:S04]  /*3340*/  ISETP.LT.OR P4, PT, R13, 0x71, P4 ;  /* 0x000000710d00780c */ /* 0x000fc80002781670 */
        /* <DEDUP_REMOVED lines=10> */
[----:B------:R-:W-:Y:S02]  /*33f0*/  P2R R30, PR, RZ, 0x40 ;  /* 0x00000040ff1e7803 */ /* 0x000fe40000000000 */
[----:B------:R-:W-:-:S04]  /*3400*/  ISETP.GT.AND P6, PT, R24, RZ, !P6 ;  /* 0x000000ff1800720c */ /* 0x000fc800077c4270 */
[----:B------:R-:W-:-:S04]  /*3410*/  ISETP.LT.OR P6, PT, R13, 0x1, P6 ;  /* 0x000000010d00780c */ /* 0x000fc800037c1670 */
[----:B------:R-:W-:Y:S02]  /*3420*/  FSEL R77, R4, -INF , !P6 ;  /* 0xff800000044d7808 */ /* 0x000fe40007000000 */
[----:B------:R-:W-:-:S04]  /*3430*/  ISETP.GE.AND P6, PT, R70, 0x7a, PT ;  /* 0x0000007a4600780c */ /* 0x000fc80003fc6270 */
[----:B------:R-:W-:Y:S02]  /*3440*/  P2R R58, PR, RZ, 0x40 ;  /* 0x00000040ff3a7803 */ /* 0x000fe40000000000 */
[----:B------:R-:W-:Y:S02]  /*3450*/  ISETP.GT.AND P6, PT, R24, 0x79, !P6 ;  /* 0x000000791800780c */ /* 0x000fe400077c4270 */
[----:B------:R-:W-:Y:S02]  /*3460*/  VIADDMNMX R24, R28, R82, R71, PT ;  /* 0x000000521c187246 */ /* 0x000fe40003800147 */
[----:B------:R-:W-:-:S04]  /*3470*/  ISETP.LT.OR P6, PT, R13, 0x7a, P6 ;  /* 0x0000007a0d00780c */ /* 0x000fc800037c1670 */
[----:B------:R-:W-:Y:S02]  /*3480*/  FSEL R13, R62, -INF , !P6 ;  /* 0xff8000003e0d7808 */ /* 0x000fe40007000000 */
[----:B------:R-:W-:-:S13]  /*3490*/  PLOP3.LUT P6, PT, PT, PT, UP1, 0x40, 0x0 ;  /* 0x000000000000781c */ /* 0x000fda0003fce818 */
[----:B------:R-:W-:Y:S05]  /*34a0*/  @P6 BRA `(.L_x_1118) ;  /* 0x0000000000646947 */ /* 0x000fea0003800000 */
        /* <DEDUP_REMOVED lines=9> */
[----:B------:R-:W-:Y:S01]  /*3540*/  @P6 IMAD.HI.U32 R4, R61, UR10, RZ ;  /* 0x0000000a3d046c27 */ /* 0x000fe2000f8e00ff */
[----:B------:R-:W-:-:S13]  /*3550*/  PLOP3.LUT P6, PT, PT, PT, UP2, 0x80, 0x0 ;  /* 0x000000000000781c */ /* 0x000fda0003fcf028 */
[----:B------:R-:W-:-:S04]  /*3560*/  @P6 SHF.R.U32.HI R61, RZ, UR11, R4 ;  /* 0x0000000bff3d6c19 */ /* 0x000fc80008011604 */
[----:B------:R-:W-:Y:S01]  /*3570*/  LOP3.LUT R61, RZ, R61, RZ, 0x33, !PT ;  /* 0x0000003dff3d7212 */ /* 0x000fe200078e33ff */
[----:B------:R-:W-:Y:S06]  /*3580*/  BRA `(.L_x_1121) ;  /* 0x0000000000187947 */ /* 0x000fec0003800000 */
.L_x_1120:
[----:B------:R-:W-:-:S06]  /*3590*/  UISETP.NE.AND UP2, UPT, UR7, 0x1, UPT ;  /* 0x000000010700788c */ /* 0x000fcc000bf45270 */
[----:B------:R-:W-:-:S05]  /*35a0*/  PLOP3.LUT P6, PT, PT, PT, UP2, 0x80, 0x0 ;  /* 0x000000000000781c */ /* 0x000fca0003fcf028 */
[----:B------:R-:W-:-:S08]  /*35b0*/  @UP2 ULDC.64 UR10, c[0x0][0x9e8] ;  /* 0x00027a00000a2ab9 */ /* 0x000fd00000000a00 */
[----:B------:R-:W-:Y:S01]  /*35c0*/  @P6 IMAD.HI.U32 R4, R61, UR10, RZ ;  /* 0x0000000a3d046c27 */ /* 0x000fe2000f8e00ff */
[----:B------:R-:W-:-:S13]  /*35d0*/  PLOP3.LUT P6, PT, PT, PT, UP2, 0x80, 0x0 ;  /* 0x000000000000781c */ /* 0x000fda0003fcf028 */
[----:B------:R-:W-:-:S07]  /*35e0*/  @P6 SHF.R.U32.HI R61, RZ, UR11, R4 ;  /* 0x0000000bff3d6c19 */ /* 0x000fce0008011604 */
.L_x_1121:
[----:B------:R-:W-:Y:S05]  /*35f0*/  BSYNC B0 ;  /* 0x0000000000007941 */ /* 0x000fea0003800000 */
.L_x_1119:
[----:B------:R-:W-:-:S04]  /*3600*/  IMAD R61, R61, UR7, -R66 ;  /* 0x000000073d3d7c24 */ /* 0x000fc8000f8e0a42 */
[----:B------:R-:W-:-:S05]  /*3610*/  IMAD R61, R16, -0x2, R61 ;  /* 0xfffffffe103d7824 */ /* 0x000fca00078e023d */
[----:B------:R-:W-:Y:S02]  /*3620*/  VIMNMX R26, R26, R61, !PT ;  /* 0x0000003d1a1a7248 */ /* 0x000fe40007fe0100 */
[----:B------:R-:W-:-:S07]  /*3630*/  VIADDMNMX R24, R61, UR7, R24, PT ;  /* 0x000000073d187c46 */ /* 0x000fce000b800118 */
.L_x_1118:
[----:B------:R-:W-:Y:S01]  /*3640*/  ISETP.GT.AND P2, PT, R26, 0x1, !P2 ;  /* 0x000000011a00780c */ /* 0x000fe20005744270 */
[----:B------:R-:W-:Y:S01]  /*3650*/  ULDC UR10, c[0x0][0x988] ;  /* 0x00026200000a7ab9 */ /* 0x000fe20000000800 */
[----:B------:R-:W-:Y:S01]  /*3660*/  ISETP.NE.AND P6, PT, R90, RZ, PT ;  /* 0x000000ff5a00720c */ /* 0x000fe20003fc5270 */
[----:B------:R-:W-:Y:S01]  /*3670*/  @UP0 ULDC UR15, c[0x0][0x450] ;  /* 0x00011400000f0ab9 */ /* 0x000fe20000000800 */
[----:B------:R-:W-:Y:S01]  /*3680*/  ISETP.LT.OR P2, PT, R24, 0x2, P2 ;  /* 0x000000021800780c */ /* 0x000fe20001741670 */
[----:B------:R-:W-:Y:S01]  /*3690*/  UMOV UR14, UR36 ;  /* 0x00000024000e7c82 */ /* 0x000fe20008000000 */
[----:B------:R-:W-:Y:S02]  /*36a0*/  FMNMX.FTZ R4, R77, R119, !PT ;  /* 0x000000774d047209 */ /* 0x000fe40007810000 */
[----:B------:R-:W-:Y:S02]  /*36b0*/  FSEL R15, R15, -INF , !P2 ;  /* 0xff8000000f0f7808 */ /* 0x000fe40005000000 */
[----:B------:R-:W-:-:S02]  /*36c0*/  ISETP.NE.AND P2, PT, R86, RZ, PT ;  /* 0x000000ff5600720c */ /* 0x000fc40003f45270 */
[----:B------:R-:W-:Y:S02]  /*36d0*/  FMNMX.FTZ R4, R121, R4, !PT ;  /* 0x0000000479047209 */ /* 0x000fe40007810000 */
[----:B------:R-:W-:Y:S02]  /*36e0*/  ISETP.GT.AND P2, PT, R26, 0x8, !P2 ;  /* 0x000000081a00780c */ /* 0x000fe40005744270 */
[----:B------:R-:W-:Y:S02]  /*36f0*/  FMNMX.FTZ R4, R123, R4, !PT ;  /* 0x000000047b047209 */ /* 0x000fe40007810000 */
[----:B------:R-:W-:Y:S02]  /*3700*/  ISETP.LT.OR P2, PT, R24, 0x9, P2 ;  /* 0x000000091800780c */ /* 0x000fe40001741670 */
[----:B------:R-:W-:Y:S02]  /*3710*/  FMNMX.FTZ R4, R125, R4, !PT ;  /* 0x000000047d047209 */ /* 0x000fe40007810000 */
[----:B------:R-:W-:-:S02]  /*3720*/  FSEL R21, R21, -INF , !P2 ;  /* 0xff80000015157808 */ /* 0x000fc40005000000 */
[----:B------:R-:W-:Y:S02]  /*3730*/  ISETP.NE.AND P2, PT, R92, RZ, PT ;  /* 0x000000ff5c00720c */ /* 0x000fe40003f45270 */
[----:B------:R-:W-:Y:S02]  /*3740*/  FMNMX.FTZ R4, R127, R4, !PT ;  /* 0x000000047f047209 */ /* 0x000fe40007810000 */
[----:B------:R-:W-:Y:S02]  /*3750*/  ISETP.GT.AND P2, PT, R26, 0x9, !P2 ;  /* 0x000000091a00780c */ /* 0x000fe40005744270 */
[----:B------:R-:W-:Y:S02]  /*3760*/  FMNMX.FTZ R4, R129, R4, !PT ;  /* 0x0000000481047209 */ /* 0x000fe40007810000 */
[----:B------:R-:W-:Y:S02]  /*3770*/  ISETP.LT.OR P2, PT, R24, 0xa, P2 ;  /* 0x0000000a1800780c */ /* 0x000fe40001741670 */
[----:B------:R-:W-:-:S02]  /*3780*/  FMNMX.FTZ R4, R79, R4, !PT ;  /* 0x000000044f047209 */ /* 0x000fc40007810000 */
[----:B------:R-:W-:Y:S02]  /*3790*/  FSEL R25, R25, -INF , !P2 ;  /* 0xff80000019197808 */ /* 0x000fe40005000000 */
[----:B------:R-:W-:Y:S02]  /*37a0*/  ISETP.GT.AND P2, PT, R26, 0x10, !P6 ;  /* 0x000000101a00780c */ /* 0x000fe40007744270 */
[----:B------:R-:W-:Y:S02]  /*37b0*/  FMNMX.FTZ R4, R117, R4, !PT ;  /* 0x0000000475047209 */ /* 0x000fe40007810000 */
[----:B------:R-:W-:Y:S02]  /*37c0*/  ISETP.LT.OR P2, PT, R24, 0x11, P2 ;  /* 0x000000111800780c */ /* 0x000fe40001741670 */
[----:B------:R-:W-:Y:S02]  /*37d0*/  ISETP.NE.AND P6, PT, R52, RZ, PT ;  /* 0x000000ff3400720c */ /* 0x000fe40003fc5270 */
        /* <DEDUP_REMOVED lines=8> */
[----:B------:R-:W-:Y:S02]  /*3860*/  ISETP.NE.AND P2, PT, R94, RZ, PT ;  /* 0x000000ff5e00720c */ /* 0x000fe40003f45270 */
[----:B------:R-:W-:Y:S02]  /*3870*/  FMNMX.FTZ R4, R113, R4, !PT ;  /* 0x0000000471047209 */ /* 0x000fe40007810000 */
[----:B------:R-:W-:Y:S02]  /*3880*/  ISETP.GT.AND P2, PT, R26, 0x18, !P2 ;  /* 0x000000181a00780c */ /* 0x000fe40005744270 */
[----:B------:R-:W-:Y:S02]  /*3890*/  FMNMX.FTZ R4, R85, R4, !PT ;  /* 0x0000000455047209 */ /* 0x000fe40007810000 */
[----:B------:R-:W-:-:S02]  /*38a0*/  ISETP.LT.OR P2, PT, R24, 0x19, P2 ;  /* 0x000000191800780c */ /* 0x000fc40001741670 */
[----:B------:R-:W-:Y:S02]  /*38b0*/  FMNMX.FTZ R4, R111, R4, !PT ;  /* 0x000000046f047209 */ /* 0x000fe40007810000 */
[----:B------:R-:W-:Y:S02]  /*38c0*/  FSEL R31, R31, -INF , !P2 ;  /* 0xff8000001f1f7808 */ /* 0x000fe40005000000 */
[----:B------:R-:W-:Y:S02]  /*38d0*/  ISETP.NE.AND P2, PT, R36, RZ, PT ;  /* 0x000000ff2400720c */ /* 0x000fe40003f45270 */
[----:B------:R-:W-:Y:S02]  /*38e0*/  FMNMX.FTZ R4, R87, R4, !PT ;  /* 0x0000000457047209 */ /* 0x000fe40007810000 */
[----:B------:R-:W-:Y:S02]  /*38f0*/  ISETP.GT.AND P2, PT, R26, 0x19, !P2 ;  /* 0x000000191a00780c */ /* 0x000fe40005744270 */
[----:B------:R-:W-:-:S02]  /*3900*/  FMNMX.FTZ R4, R109, R4, !PT ;  /* 0x000000046d047209 */ /* 0x000fc40007810000 */
[----:B------:R-:W-:Y:S02]  /*3910*/  ISETP.LT.OR P2, PT, R24, 0x1a, P2 ;  /* 0x0000001a1800780c */ /* 0x000fe40001741670 */
[----:B------:R-:W-:Y:S02]  /*3920*/  FMNMX.FTZ R4, R107, R4, !PT ;  /* 0x000000046b047209 */ /* 0x000fe40007810000 */
[----:B------:R-:W-:Y:S02]  /*3930*/  FSEL R33, R33, -INF , !P2 ;  /* 0xff80000021217808 */ /* 0x000fe40005000000 */
[----:B------:R-:W-:Y:S02]  /*3940*/  ISETP.NE.AND P2, PT, R34, RZ, PT ;  /* 0x000000ff2200720c */ /* 0x000fe40003f45270 */
[----:B------:R-:W-:Y:S02]  /*3950*/  FMNMX.FTZ R4, R105, R4, !PT ;  /* 0x0000000469047209 */ /* 0x000fe40007810000 */
[----:B------:R-:W-:-:S02]  /*3960*/  ISETP.GT.AND P2, PT, R26, 0x20, !P2 ;  /* 0x000000201a00780c */ /* 0x000fc40005744270 */
[----:B------:R-:W-:Y:S02]  /*3970*/  FMNMX.FTZ R4, R103, R4, !PT ;  /* 0x0000000467047209 */ /* 0x000fe40007810000 */
[----:B------:R-:W-:Y:S02]  /*3980*/  ISETP.LT.OR P2, PT, R24, 0x21, P2 ;  /* 0x000000211800780c */ /* 0x000fe40001741670 */
[----:B------:R-:W-:Y:S02]  /*3990*/  FMNMX.FTZ R4, R101, R4, !PT ;  /* 0x0000000465047209 */ /* 0x000fe40007810000 */
[----:B------:R-:W-:Y:S02]  /*39a0*/  FSEL R35, R35, -INF , !P2 ;  /* 0xff80000023237808 */ /* 0x000fe40005000000 */
[----:B------:R-:W-:Y:S02]  /*39b0*/  ISETP.NE.AND P2, PT, R40, RZ, PT ;  /* 0x000000ff2800720c */ /* 0x000fe40003f45270 */
[----:B------:R-:W-:-:S02]  /*39c0*/  FMNMX.FTZ R4, R99, R4, !PT ;  /* 0x0000000463047209 */ /* 0x000fc40007810000 */
[----:B------:R-:W-:Y:S02]  /*39d0*/  ISETP.GT.AND P2, PT, R26, 0x21, !P2 ;  /* 0x000000211a00780c */ /* 0x000fe40005744270 */
[----:B------:R-:W-:Y:S02]  /*39e0*/  FMNMX.FTZ R4, R97, R4, !PT ;  /* 0x0000000461047209 */ /* 0x000fe40007810000 */
[----:B------:R-:W-:Y:S02]  /*39f0*/  ISETP.LT.OR P2, PT, R24, 0x22, P2 ;  /* 0x000000221800780c */ /* 0x000fe40001741670 */
        /* <DEDUP_REMOVED lines=21> */
[----:B------:R-:W-:Y:S02]  /*3b50*/  ISETP.GT.AND P3, PT, R26, 0x70, !P3 ;  /* 0x000000701a00780c */ /* 0x000fe40005f64270 */
[----:B------:R-:W-:Y:S02]  /*3b60*/  FSEL R43, R43, -INF , !P2 ;  /* 0xff8000002b2b7808 */ /* 0x000fe40005000000 */
[----:B------:R-:W-:Y:S02]  /*3b70*/  ISETP.NE.AND P2, PT, R48, RZ, PT ;  /* 0x000000ff3000720c */ /* 0x000fe40003f45270 */
[C---:B------:R-:W-:Y:S02]  /*3b80*/  ISETP.GT.AND P4, PT, R26.reuse, 0x71, !P4 ;  /* 0x000000711a00780c */ /* 0x040fe40006784270 */
[----:B------:R-:W-:Y:S02]  /*3b90*/  ISETP.GT.AND P2, PT, R26, 0x31, !P2 ;  /* 0x000000311a00780c */ /* 0x000fe40005744270 */
[----:B------:R-:W-:-:S02]  /*3ba0*/  ISETP.LT.OR P3, PT, R24, 0x71, P3 ;  /* 0x000000711800780c */ /* 0x000fc40001f61670 */
[----:B------:R-:W-:Y:S02]  /*3bb0*/  ISETP.LT.OR P2, PT, R24, 0x32, P2 ;  /* 0x000000321800780c */ /* 0x000fe40001741670 */
[----:B------:R-:W-:Y:S02]  /*3bc0*/  ISETP.GT.AND P5, PT, R26, 0x78, !P5 ;  /* 0x000000781a00780c */ /* 0x000fe40006fa4270 */
[----:B------:R-:W-:Y:S02]  /*3bd0*/  FSEL R45, R45, -INF , !P2 ;  /* 0xff8000002d2d7808 */ /* 0x000fe40005000000 */
[----:B------:R-:W-:Y:S02]  /*3be0*/  ISETP.NE.AND P2, PT, R46, RZ, PT ;  /* 0x000000ff2e00720c */ /* 0x000fe40003f45270 */
[----:B------:R-:W-:Y:S02]  /*3bf0*/  ISETP.LT.OR P4, PT, R24, 0x72, P4 ;  /* 0x000000721800780c */ /* 0x000fe40002781670 */
[----:B------:R-:W-:-:S02]  /*3c00*/  ISETP.GT.AND P2, PT, R26, 0x38, !P2 ;  /* 0x000000381a00780c */ /* 0x000fc40005744270 */
[C---:B------:R-:W-:Y:S02]  /*3c10*/  ISETP.LT.OR P5, PT, R24.reuse, 0x79, P5 ;  /* 0x000000791800780c */ /* 0x040fe40002fa1670 */
[----:B------:R-:W-:-:S04]  /*3c20*/  ISETP.LT.OR P2, PT, R24, 0x39, P2 ;  /* 0x000000391800780c */ /* 0x000fc80001741670 */
[----:B------:R-:W-:Y:S02]  /*3c30*/  FSEL R47, R47, -INF , !P2 ;  /* 0xff8000002f2f7808 */ /* 0x000fe40005000000 */
[----:B------:R-:W-:Y:S02]  /*3c40*/  ISETP.GT.AND P2, PT, R26, 0x39, !P6 ;  /* 0x000000391a00780c */ /* 0x000fe40007744270 */
[----:B------:R-:W-:Y:S02]  /*3c50*/  ISETP.NE.AND P6, PT, R73, RZ, PT ;  /* 0x000000ff4900720c */ /* 0x000fe40003fc5270 */
[----:B------:R-:W-:Y:S01]  /*3c60*/  ISETP.LT.OR P2, PT, R24, 0x3a, P2 ;  /* 0x0000003a1800780c */ /* 0x000fe20001741670 */
[----:B------:R-:W0:Y:S03]  /*3c70*/  SHFL.BFLY PT, R73, R28, 0x2, 0x1f ;  /* 0x0c401f001c497f89 */ /* 0x000e2600000e0000 */
[----:B------:R-:W-:-:S02]  /*3c80*/  FSEL R49, R49, -INF , !P2 ;  /* 0xff80000031317808 */ /* 0x000fc40005000000 */
[----:B------:R-:W-:-:S04]  /*3c90*/  ISETP.NE.AND P2, PT, R50, RZ, PT ;  /* 0x000000ff3200720c */ /* 0x000fc80003f45270 */
[----:B------:R-:W-:-:S04]  /*3ca0*/  ISETP.GT.AND P2, PT, R26, 0x40, !P2 ;  /* 0x000000401a00780c */ /* 0x000fc80005744270 */
[----:B------:R-:W-:-:S04]  /*3cb0*/  ISETP.LT.OR P2, PT, R24, 0x41, P2 ;  /* 0x000000411800780c */ /* 0x000fc80001741670 */
[----:B------:R-:W-:Y:S02]  /*3cc0*/  FSEL R51, R51, -INF , !P2 ;  /* 0xff80000033337808 */ /* 0x000fe40005000000 */
[----:B------:R-:W-:-:S04]  /*3cd0*/  ISETP.NE.AND P2, PT, R56, RZ, PT ;  /* 0x000000ff3800720c */ /* 0x000fc80003f45270 */
[----:B------:R-:W-:Y:S02]  /*3ce0*/  ISETP.GT.AND P2, PT, R26, 0x41, !P2 ;  /* 0x000000411a00780c */ /* 0x000fe40005744270 */
[----:B0-----:R-:W-:Y:S02]  /*3cf0*/  FMNMX.FTZ R73, R28, R73, !PT ;  /* 0x000000491c497209 */ /* 0x001fe40007810000 */
[----:B------:R-:W-:-:S03]  /*3d00*/  ISETP.LT.OR P2, PT, R24, 0x42, P2 ;  /* 0x000000421800780c */ /* 0x000fc60001741670 */
[----:B------:R-:W0:Y:S01]  /*3d10*/  SHFL.BFLY PT, R4, R73, 0x1, 0x1f ;  /* 0x0c201f0049047f89 */ /* 0x000e2200000e0000 */
[----:B------:R-:W-:Y:S02]  /*3d20*/  FSEL R53, R53, -INF , !P2 ;  /* 0xff80000035357808 */ /* 0x000fe40005000000 */
[----:B------:R-:W-:-:S04]  /*3d30*/  ISETP.NE.AND P2, PT, R96, RZ, PT ;  /* 0x000000ff6000720c */ /* 0x000fc80003f45270 */
[----:B------:R-:W-:-:S04]  /*3d40*/  ISETP.GT.AND P2, PT, R26, 0x48, !P2 ;  /* 0x000000481a00780c */ /* 0x000fc80005744270 */
[----:B------:R-:W-:-:S04]  /*3d50*/  ISETP.LT.OR P2, PT, R24, 0x49, P2 ;  /* 0x000000491800780c */ /* 0x000fc80001741670 */
[----:B------:R-:W-:Y:S02]  /*3d60*/  FSEL R55, R55, -INF , !P2 ;  /* 0xff80000037377808 */ /* 0x000fe40005000000 */
[----:B------:R-:W-:-:S04]  /*3d70*/  ISETP.NE.AND P2, PT, R60, RZ, PT ;  /* 0x000000ff3c00720c */ /* 0x000fc80003f45270 */
[----:B------:R-:W-:Y:S02]  /*3d80*/  ISETP.GT.AND P2, PT, R26, 0x49, !P2 ;  /* 0x000000491a00780c */ /* 0x000fe40005744270 */
[----:B0-----:R-:W-:Y:S02]  /*3d90*/  FMNMX.FTZ R4, R73, R4, !PT ;  /* 0x0000000449047209 */ /* 0x001fe40007810000 */
[----:B------:R-:W-:-:S04]  /*3da0*/  ISETP.LT.OR P2, PT, R24, 0x4a, P2 ;  /* 0x0000004a1800780c */ /* 0x000fc80001741670 */
[----:B------:R-:W-:Y:S02]  /*3db0*/  FSEL R57, R57, -INF , !P2 ;  /* 0xff80000039397808 */ /* 0x000fe40005000000 */
[----:B------:R-:W-:-:S04]  /*3dc0*/  ISETP.NE.AND P2, PT, R98, RZ, PT ;  /* 0x000000ff6200720c */ /* 0x000fc80003f45270 */
[----:B------:R-:W-:-:S04]  /*3dd0*/  ISETP.GT.AND P2, PT, R26, 0x50, !P2 ;  /* 0x000000501a00780c */ /* 0x000fc80005744270 */
[----:B------:R-:W-:-:S04]  /*3de0*/  ISETP.LT.OR P2, PT, R24, 0x51, P2 ;  /* 0x000000511800780c */ /* 0x000fc80001741670 */
[----:B------:R-:W-:Y:S02]  /*3df0*/  FSEL R59, R59, -INF , !P2 ;  /* 0xff8000003b3b7808 */ /* 0x000fe40005000000 */
[----:B------:R-:W-:-:S04]  /*3e00*/  ISETP.NE.AND P2, PT, R64, RZ, PT ;  /* 0x000000ff4000720c */ /* 0x000fc80003f45270 */
[----:B------:R-:W-:-:S04]  /*3e10*/  ISETP.GT.AND P2, PT, R26, 0x51, !P2 ;  /* 0x000000511a00780c */ /* 0x000fc80005744270 */
[----:B------:R-:W-:-:S04]  /*3e20*/  ISETP.LT.OR P2, PT, R24, 0x52, P2 ;  /* 0x000000521800780c */ /* 0x000fc80001741670 */
[----:B------:R-:W-:Y:S01]  /*3e30*/  FSEL R71, R6, -INF , !P2 ;  /* 0xff80000006477808 */ /* 0x000fe20005000000 */
[----:B------:R-:W-:Y:S01]  /*3e40*/  IMAD.U32 R6, RZ, RZ, UR10 ;  /* 0x0000000aff067e24 */ /* 0x000fe2000f8e00ff */
[----:B------:R-:W-:Y:S01]  /*3e50*/  ISETP.NE.AND P2, PT, R65, RZ, PT ;  /* 0x000000ff4100720c */ /* 0x000fe20003f45270 */
[----:B------:R-:W-:Y:S02]  /*3e60*/  @UP0 ULDC UR10, c[0x0][0x44c] ;  /* 0x00011300000a0ab9 */ /* 0x000fe40000000800 */
[----:B------:R-:W-:Y:S01]  /*3e70*/  UIMAD.WIDE.U32 UR10, UR36, UR10, URZ ;  /* 0x0000000a240a72a5 */ /* 0x000fe2000f8e003f */
[----:B------:R-:W-:-:S03]  /*3e80*/  ISETP.GT.AND P2, PT, R26, 0x58, !P2 ;  /* 0x000000581a00780c */ /* 0x000fc60005744270 */
[----:B------:R-:W-:Y:S01]  /*3e90*/  @UP0 USHF.R.U32.HI UR14, URZ, UR15, UR11 ;  /* 0x0000000f3f0e0299 */ /* 0x000fe2000801160b */
[----:B------:R-:W-:-:S03]  /*3ea0*/  ISETP.LT.OR P2, PT, R24, 0x59, P2 ;  /* 0x000000591800780c */ /* 0x000fc60001741670 */
[----:B------:R-:W-:Y:S01]  /*3eb0*/  UIADD3 UR52, UR52, UR14, URZ ;  /* 0x0000000e34347290 */ /* 0x000fe2000fffe03f */
[----:B------:R-:W-:Y:S02]  /*3ec0*/  FSEL R67, R67, -INF , !P2 ;  /* 0xff80000043437808 */ /* 0x000fe40005000000 */
[----:B------:R-:W-:Y:S01]  /*3ed0*/  ISETP.NE.AND P2, PT, R68, RZ, PT ;  /* 0x000000ff4400720c */ /* 0x000fe20003f45270 */
[----:B------:R-:W-:-:S03]  /*3ee0*/  UIADD3 UR6, UR52, UR6, URZ ;  /* 0x0000000634067290 */ /* 0x000fc6000fffe03f */
[----:B------:R-:W-:-:S04]  /*3ef0*/  ISETP.GT.AND P2, PT, R26, 0x59, !P2 ;  /* 0x000000591a00780c */ /* 0x000fc80005744270 */
        /* <DEDUP_REMOVED lines=9> */
[----:B------:R-:W-:Y:S02]  /*3f90*/  FSEL R63, R63, -INF , !P2 ;  /* 0xff8000003f3f7808 */ /* 0x000fe40005000000 */
[----:B------:R-:W-:Y:S02]  /*3fa0*/  ISETP.GT.AND P2, PT, R26, 0x68, !P6 ;  /* 0x000000681a00780c */ /* 0x000fe40007744270 */
[----:B------:R-:W-:Y:S01]  /*3fb0*/  ISETP.NE.AND P6, PT, R30, RZ, PT ;  /* 0x000000ff1e00720c */ /* 0x000fe20003fc5270 */
[----:B------:R-:W-:Y:S01]  /*3fc0*/  FMUL.FTZ R30, R4, R6 ;  /* 0x00000006041e7220 */ /* 0x000fe20000410000 */
[----:B------:R-:W-:-:S04]  /*3fd0*/  ISETP.LT.OR P2, PT, R24, 0x69, P2 ;  /* 0x000000691800780c */ /* 0x000fc80001741670 */
[----:B------:R-:W-:Y:S02]  /*3fe0*/  FSEL R65, R78, -INF , !P2 ;  /* 0xff8000004e417808 */ /* 0x000fe40005000000 */
[----:B------:R-:W-:-:S04]  /*3ff0*/  FSETP.NEU.FTZ.AND P2, PT, R4, -INF , PT ;  /* 0xff8000000400780b */ /* 0x000fc80003f5d000 */
[----:B------:R-:W-:Y:S02]  /*4000*/  FSEL R30, R30, RZ, P2 ;  /* 0x000000ff1e1e7208 */ /* 0x000fe40001000000 */
[----:B------:R-:W-:Y:S02]  /*4010*/  ISETP.GT.AND P2, PT, R26, RZ, !P6 ;  /* 0x000000ff1a00720c */ /* 0x000fe40007744270 */
[----:B------:R-:W-:Y:S01]  /*4020*/  ISETP.NE.AND P6, PT, R58, RZ, PT ;  /* 0x000000ff3a00720c */ /* 0x000fe20003fc5270 */
[-CC-:B------:R-:W-:Y:S01]  /*4030*/  FFMA.FTZ R170, R111, R6.reuse, -R30.reuse ;  /* 0x000000066faa7223 */ /* 0x180fe2000001081e */
[----:B------:R-:W-:Y:S01]  /*4040*/  ISETP.LT.OR P2, PT, R24, 0x1, P2 ;  /* 0x000000011800780c */ /* 0x000fe20001741670 */
[-CC-:B------:R-:W-:Y:S01]  /*4050*/  FFMA.FTZ R164, R109, R6.reuse, -R30.reuse ;  /* 0x000000066da47223 */ /* 0x180fe2000001081e */
[----:B------:R-:W-:Y:S01]  /*4060*/  FSEL R109, R12, -INF , !P3 ;  /* 0xff8000000c6d7808 */ /* 0x000fe20005800000 */
[-CC-:B------:R-:W-:Y:S01]  /*4070*/  FFMA.FTZ R168, R113, R6.reuse, -R30.reuse ;  /* 0x0000000671a87223 */ /* 0x180fe2000001081e */
[----:B------:R-:W-:Y:S01]  /*4080*/  FSEL R0, R0, -INF , !P2 ;  /* 0xff80000000007808 */ /* 0x000fe20005000000 */
[-CC-:B------:R-:W-:Y:S01]  /*4090*/  FFMA.FTZ R174, R115, R6.reuse, -R30.reuse ;  /* 0x0000000673ae7223 */ /* 0x180fe2000001081e */
[----:B------:R-:W-:Y:S01]  /*40a0*/  ISETP.NE.AND P2, PT, R76, RZ, PT ;  /* 0x000000ff4c00720c */ /* 0x000fe20003f45270 */
[-CC-:B------:R-:W-:Y:S01]  /*40b0*/  FFMA.FTZ R172, R117, R6.reuse, -R30.reuse ;  /* 0x0000000675ac7223 */ /* 0x180fe2000001081e */
[----:B------:R-:W-:Y:S01]  /*40c0*/  FMNMX.FTZ R28, R0, R15, !PT ;  /* 0x0000000f001c7209 */ /* 0x000fe20007810000 */
[-CC-:B------:R-:W-:Y:S01]  /*40d0*/  FFMA.FTZ R180, R77, R6.reuse, -R30.reuse ;  /* 0x000000064db47223 */ /* 0x180fe2000001081e */
[----:B------:R-:W-:Y:S01]  /*40e0*/  ISETP.GT.AND P2, PT, R26, 0x69, !P2 ;  /* 0x000000691a00780c */ /* 0x000fe20005744270 */
[--C-:B------:R-:W-:Y:S01]  /*40f0*/  FFMA.FTZ R73, R119, R6, -R30.reuse ;  /* 0x0000000677497223 */ /* 0x100fe2000001081e */
[----:B------:R-:W-:Y:S01]  /*4100*/  FMNMX.FTZ R28, R21, R28, !PT ;  /* 0x0000001c151c7209 */ /* 0x000fe20007810000 */
[--C-:B------:R-:W-:Y:S01]  /*4110*/  FFMA.FTZ R182, R121, R6, -R30.reuse ;  /* 0x0000000679b67223 */ /* 0x100fe2000001081e */
[----:B------:R-:W-:Y:S01]  /*4120*/  ISETP.LT.OR P2, PT, R24, 0x6a, P2 ;  /* 0x0000006a1800780c */ /* 0x000fe20001741670 */
[----:B------:R-:W-:Y:S01]  /*4130*/  MUFU.EX2 R180, R180 ;  /* 0x000000b400b47308 */ /* 0x000fe20000000800 */
[----:B------:R-:W-:Y:S01]  /*4140*/  FMNMX.FTZ R28, R25, R28, !PT ;  /* 0x0000001c191c7209 */ /* 0x000fe20007810000 */
[-CC-:B------:R-:W-:Y:S01]  /*4150*/  FFMA.FTZ R75, R123, R6.reuse, -R30.reuse ;  /* 0x000000067b4b7223 */ /* 0x180fe2000001081e */
[----:B------:R-:W-:Y:S01]  /*4160*/  FSEL R111, R2, -INF , !P2 ;  /* 0xff800000026f7808 */ /* 0x000fe20005000000 */
[--C-:B------:R-:W-:Y:S01]  /*4170*/  FFMA.FTZ R2, R107, R6, -R30.reuse ;  /* 0x000000066b027223 */ /* 0x100fe2000001081e */
[----:B------:R-:W-:Y:S01]  /*4180*/  FMNMX.FTZ R28, R27, R28, !PT ;  /* 0x0000001c1b1c7209 */ /* 0x000fe20007810000 */
[--C-:B------:R-:W-:Y:S01]  /*4190*/  FFMA.FTZ R176, R125, R6, -R30.reuse ;  /* 0x000000067db07223 */ /* 0x100fe2000001081e */
[----:B------:R-:W-:Y:S01]  /*41a0*/  ISETP.GT.AND P6, PT, R26, 0x79, !P6 ;  /* 0x000000791a00780c */ /* 0x000fe200077c4270 */
[----:B------:R-:W-:Y:S01]  /*41b0*/  MUFU.EX2 R117, R2 ;  /* 0x0000000200757308 */ /* 0x000fe20000000800 */
[----:B------:R-:W-:Y:S01]  /*41c0*/  FMNMX.FTZ R28, R29, R28, !PT ;  /* 0x0000001c1d1c7209 */ /* 0x000fe20007810000 */
[-CC-:B------:R-:W-:Y:S01]  /*41d0*/  FFMA.FTZ R77, R127, R6.reuse, -R30.reuse ;  /* 0x000000067f4d7223 */ /* 0x180fe2000001081e */
[----:B------:R-:W-:Y:S01]  /*41e0*/  FSEL R113, R10, -INF , !P4 ;  /* 0xff8000000a717808 */ /* 0x000fe20006000000 */
[--C-:B------:R-:W-:Y:S01]  /*41f0*/  FFMA.FTZ R10, R103, R6, -R30.reuse ;  /* 0x00000006670a7223 */ /* 0x100fe2000001081e */
[----:B------:R-:W-:Y:S01]  /*4200*/  FMNMX.FTZ R28, R31, R28, !PT ;  /* 0x0000001c1f1c7209 */ /* 0x000fe20007810000 */
[--C-:B------:R-:W-:Y:S01]  /*4210*/  FFMA.FTZ R11, R11, R6, -R30.reuse ;  /* 0x000000060b0b7223 */ /* 0x100fe2000001081e */
[----:B------:R-:W-:Y:S01]  /*4220*/  ISETP.LT.OR P6, PT, R24, 0x7a, P6 ;  /* 0x0000007a1800780c */ /* 0x000fe200037c1670 */
[----:B------:R-:W0:Y:S01]  /*4230*/  MUFU.EX2 R73, R73 ;  /* 0x0000004900497308 */ /* 0x000e220000000800 */
[----:B------:R-:W-:Y:S01]  /*4240*/  FMNMX.FTZ R28, R33, R28, !PT ;  /* 0x0000001c211c7209 */ /* 0x000fe20007810000 */
[-CC-:B------:R-:W-:Y:S01]  /*4250*/  FFMA.FTZ R178, R129, R6.reuse, -R30.reuse ;  /* 0x0000000681b27223 */ /* 0x180fe2000001081e */
[----:B------:R-:W-:Y:S01]  /*4260*/  FSEL R107, R14, -INF , !P5 ;  /* 0xff8000000e6b7808 */ /* 0x000fe20006800000 */
[--C-:B------:R-:W-:Y:S01]  /*4270*/  FFMA.FTZ R12, R5, R6, -R30.reuse ;  /* 0x00000006050c7223 */ /* 0x100fe2000001081e */
[----:B------:R-:W-:Y:S01]  /*4280*/  FMNMX.FTZ R28, R35, R28, !PT ;  /* 0x0000001c231c7209 */ /* 0x000fe20007810000 */
[--C-:B------:R-:W-:Y:S01]  /*4290*/  FFMA.FTZ R79, R79, R6, -R30.reuse ;  /* 0x000000064f4f7223 */ /* 0x100fe2000001081e */
[----:B------:R-:W-:Y:S01]  /*42a0*/  FSEL R115, R20, -INF , !P6 ;  /* 0xff80000014737808 */ /* 0x000fe20007000000 */
        /* <DEDUP_REMOVED lines=23> */
[----:B------:R-:W-:Y:S01]  /*4420*/  FFMA.FTZ R3, R3, R6, -R30 ;  /* 0x0000000603037223 */ /* 0x000fe2000001081e */
[----:B------:R-:W4:Y:S01]  /*4430*/  MUFU.EX2 R77, R77 ;  /* 0x0000004d004d7308 */ /* 0x000f220000000800 */
[----:B------:R-:W-:-:S04]  /*4440*/  FMNMX.FTZ R28, R49, R28, !PT ;  /* 0x0000001c311c7209 */ /* 0x000fc80007810000 */
[----:B------:R-:W-:-:S03]  /*4450*/  FMNMX.FTZ R28, R51, R28, !PT ;  /* 0x0000001c331c7209 */ /* 0x000fc60007810000 */
[----:B------:R0:W-:Y:S01]  /*4460*/  MUFU.EX2 R158, R11 ;  /* 0x0000000b009e7308 */ /* 0x0001e20000000800 */
[----:B------:R-:W-:-:S04]  /*4470*/  FMNMX.FTZ R28, R53, R28, !PT ;  /* 0x0000001c351c7209 */ /* 0x000fc80007810000 */
[----:B------:R-:W-:-:S03]  /*4480*/  FMNMX.FTZ R28, R55, R28, !PT ;  /* 0x0000001c371c7209 */ /* 0x000fc60007810000 */
[----:B------:R-:W5:Y:S01]  /*4490*/  MUFU.EX2 R178, R178 ;  /* 0x000000b200b27308 */ /* 0x000f620000000800 */
[----:B------:R-:W-:Y:S01]  /*44a0*/  FMNMX.FTZ R28, R57, R28, !PT ;  /* 0x0000001c391c7209 */ /* 0x000fe20007810000 */
[----:B0-----:R-:W-:Y:S01]  /*44b0*/  FADD.FTZ R11, R180, R73 ;  /* 0x00000049b40b7221 */ /* 0x001fe20000010000 */
[----:B------:R-:W-:Y:S02]  /*44c0*/  F2FP.F16.F32.PACK_AB R180, R73, R180 ;  /* 0x000000b449b4723e */ /* 0x000fe400000000ff */
[----:B------:R-:W-:Y:S01]  /*44d0*/  FMNMX.FTZ R28, R59, R28, !PT ;  /* 0x0000001c3b1c7209 */ /* 0x000fe20007810000 */
[----:B-1----:R-:W-:Y:S01]  /*44e0*/  FADD.FTZ R32, R182, R11 ;  /* 0x0000000bb6207221 */ /* 0x002fe20000010000 */
[----:B--2---:R-:W-:Y:S01]  /*44f0*/  F2FP.F16.F32.PACK_AB R182, R75, R182 ;  /* 0x000000b64bb6723e */ /* 0x004fe200000000ff */
[----:B------:R-:W0:Y:S01]  /*4500*/  MUFU.EX2 R79, R79 ;  /* 0x0000004f004f7308 */ /* 0x000e220000000800 */
[----:B------:R-:W-:Y:S01]  /*4510*/  FMNMX.FTZ R28, R71, R28, !PT ;  /* 0x0000001c471c7209 */ /* 0x000fe20007810000 */
[----:B------:R-:W-:-:S03]  /*4520*/  FADD.FTZ R11, R75, R32 ;  /* 0x000000204b0b7221 */ /* 0x000fc60000010000 */
[----:B------:R-:W-:Y:S01]  /*4530*/  FMNMX.FTZ R28, R67, R28, !PT ;  /* 0x0000001c431c7209 */ /* 0x000fe20007810000 */
[----:B---3--:R-:W-:Y:S01]  /*4540*/  FADD.FTZ R34, R176, R11 ;  /* 0x0000000bb0227221 */ /* 0x008fe20000010000 */
[----:B----4-:R-:W-:Y:S01]  /*4550*/  F2FP.F16.F32.PACK_AB R176, R77, R176 ;  /* 0x000000b04db0723e */ /* 0x010fe200000000ff */
[----:B------:R-:W1:Y:S01]  /*4560*/  MUFU.EX2 R172, R172 ;  /* 0x000000ac00ac7308 */ /* 0x000e620000000800 */
[----:B------:R-:W-:Y:S01]  /*4570*/  FMNMX.FTZ R28, R61, R28, !PT ;  /* 0x0000001c3d1c7209 */ /* 0x000fe20007810000 */
[----:B------:R-:W-:-:S03]  /*4580*/  FADD.FTZ R11, R77, R34 ;  /* 0x000000224d0b7221 */ /* 0x000fc60000010000 */
[----:B------:R-:W-:Y:S01]  /*4590*/  FMNMX.FTZ R28, R69, R28, !PT ;  /* 0x0000001c451c7209 */ /* 0x000fe20007810000 */
[----:B-----5:R-:W-:Y:S02]  /*45a0*/  FADD.FTZ R34, R178, R11 ;  /* 0x0000000bb2227221 */ /* 0x020fe40000010000 */
[----:B------:R-:W2:Y:S01]  /*45b0*/  MUFU.EX2 R81, R81 ;  /* 0x0000005100517308 */ /* 0x000ea20000000800 */
[----:B------:R-:W-:Y:S01]  /*45c0*/  FMNMX.FTZ R28, R63, R28, !PT ;  /* 0x0000001c3f1c7209 */ /* 0x000fe20007810000 */
[C---:B0-----:R-:W-:Y:S01]  /*45d0*/  FADD.FTZ R11, R79.reuse, R34 ;  /* 0x000000224f0b7221 */ /* 0x041fe20000010000 */
[----:B------:R-:W-:Y:S02]  /*45e0*/  F2FP.F16.F32.PACK_AB R178, R79, R178 ;  /* 0x000000b24fb2723e */ /* 0x000fe400000000ff */
[----:B------:R-:W-:-:S03]  /*45f0*/  FMNMX.FTZ R28, R65, R28, !PT ;  /* 0x0000001c411c7209 */ /* 0x000fc60007810000 */
[----:B------:R-:W0:Y:S01]  /*4600*/  MUFU.EX2 R174, R174 ;  /* 0x000000ae00ae7308 */ /* 0x000e220000000800 */
[----:B------:R-:W-:Y:S01]  /*4610*/  FMNMX.FTZ R28, R111, R28, !PT ;  /* 0x0000001c6f1c7209 */ /* 0x000fe20007810000 */
[----:B-1----:R-:W-:-:S03]  /*4620*/  FADD.FTZ R36, R172, R11 ;  /* 0x0000000bac247221 */ /* 0x002fc60000010000 */
[----:B------:R-:W-:-:S03]  /*4630*/  FMNMX.FTZ R28, R109, R28, !PT ;  /* 0x0000001c6d1c7209 */ /* 0x000fc60007810000 */
[----:B------:R-:W1:Y:S01]  /*4640*/  MUFU.EX2 R83, R83 ;  /* 0x0000005300537308 */ /* 0x000e620000000800 */
[----:B------:R-:W-:Y:S01]  /*4650*/  FMNMX.FTZ R28, R113, R28, !PT ;  /* 0x0000001c711c7209 */ /* 0x000fe20007810000 */
[C---:B--2---:R-:W-:Y:S01]  /*4660*/  FADD.FTZ R11, R81.reuse, R36 ;  /* 0x00000024510b7221 */ /* 0x044fe20000010000 */
[----:B------:R-:W-:Y:S02]  /*4670*/  F2FP.F16.F32.PACK_AB R172, R81, R172 ;  /* 0x000000ac51ac723e */ /* 0x000fe400000000ff */
[----:B------:R-:W-:-:S03]  /*4680*/  FMNMX.FTZ R28, R107, R28, !PT ;  /* 0x0000001c6b1c7209 */ /* 0x000fc60007810000 */
[----:B------:R-:W2:Y:S01]  /*4690*/  MUFU.EX2 R168, R168 ;  /* 0x000000a800a87308 */ /* 0x000ea20000000800 */
[----:B------:R-:W-:Y:S01]  /*46a0*/  FMNMX.FTZ R28, R115, R28, !PT ;  /* 0x0000001c731c7209 */ /* 0x000fe20007810000 */
[----:B0-----:R-:W-:-:S04]  /*46b0*/  FADD.FTZ R38, R174, R11 ;  /* 0x0000000bae267221 */ /* 0x001fc80000010000 */
[----:B------:R-:W0:Y:S02]  /*46c0*/  SHFL.BFLY PT, R103, R28, 0x2, 0x1f ;  /* 0x0c401f001c677f89 */ /* 0x000e2400000e0000 */
[----:B------:R-:W3:Y:S01]  /*46d0*/  MUFU.EX2 R85, R85 ;  /* 0x0000005500557308 */ /* 0x000ee20000000800 */
[----:B-1----:R-:W-:-:S07]  /*46e0*/  F2FP.F16.F32.PACK_AB R174, R83, R174 ;  /* 0x000000ae53ae723e */ /* 0x002fce00000000ff */
[----:B------:R-:W1:Y:S08]  /*46f0*/  MUFU.EX2 R170, R170 ;  /* 0x000000aa00aa7308 */ /* 0x000e700000000800 */
[----:B------:R-:W4:Y:S01]  /*4700*/  MUFU.EX2 R87, R87 ;  /* 0x0000005700577308 */ /* 0x000f220000000800 */
[----:B0-----:R-:W-:-:S07]  /*4710*/  FMNMX.FTZ R103, R28, R103, !PT ;  /* 0x000000671c677209 */ /* 0x001fce0007810000 */
[----:B------:R0:W-:Y:S01]  /*4720*/  MUFU.EX2 R154, R13 ;  /* 0x0000000d009a7308 */ /* 0x0001e20000000800 */
[----:B------:R-:W5:Y:S07]  /*4730*/  SHFL.BFLY PT, R2, R103, 0x1, 0x1f ;  /* 0x0c201f0067027f89 */ /* 0x000f6e00000e0000 */
[----:B------:R-:W5:Y:S01]  /*4740*/  MUFU.EX2 R164, R164 ;  /* 0x000000a400a47308 */ /* 0x000f620000000800 */
[----:B0-----:R-:W-:-:S04]  /*4750*/  FADD.FTZ R13, R83, R38 ;  /* 0x00000026530d7221 */ /* 0x001fc80000010000 */
[----:B--2---:R-:W-:Y:S01]  /*4760*/  FADD.FTZ R40, R168, R13 ;  /* 0x0000000da8287221 */ /* 0x004fe20000010000 */
[C---:B---3--:R-:W-:Y:S02]  /*4770*/  F2FP.F16.F32.PACK_AB R168, R85.reuse, R168 ;  /* 0x000000a855a8723e */ /* 0x048fe400000000ff */
[----:B------:R-:W0:Y:S01]  /*4780*/  MUFU.EX2 R105, R105 ;  /* 0x0000006900697308 */ /* 0x000e220000000800 */
[----:B------:R-:W-:-:S04]  /*4790*/  FADD.FTZ R13, R85, R40 ;  /* 0x00000028550d7221 */ /* 0x000fc80000010000 */
[----:B-1----:R-:W-:Y:S01]  /*47a0*/  FADD.FTZ R40, R170, R13 ;  /* 0x0000000daa287221 */ /* 0x002fe20000010000 */
[C---:B----4-:R-:W-:Y:S02]  /*47b0*/  F2FP.F16.F32.PACK_AB R170, R87.reuse, R170 ;  /* 0x000000aa57aa723e */ /* 0x050fe400000000ff */
[----:B------:R-:W1:Y:S01]  /*47c0*/  MUFU.EX2 R10, R10 ;  /* 0x0000000a000a7308 */ /* 0x000e620000000800 */
[----:B------:R-:W-:Y:S01]  /*47d0*/  FADD.FTZ R13, R87, R40 ;  /* 0x00000028570d7221 */ /* 0x000fe20000010000 */
[----:B-----5:R-:W-:-:S03]  /*47e0*/  FMNMX.FTZ R5, R103, R2, !PT ;  /* 0x0000000267057209 */ /* 0x020fc60007810000 */
[----:B------:R-:W-:Y:S01]  /*47f0*/  FADD.FTZ R42, R164, R13 ;  /* 0x0000000da42a7221 */ /* 0x000fe20000010000 */
[----:B------:R-:W-:Y:S01]  /*4800*/  F2FP.F16.F32.PACK_AB R164, R117, R164 ;  /* 0x000000a475a4723e */ /* 0x000fe200000000ff */
[C---:B------:R-:W-:Y:S01]  /*4810*/  FMUL.FTZ R2, R5.reuse, R6 ;  /* 0x0000000605027220 */ /* 0x040fe20000410000 */
[----:B------:R-:W-:Y:S01]  /*4820*/  FSETP.NEU.FTZ.AND P2, PT, R5, -INF , PT ;  /* 0xff8000000500780b */ /* 0x000fe20003f5d000 */
[----:B------:R-:W2:Y:S01]  /*4830*/  MUFU.EX2 R101, R101 ;  /* 0x0000006500657308 */ /* 0x000ea20000000800 */
[----:B------:R-:W-:Y:S02]  /*4840*/  FADD.FTZ R42, R117, R42 ;  /* 0x0000002a752a7221 */ /* 0x000fe40000010000 */
[----:B------:R-:W-:Y:S02]  /*4850*/  FSEL R2, R2, RZ, P2 ;  /* 0x000000ff02027208 */ /* 0x000fe40001000000 */
[----:B0-----:R-:W-:Y:S01]  /*4860*/  FADD.FTZ R13, R105, R42 ;  /* 0x0000002a690d7221 */ /* 0x001fe20000010000 */
[----:B------:R-:W-:-:S02]  /*4870*/  PLOP3.LUT P2, PT, PT, PT, UP1, 0x40, 0x0 ;  /* 0x000000000000781c */ /* 0x000fc40003f4e818 */
        /* <DEDUP_REMOVED lines=17> */
[----:B-1----:R-:W-:Y:S01]  /*4990*/  FADD.FTZ R42, R10, R13 ;  /* 0x0000000d0a2a7221 */ /* 0x002fe20000010000 */
[-CC-:B------:R-:W-:Y:S01]  /*49a0*/  FFMA.FTZ R49, R49, R6.reuse, -R2.reuse ;  /* 0x0000000631317223 */ /* 0x180fe20000010802 */
[-CC-:B------:R-:W-:Y:S01]  /*49b0*/  FFMA.FTZ R51, R51, R6.reuse, -R2.reuse ;  /* 0x0000000633337223 */ /* 0x180fe20000010802 */
[-C--:B------:R-:W-:Y:S01]  /*49c0*/  FFMA.FTZ R53, R53, R6.reuse, -R2 ;  /* 0x0000000635357223 */ /* 0x080fe20000010802 */
[----:B--2---:R-:W-:Y:S01]  /*49d0*/  FADD.FTZ R13, R101, R42 ;  /* 0x0000002a650d7221 */ /* 0x004fe20000010000 */
        /* <DEDUP_REMOVED lines=15> */
[-C--:B------:R-:W-:Y:S01]  /*4ad0*/  FFMA.FTZ R107, R107, R6.reuse, -R2 ;  /* 0x000000066b6b7223 */ /* 0x080fe20000010802 */
[----:B------:R-:W0:Y:S01]  /*4ae0*/  MUFU.EX2 R27, R27 ;  /* 0x0000001b001b7308 */ /* 0x000e220000000800 */
[----:B-1----:R-:W-:Y:S01]  /*4af0*/  FADD.FTZ R11, R21, R36 ;  /* 0x00000024150b7221 */ /* 0x002fe20000010000 */
[----:B------:R-:W-:Y:S01]  /*4b00*/  FFMA.FTZ R115, R115, R6, -R2 ;  /* 0x0000000673737223 */ /* 0x000fe20000010802 */
[----:B------:R-:W-:-:S02]  /*4b10*/  F2FP.F16.F32.PACK_AB R166, R10, R105 ;  /* 0x000000690aa6723e */ /* 0x000fc400000000ff */
[----:B------:R-:W-:-:S03]  /*4b20*/  F2FP.F16.F32.PACK_AB R181, R15, R0 ;  /* 0x000000000fb5723e */ /* 0x000fc600000000ff */
[----:B------:R-:W1:Y:S01]  /*4b30*/  MUFU.EX2 R20, R29 ;  /* 0x0000001d00147308 */ /* 0x000e620000000800 */
[C---:B--2---:R-:W-:Y:S01]  /*4b40*/  FADD.FTZ R38, R14.reuse, R11 ;  /* 0x0000000b0e267221 */ /* 0x044fe20000010000 */
[----:B------:R-:W-:-:S06]  /*4b50*/  F2FP.F16.F32.PACK_AB R183, R14, R21 ;  /* 0x000000150eb7723e */ /* 0x000fcc00000000ff */
        /* <DEDUP_REMOVED lines=21> */
[C---:B--2---:R-:W-:Y:S01]  /*4cb0*/  FADD.FTZ R2, R160.reuse, R13 ;  /* 0x0000000da0027221 */ /* 0x044fe20000010000 */
[----:B------:R-:W-:-:S06]  /*4cc0*/  F2FP.F16.F32.PACK_AB R160, R160, R101 ;  /* 0x00000065a0a0723e */ /* 0x000fcc00000000ff */
        /* <DEDUP_REMOVED lines=9> */
[----:B------:R-:W-:-:S06]  /*4d60*/  F2FP.F16.F32.PACK_AB R162, R162, R97 ;  /* 0x00000061a2a2723e */ /* 0x000fcc00000000ff */
        /* <DEDUP_REMOVED lines=9> */
[----:B------:R-:W-:-:S06]  /*4e00*/  F2FP.F16.F32.PACK_AB R156, R156, R93 ;  /* 0x0000005d9c9c723e */ /* 0x000fcc00000000ff */
[----:B------:R-:W1:Y:S01]  /*4e10*/  MUFU.EX2 R34, R53 ;  /* 0x0000003500227308 */ /* 0x000e620000000800 */
[----:B--2---:R-:W-:-:S07]  /*4e20*/  FADD.FTZ R11, R51, R2 ;  /* 0x00000002330b7221 */ /* 0x004fce0000010000 */
[----:B------:R-:W2:Y:S01]  /*4e30*/  MUFU.EX2 R55, R55 ;  /* 0x0000003700377308 */ /* 0x000ea20000000800 */
[----:B0-----:R-:W-:-:S04]  /*4e40*/  FADD.FTZ R13, R89, R44 ;  /* 0x0000002c590d7221 */ /* 0x001fc80000010000 */
[C---:B------:R-:W-:Y:S01]  /*4e50*/  FADD.FTZ R13, R158.reuse, R13 ;  /* 0x0000000d9e0d7221 */ /* 0x040fe20000010000 */
[----:B------:R-:W-:Y:S02]  /*4e60*/  F2FP.F16.F32.PACK_AB R158, R158, R89 ;  /* 0x000000599e9e723e */ /* 0x000fe400000000ff */
[----:B------:R-:W0:Y:S01]  /*4e70*/  MUFU.EX2 R12, R12 ;  /* 0x0000000c000c7308 */ /* 0x000e220000000800 */
[C---:B-1----:R-:W-:Y:S01]  /*4e80*/  FADD.FTZ R2, R34.reuse, R11 ;  /* 0x0000000b22027221 */ /* 0x042fe20000010000 */
[----:B------:R-:W-:-:S06]  /*4e90*/  F2FP.F16.F32.PACK_AB R165, R34, R51 ;  /* 0x0000003322a5723e */ /* 0x000fcc00000000ff */
        /* <DEDUP_REMOVED lines=13> */
[----:B-1----:R-:W-:-:S04]  /*4f70*/  FADD.FTZ R13, R3, R44 ;  /* 0x0000002c030d7221 */ /* 0x002fc80000010000 */
[C---:B------:R-:W-:Y:S01]  /*4f80*/  FADD.FTZ R2, R154.reuse, R13 ;  /* 0x0000000d9a027221 */ /* 0x040fe20000010000 */
[----:B------:R-:W-:Y:S02]  /*4f90*/  F2FP.F16.F32.PACK_AB R154, R154, R3 ;  /* 0x000000039a9a723e */ /* 0x000fe400000000ff */
        /* <DEDUP_REMOVED lines=22> */
[----:B------:R-:W-:-:S03]  /*5100*/  F2FP.F16.F32.PACK_AB R153, R0, R109 ;  /* 0x0000006d0099723e */ /* 0x000fc600000000ff */
[----:B--2---:R-:W-:-:S04]  /*5110*/  FADD.FTZ R3, R107, R14 ;  /* 0x0000000e6b037221 */ /* 0x004fc80000010000 */
[C---:B0-----:R-:W-:Y:S01]  /*5120*/  FADD.FTZ R0, R12.reuse, R3 ;  /* 0x000000030c007221 */ /* 0x041fe20000010000 */
[----:B------:R-:W-:Y:S01]  /*5130*/  F2FP.F16.F32.PACK_AB R155, R12, R107 ;  /* 0x0000006b0c9b723e */ /* 0x000fe200000000ff */
[----:B------:R-:W-:Y:S01]  /*5140*/  VIADD R3, R88, 0xfffffffe ;  /* 0xfffffffe58037836 */ /* 0x000fe20000000000 */
[----:B------:R-:W-:Y:S06]  /*5150*/  @P2 BRA `(.L_x_1122) ;  /* 0x0000000000442947 */ /* 0x000fec0003800000 */
        /* <DEDUP_REMOVED lines=10> */
.L_x_1123:
[----:B------:R-:W-:-:S11]  /*5200*/  UISETP.NE.AND UP2, UPT, UR7, 0x1, UPT ;  /* 0x000000010700788c */ /* 0x000fd6000bf45270 */
[----:B------:R-:W-:Y:S02]  /*5210*/  @UP2 ULDC.64 UR18, c[0x0][0x9e8] ;  /* 0x00027a0000122ab9 */ /* 0x000fe40000000a00 */
[----:B------:R-:W-:-:S04]  /*5220*/  UIMAD.WIDE.U32 UR10, UR14, UR18, URZ ;  /* 0x000000120e0a72a5 */ /* 0x000fc8000f8e003f */
[----:B------:R-:W-:-:S12]  /*5230*/  @UP2 USHF.R.U32.HI UR14, URZ, UR19, UR11 ;  /* 0x000000133f0e2299 */ /* 0x000fd8000801160b */
.L_x_1124:
[----:B------:R-:W-:-:S04]  /*5240*/  UIMAD UR7, UR14, UR7, UR7 ;  /* 0x000000070e0772a4 */ /* 0x000fc8000f8e0207 */
[----:B------:R-:W-:-:S04]  /*5250*/  UISETP.LT.AND UP2, UPT, UR6, UR7, UPT ;  /* 0x000000070600728c */ /* 0x000fc8000bf41270 */
[----:B------:R-:W-:-:S12]  /*5260*/  USEL UR6, UR6, UR7, UP2 ;  /* 0x0000000706067287 */ /* 0x000fd80009000000 */
.L_x_1122:
[----:B------:R-:W-:Y:S01]  /*5270*/  USHF.R.S32.HI UR7, URZ, 0x1f, UR6 ;  /* 0x0000001f3f077899 */ /* 0x000fe20008011406 */
[----:B------:R-:W-:Y:S02]  /*5280*/  CS2R R150, SRZ ;  /* 0x0000000000967805 */ /* 0x000fe4000001ff00 */
[----:B------:R-:W-:Y:S02]  /*5290*/  CS2R R148, SRZ ;  /* 0x0000000000947805 */ /* 0x000fe4000001ff00 */
[----:B------:R-:W-:Y:S01]  /*52a0*/  CS2R R146, SRZ ;  /* 0x0000000000927805 */ /* 0x000fe2000001ff00 */
[----:B------:R-:W-:Y:S01]  /*52b0*/  ULEA.HI UR7, UR7, UR6, URZ, 0x7 ;  /* 0x0000000607077291 */ /* 0x000fe2000f8f383f */
[----:B------:R-:W-:Y:S02]  /*52c0*/  CS2R R144, SRZ ;  /* 0x0000000000907805 */ /* 0x000fe4000001ff00 */
[----:B------:R-:W-:Y:S02]  /*52d0*/  CS2R R142, SRZ ;  /* 0x00000000008e7805 */ /* 0x000fe4000001ff00 */
[----:B------:R-:W-:Y:S01]  /*52e0*/  CS2R R140, SRZ ;  /* 0x00000000008c7805 */ /* 0x000fe2000001ff00 */
[----:B------:R-:W-:Y:S01]  /*52f0*/  USHF.R.S32.HI UR7, URZ, 0x7, UR7 ;  /* 0x000000073f077899 */ /* 0x000fe20008011407 */
[----:B------:R-:W-:-:S02]  /*5300*/  CS2R R138, SRZ ;  /* 0x00000000008a7805 */ /* 0x000fc4000001ff00 */
[----:B------:R-:W-:Y:S02]  /*5310*/  CS2R R136, SRZ ;  /* 0x0000000000887805 */ /* 0x000fe4000001ff00 */
[----:B------:R-:W-:Y:S01]  /*5320*/  CS2R R134, SRZ ;  /* 0x0000000000867805 */ /* 0x000fe2000001ff00 */
[----:B------:R-:W-:Y:S01]  /*5330*/  UISETP.LT.AND UP2, UPT, UR39, UR7, UPT ;  /* 0x000000072700728c */ /* 0x000fe2000bf41270 */
[----:B------:R-:W-:Y:S02]  /*5340*/  CS2R R132, SRZ ;  /* 0x0000000000847805 */ /* 0x000fe4000001ff00 */
[----:B------:R-:W-:Y:S02]  /*5350*/  CS2R R130, SRZ ;  /* 0x0000000000827805 */ /* 0x000fe4000001ff00 */
[----:B------:R-:W-:Y:S01]  /*5360*/  CS2R R128, SRZ ;  /* 0x0000000000807805 */ /* 0x000fe2000001ff00 */
[----:B------:R-:W-:Y:S01]  /*5370*/  USEL UR57, UR39, UR7, !UP2 ;  /* 0x0000000727397287 */ /* 0x000fe2000d000000 */
[----:B------:R-:W-:-:S02]  /*5380*/  CS2R R126, SRZ ;  /* 0x00000000007e7805 */ /* 0x000fc4000001ff00 */
[----:B------:R-:W-:Y:S02]  /*5390*/  CS2R R124, SRZ ;  /* 0x00000000007c7805 */ /* 0x000fe4000001ff00 */
[----:B------:R-:W-:Y:S02]  /*53a0*/  CS2R R122, SRZ ;  /* 0x00000000007a7805 */ /* 0x000fe4000001ff00 */
[----:B------:R-:W-:Y:S02]  /*53b0*/  CS2R R120, SRZ ;  /* 0x0000000000787805 */ /* 0x000fe4000001ff00 */
[----:B------:R-:W-:Y:S02]  /*53c0*/  CS2R R118, SRZ ;  /* 0x0000000000767805 */ /* 0x000fe4000001ff00 */
[----:B------:R-:W-:Y:S02]  /*53d0*/  ISETP.GE.AND P2, PT, R3, UR57, PT ;  /* 0x0000003903007c0c */ /* 0x000fe4000bf46270 */
        /* <DEDUP_REMOVED lines=15> */
[----:B------:R-:W-:Y:S06]  /*54d0*/  @!P2 BRA `(.L_x_1125) ;  /* 0x000000380040a947 */ /* 0x000fec0003800000 */
[----:B------:R-:W-:Y:S01]  /*54e0*/  IMAD.MOV.U32 R151, RZ, RZ, RZ ;  /* 0x000000ffff977224 */ /* 0x000fe200078e00ff */
[----:B------:R-:W-:Y:S01]  /*54f0*/  ULDC UR52, c[0x0][0x9e4] ;  /* 0x0002790000347ab9 */ /* 0x000fe20000000800 */
[----:B------:R-:W-:Y:S01]  /*5500*/  ULDC UR54, c[0x0][0x9d8] ;  /* 0x0002760000367ab9 */ /* 0x000fe20000000800 */
[----:B------:R-:W-:-:S05]  /*5510*/  ULDC UR53, c[0x0][0x9e0] ;  /* 0x0002780000357ab9 */ /* 0x000fca0000000800 */
.L_x_1142:
[----:B------:R-:W-:Y:S01]  /*5520*/  UIADD3 UR56, UR44, 0x1, URZ ;  /* 0x000000012c387890 */ /* 0x000fe2000fffe03f */
[----:B------:R-:W-:-:S03]  /*5530*/  ISETP.NE.AND P3, PT, RZ, UR40, PT ;  /* 0x00000028ff007c0c */ /* 0x000fc6000bf65270 */
[----:B------:R-:W-:-:S04]  /*5540*/  UISETP.NE.AND UP2, UPT, UR56, 0x2, UPT ;  /* 0x000000023800788c */ /* 0x000fc8000bf45270 */
[----:B------:R-:W-:Y:S02]  /*5550*/  USEL UR55, URZ, 0x1, UP2 ;  /* 0x000000013f377887 */ /* 0x000fe40009000000 */
[----:B------:R-:W-:Y:S02]  /*5560*/  USEL UR56, UR56, URZ, UP2 ;  /* 0x0000003f38387287 */ /* 0x000fe40009000000 */
[----:B------:R-:W-:Y:S02]  /*5570*/  ULOP3.LUT UR55, UR45, UR55, URZ, 0x3c, !UPT ;  /* 0x000000372d377292 */ /* 0x000fe4000f8e3c3f */
[----:B------:R-:W-:Y:S10]  /*5580*/  @P3 BRA `(.L_x_1126) ;  /* 0x00000000002c3947 */ /* 0x000ff40003800000 */
[----:B------:R-:W-:Y:S05]  /*5590*/  @!P0 BRA `(.L_x_1127) ;  /* 0x0000000000048947 */ /* 0x000fea0003800000 */
[----:B------:R-:W-:Y:S01]  /*55a0*/  BPT.TRAP 0x1 ;  /* 0x000000040000795c */ /* 0x000fe20000300000 */
.L_x_1127:
[----:B------:R-:W-:Y:S01]  /*55b0*/  ULEA UR6, UR56, UR41, 0x3 ;  /* 0x0000002938067291 */ /* 0x000fe2000f8e183f */
[----:B------:R-:W-:-:S05]  /*55c0*/  IMAD.U32 R6, RZ, RZ, UR55 ;  /* 0x00000037ff067e24 */ /* 0x000fca000f8e00ff */
[----:B------:R-:W-:-:S04]  /*55d0*/  SHF.L.U32 R6, R6, 0x1f, RZ ;  /* 0x0000001f06067819 */ /* 0x000fc800000006ff */
[----:B------:R0:W1:Y:S01]  /*55e0*/  SYNCS.PHASECHK.TRANS64.TRYWAIT P2, [UR6+0x28830], R6 ;  /* 0x02883006ff0075a7 */ /* 0x0000620008040146 */
[----:B------:R-:W-:Y:S05]  /*55f0*/  @!P0 BRA `(.L_x_1128) ;  /* 0x0000000000048947 */ /* 0x000fea0003800000 */
[----:B------:R-:W-:Y:S01]  /*5600*/  BPT.TRAP 0x1 ;  /* 0x000000040000795c */ /* 0x000fe20000300000 */
.L_x_1128:
[----:B-1----:R-:W-:Y:S05]  /*5610*/  @P2 BRA `(.L_x_1126) ;  /* 0x0000000000082947 */ /* 0x002fea0003800000 */
[----:B------:R-:W1:Y:S02]  /*5620*/  SYNCS.PHASECHK.TRANS64.TRYWAIT P2, [UR6+0x28830], R6 ;  /* 0x02883006ff0075a7 */ /* 0x000e640008040146 */
[----:B-1----:R-:W-:Y:S05]  /*5630*/  @!P2 BRA `(.L_x_1129) ;  /* 0x0000010800dca947 */ /* 0x002fea0003800000 */
.L_x_1126:
[----:B01----:R-:W-:Y:S01]  /*5640*/  VIADD R6, R23, 0x8 ;  /* 0x0000000817067836 */ /* 0x003fe20000000000 */
[----:B------:R-:W-:Y:S01]  /*5650*/  ULEA UR34, UR56, UR48, 0xb ;  /* 0x0000003038227291 */ /* 0x000fe2000f8e583f */
[----:B------:R-:W-:Y:S01]  /*5660*/  UMOV UR35, 0x40000040 ;  /* 0x4000004000237882 */ /* 0x000fe20000000000 */
[----:B------:R-:W-:Y:S02]  /*5670*/  UMOV UR7, 0x40000040 ;  /* 0x4000004000077882 */ /* 0x000fe40000000000 */
[----:B------:R0:W-:Y:S01]  /*5680*/  BAR.SYNC.DEFER_BLOCKING R6, 0x100 ;  /* 0x000400060000751d */ /* 0x0001e20000010000 */
[----:B------:R-:W-:Y:S02]  /*5690*/  UIADD3 UR6, UR34, 0x2, URZ ;  /* 0x0000000222067890 */ /* 0x000fe4000fffe03f */
[----:B------:R-:W-:Y:S02]  /*56a0*/  UIADD3 UR10, UR34, 0x4, URZ ;  /* 0x00000004220a7890 */ /* 0x000fe4000fffe03f */
[----:B------:R-:W-:Y:S01]  /*56b0*/  UIADD3 UR14, UR34, 0x6, URZ ;  /* 0x00000006220e7890 */ /* 0x000fe2000fffe03f */
        /* <DEDUP_REMOVED lines=8> */
[----:B------:R-:W-:Y:S01]  /*5740*/  UIADD3 UR30, UR34, 0x406, URZ ;  /* 0x00000406221e7890 */ /* 0x000fe2000fffe03f */
[----:B------:R-:W-:Y:S01]  /*5750*/  UMOV UR31, 0x40000040 ;  /* 0x40000040001f7882 */ /* 0x000fe20000000000 */
[----:B------:R-:W-:-:S06]  /*5760*/  WARPGROUP.ARRIVE ;  /* 0x00000000000079c5 */ /* 0x000fcc0000000000 */
[----:B------:R-:W-:Y:S03]  /*5770*/  HGMMA.64x128x16.F32 R24, gdesc[UR32], RZ, !UPT, gsb0 ;  /* 0x01e00000201879f0 */ /* 0x000fe6000c0008ff */
        /* <DEDUP_REMOVED lines=22> */
[----:B0-----:R-:W-:Y:S05]  /*58e0*/  @P3 BRA `(.L_x_1130) ;  /* 0x00000000002c3947 */ /* 0x001fea0003800000 */
[----:B------:R-:W-:Y:S05]  /*58f0*/  @!P0 BRA `(.L_x_1131) ;  /* 0x0000000000048947 */ /* 0x000fea0003800000 */
[----:B------:R-:W-:Y:S01]  /*5900*/  BPT.TRAP 0x1 ;  /* 0x000000040000795c */ /* 0x000fe20000300000 */
.L_x_1131:
[----:B------:R-:W-:Y:S01]  /*5910*/  ULEA UR6, UR44, UR41, 0x3 ;  /* 0x000000292c067291 */ /* 0x000fe2000f8e183f */
[----:B------:R-:W-:-:S05]  /*5920*/  IMAD.U32 R6, RZ, RZ, UR45 ;  /* 0x0000002dff067e24 */ /* 0x000fca000f8e00ff */
[----:B------:R-:W-:-:S04]  /*5930*/  SHF.L.U32 R6, R6, 0x1f, RZ ;  /* 0x0000001f06067819 */ /* 0x000fc800000006ff */
[----:B------:R0:W1:Y:S01]  /*5940*/  SYNCS.PHASECHK.TRANS64.TRYWAIT P2, [UR6+0x28850], R6 ;  /* 0x02885006ff0075a7 */ /* 0x0000620008040146 */
[----:B------:R-:W-:Y:S05]  /*5950*/  @!P0 BRA `(.L_x_1132) ;  /* 0x0000000000048947 */ /* 0x000fea0003800000 */
[----:B------:R-:W-:Y:S01]  /*5960*/  BPT.TRAP 0x1 ;  /* 0x000000040000795c */ /* 0x000fe20000300000 */
.L_x_1132:
[----:B-1----:R-:W-:Y:S05]  /*5970*/  @P2 BRA `(.L_x_1130) ;  /* 0x0000000000082947 */ /* 0x002fea0003800000 */
[----:B------:R-:W1:Y:S02]  /*5980*/  SYNCS.PHASECHK.TRANS64.TRYWAIT P2, [UR6+0x28850], R6 ;  /* 0x02885006ff0075a7 */ /* 0x000e640008040146 */
[----:B-1----:R-:W-:Y:S05]  /*5990*/  @!P2 BRA `(.L_x_1133) ;  /* 0x00000108001ca947 */ /* 0x002fea0003800000 */
.L_x_1130:
[----:B------:R-:W-:Y:S01]  /*59a0*/  UIADD3 UR6, UR41, 0x400, URZ ;  /* 0x0000040029067890 */ /* 0x000fe2000fffe03f */
[----:B------:R-:W-:Y:S01]  /*59b0*/  WARPGROUP.ARRIVE ;  /* 0x00000000000079c5 */ /* 0x000fe20000000000 */
[----:B------:R-:W-:Y:S01]  /*59c0*/  UMOV UR7, 0x40000040 ;  /* 0x4000004000077882 */ /* 0x000fe20000000000 */
[----:B------:R-:W-:Y:S01]  /*59d0*/  PLOP3.LUT P2, PT, PT, PT, UP0, 0x80, 0x0 ;  /* 0x000000000000781c */ /* 0x000fe20003f4f008 */
[----:B------:R-:W-:Y:S01]  /*59e0*/  USHF.R.U32.HI UR6, URZ, 0x4, UR6 ;  /* 0x000000043f067899 */ /* 0x000fe20008011606 */
[----:B------:R-:W-:Y:S01]  /*59f0*/  PLOP3.LUT P3, PT, PT, PT, UP0, 0x80, 0x0 ;  /* 0x000000000000781c */ /* 0x000fe20003f6f008 */
[----:B------:R-:W2:Y:S01]  /*5a00*/  LDC R8, c[0x0][0x288] ;  /* 0x0000a200ff087b82 */ /* 0x000ea20000000800 */
[----:B------:R-:W-:Y:S01]  /*5a10*/  FMUL.FTZ R14, R35, UR54 ;  /* 0x00000036230e7c20 */ /* 0x000fe20008410000 */
[----:B------:R-:W-:Y:S01]  /*5a20*/  ULOP3.LUT UR6, UR6, 0x3fff, URZ, 0xc0, !UPT ;  /* 0x00003fff06067892 */ /* 0x000fe2000f8ec03f */
[----:B------:R-:W-:Y:S01]  /*5a30*/  FMUL.FTZ R35, R59, UR54 ;  /* 0x000000363b237c20 */ /* 0x000fe20008410000 */
[----:B------:R-:W-:Y:S01]  /*5a40*/  FMUL.FTZ R10, R27, UR54 ;  /* 0x000000361b0a7c20 */ /* 0x000fe20008410000 */
[----:B------:R-:W-:Y:S01]  /*5a50*/  FMUL.FTZ R59, R65, UR54 ;  /* 0x00000036413b7c20 */ /* 0x000fe20008410000 */
[----:B------:R-:W-:Y:S01]  /*5a60*/  ULOP3.LUT UR6, UR6, 0x4000000, URZ, 0xfc, !UPT ;  /* 0x0400000006067892 */ /* 0x000fe2000f8efc3f */
[----:B------:R-:W-:Y:S01]  /*5a70*/  FMUL.FTZ R27, R51, UR54 ;  /* 0x00000036331b7c20 */ /* 0x000fe20008410000 */
[----:B------:R-:W-:Y:S01]  /*5a80*/  FMUL.FTZ R12, R31, UR54 ;  /* 0x000000361f0c7c20 */ /* 0x000fe20008410000 */
[----:B------:R-:W-:Y:S01]  /*5a90*/  FMUL.FTZ R51, R53, UR54 ;  /* 0x0000003635337c20 */ /* 0x000fe20008410000 */
[----:B------:R-:W-:Y:S01]  /*5aa0*/  ULEA UR10, UR44, UR6, 0xb ;  /* 0x000000062c0a7291 */ /* 0x000fe2000f8e583f */
[----:B------:R-:W-:Y:S01]  /*5ab0*/  FMUL.FTZ R31, R32, UR54 ;  /* 0x00000036201f7c20 */ /* 0x000fe20008410000 */
[----:B------:R-:W-:Y:S01]  /*5ac0*/  FMUL.FTZ R53, R57, UR54 ;  /* 0x0000003639357c20 */ /* 0x000fe20008410000 */
[----:B------:R-:W-:Y:S01]  /*5ad0*/  FMUL.FTZ R9, R26, UR54 ;  /* 0x000000361a097c20 */ /* 0x000fe20008410000 */
[----:B------:R-:W-:Y:S01]  /*5ae0*/  FMUL.FTZ R11, R30, UR54 ;  /* 0x000000361e0b7c20 */ /* 0x000fe20008410000 */
[----:B------:R-:W-:Y:S01]  /*5af0*/  FMUL.FTZ R32, R33, UR54 ;  /* 0x0000003621207c20 */ /* 0x000fe20008410000 */
[----:B01----:R-:W-:Y:S01]  /*5b00*/  FMUL.FTZ R6, R24, UR54 ;  /* 0x0000003618067c20 */ /* 0x003fe20008410000 */
[----:B------:R-:W-:Y:S01]  /*5b10*/  UMOV UR6, UR10 ;  /* 0x0000000a00067c82 */ /* 0x000fe20008000000 */
[----:B------:R-:W-:Y:S01]  /*5b20*/  FMUL.FTZ R13, R34, UR54 ;  /* 0x00000036220d7c20 */ /* 0x000fe20008410000 */
[----:B------:R-:W-:Y:S01]  /*5b30*/  HGMMA.64x128x16.F32 R88, R180, gdesc[UR4].tnspB, R88, gsb0 ;  /* 0x41e00004b4587df0 */ /* 0x000fe20008000858 */
[----:B------:R-:W-:Y:S01]  /*5b40*/  UIADD3 UR6, UR10, 0x80, URZ ;  /* 0x000000800a067890 */ /* 0x000fe2000fffe03f */
[----:B------:R-:W-:Y:S01]  /*5b50*/  FMUL.FTZ R33, R36, UR54 ;  /* 0x0000003624217c20 */ /* 0x000fe20008410000 */
[----:B------:R-:W-:Y:S01]  /*5b60*/  UMOV UR7, 0x40000040 ;  /* 0x4000004000077882 */ /* 0x000fe20000000000 */
[----:B------:R-:W-:Y:S01]  /*5b70*/  FMUL.FTZ R20, R38, UR54 ;  /* 0x0000003626147c20 */ /* 0x000fe20008410000 */
        /* <DEDUP_REMOVED lines=25> */
[----:B------:R-:W0:Y:S08]  /*5d10*/  MUFU.TANH R6, R6 ;  /* 0x0000000600067308 */ /* 0x000e300000002400 */
[----:B------:R-:W1:Y:S08]  /*5d20*/  MUFU.TANH R9, R9 ;  /* 0x0000000900097308 */ /* 0x000e700000002400 */
        /* <DEDUP_REMOVED lines=11> */
[----:B------:R-:W0:Y:S01]  /*5de0*/  MUFU.TANH R21, R21 ;  /* 0x0000001500157308 */ /* 0x000e220000002400 */
[----:B------:R-:W-:-:S02]  /*5df0*/  WARPGROUP.DEPBAR.LE gsb0, 0x0 ;  /* 0x00008000000079c5 */ /* 0x000fc40000010000 */
[----:B------:R-:W-:-:S05]  /*5e00*/  WARPGROUP.ARRIVE ;  /* 0x00000000000079c5 */ /* 0x000fca0000000000 */
[----:B------:R-:W0:Y:S01]  /*5e10*/  MUFU.TANH R27, R27 ;  /* 0x0000001b001b7308 */ /* 0x000e220000002400 */
[----:B------:R-:W-:Y:S01]  /*5e20*/  HGMMA.64x128x16.F32 R88, R176, gdesc[UR4].tnspB, R88, gsb0 ;  /* 0x41e00004b0587df0 */ /* 0x000fe20008000858 */
[----:B------:R-:W-:Y:S01]  /*5e30*/  UIADD3 UR6, UR10, 0x100, URZ ;  /* 0x000001000a067890 */ /* 0x000fe2000fffe03f */
[----:B------:R-:W-:-:S05]  /*5e40*/  UMOV UR7, 0x40000040 ;  /* 0x4000004000077882 */ /* 0x000fca0000000000 */
        /* <DEDUP_REMOVED lines=24> */
[----:B------:R0:W0:Y:S08]  /*5fd0*/  MUFU.TANH R68, R77 ;  /* 0x0000004d00447308 */ /* 0x0000300000002400 */
[----:B------:R-:W0:Y:S08]  /*5fe0*/  MUFU.TANH R80, R80 ;  /* 0x0000005000507308 */ /* 0x000e300000002400 */
[----:B------:R-:W0:Y:S08]  /*5ff0*/  MUFU.TANH R47, R47 ;  /* 0x0000002f002f7308 */ /* 0x000e300000002400 */
[----:B------:R-:W0:Y:S08]  /*6000*/  MUFU.TANH R84, R84 ;  /* 0x0000005400547308 */ /* 0x000e300000002400 */
[----:B------:R0:W0:Y:S01]  /*6010*/  MUFU.TANH R72, R85 ;  /* 0x0000005500487308 */ /* 0x0000220000002400 */
[----:B------:R-:W-:-:S02]  /*6020*/  WARPGROUP.DEPBAR.LE gsb0, 0x0 ;  /* 0x00008000000079c5 */ /* 0x000fc40000010000 */
[----:B------:R-:W-:-:S06]  /*6030*/  WARPGROUP.ARRIVE ;  /* 0x00000000000079c5 */ /* 0x000fcc0000000000 */
[----:B------:R-:W-:Y:S01]  /*6040*/  HGMMA.64x128x16.F32 R88, R168, gdesc[UR4].tnspB, R88, gsb0 ;  /* 0x41e00004a8587df0 */ /* 0x000fe20008000858 */
[----:B------:R-:W-:Y:S01]  /*6050*/  UIADD3 UR6, UR10, 0x200, URZ ;  /* 0x000002000a067890 */ /* 0x000fe2000fffe03f */
[----:B------:R-:W-:Y:S01]  /*6060*/  UMOV UR7, 0x40000040 ;  /* 0x4000004000077882 */ /* 0x000fe20000000000 */
[----:B------:R-:W-:Y:S02]  /*6070*/  WARPGROUP.DEPBAR.LE gsb0, 0x0 ;  /* 0x00008000000079c5 */ /* 0x000fe40000010000 */
[----:B------:R-:W-:Y:S01]  /*6080*/  WARPGROUP.ARRIVE ;  /* 0x00000000000079c5 */ /* 0x000fe20000000000 */
[----:B------:R-:W-:Y:S01]  /*6090*/  FMUL.FTZ R168, R48, UR54 ;  /* 0x0000003630a87c20 */ /* 0x000fe20008410000 */
[----:B------:R-:W-:Y:S02]  /*60a0*/  IMAD.U32 R48, RZ, RZ, UR56 ;  /* 0x00000038ff307e24 */ /* 0x000fe4000f8e00ff */
[----:B------:R-:W-:-:S03]  /*60b0*/  FMUL.FTZ R169, R49, UR54 ;  /* 0x0000003631a97c20 */ /* 0x000fc60008410000 */
[----:B------:R-:W-:Y:S01]  /*60c0*/  HGMMA.64x128x16.F32 R88, R164, gdesc[UR4].tnspB, R88, gsb0 ;  /* 0x41e00004a4587df0 */ /* 0x000fe20008000858 */
[----:B------:R-:W-:Y:S01]  /*60d0*/  UIADD3 UR6, UR10, 0x280, URZ ;  /* 0x000002800a067890 */ /* 0x000fe2000fffe03f */
[----:B------:R-:W-:Y:S01]  /*60e0*/  @!P1 LEA R48, R48, UR41, 0x3 ;  /* 0x0000002930309c11 */ /* 0x000fe2000f8e18ff */
[----:B------:R-:W-:Y:S01]  /*60f0*/  UMOV UR7, 0x40000040 ;  /* 0x4000004000077882 */ /* 0x000fe20000000000 */
[----:B------:R-:W0:Y:S03]  /*6100*/  MUFU.TANH R168, R168 ;  /* 0x000000a800a87308 */ /* 0x000e260000002400 */
[----:B------:R-:W-:-:S05]  /*6110*/  @!P1 VIADD R48, R48, 0x28840 ;  /* 0x0002884030309836 */ /* 0x000fca0000000000 */
[----:B------:R-:W-:Y:S01]  /*6120*/  @!P1 PRMT R49, RZ, 0x654, R48 ;  /* 0x00000654ff319816 */ /* 0x000fe20000000030 */
[----:B------:R-:W0:Y:S08]  /*6130*/  MUFU.TANH R169, R169 ;  /* 0x000000a900a97308 */ /* 0x000e300000002400 */
[----:B------:R0:W0:Y:S01]  /*6140*/  MUFU.TANH R48, R86 ;  /* 0x0000005600307308 */ /* 0x0000220000002400 */
[----:B------:R-:W-:-:S02]  /*6150*/  WARPGROUP.DEPBAR.LE gsb0, 0x0 ;  /* 0x00008000000079c5 */ /* 0x000fc40000010000 */
[----:B------:R-:W-:Y:S01]  /*6160*/  WARPGROUP.ARRIVE ;  /* 0x00000000000079c5 */ /* 0x000fe20000000000 */
[----:B------:R-:W-:Y:S01]  /*6170*/  FMUL.FTZ R164, R25, UR54 ;  /* 0x0000003619a47c20 */ /* 0x000fe20008410000 */
[----:B------:R-:W-:Y:S01]  /*6180*/  FMUL.FTZ R165, R28, UR54 ;  /* 0x000000361ca57c20 */ /* 0x000fe20008410000 */
[----:B------:R-:W-:Y:S01]  /*6190*/  FMUL.FTZ R25, R42, UR54 ;  /* 0x000000362a197c20 */ /* 0x000fe20008410000 */
[----:B------:R-:W-:Y:S01]  /*61a0*/  FMUL.FTZ R28, R50, UR54 ;  /* 0x00000036321c7c20 */ /* 0x000fe20008410000 */
[----:B------:R-:W-:Y:S01]  /*61b0*/  FMUL.FTZ R50, R52, UR54 ;  /* 0x0000003634327c20 */ /* 0x000fe20008410000 */
[----:B------:R-:W-:Y:S01]  /*61c0*/  HGMMA.64x128x16.F32 R88, R160, gdesc[UR4].tnspB, R88, gsb0 ;  /* 0x41e00004a0587df0 */ /* 0x000fe20008000858 */
[----:B------:R-:W-:Y:S01]  /*61d0*/  UIADD3 UR6, UR10, 0x300, URZ ;  /* 0x000003000a067890 */ /* 0x000fe2000fffe03f */
[----:B------:R-:W-:Y:S01]  /*61e0*/  FMUL.FTZ R42, R74, UR54 ;  /* 0x000000364a2a7c20 */ /* 0x000fe20008410000 */
[----:B------:R-:W-:Y:S01]  /*61f0*/  UMOV UR7, 0x40000040 ;  /* 0x4000004000077882 */ /* 0x000fe20000000000 */
[----:B------:R-:W-:Y:S01]  /*6200*/  FMUL.FTZ R52, R56, UR54 ;  /* 0x0000003638347c20 */ /* 0x000fe20008410000 */
[----:B------:R-:W-:Y:S01]  /*6210*/  IMAD.SHL.U32 R74, R3, 0x80, RZ ;  /* 0x00000080034a7824 */ /* 0x000fe200078e00ff */
[----:B------:R-:W-:Y:S01]  /*6220*/  IADD3 R56, -R23, 0xb, RZ ;  /* 0x0000000b17387810 */ /* 0x000fe20007ffe1ff */
[----:B------:R-:W-:Y:S01]  /*6230*/  FMUL.FTZ R166, R29, UR54 ;  /* 0x000000361da67c20 */ /* 0x000fe20008410000 */
[----:B------:R-:W-:Y:S01]  /*6240*/  FMUL.FTZ R167, R37, UR54 ;  /* 0x0000003625a77c20 */ /* 0x000fe20008410000 */
[----:B------:R-:W-:Y:S01]  /*6250*/  FMUL.FTZ R29, R46, UR54 ;  /* 0x000000362e1d7c20 */ /* 0x000fe20008410000 */
[----:B------:R-:W-:Y:S01]  /*6260*/  IADD3 R57, -R74, 0x1, RZ ;  /* 0x000000014a397810 */ /* 0x000fe20007ffe1ff */
[----:B------:R-:W-:Y:S01]  /*6270*/  FMUL.FTZ R37, R71, UR54 ;  /* 0x0000003647257c20 */ /* 0x000fe20008410000 */
[----:B------:R-:W-:Y:S01]  /*6280*/  FMUL.FTZ R46, R82, UR54 ;  /* 0x00000036522e7c20 */ /* 0x000fe20008410000 */
[----:B------:R-:W0:Y:S02]  /*6290*/  MUFU.TANH R164, R164 ;  /* 0x000000a400a47308 */ /* 0x000e240000002400 */
[----:B------:R-:W-:-:S06]  /*62a0*/  IMAD R64, R16, -0x2, R57 ;  /* 0xfffffffe10407824 */ /* 0x000fcc00078e0239 */
        /* <DEDUP_REMOVED lines=12> */
[----:B------:R-:W-:Y:S01]  /*6370*/  WARPGROUP.ARRIVE ;  /* 0x00000000000079c5 */ /* 0x000fe20000000000 */
[----:B------:R-:W-:Y:S01]  /*6380*/  FMUL.FTZ R160, R40, UR54 ;  /* 0x0000003628a07c20 */ /* 0x000fe20008410000 */
[----:B------:R-:W-:Y:S01]  /*6390*/  FMUL.FTZ R40, R62, UR54 ;  /* 0x000000363e287c20 */ /* 0x000fe20008410000 */
[----:B------:R-:W-:Y:S02]  /*63a0*/  VIADD R62, R17, UR36 ;  /* 0x00000024113e7c36 */ /* 0x000fe40008000000 */
[----:B------:R-:W-:Y:S01]  /*63b0*/  FMUL.FTZ R161, R41, UR54 ;  /* 0x0000003629a17c20 */ /* 0x000fe20008410000 */
        /* <DEDUP_REMOVED lines=16> */
[----:B------:R0:W0:Y:S01]  /*64c0*/  MUFU.TANH R70, R81 ;  /* 0x0000005100467308 */ /* 0x0000220000002400 */
[----:B------:R-:W-:-:S02]  /*64d0*/  WARPGROUP.DEPBAR.LE gsb0, 0x0 ;  /* 0x00008000000079c5 */ /* 0x000fc40000010000 */
[----:B------:R-:W-:-:S06]  /*64e0*/  WARPGROUP.ARRIVE ;  /* 0x00000000000079c5 */ /* 0x000fcc0000000000 */
[----:B------:R-:W-:Y:S01]  /*64f0*/  HGMMA.64x128x16.F32 R88, R152, gdesc[UR4].tnspB, R88, gsb0 ;  /* 0x41e0000498587df0 */ /* 0x000fe20008000858 */
[----:B------:R-:W-:Y:S02]  /*6500*/  @UP0 ULDC UR6, c[0x0][0x44c] ;  /* 0x0001130000060ab9 */ /* 0x000fe40000000800 */
[----:B------:R-:W-:Y:S01]  /*6510*/  @P2 IMAD.HI.U32 R7, R62, UR6, RZ ;  /* 0x000000063e072c27 */ /* 0x000fe2000f8e00ff */
[----:B------:R-:W-:Y:S01]  /*6520*/  @UP0 ULDC UR6, c[0x0][0x450] ;  /* 0x0001140000060ab9 */ /* 0x000fe20000000800 */
[----:B------:R-:W-:-:S03]  /*6530*/  PLOP3.LUT P2, PT, PT, PT, UP1, 0x40, 0x0 ;  /* 0x000000000000781c */ /* 0x000fc60003f4e818 */
[----:B------:R-:W-:Y:S02]  /*6540*/  @P3 SHF.R.U32.HI R62, RZ, UR6, R7 ;  /* 0x00000006ff3e3c19 */ /* 0x000fe40008011607 */
[----:B------:R-:W5:Y:S03]  /*6550*/  LDC R7, c[0x0][0x2f0] ;  /* 0x0000bc00ff077b82 */ /* 0x000f660000000800 */
[----:B------:R-:W1:Y:S01]  /*6560*/  SHFL.IDX PT, R65, R62, RZ, 0x1c1f ;  /* 0x001c1fff3e417589 */ /* 0x000e6200000e0000 */
[----:B-----5:R-:W-:-:S04]  /*6570*/  IMAD R57, R7, UR42, R64 ;  /* 0x0000002a07397c24 */ /* 0x020fc8000f8e0240 */
[----:B--2---:R-:W-:-:S04]  /*6580*/  IMAD.IADD R57, R57, 0x1, -R8 ;  /* 0x0000000139397824 */ /* 0x004fc800078e0a08 */
[C---:B------:R-:W-:Y:S02]  /*6590*/  VIADD R78, R57.reuse, UR53 ;  /* 0x00000035394e7c36 */ /* 0x040fe40008000000 */
[----:B------:R-:W-:Y:S02]  /*65a0*/  VIADD R82, R57, UR49 ;  /* 0x0000003139527c36 */ /* 0x000fe40008000000 */
[--C-:B-1----:R-:W-:Y:S02]  /*65b0*/  IMAD.IADD R64, R78, 0x1, R65.reuse ;  /* 0x000000014e407824 */ /* 0x102fe400078e0241 */
[----:B------:R-:W-:Y:S01]  /*65c0*/  IMAD.IADD R66, R82, 0x1, R65 ;  /* 0x0000000152427824 */ /* 0x000fe200078e0241 */
[----:B------:R-:W-:Y:S02]  /*65d0*/  WARPGROUP.DEPBAR.LE gsb0, 0x0 ;  /* 0x00008000000079c5 */ /* 0x000fe40000010000 */
[----:B------:R1:W-:Y:S06]  /*65e0*/  BAR.ARV R56, 0x100 ;  /* 0x000400380000751d */ /* 0x0003ec0000002000 */
[----:B------:R2:W-:Y:S02]  /*65f0*/  @!P1 SYNCS.ARRIVE.TRANS64.RED.A1T0 RZ, [R49+URZ], RZ ;  /* 0x000000ff31ff99a7 */ /* 0x0005e4000810043f */
[----:B--2---:R-:W-:-:S06]  /*6600*/  FMUL.FTZ R49, R87, UR54 ;  /* 0x0000003657317c20 */ /* 0x004fcc0008410000 */
[----:B------:R-:W2:Y:S01]  /*6610*/  MUFU.TANH R49, R49 ;  /* 0x0000003100317308 */ /* 0x000ea20000002400 */
[----:B01-34-:R-:W-:Y:S05]  /*6620*/  @P2 BRA `(.L_x_1134) ;  /* 0x00000000005c2947 */ /* 0x01bfea0003800000 */
[----:B------:R-:W-:Y:S01]  /*6630*/  IMAD R57, R7, UR42, R65 ;  /* 0x0000002a07397c24 */ /* 0x000fe2000f8e0241 */
[----:B------:R-:W-:Y:S03]  /*6640*/  BSSY B0, `(.L_x_1135) ;  /* 0x0000011000007945 */ /* 0x000fe60003800000 */
[----:B------:R-:W-:-:S05]  /*6650*/  IMAD.IADD R65, R57, 0x1, -R8 ;  /* 0x0000000139417824 */ /* 0x000fca00078e0a08 */
[----:B------:R-:W-:-:S13]  /*6660*/  ISETP.GT.AND P2, PT, R65, -0x1, PT ;  /* 0xffffffff4100780c */ /* 0x000fda0003f44270 */
[----:B------:R-:W-:Y:S05]  /*6670*/  @P2 BRA `(.L_x_1136) ;  /* 0x0000000000202947 */ /* 0x000fea0003800000 */
[----:B------:R-:W-:Y:S01]  /*6680*/  IMAD.U32 R69, RZ, RZ, UR52 ;  /* 0x00000034ff457e24 */ /* 0x000fe2000f8e00ff */
[----:B------:R-:W-:-:S04]  /*6690*/  LOP3.LUT R65, RZ, R65, RZ, 0x33, !PT ;  /* 0x00000041ff417212 */ /* 0x000fc800078e33ff */
[----:B------:R-:W-:-:S13]  /*66a0*/  ISETP.NE.AND P2, PT, R69, 0x1, PT ;  /* 0x000000014500780c */ /* 0x000fda0003f45270 */
[----:B------:R-:W0:Y:S02]  /*66b0*/  @P2 LDC.64 R56, c[0x0][0x9e8] ;  /* 0x00027a00ff382b82 */ /* 0x000e240000000a00 */
[----:B0-----:R-:W-:-:S05]  /*66c0*/  @P2 IMAD.HI.U32 R56, R65, R56, RZ ;  /* 0x0000003841382227 */ /* 0x001fca00078e00ff */
[----:B------:R-:W-:-:S04]  /*66d0*/  @P2 SHF.R.U32.HI R65, RZ, R57, R56 ;  /* 0x00000039ff412219 */ /* 0x000fc80000011638 */
[----:B------:R-:W-:Y:S01]  /*66e0*/  LOP3.LUT R65, RZ, R65, RZ, 0x33, !PT ;  /* 0x00000041ff417212 */ /* 0x000fe200078e33ff */
[----:B------:R-:W-:Y:S06]  /*66f0*/  BRA `(.L_x_1137) ;  /* 0x0000000000147947 */ /* 0x000fec0003800000 */
.L_x_1136:
[----:B------:R-:W-:-:S05]  /*6700*/  IMAD.U32 R69, RZ, RZ, UR52 ;  /* 0x00000034ff457e24 */ /* 0x000fca000f8e00ff */
[----:B------:R-:W-:-:S13]  /*6710*/  ISETP.NE.AND P2, PT, R69, 0x1, PT ;  /* 0x000000014500780c */ /* 0x000fda0003f45270 */
[----:B------:R-:W0:Y:S02]  /*6720*/  @P2 LDC.64 R56, c[0x0][0x9e8] ;  /* 0x00027a00ff382b82 */ /* 0x000e240000000a00 */
[----:B0-----:R-:W-:-:S05]  /*6730*/  @P2 IMAD.HI.U32 R56, R65, R56, RZ ;  /* 0x0000003841382227 */ /* 0x001fca00078e00ff */
[----:B------:R-:W-:-:S07]  /*6740*/  @P2 SHF.R.U32.HI R65, RZ, R57, R56 ;  /* 0x00000039ff412219 */ /* 0x000fce0000011638 */
.L_x_1137:
[----:B------:R-:W-:Y:S05]  /*6750*/  BSYNC B0 ;  /* 0x0000000000007941 */ /* 0x000fea0003800000 */
.L_x_1135:
[----:B------:R-:W-:-:S04]  /*6760*/  IMAD R65, R65, R69, -R74 ;  /* 0x0000004541417224 */ /* 0x000fc800078e0a4a */
[----:B------:R-:W-:-:S05]  /*6770*/  IMAD R65, R16, -0x2, R65 ;  /* 0xfffffffe10417824 */ /* 0x000fca00078e0241 */
[----:B------:R-:W-:Y:S02]  /*6780*/  VIADDMNMX R64, R65, R69, R64, PT ;  /* 0x0000004541407246 */ /* 0x000fe40003800140 */
[----:B------:R-:W-:-:S07]  /*6790*/  VIMNMX R66, R66, R65, !PT ;  /* 0x0000004142427248 */ /* 0x000fce0007fe0100 */
.L_x_1134:
[----:B------:R-:W-:Y:S01]  /*67a0*/  ISETP.GT.AND P2, PT, R3, -0x1, PT ;  /* 0xffffffff0300780c */ /* 0x000fe20003f44270 */
[----:B------:R-:W0:Y:S03]  /*67b0*/  SHFL.IDX PT, R155, R62, 0x1, 0x1c1f ;  /* 0x003c1f003e9b7f89 */ /* 0x000e2600000e0000 */
[C---:B------:R-:W-:Y:S02]  /*67c0*/  ISETP.GT.AND P5, PT, R66.reuse, RZ, P2 ;  /* 0x000000ff4200720c */ /* 0x040fe400017a4270 */
[----:B------:R-:W-:Y:S02]  /*67d0*/  ISETP.GT.AND P3, PT, R66, 0x9, P2 ;  /* 0x000000094200780c */ /* 0x000fe40001764270 */
[C---:B------:R-:W-:Y:S02]  /*67e0*/  ISETP.LT.OR P5, PT, R64.reuse, 0x1, P5 ;  /* 0x000000014000780c */ /* 0x040fe40002fa1670 */
[----:B------:R-:W-:-:S02]  /*67f0*/  ISETP.LT.OR P3, PT, R64, 0xa, P3 ;  /* 0x0000000a4000780c */ /* 0x000fc40001f61670 */
[----:B------:R-:W-:Y:S02]  /*6800*/  FSEL R159, R6, -INF , !P5 ;  /* 0xff800000069f7808 */ /* 0x000fe40006800000 */
[C---:B------:R-:W-:Y:S02]  /*6810*/  ISETP.GT.AND P5, PT, R66.reuse, 0x10, P2 ;  /* 0x000000104200780c */ /* 0x040fe400017a4270 */
[----:B------:R-:W-:Y:S02]  /*6820*/  ISETP.GT.AND P4, PT, R66, 0x1, P2 ;  /* 0x000000014200780c */ /* 0x000fe40001784270 */
[----:B------:R-:W-:Y:S02]  /*6830*/  ISETP.LT.OR P5, PT, R64, 0x11, P5 ;  /* 0x000000114000780c */ /* 0x000fe40002fa1670 */
[----:B------:R-:W-:Y:S02]  /*6840*/  ISETP.GT.AND P6, PT, R66, 0x8, P2 ;  /* 0x000000084200780c */ /* 0x000fe400017c4270 */
[----:B------:R-:W-:-:S02]  /*6850*/  FSEL R183, R166, -INF , !P3 ;  /* 0xff800000a6b77808 */ /* 0x000fc40005800000 */
[C---:B------:R-:W-:Y:S02]  /*6860*/  ISETP.GT.AND P3, PT, R66.reuse, 0x19, P2 ;  /* 0x000000194200780c */ /* 0x040fe40001764270 */
[----:B------:R-:W-:Y:S02]  /*6870*/  FSEL R177, R31, -INF , !P5 ;  /* 0xff8000001fb17808 */ /* 0x000fe40006800000 */
[----:B------:R-:W-:Y:S02]  /*6880*/  ISETP.GT.AND P5, PT, R66, 0x20, P2 ;  /* 0x000000204200780c */ /* 0x000fe400017a4270 */
[C---:B------:R-:W-:Y:S02]  /*6890*/  ISETP.LT.OR P4, PT, R64.reuse, 0x2, P4 ;  /* 0x000000024000780c */ /* 0x040fe40002781670 */
[C---:B------:R-:W-:Y:S02]  /*68a0*/  ISETP.LT.OR P6, PT, R64.reuse, 0x9, P6 ;  /* 0x000000094000780c */ /* 0x040fe400037c1670 */
[----:B------:R-:W-:-:S02]  /*68b0*/  ISETP.LT.OR P3, PT, R64, 0x1a, P3 ;  /* 0x0000001a4000780c */ /* 0x000fc40001f61670 */
[----:B------:R-:W-:Y:S02]  /*68c0*/  ISETP.LT.OR P5, PT, R64, 0x21, P5 ;  /* 0x000000214000780c */ /* 0x000fe40002fa1670 */
[----:B------:R-:W-:Y:S02]  /*68d0*/  FSEL R171, R164, -INF , !P4 ;  /* 0xff800000a4ab7808 */ /* 0x000fe40006000000 */
[----:B------:R-:W-:Y:S02]  /*68e0*/  FSEL R173, R165, -INF , !P6 ;  /* 0xff800000a5ad7808 */ /* 0x000fe40007000000 */
[C---:B------:R-:W-:Y:S02]  /*68f0*/  ISETP.GT.AND P4, PT, R66.reuse, 0x11, P2 ;  /* 0x000000114200780c */ /* 0x040fe40001784270 */
[----:B------:R-:W-:Y:S02]  /*6900*/  ISETP.GT.AND P6, PT, R66, 0x18, P2 ;  /* 0x000000184200780c */ /* 0x000fe400017c4270 */
[----:B------:R-:W-:-:S02]  /*6910*/  FSEL R175, R167, -INF , !P3 ;  /* 0xff800000a7af7808 */ /* 0x000fc40005800000 */
[----:B------:R-:W-:Y:S02]  /*6920*/  FSEL R167, R160, -INF , !P5 ;  /* 0xff800000a0a77808 */ /* 0x000fe40006800000 */
[----:B------:R-:W-:Y:S02]  /*6930*/  ISETP.GT.AND P5, PT, R66, 0x30, P2 ;  /* 0x000000304200780c */ /* 0x000fe400017a4270 */
[C---:B------:R-:W-:Y:S02]  /*6940*/  ISETP.LT.OR P4, PT, R64.reuse, 0x12, P4 ;  /* 0x000000124000780c */ /* 0x040fe40002781670 */
[C---:B------:R-:W-:Y:S02]  /*6950*/  ISETP.LT.OR P6, PT, R64.reuse, 0x19, P6 ;  /* 0x000000194000780c */ /* 0x040fe400037c1670 */
[----:B------:R-:W-:Y:S02]  /*6960*/  ISETP.LT.OR P5, PT, R64, 0x31, P5 ;  /* 0x000000314000780c */ /* 0x000fe40002fa1670 */
[----:B------:R-:W-:-:S02]  /*6970*/  FSEL R181, R32, -INF , !P4 ;  /* 0xff80000020b57808 */ /* 0x000fc40006000000 */
[----:B------:R-:W-:Y:S02]  /*6980*/  FSEL R179, R33, -INF , !P6 ;  /* 0xff80000021b37808 */ /* 0x000fe40007000000 */
[C---:B------:R-:W-:Y:S02]  /*6990*/  ISETP.GT.AND P4, PT, R66.reuse, 0x21, P2 ;  /* 0x000000214200780c */ /* 0x040fe40001784270 */
[C---:B------:R-:W-:Y:S02]  /*69a0*/  ISETP.GT.AND P6, PT, R66.reuse, 0x28, P2 ;  /* 0x000000284200780c */ /* 0x040fe400017c4270 */
[----:B------:R-:W-:Y:S02]  /*69b0*/  ISETP.GT.AND P3, PT, R66, 0x29, P2 ;  /* 0x000000294200780c */ /* 0x000fe40001764270 */
[----:B------:R-:W-:Y:S02]  /*69c0*/  FSEL R87, R168, -INF , !P5 ;  /* 0xff800000a8577808 */ /* 0x000fe40006800000 */
[----:B------:R-:W-:-:S02]  /*69d0*/  ISETP.GT.AND P5, PT, R66, 0x40, P2 ;  /* 0x000000404200780c */ /* 0x000fc400017a4270 */
[C---:B------:R-:W-:Y:S02]  /*69e0*/  ISETP.LT.OR P4, PT, R64.reuse, 0x22, P4 ;  /* 0x000000224000780c */ /* 0x040fe40002781670 */
[C---:B------:R-:W-:Y:S02]  /*69f0*/  ISETP.LT.OR P6, PT, R64.reuse, 0x29, P6 ;  /* 0x000000294000780c */ /* 0x040fe400037c1670 */
[C---:B------:R-:W-:Y:S02]  /*6a00*/  ISETP.LT.OR P3, PT, R64.reuse, 0x2a, P3 ;  /* 0x0000002a4000780c */ /* 0x040fe40001f61670 */
[----:B------:R-:W-:Y:S02]  /*6a10*/  ISETP.LT.OR P5, PT, R64, 0x41, P5 ;  /* 0x000000414000780c */ /* 0x000fe40002fa1670 */
[----:B------:R-:W-:Y:S02]  /*6a20*/  FSEL R161, R161, -INF , !P4 ;  /* 0xff800000a1a17808 */ /* 0x000fe40006000000 */
[----:B------:R-:W-:-:S02]  /*6a30*/  FSEL R153, R162, -INF , !P6 ;  /* 0xff800000a2997808 */ /* 0x000fc40007000000 */
[----:B------:R-:W-:Y:S02]  /*6a40*/  FSEL R163, R163, -INF , !P3 ;  /* 0xff800000a3a37808 */ /* 0x000fe40005800000 */
[C---:B------:R-:W-:Y:S02]  /*6a50*/  ISETP.GT.AND P4, PT, R66.reuse, 0x31, P2 ;  /* 0x000000314200780c */ /* 0x040fe40001784270 */
[C---:B------:R-:W-:Y:S02]  /*6a60*/  ISETP.GT.AND P6, PT, R66.reuse, 0x38, P2 ;  /* 0x000000384200780c */ /* 0x040fe400017c4270 */
[----:B------:R-:W-:Y:S02]  /*6a70*/  ISETP.GT.AND P3, PT, R66, 0x39, P2 ;  /* 0x000000394200780c */ /* 0x000fe40001764270 */
[----:B------:R-:W-:Y:S01]  /*6a80*/  FSEL R81, R52, -INF , !P5 ;  /* 0xff80000034517808 */ /* 0x000fe20006800000 */
[----:B0-----:R-:W-:Y:S01]  /*6a90*/  IMAD.IADD R52, R82, 0x1, R155 ;  /* 0x0000000152347824 */ /* 0x001fe200078e029b */
[----:B------:R-:W-:-:S02]  /*6aa0*/  ISETP.GT.AND P5, PT, R66, 0x50, P2 ;  /* 0x000000504200780c */ /* 0x000fc400017a4270 */
[C---:B------:R-:W-:Y:S02]  /*6ab0*/  ISETP.LT.OR P4, PT, R64.reuse, 0x32, P4 ;  /* 0x000000324000780c */ /* 0x040fe40002781670 */
[C---:B------:R-:W-:Y:S02]  /*6ac0*/  ISETP.LT.OR P6, PT, R64.reuse, 0x39, P6 ;  /* 0x000000394000780c */ /* 0x040fe400037c1670 */
[C---:B------:R-:W-:Y:S02]  /*6ad0*/  ISETP.LT.OR P3, PT, R64.reuse, 0x3a, P3 ;  /* 0x0000003a4000780c */ /* 0x040fe40001f61670 */
[----:B------:R-:W-:Y:S02]  /*6ae0*/  ISETP.LT.OR P5, PT, R64, 0x51, P5 ;  /* 0x000000514000780c */ /* 0x000fe40002fa1670 */
[----:B------:R-:W-:Y:S02]  /*6af0*/  FSEL R169, R169, -INF , !P4 ;  /* 0xff800000a9a97808 */ /* 0x000fe40006000000 */
[----:B------:R-:W-:Y:S01]  /*6b00*/  FSEL R85, R50, -INF , !P6 ;  /* 0xff80000032557808 */ /* 0x000fe20007000000 */
[----:B------:R-:W-:Y:S01]  /*6b10*/  IMAD.IADD R50, R78, 0x1, R155 ;  /* 0x000000014e327824 */ /* 0x000fe200078e029b */
[----:B------:R-:W-:-:S02]  /*6b20*/  FSEL R83, R51, -INF , !P3 ;  /* 0xff80000033537808 */ /* 0x000fc40005800000 */
[C---:B------:R-:W-:Y:S02]  /*6b30*/  ISETP.GT.AND P4, PT, R66.reuse, 0x41, P2 ;  /* 0x000000414200780c */ /* 0x040fe40001784270 */
[C---:B------:R-:W-:Y:S02]  /*6b40*/  ISETP.GT.AND P6, PT, R66.reuse, 0x48, P2 ;  /* 0x000000484200780c */ /* 0x040fe400017c4270 */
[----:B------:R-:W-:Y:S02]  /*6b50*/  ISETP.GT.AND P3, PT, R66, 0x49, P2 ;  /* 0x000000494200780c */ /* 0x000fe40001764270 */
[----:B------:R-:W-:Y:S02]  /*6b60*/  FSEL R65, R58, -INF , !P5 ;  /* 0xff8000003a417808 */ /* 0x000fe40006800000 */
[----:B------:R-:W-:Y:S02]  /*6b70*/  ISETP.GT.AND P5, PT, R66, 0x60, P2 ;  /* 0x000000604200780c */ /* 0x000fe400017a4270 */
[----:B------:R-:W-:-:S02]  /*6b80*/  ISETP.LT.OR P4, PT, R64, 0x42, P4 ;  /* 0x000000424000780c */ /* 0x000fc40002781670 */
[C---:B------:R-:W-:Y:S02]  /*6b90*/  ISETP.LT.OR P6, PT, R64.reuse, 0x49, P6 ;  /* 0x000000494000780c */ /* 0x040fe400037c1670 */
[C---:B------:R-:W-:Y:S02]  /*6ba0*/  ISETP.LT.OR P3, PT, R64.reuse, 0x4a, P3 ;  /* 0x0000004a4000780c */ /* 0x040fe40001f61670 */
[----:B------:R-:W-:Y:S02]  /*6bb0*/  ISETP.LT.OR P5, PT, R64, 0x61, P5 ;  /* 0x000000614000780c */ /* 0x000fe40002fa1670 */
[----:B------:R-:W-:Y:S02]  /*6bc0*/  FSEL R79, R53, -INF , !P4 ;  /* 0xff800000354f7808 */ /* 0x000fe40006000000 */
[----:B------:R-:W-:Y:S02]  /*6bd0*/  FSEL R77, R54, -INF , !P6 ;  /* 0xff800000364d7808 */ /* 0x000fe40007000000 */
[----:B------:R-:W-:-:S02]  /*6be0*/  FSEL R71, R55, -INF , !P3 ;  /* 0xff80000037477808 */ /* 0x000fc40005800000 */
[C---:B------:R-:W-:Y:S02]  /*6bf0*/  ISETP.GT.AND P4, PT, R66.reuse, 0x51, P2 ;  /* 0x000000514200780c */ /* 0x040fe40001784270 */
[C---:B------:R-:W-:Y:S02]  /*6c00*/  ISETP.GT.AND P6, PT, R66.reuse, 0x58, P2 ;  /* 0x000000584200780c */ /* 0x040fe400017c4270 */
[C---:B------:R-:W-:Y:S02]  /*6c10*/  ISETP.GT.AND P3, PT, R66.reuse, 0x59, P2 ;  /* 0x000000594200780c */ /* 0x040fe40001764270 */
        /* <DEDUP_REMOVED lines=11> */
[----:B------:R-:W-:Y:S02]  /*6cd0*/  ISETP.GT.AND P3, PT, R66, 0x69, P2 ;  /* 0x000000694200780c */ /* 0x000fe40001764270 */
[----:B------:R-:W-:Y:S02]  /*6ce0*/  FSEL R61, R80, -INF , !P5 ;  /* 0xff800000503d7808 */ /* 0x000fe40006800000 */
[----:B------:R-:W-:Y:S02]  /*6cf0*/  PLOP3.LUT P5, PT, PT, PT, UP1, 0x40, 0x0 ;  /* 0x000000000000781c */ /* 0x000fe40003fae818 */
[----:B------:R-:W-:-:S02]  /*6d00*/  ISETP.LT.OR P4, PT, R64, 0x62, P4 ;  /* 0x000000624000780c */ /* 0x000fc40002781670 */
[C---:B------:R-:W-:Y:S02]  /*6d10*/  ISETP.LT.OR P6, PT, R64.reuse, 0x69, P6 ;  /* 0x000000694000780c */ /* 0x040fe400037c1670 */
[----:B------:R-:W-:Y:S02]  /*6d20*/  ISETP.LT.OR P3, PT, R64, 0x6a, P3 ;  /* 0x0000006a4000780c */ /* 0x000fe40001f61670 */
[----:B------:R-:W-:Y:S02]  /*6d30*/  FSEL R67, R67, -INF , !P4 ;  /* 0xff80000043437808 */ /* 0x000fe40006000000 */
[----:B------:R-:W-:Y:S02]  /*6d40*/  FSEL R59, R76, -INF , !P6 ;  /* 0xff8000004c3b7808 */ /* 0x000fe40007000000 */
[----:B------:R-:W-:Y:S02]  /*6d50*/  FSEL R57, R68, -INF , !P3 ;  /* 0xff80000044397808 */ /* 0x000fe40005800000 */
[----:B------:R-:W-:-:S02]  /*6d60*/  ISETP.GT.AND P4, PT, R66, 0x71, P2 ;  /* 0x000000714200780c */ /* 0x000fc40001784270 */
[C---:B------:R-:W-:Y:S02]  /*6d70*/  ISETP.GT.AND P6, PT, R66.reuse, 0x78, P2 ;  /* 0x000000784200780c */ /* 0x040fe400017c4270 */
[----:B------:R-:W-:Y:S02]  /*6d80*/  ISETP.GT.AND P3, PT, R66, 0x79, P2 ;  /* 0x000000794200780c */ /* 0x000fe40001764270 */
[C---:B------:R-:W-:Y:S02]  /*6d90*/  ISETP.LT.OR P4, PT, R64.reuse, 0x72, P4 ;  /* 0x000000724000780c */ /* 0x040fe40002781670 */
[C---:B------:R-:W-:Y:S02]  /*6da0*/  ISETP.LT.OR P6, PT, R64.reuse, 0x79, P6 ;  /* 0x000000794000780c */ /* 0x040fe400037c1670 */
[----:B------:R-:W-:Y:S02]  /*6db0*/  ISETP.LT.OR P3, PT, R64, 0x7a, P3 ;  /* 0x0000007a4000780c */ /* 0x000fe40001f61670 */
[----:B------:R-:W-:-:S02]  /*6dc0*/  FSEL R55, R70, -INF , !P4 ;  /* 0xff80000046377808 */ /* 0x000fc40006000000 */
[----:B------:R-:W-:Y:S02]  /*6dd0*/  FSEL R53, R84, -INF , !P6 ;  /* 0xff80000054357808 */ /* 0x000fe40007000000 */
[----:B------:R-:W-:Y:S01]  /*6de0*/  FSEL R51, R72, -INF , !P3 ;  /* 0xff80000048337808 */ /* 0x000fe20005800000 */
[----:B------:R-:W-:Y:S06]  /*6df0*/  @P5 BRA `(.L_x_1138) ;  /* 0x00000000005c5947 */ /* 0x000fec0003800000 */
        /* <DEDUP_REMOVED lines=13> */
.L_x_1140:
[----:B------:R-:W-:-:S05]  /*6ed0*/  IMAD.U32 R6, RZ, RZ, UR52 ;  /* 0x00000034ff067e24 */ /* 0x000fca000f8e00ff */
[----:B------:R-:W-:-:S13]  /*6ee0*/  ISETP.NE.AND P3, PT, R6, 0x1, PT ;  /* 0x000000010600780c */ /* 0x000fda0003f65270 */
[----:B------:R-:W0:Y:S02]  /*6ef0*/  @P3 LDC.64 R32, c[0x0][0x9e8] ;  /* 0x00027a00ff203b82 */ /* 0x000e240000000a00 */
[----:B0-----:R-:W-:-:S05]  /*6f00*/  @P3 IMAD.HI.U32 R32, R31, R32, RZ ;  /* 0x000000201f203227 */ /* 0x001fca00078e00ff */
[----:B------:R-:W-:-:S07]  /*6f10*/  @P3 SHF.R.U32.HI R31, RZ, R33, R32 ;  /* 0x00000021ff1f3219 */ /* 0x000fce0000011620 */
.L_x_1141:
[----:B------:R-:W-:Y:S05]  /*6f20*/  BSYNC B0 ;  /* 0x0000000000007941 */ /* 0x000fea0003800000 */
.L_x_1139:
[----:B------:R-:W-:-:S04]  /*6f30*/  IMAD R31, R31, R6, -R74 ;  /* 0x000000061f1f7224 */ /* 0x000fc800078e0a4a */
[----:B------:R-:W-:-:S05]  /*6f40*/  IMAD R31, R16, -0x2, R31 ;  /* 0xfffffffe101f7824 */ /* 0x000fca00078e021f */
[----:B------:R-:W-:Y:S02]  /*6f50*/  VIADDMNMX R50, R31, R6, R50, PT ;  /* 0x000000061f327246 */ /* 0x000fe40003800132 */
[----:B------:R-:W-:-:S07]  /*6f60*/  VIMNMX R52, R52, R31, !PT ;  /* 0x0000001f34347248 */ /* 0x000fce0007fe0100 */
.L_x_1138:
[----:B------:R-:W-:Y:S01]  /*6f70*/  FMNMX.FTZ R6, R159, R4, !PT ;  /* 0x000000049f067209 */ /* 0x000fe20007810000 */
[----:B------:R-:W-:Y:S01]  /*6f80*/  UMOV UR45, UR55 ;  /* 0x00000037002d7c82 */ /* 0x000fe20008000000 */
[----:B------:R-:W-:Y:S02]  /*6f90*/  ISETP.GT.AND P4, PT, R52, 0x1, P2 ;  /* 0x000000013400780c */ /* 0x000fe40001784270 */
[----:B------:R-:W-:Y:S02]  /*6fa0*/  FMNMX.FTZ R6, R171, R6, !PT ;  /* 0x00000006ab067209 */ /* 0x000fe40007810000 */
[----:B------:R-:W-:Y:S02]  /*6fb0*/  ISETP.LT.OR P4, PT, R50, 0x2, P4 ;  /* 0x000000023200780c */ /* 0x000fe40002781670 */
[----:B------:R-:W-:Y:S02]  /*6fc0*/  FMNMX.FTZ R6, R173, R6, !PT ;  /* 0x00000006ad067209 */ /* 0x000fe40007810000 */
[----:B------:R-:W-:-:S02]  /*6fd0*/  FSEL R157, R10, -INF , !P4 ;  /* 0xff8000000a9d7808 */ /* 0x000fc40006000000 */
[----:B------:R-:W-:Y:S02]  /*6fe0*/  FMNMX.FTZ R6, R183, R6, !PT ;  /* 0x00000006b7067209 */ /* 0x000fe40007810000 */
        /* <DEDUP_REMOVED lines=10> */
[----:B------:R-:W-:-:S02]  /*7090*/  ISETP.GT.AND P3, PT, R52, 0x9, P2 ;  /* 0x000000093400780c */ /* 0x000fc40001764270 */
[----:B------:R-:W-:Y:S02]  /*70a0*/  FMNMX.FTZ R6, R161, R6, !PT ;  /* 0x00000006a1067209 */ /* 0x000fe40007810000 */
[----:B------:R-:W-:Y:S02]  /*70b0*/  FSEL R25, R25, -INF , !P4 ;  /* 0xff80000019197808 */ /* 0x000fe40006000000 */
[----:B------:R-:W-:Y:S02]  /*70c0*/  FMNMX.FTZ R6, R153, R6, !PT ;  /* 0x0000000699067209 */ /* 0x000fe40007810000 */
[----:B------:R-:W-:Y:S02]  /*70d0*/  ISETP.GT.AND P4, PT, R52, RZ, P2 ;  /* 0x000000ff3400720c */ /* 0x000fe40001784270 */
[----:B------:R-:W-:Y:S02]  /*70e0*/  FMNMX.FTZ R6, R163, R6, !PT ;  /* 0x00000006a3067209 */ /* 0x000fe40007810000 */
[----:B------:R-:W-:-:S02]  /*70f0*/  ISETP.LT.OR P3, PT, R50, 0xa, P3 ;  /* 0x0000000a3200780c */ /* 0x000fc40001f61670 */
[----:B------:R-:W-:Y:S02]  /*7100*/  FMNMX.FTZ R6, R87, R6, !PT ;  /* 0x0000000657067209 */ /* 0x000fe40007810000 */
[----:B------:R-:W-:Y:S02]  /*7110*/  ISETP.LT.OR P4, PT, R50, 0x1, P4 ;  /* 0x000000013200780c */ /* 0x000fe40002781670 */
[----:B------:R-:W-:Y:S02]  /*7120*/  FMNMX.FTZ R6, R169, R6, !PT ;  /* 0x00000006a9067209 */ /* 0x000fe40007810000 */
[----:B------:R-:W-:Y:S02]  /*7130*/  FSEL R155, R12, -INF , !P3 ;  /* 0xff8000000c9b7808 */ /* 0x000fe40005800000 */
[----:B------:R-:W-:Y:S02]  /*7140*/  FMNMX.FTZ R6, R85, R6, !PT ;  /* 0x0000000655067209 */ /* 0x000fe40007810000 */
[----:B------:R-:W-:-:S02]  /*7150*/  ISETP.GT.AND P6, PT, R52, 0x8, P2 ;  /* 0x000000083400780c */ /* 0x000fc400017c4270 */
[----:B------:R-:W-:Y:S02]  /*7160*/  FMNMX.FTZ R6, R83, R6, !PT ;  /* 0x0000000653067209 */ /* 0x000fe40007810000 */
[----:B------:R-:W-:Y:S02]  /*7170*/  FSEL R12, R9, -INF , !P4 ;  /* 0xff800000090c7808 */ /* 0x000fe40006000000 */
[----:B------:R-:W-:Y:S02]  /*7180*/  FMNMX.FTZ R6, R81, R6, !PT ;  /* 0x0000000651067209 */ /* 0x000fe40007810000 */
[----:B------:R-:W-:Y:S02]  /*7190*/  ISETP.LT.OR P6, PT, R50, 0x9, P6 ;  /* 0x000000093200780c */ /* 0x000fe400037c1670 */
[----:B------:R-:W-:Y:S02]  /*71a0*/  FMNMX.FTZ R6, R79, R6, !PT ;  /* 0x000000064f067209 */ /* 0x000fe40007810000 */
[----:B------:R-:W-:-:S02]  /*71b0*/  FMNMX.FTZ R14, R12, R5, !PT ;  /* 0x000000050c0e7209 */ /* 0x000fc40007810000 */
[----:B------:R-:W-:Y:S02]  /*71c0*/  FMNMX.FTZ R6, R77, R6, !PT ;  /* 0x000000064d067209 */ /* 0x000fe40007810000 */
[----:B------:R-:W-:Y:S02]  /*71d0*/  ISETP.GT.AND P5, PT, R52, 0x10, P2 ;  /* 0x000000103400780c */ /* 0x000fe400017a4270 */
[----:B------:R-:W-:Y:S02]  /*71e0*/  FMNMX.FTZ R6, R71, R6, !PT ;  /* 0x0000000647067209 */ /* 0x000fe40007810000 */
[----:B------:R-:W-:Y:S02]  /*71f0*/  FMNMX.FTZ R14, R157, R14, !PT ;  /* 0x0000000e9d0e7209 */ /* 0x000fe40007810000 */
[----:B------:R-:W-:Y:S02]  /*7200*/  FMNMX.FTZ R6, R65, R6, !PT ;  /* 0x0000000641067209 */ /* 0x000fe40007810000 */
[----:B------:R-:W-:-:S02]  /*7210*/  ISETP.LT.OR P5, PT, R50, 0x11, P5 ;  /* 0x000000113200780c */ /* 0x000fc40002fa1670 */
[----:B------:R-:W-:Y:S02]  /*7220*/  FMNMX.FTZ R6, R75, R6, !PT ;  /* 0x000000064b067209 */ /* 0x000fe40007810000 */
[C---:B------:R-:W-:Y:S02]  /*7230*/  ISETP.GT.AND P3, PT, R52.reuse, 0x18, P2 ;  /* 0x000000183400780c */ /* 0x040fe40001764270 */
[----:B------:R-:W-:Y:S02]  /*7240*/  FMNMX.FTZ R6, R69, R6, !PT ;  /* 0x0000000645067209 */ /* 0x000fe40007810000 */
[----:B------:R-:W-:Y:S02]  /*7250*/  FSEL R13, R13, -INF , !P5 ;  /* 0xff8000000d0d7808 */ /* 0x000fe40006800000 */
[----:B------:R-:W-:Y:S02]  /*7260*/  FMNMX.FTZ R6, R73, R6, !PT ;  /* 0x0000000649067209 */ /* 0x000fe40007810000 */
[----:B------:R-:W-:-:S02]  /*7270*/  ISETP.GT.AND P5, PT, R52, 0x19, P2 ;  /* 0x000000193400780c */ /* 0x000fc400017a4270 */
[----:B------:R-:W-:Y:S02]  /*7280*/  FMNMX.FTZ R6, R63, R6, !PT ;  /* 0x000000063f067209 */ /* 0x000fe40007810000 */
[C---:B------:R-:W-:Y:S02]  /*7290*/  ISETP.LT.OR P3, PT, R50.reuse, 0x19, P3 ;  /* 0x000000193200780c */ /* 0x040fe40001f61670 */
[----:B------:R-:W-:Y:S02]  /*72a0*/  FMNMX.FTZ R6, R67, R6, !PT ;  /* 0x0000000643067209 */ /* 0x000fe40007810000 */
[----:B------:R-:W-:Y:S02]  /*72b0*/  ISETP.LT.OR P5, PT, R50, 0x1a, P5 ;  /* 0x0000001a3200780c */ /* 0x000fe40002fa1670 */
[----:B------:R-:W-:-:S04]  /*72c0*/  FMNMX.FTZ R6, R59, R6, !PT ;  /* 0x000000063b067209 */ /* 0x000fc80007810000 */
[----:B------:R-:W-:-:S04]  /*72d0*/  FMNMX.FTZ R6, R57, R6, !PT ;  /* 0x0000000639067209 */ /* 0x000fc80007810000 */
[----:B------:R-:W-:-:S04]  /*72e0*/  FMNMX.FTZ R6, R61, R6, !PT ;  /* 0x000000063d067209 */ /* 0x000fc80007810000 */
[----:B------:R-:W-:-:S04]  /*72f0*/  FMNMX.FTZ R6, R55, R6, !PT ;  /* 0x0000000637067209 */ /* 0x000fc80007810000 */
[----:B------:R-:W-:-:S04]  /*7300*/  FMNMX.FTZ R6, R53, R6, !PT ;  /* 0x0000000635067209 */ /* 0x000fc80007810000 */
[----:B------:R-:W-:Y:S02]  /*7310*/  FMNMX.FTZ R32, R51, R6, !PT ;  /* 0x0000000633207209 */ /* 0x000fe40007810000 */
[----:B------:R-:W0:Y:S03]  /*7320*/  LDC R6, c[0x0][0x988] ;  /* 0x00026200ff067b82 */ /* 0x000e260000000800 */
[----:B------:R-:W1:Y:S02]  /*7330*/  SHFL.BFLY PT, R31, R32, 0x2, 0x1f ;  /* 0x0c401f00201f7f89 */ /* 0x000e6400000e0000 */
[----:B-1----:R-:W-:-:S05]  /*7340*/  FMNMX.FTZ R33, R32, R31, !PT ;  /* 0x0000001f20217209 */ /* 0x002fca0007810000 */
[----:B------:R-:W1:Y:S02]  /*7350*/  SHFL.BFLY PT, R54, R33, 0x1, 0x1f ;  /* 0x0c201f0021367f89 */ /* 0x000e6400000e0000 */
[----:B-1----:R-:W-:Y:S02]  /*7360*/  FMNMX.FTZ R31, R33, R54, !PT ;  /* 0x00000036211f7209 */ /* 0x002fe40007810000 */
[----:B------:R-:W-:Y:S02]  /*7370*/  FSEL R33, R11, -INF , !P6 ;  /* 0xff8000000b217808 */ /* 0x000fe40007000000 */
[C---:B------:R-:W-:Y:S01]  /*7380*/  FSETP.NEU.FTZ.AND P6, PT, R31.reuse, -INF , PT ;  /* 0xff8000001f00780b */ /* 0x040fe20003fdd000 */
[----:B0-----:R-:W-:Y:S01]  /*7390*/  FMUL.FTZ R10, R31, R6 ;  /* 0x000000061f0a7220 */ /* 0x001fe20000410000 */
[----:B------:R-:W-:-:S04]  /*73a0*/  FMNMX.FTZ R14, R33, R14, !PT ;  /* 0x0000000e210e7209 */ /* 0x000fc80007810000 */
[----:B------:R-:W-:Y:S02]  /*73b0*/  FMNMX.FTZ R14, R155, R14, !PT ;  /* 0x0000000e9b0e7209 */ /* 0x000fe40007810000 */
[----:B------:R-:W-:Y:S02]  /*73c0*/  FSEL R10, R10, RZ, P6 ;  /* 0x000000ff0a0a7208 */ /* 0x000fe40003000000 */
[----:B------:R-:W-:-:S03]  /*73d0*/  FMNMX.FTZ R14, R13, R14, !PT ;  /* 0x0000000e0d0e7209 */ /* 0x000fc60007810000 */
[-CC-:B------:R-:W-:Y:S01]  /*73e0*/  FFMA.FTZ R11, R159, R6.reuse, -R10.reuse ;  /* 0x000000069f0b7223 */ /* 0x180fe2000001080a */
[----:B------:R-:W-:Y:S01]  /*73f0*/  FSEL R159, R20, -INF , !P3 ;  /* 0xff800000149f7808 */ /* 0x000fe20005800000 */
[--C-:B------:R-:W-:Y:S01]  /*7400*/  FFMA.FTZ R180, R171, R6, -R10.reuse ;  /* 0x00000006abb47223 */ /* 0x100fe2000001080a */
[----:B------:R-:W-:Y:S01]  /*7410*/  FMNMX.FTZ R14, R165, R14, !PT ;  /* 0x0000000ea50e7209 */ /* 0x000fe20007810000 */
[-CC-:B------:R-:W-:Y:S01]  /*7420*/  FFMA.FTZ R182, R173, R6.reuse, -R10.reuse ;  /* 0x00000006adb67223 */ /* 0x180fe2000001080a */
[C---:B------:R-:W-:Y:S01]  /*7430*/  ISETP.GT.AND P3, PT, R52.reuse, 0x21, P2 ;  /* 0x000000213400780c */ /* 0x040fe20001764270 */
[-CC-:B------:R-:W-:Y:S01]  /*7440*/  FFMA.FTZ R176, R177, R6.reuse, -R10.reuse ;  /* 0x00000006b1b07223 */ /* 0x180fe2000001080a */
[----:B------:R-:W-:Y:S01]  /*7450*/  FSEL R171, R15, -INF , !P5 ;  /* 0xff8000000fab7808 */ /* 0x000fe20006800000 */
[--C-:B------:R-:W-:Y:S01]  /*7460*/  FFMA.FTZ R15, R181, R6, -R10.reuse ;  /* 0x00000006b50f7223 */ /* 0x100fe2000001080a */
[----:B------:R-:W-:Y:S01]  /*7470*/  FMNMX.FTZ R14, R159, R14, !PT ;  /* 0x0000000e9f0e7209 */ /* 0x000fe20007810000 */
[-CC-:B------:R-:W-:Y:S01]  /*7480*/  FFMA.FTZ R183, R183, R6.reuse, -R10.reuse ;  /* 0x00000006b7b77223 */ /* 0x180fe2000001080a */
[----:B------:R-:W-:Y:S01]  /*7490*/  ISETP.GT.AND P5, PT, R52, 0x28, P2 ;  /* 0x000000283400780c */ /* 0x000fe200017a4270 */
[--C-:B------:R-:W-:Y:S01]  /*74a0*/  FFMA.FTZ R178, R179, R6, -R10.reuse ;  /* 0x00000006b3b27223 */ /* 0x100fe2000001080a */
[C---:B------:R-:W-:Y:S01]  /*74b0*/  ISETP.LT.OR P3, PT, R50.reuse, 0x22, P3 ;  /* 0x000000223200780c */ /* 0x040fe20001f61670 */
[----:B------:R0:W-:Y:S01]  /*74c0*/  MUFU.EX2 R9, R183 ;  /* 0x000000b700097308 */ /* 0x0001e20000000800 */
[----:B------:R-:W-:Y:S01]  /*74d0*/  FMNMX.FTZ R14, R171, R14, !PT ;  /* 0x0000000eab0e7209 */ /* 0x000fe20007810000 */
[-CC-:B------:R-:W-:Y:S01]  /*74e0*/  FFMA.FTZ R172, R167, R6.reuse, -R10.reuse ;  /* 0x00000006a7ac7223 */ /* 0x180fe2000001080a */
[----:B------:R-:W-:Y:S01]  /*74f0*/  ISETP.LT.OR P5, PT, R50, 0x29, P5 ;  /* 0x000000293200780c */ /* 0x000fe20002fa1670 */
[-CC-:B------:R-:W-:Y:S01]  /*7500*/  FFMA.FTZ R174, R153, R6.reuse, -R10.reuse ;  /* 0x0000000699ae7223 */ /* 0x180fe2000001080a */
[----:B------:R-:W-:Y:S01]  /*7510*/  FSEL R173, R24, -INF , !P3 ;  /* 0xff80000018ad7808 */ /* 0x000fe20005800000 */
[-CC-:B------:R-:W-:Y:S01]  /*7520*/  FFMA.FTZ R168, R87, R6.reuse, -R10.reuse ;  /* 0x0000000657a87223 */ /* 0x180fe2000001080a */
[C---:B------:R-:W-:Y:S01]  /*7530*/  ISETP.GT.AND P3, PT, R52.reuse, 0x29, P2 ;  /* 0x000000293400780c */ /* 0x040fe20001764270 */
[--C-:B------:R-:W-:Y:S01]  /*7540*/  FFMA.FTZ R170, R85, R6, -R10.reuse ;  /* 0x0000000655aa7223 */ /* 0x100fe2000001080a */
[----:B------:R-:W-:Y:S01]  /*7550*/  FMNMX.FTZ R14, R25, R14, !PT ;  /* 0x0000000e190e7209 */ /* 0x000fe20007810000 */
[-CC-:B------:R-:W-:Y:S01]  /*7560*/  FFMA.FTZ R164, R81, R6.reuse, -R10.reuse ;  /* 0x0000000651a47223 */ /* 0x180fe2000001080a */
[----:B------:R-:W-:Y:S01]  /*7570*/  FSEL R29, R29, -INF , !P5 ;  /* 0xff8000001d1d7808 */ /* 0x000fe20006800000 */
[-CC-:B------:R-:W-:Y:S01]  /*7580*/  FFMA.FTZ R20, R79, R6.reuse, -R10.reuse ;  /* 0x000000064f147223 */ /* 0x180fe2000001080a */
[----:B------:R-:W-:Y:S01]  /*7590*/  ISETP.GT.AND P5, PT, R52, 0x30, P2 ;  /* 0x000000303400780c */ /* 0x000fe200017a4270 */
[-CC-:B------:R-:W-:Y:S01]  /*75a0*/  FFMA.FTZ R166, R77, R6.reuse, -R10.reuse ;  /* 0x000000064da67223 */ /* 0x180fe2000001080a */
[----:B------:R-:W-:Y:S01]  /*75b0*/  ISETP.LT.OR P4, PT, R50, 0x2a, P3 ;  /* 0x0000002a3200780c */ /* 0x000fe20001f81670 */
[--C-:B------:R-:W-:Y:S01]  /*75c0*/  FFMA.FTZ R158, R59, R6, -R10.reuse ;  /* 0x000000063b9e7223 */ /* 0x100fe2000001080a */
[----:B------:R-:W-:Y:S01]  /*75d0*/  FMNMX.FTZ R14, R173, R14, !PT ;  /* 0x0000000ead0e7209 */ /* 0x000fe20007810000 */
[----:B------:R-:W-:Y:S01]  /*75e0*/  MUFU.EX2 R11, R11 ;  /* 0x0000000b000b7308 */ /* 0x000fe20000000800 */
[----:B------:R-:W-:Y:S01]  /*75f0*/  ISETP.GT.AND P3, PT, R52, 0x31, P2 ;  /* 0x000000313400780c */ /* 0x000fe20001764270 */
[-CC-:B------:R-:W-:Y:S01]  /*7600*/  FFMA.FTZ R154, R53, R6.reuse, -R10.reuse ;  /* 0x00000006359a7223 */ /* 0x180fe2000001080a */
[----:B------:R-:W-:Y:S01]  /*7610*/  FSEL R21, R21, -INF , !P4 ;  /* 0xff80000015157808 */ /* 0x000fe20006000000 */
[-CC-:B------:R-:W-:Y:S01]  /*7620*/  FFMA.FTZ R156, R63, R6.reuse, -R10.reuse ;  /* 0x000000063f9c7223 */ /* 0x180fe2000001080a */
[----:B------:R-:W-:Y:S01]  /*7630*/  ISETP.LT.OR P5, PT, R50, 0x31, P5 ;  /* 0x000000313200780c */ /* 0x000fe20002fa1670 */
[--C-:B------:R-:W-:Y:S01]  /*7640*/  FFMA.FTZ R160, R65, R6, -R10.reuse ;  /* 0x0000000641a07223 */ /* 0x100fe2000001080a */
[----:B------:R-:W-:Y:S01]  /*7650*/  FMNMX.FTZ R14, R29, R14, !PT ;  /* 0x0000000e1d0e7209 */ /* 0x000fe20007810000 */
[----:B------:R-:W-:Y:S01]  /*7660*/  MUFU.EX2 R180, R180 ;  /* 0x000000b400b47308 */ /* 0x000fe20000000800 */
[----:B------:R-:W-:Y:S01]  /*7670*/  ISETP.GT.AND P4, PT, R52, 0x38, P2 ;  /* 0x000000383400780c */ /* 0x000fe20001784270 */
[-CC-:B------:R-:W-:Y:S01]  /*7680*/  FFMA.FTZ R162, R69, R6.reuse, -R10.reuse ;  /* 0x0000000645a27223 */ /* 0x180fe2000001080a */
[----:B------:R-:W-:Y:S01]  /*7690*/  ISETP.LT.OR P3, PT, R50, 0x32, P3 ;  /* 0x000000323200780c */ /* 0x000fe20001f61670 */
[-CC-:B------:R-:W-:Y:S01]  /*76a0*/  FFMA.FTZ R63, R67, R6.reuse, -R10.reuse ;  /* 0x00000006433f7223 */ /* 0x180fe2000001080a */
[----:B------:R-:W-:Y:S01]  /*76b0*/  FSEL R177, R28, -INF , !P5 ;  /* 0xff8000001cb17808 */ /* 0x000fe20006800000 */
        /* <DEDUP_REMOVED lines=16> */
[----:B------:R-:W-:Y:S01]  /*77c0*/  FFMA.FTZ R51, R51, R6, -R10 ;  /* 0x0000000633337223 */ /* 0x000fe2000001080a */
[----:B------:R-:W-:Y:S01]  /*77d0*/  FMNMX.FTZ R14, R181, R14, !PT ;  /* 0x0000000eb50e7209 */ /* 0x000fe20007810000 */
[----:B------:R-:W-:Y:S01]  /*77e0*/  MUFU.EX2 R15, R15 ;  /* 0x0000000f000f7308 */ /* 0x000fe20000000800 */
[----:B------:R-:W-:-:S02]  /*77f0*/  ISETP.GT.AND P4, PT, R52, 0x41, P2 ;  /* 0x000000413400780c */ /* 0x000fc40001784270 */
[----:B0-----:R-:W-:Y:S02]  /*7800*/  FSEL R183, R26, -INF , !P5 ;  /* 0xff8000001ab77808 */ /* 0x001fe40006800000 */
[----:B------:R-:W-:Y:S02]  /*7810*/  ISETP.LT.OR P3, PT, R50, 0x41, P3 ;  /* 0x000000413200780c */ /* 0x000fe40001f61670 */
[----:B------:R-:W-:Y:S01]  /*7820*/  FMNMX.FTZ R14, R179, R14, !PT ;  /* 0x0000000eb30e7209 */ /* 0x000fe20007810000 */
[----:B------:R-:W-:Y:S01]  /*7830*/  MUFU.EX2 R178, R178 ;  /* 0x000000b200b27308 */ /* 0x000fe20000000800 */
[----:B------:R-:W-:Y:S02]  /*7840*/  ISETP.GT.AND P5, PT, R52, 0x48, P2 ;  /* 0x000000483400780c */ /* 0x000fe400017a4270 */
[----:B------:R-:W-:Y:S02]  /*7850*/  ISETP.LT.OR P4, PT, R50, 0x42, P4 ;  /* 0x000000423200780c */ /* 0x000fe40002781670 */
[----:B------:R-:W-:Y:S01]  /*7860*/  FSEL R175, R34, -INF , !P3 ;  /* 0xff80000022af7808 */ /* 0x000fe20005800000 */
[----:B------:R-:W-:Y:S01]  /*7870*/  IMAD.U32 R34, RZ, RZ, UR44 ;  /* 0x0000002cff227e24 */ /* 0x000fe2000f8e00ff */
[----:B------:R-:W-:Y:S01]  /*7880*/  FMNMX.FTZ R14, R183, R14, !PT ;  /* 0x0000000eb70e7209 */ /* 0x000fe20007810000 */
[----:B------:R-:W-:Y:S01]  /*7890*/  MUFU.EX2 R27, R27 ;  /* 0x0000001b001b7308 */ /* 0x000fe20000000800 */
[----:B------:R-:W-:Y:S01]  /*78a0*/  ISETP.GT.AND P3, PT, R52, 0x49, P2 ;  /* 0x000000493400780c */ /* 0x000fe20001764270 */
[----:B------:R-:W-:Y:S01]  /*78b0*/  UMOV UR44, UR56 ;  /* 0x00000038002c7c82 */ /* 0x000fe20008000000 */
[----:B------:R-:W-:Y:S01]  /*78c0*/  FSEL R167, R35, -INF , !P4 ;  /* 0xff80000023a77808 */ /* 0x000fe20006000000 */
[----:B------:R-:W-:Y:S01]  /*78d0*/  FFMA.FTZ R35, R161, R6, -R10 ;  /* 0x00000006a1237223 */ /* 0x000fe2000001080a */
[----:B------:R-:W-:-:S02]  /*78e0*/  ISETP.LT.OR P5, PT, R50, 0x49, P5 ;  /* 0x000000493200780c */ /* 0x000fc40002fa1670 */
[----:B------:R-:W-:Y:S01]  /*78f0*/  FMNMX.FTZ R14, R175, R14, !PT ;  /* 0x0000000eaf0e7209 */ /* 0x000fe20007810000 */
[----:B------:R-:W-:Y:S01]  /*7900*/  MUFU.EX2 R172, R172 ;  /* 0x000000ac00ac7308 */ /* 0x000fe20000000800 */
[----:B------:R-:W-:Y:S02]  /*7910*/  ISETP.GT.AND P4, PT, R52, 0x50, P2 ;  /* 0x000000503400780c */ /* 0x000fe40001784270 */
[----:B------:R-:W-:Y:S02]  /*7920*/  ISETP.LT.OR P3, PT, R50, 0x4a, P3 ;  /* 0x0000004a3200780c */ /* 0x000fe40001f61670 */
[----:B------:R-:W-:Y:S02]  /*7930*/  FSEL R161, R40, -INF , !P5 ;  /* 0xff80000028a17808 */ /* 0x000fe40006800000 */
[----:B------:R-:W-:Y:S01]  /*7940*/  FMNMX.FTZ R14, R167, R14, !PT ;  /* 0x0000000ea70e7209 */ /* 0x000fe20007810000 */
[----:B------:R-:W-:Y:S01]  /*7950*/  MUFU.EX2 R35, R35 ;  /* 0x0000002300237308 */ /* 0x000fe20000000800 */
[----:B------:R-:W-:-:S02]  /*7960*/  ISETP.GT.AND P5, PT, R52, 0x51, P2 ;  /* 0x000000513400780c */ /* 0x000fc400017a4270 */
[----:B------:R-:W-:Y:S02]  /*7970*/  FSEL R193, R36, -INF , !P3 ;  /* 0xff80000024c17808 */ /* 0x000fe40005800000 */
[----:B------:R-:W-:Y:S02]  /*7980*/  ISETP.LT.OR P4, PT, R50, 0x51, P4 ;  /* 0x000000513200780c */ /* 0x000fe40002781670 */
[----:B------:R-:W-:Y:S01]  /*7990*/  FMNMX.FTZ R14, R161, R14, !PT ;  /* 0x0000000ea10e7209 */ /* 0x000fe20007810000 */
[----:B------:R-:W-:Y:S01]  /*79a0*/  MUFU.EX2 R174, R174 ;  /* 0x000000ae00ae7308 */ /* 0x000fe20000000800 */
[----:B------:R-:W-:Y:S02]  /*79b0*/  ISETP.GT.AND P3, PT, R52, 0x58, P2 ;  /* 0x000000583400780c */ /* 0x000fe40001764270 */
[----:B------:R-:W-:Y:S02]  /*79c0*/  ISETP.LT.OR P5, PT, R50, 0x52, P5 ;  /* 0x000000523200780c */ /* 0x000fe40002fa1670 */
[----:B------:R-:W-:Y:S01]  /*79d0*/  FSEL R153, R39, -INF , !P4 ;  /* 0xff80000027997808 */ /* 0x000fe20006000000 */
[----:B------:R-:W-:Y:S01]  /*79e0*/  FFMA.FTZ R39, R163, R6, -R10 ;  /* 0x00000006a3277223 */ /* 0x000fe2000001080a */
        /* <DEDUP_REMOVED lines=9> */
[----:B------:R-:W-:-:S02]  /*7a80*/  FSEL R41, R41, -INF , !P3 ;  /* 0xff80000029297808 */ /* 0x000fc40005800000 */
[----:B------:R-:W-:Y:S01]  /*7a90*/  FMNMX.FTZ R14, R163, R14, !PT ;  /* 0x0000000ea30e7209 */ /* 0x000fe20007810000 */
[----:B------:R-:W-:Y:S01]  /*7aa0*/  MUFU.EX2 R170, R170 ;  /* 0x000000aa00aa7308 */ /* 0x000fe20000000800 */
[----:B------:R-:W-:Y:S02]  /*7ab0*/  ISETP.GT.AND P3, PT, R52, 0x61, P2 ;  /* 0x000000613400780c */ /* 0x000fe40001764270 */
[----:B------:R-:W-:Y:S01]  /*7ac0*/  FSEL R87, R37, -INF , !P4 ;  /* 0xff80000025577808 */ /* 0x000fe20006000000 */
[----:B------:R-:W-:Y:S01]  /*7ad0*/  FFMA.FTZ R37, R169, R6, -R10 ;  /* 0x00000006a9257223 */ /* 0x000fe2000001080a */
[----:B------:R-:W-:Y:S02]  /*7ae0*/  ISETP.LT.OR P5, PT, R50, 0x61, P5 ;  /* 0x000000613200780c */ /* 0x000fe40002fa1670 */
[----:B------:R-:W-:Y:S01]  /*7af0*/  FMNMX.FTZ R14, R41, R14, !PT ;  /* 0x0000000e290e7209 */ /* 0x000fe20007810000 */
[----:B------:R-:W-:Y:S01]  /*7b00*/  MUFU.EX2 R164, R164 ;  /* 0x000000a400a47308 */ /* 0x000fe20000000800 */
[----:B------:R-:W-:-:S02]  /*7b10*/  ISETP.GT.AND P4, PT, R52, 0x68, P2 ;  /* 0x000000683400780c */ /* 0x000fc40001784270 */
[----:B------:R-:W-:Y:S02]  /*7b20*/  ISETP.LT.OR P3, PT, R50, 0x62, P3 ;  /* 0x000000623200780c */ /* 0x000fe40001f61670 */
[----:B------:R-:W-:Y:S02]  /*7b30*/  FSEL R169, R42, -INF , !P5 ;  /* 0xff8000002aa97808 */ /* 0x000fe40006800000 */
[----:B------:R-:W-:Y:S01]  /*7b40*/  FMNMX.FTZ R14, R87, R14, !PT ;  /* 0x0000000e570e7209 */ /* 0x000fe20007810000 */
[----:B------:R-:W-:Y:S01]  /*7b50*/  MUFU.EX2 R37, R37 ;  /* 0x0000002500257308 */ /* 0x000fe20000000800 */
[----:B------:R-:W-:Y:S02]  /*7b60*/  ISETP.GT.AND P5, PT, R52, 0x69, P2 ;  /* 0x000000693400780c */ /* 0x000fe400017a4270 */
        /* <DEDUP_REMOVED lines=21> */
[C---:B------:R-:W-:Y:S02]  /*7cc0*/  ISETP.LT.OR P5, PT, R50.reuse, 0x79, P5 ;  /* 0x000000793200780c */ /* 0x040fe40002fa1670 */
[----:B------:R-:W-:Y:S02]  /*7cd0*/  FSEL R79, R47, -INF , !P4 ;  /* 0xff8000002f4f7808 */ /* 0x000fe40006000000 */
[----:B------:R-:W-:Y:S01]  /*7ce0*/  FMNMX.FTZ R14, R81, R14, !PT ;  /* 0x0000000e510e7209 */ /* 0x000fe20007810000 */
[----:B------:R-:W-:Y:S01]  /*7cf0*/  MUFU.EX2 R47, R20 ;  /* 0x00000014002f7308 */ /* 0x000fe20000000800 */
[----:B------:R-:W-:-:S02]  /*7d00*/  ISETP.LT.OR P2, PT, R50, 0x7a, P2 ;  /* 0x0000007a3200780c */ /* 0x000fc40001741670 */
[----:B------:R-:W-:Y:S02]  /*7d10*/  FSEL R195, R48, -INF , !P5 ;  /* 0xff80000030c37808 */ /* 0x000fe40006800000 */
[----:B------:R-:W-:Y:S02]  /*7d20*/  FMNMX.FTZ R14, R79, R14, !PT ;  /* 0x0000000e4f0e7209 */ /* 0x000fe40007810000 */
[----:B--2---:R-:W-:Y:S01]  /*7d30*/  FSEL R77, R49, -INF , !P2 ;  /* 0xff800000314d7808 */ /* 0x004fe20005000000 */
[----:B------:R-:W-:Y:S01]  /*7d40*/  FFMA.FTZ R49, R71, R6, -R10 ;  /* 0x0000000647317223 */ /* 0x000fe2000001080a */
[----:B------:R-:W-:Y:S01]  /*7d50*/  FMNMX.FTZ R14, R195, R14, !PT ;  /* 0x0000000ec30e7209 */ /* 0x000fe20007810000 */
[----:B------:R-:W-:Y:S01]  /*7d60*/  MUFU.EX2 R162, R162 ;  /* 0x000000a200a27308 */ /* 0x000fe20000000800 */
[----:B------:R-:W-:Y:S02]  /*7d70*/  FSEL R59, R31, RZ, P6 ;  /* 0x000000ff1f3b7208 */ /* 0x000fe40003000000 */
[----:B------:R-:W-:-:S02]  /*7d80*/  FMNMX.FTZ R14, R77, R14, !PT ;  /* 0x0000000e4d0e7209 */ /* 0x000fc40007810000 */
[----:B------:R-:W-:Y:S01]  /*7d90*/  @!P1 LEA R34, R34, UR41, 0x3 ;  /* 0x0000002922229c11 */ /* 0x000fe2000f8e18ff */
[----:B------:R-:W-:Y:S02]  /*7da0*/  FADD.FTZ R59, -R59, R4 ;  /* 0x000000043b3b7221 */ /* 0x000fe40000010100 */
[----:B------:R-:W0:Y:S01]  /*7db0*/  SHFL.BFLY PT, R71, R14, 0x2, 0x1f ;  /* 0x0c401f000e477f89 */ /* 0x000e2200000e0000 */
[----:B------:R-:W-:Y:S01]  /*7dc0*/  MUFU.EX2 R49, R49 ;  /* 0x0000003100317308 */ /* 0x000fe20000000800 */
[----:B------:R-:W-:-:S07]  /*7dd0*/  FMUL.FTZ R4, R59, R6 ;  /* 0x000000063b047220 */ /* 0x000fce0000410000 */
[----:B------:R-:W1:Y:S08]  /*7de0*/  MUFU.EX2 R4, R4 ;  /* 0x0000000400047308 */ /* 0x000e700000000800 */
[----:B------:R-:W-:Y:S01]  /*7df0*/  MUFU.EX2 R69, R69 ;  /* 0x0000004500457308 */ /* 0x000fe20000000800 */
[----:B0-----:R-:W-:-:S07]  /*7e00*/  FMNMX.FTZ R71, R14, R71, !PT ;  /* 0x000000470e477209 */ /* 0x001fce0007810000 */
[----:B------:R-:W-:Y:S01]  /*7e10*/  MUFU.EX2 R156, R156 ;  /* 0x0000009c009c7308 */ /* 0x000fe20000000800 */
[----:B-1----:R-:W-:Y:S01]  /*7e20*/  FFMA.FTZ R67, R4, R2, R11 ;  /* 0x0000000204437223 */ /* 0x002fe2000001000b */
[-C--:B------:R-:W-:Y:S01]  /*7e30*/  FMUL.FTZ R88, R88, R4.reuse ;  /* 0x0000000458587220 */ /* 0x080fe20000410000 */
[-C--:B------:R-:W-:Y:S01]  /*7e40*/  FMUL.FTZ R89, R89, R4.reuse ;  /* 0x0000000459597220 */ /* 0x080fe20000410000 */
[----:B------:R-:W0:Y:S01]  /*7e50*/  SHFL.BFLY PT, R14, R71, 0x1, 0x1f ;  /* 0x0c201f00470e7f89 */ /* 0x000e2200000e0000 */
[----:B------:R-:W-:Y:S01]  /*7e60*/  FADD.FTZ R67, R180, R67 ;  /* 0x00000043b4437221 */ /* 0x000fe20000010000 */
[-C--:B------:R-:W-:Y:S01]  /*7e70*/  FMUL.FTZ R92, R92, R4.reuse ;  /* 0x000000045c5c7220 */ /* 0x080fe20000410000 */
[----:B------:R-:W-:Y:S01]  /*7e80*/  FMUL.FTZ R93, R93, R4 ;  /* 0x000000045d5d7220 */ /* 0x000fe20000410000 */
[----:B------:R-:W-:Y:S01]  /*7e90*/  MUFU.EX2 R63, R63 ;  /* 0x0000003f003f7308 */ /* 0x000fe20000000800 */
[----:B------:R-:W-:Y:S01]  /*7ea0*/  FADD.FTZ R2, R182, R67 ;  /* 0x00000043b6027221 */ /* 0x000fe20000010000 */
[----:B------:R-:W-:Y:S01]  /*7eb0*/  F2FP.F16.F32.PACK_AB R182, R9, R182 ;  /* 0x000000b609b6723e */ /* 0x000fe200000000ff */
[-C--:B------:R-:W-:Y:S01]  /*7ec0*/  FMUL.FTZ R96, R96, R4.reuse ;  /* 0x0000000460607220 */ /* 0x080fe20000410000 */
[-C--:B------:R-:W-:Y:S01]  /*7ed0*/  FMUL.FTZ R97, R97, R4.reuse ;  /* 0x0000000461617220 */ /* 0x080fe20000410000 */
[-C--:B------:R-:W-:Y:S01]  /*7ee0*/  FMUL.FTZ R100, R100, R4.reuse ;  /* 0x0000000464647220 */ /* 0x080fe20000410000 */
[-C--:B------:R-:W-:Y:S01]  /*7ef0*/  FMUL.FTZ R101, R101, R4.reuse ;  /* 0x0000000465657220 */ /* 0x080fe20000410000 */
[-C--:B------:R-:W-:Y:S01]  /*7f00*/  FMUL.FTZ R104, R104, R4.reuse ;  /* 0x0000000468687220 */ /* 0x080fe20000410000 */
[----:B------:R-:W-:Y:S01]  /*7f10*/  MUFU.EX2 R158, R158 ;  /* 0x0000009e009e7308 */ /* 0x000fe20000000800 */
[-C--:B------:R-:W-:Y:S01]  /*7f20*/  FMUL.FTZ R105, R105, R4.reuse ;  /* 0x0000000469697220 */ /* 0x080fe20000410000 */
[-C--:B------:R-:W-:Y:S01]  /*7f30*/  FMUL.FTZ R108, R108, R4.reuse ;  /* 0x000000046c6c7220 */ /* 0x080fe20000410000 */
        /* <DEDUP_REMOVED lines=8> */
[----:B------:R-:W-:Y:S01]  /*7fc0*/  FMUL.FTZ R124, R124, R4 ;  /* 0x000000047c7c7220 */ /* 0x000fe20000410000 */
[----:B0-----:R-:W-:Y:S01]  /*7fd0*/  FMNMX.FTZ R53, R71, R14, !PT ;  /* 0x0000000e47357209 */ /* 0x001fe20007810000 */
[-C--:B------:R-:W-:Y:S01]  /*7fe0*/  FMUL.FTZ R125, R125, R4.reuse ;  /* 0x000000047d7d7220 */ /* 0x080fe20000410000 */
[-C--:B------:R-:W-:Y:S01]  /*7ff0*/  FMUL.FTZ R128, R128, R4.reuse ;  /* 0x0000000480807220 */ /* 0x080fe20000410000 */
[----:B------:R-:W-:Y:S01]  /*8000*/  FMUL.FTZ R129, R129, R4 ;  /* 0x0000000481817220 */ /* 0x000fe20000410000 */
[C---:B------:R-:W-:Y:S01]  /*8010*/  FSETP.NEU.FTZ.AND P2, PT, R53.reuse, -INF , PT ;  /* 0xff8000003500780b */ /* 0x040fe20003f5d000 */
[----:B------:R-:W-:Y:S01]  /*8020*/  FMUL.FTZ R10, R53, R6 ;  /* 0x00000006350a7220 */ /* 0x000fe20000410000 */
[----:B------:R-:W-:Y:S01]  /*8030*/  MUFU.EX2 R152, R152 ;  /* 0x0000009800987308 */ /* 0x000fe20000000800 */
[-C--:B------:R-:W-:Y:S01]  /*8040*/  FMUL.FTZ R132, R132, R4.reuse ;  /* 0x0000000484847220 */ /* 0x080fe20000410000 */
[-C--:B------:R-:W-:Y:S01]  /*8050*/  FMUL.FTZ R133, R133, R4.reuse ;  /* 0x0000000485857220 */ /* 0x080fe20000410000 */
[-C--:B------:R-:W-:Y:S01]  /*8060*/  FMUL.FTZ R136, R136, R4.reuse ;  /* 0x0000000488887220 */ /* 0x080fe20000410000 */
[----:B------:R-:W-:Y:S01]  /*8070*/  FSEL R36, R10, RZ, P2 ;  /* 0x000000ff0a247208 */ /* 0x000fe20001000000 */
[-C--:B------:R-:W-:Y:S01]  /*8080*/  FMUL.FTZ R137, R137, R4.reuse ;  /* 0x0000000489897220 */ /* 0x080fe20000410000 */
[-C--:B------:R-:W-:Y:S01]  /*8090*/  FMUL.FTZ R140, R140, R4.reuse ;  /* 0x000000048c8c7220 */ /* 0x080fe20000410000 */
[----:B------:R-:W-:Y:S01]  /*80a0*/  FMUL.FTZ R141, R141, R4 ;  /* 0x000000048d8d7220 */ /* 0x000fe20000410000 */
[----:B------:R-:W-:Y:S01]  /*80b0*/  MUFU.EX2 R55, R55 ;  /* 0x0000003700377308 */ /* 0x000fe20000000800 */
[-C--:B------:R-:W-:Y:S01]  /*80c0*/  FFMA.FTZ R26, R21, R6.reuse, -R36 ;  /* 0x00000006151a7223 */ /* 0x080fe20000010824 */
[----:B------:R-:W-:Y:S01]  /*80d0*/  FADD.FTZ R21, R9, R2 ;  /* 0x0000000209157221 */ /* 0x000fe20000010000 */
[-CC-:B------:R-:W-:Y:S01]  /*80e0*/  FFMA.FTZ R24, R25, R6.reuse, -R36.reuse ;  /* 0x0000000619187223 */ /* 0x180fe20000010824 */
[-CC-:B------:R-:W-:Y:S01]  /*80f0*/  FFMA.FTZ R25, R29, R6.reuse, -R36.reuse ;  /* 0x000000061d197223 */ /* 0x180fe20000010824 */
[-CC-:B------:R-:W-:Y:S01]  /*8100*/  FFMA.FTZ R59, R12, R6.reuse, -R36.reuse ;  /* 0x000000060c3b7223 */ /* 0x180fe20000010824 */
[----:B------:R-:W-:Y:S01]  /*8110*/  FADD.FTZ R2, R176, R21 ;  /* 0x00000015b0027221 */ /* 0x000fe20000010000 */
[-CC-:B------:R-:W-:Y:S01]  /*8120*/  FFMA.FTZ R10, R157, R6.reuse, -R36.reuse ;  /* 0x000000069d0a7223 */ /* 0x180fe20000010824 */
[-CC-:B------:R-:W-:Y:S01]  /*8130*/  FFMA.FTZ R12, R33, R6.reuse, -R36.reuse ;  /* 0x00000006210c7223 */ /* 0x180fe20000010824 */
[-C--:B------:R-:W-:Y:S01]  /*8140*/  FFMA.FTZ R33, R155, R6.reuse, -R36 ;  /* 0x000000069b217223 */ /* 0x080fe20000010824 */
[----:B------:R-:W-:Y:S01]  /*8150*/  FADD.FTZ R29, R15, R2 ;  /* 0x000000020f1d7221 */ /* 0x000fe20000010000 */
[----:B------:R-:W-:Y:S01]  /*8160*/  MUFU.EX2 R59, R59 ;  /* 0x0000003b003b7308 */ /* 0x000fe20000000800 */
        /* <DEDUP_REMOVED lines=15> */
[----:B------:R-:W-:Y:S01]  /*8260*/  FSEL R2, R53, RZ, P2 ;  /* 0x000000ff35027208 */ /* 0x000fe20001000000 */
[----:B------:R-:W-:Y:S01]  /*8270*/  MUFU.EX2 R12, R12 ;  /* 0x0000000c000c7308 */ /* 0x000fe20000000800 */
[-CC-:B------:R-:W-:Y:S01]  /*8280*/  FFMA.FTZ R161, R161, R6.reuse, -R36.reuse ;  /* 0x00000006a1a17223 */ /* 0x180fe20000010824 */
[----:B------:R-:W-:Y:S01]  /*8290*/  FADD.FTZ R30, R174, R29 ;  /* 0x0000001dae1e7221 */ /* 0x000fe20000010000 */
[-CC-:B------:R-:W-:Y:S01]  /*82a0*/  FFMA.FTZ R193, R193, R6.reuse, -R36.reuse ;  /* 0x00000006c1c17223 */ /* 0x180fe20000010824 */
[----:B------:R-:W-:Y:S01]  /*82b0*/  FADD.FTZ R5, -R2, R5 ;  /* 0x0000000502057221 */ /* 0x000fe20000010100 */
[----:B------:R-:W-:Y:S01]  /*82c0*/  FFMA.FTZ R153, R153, R6, -R36 ;  /* 0x0000000699997223 */ /* 0x000fe20000010824 */
[----:B------:R-:W-:Y:S01]  /*82d0*/  FADD.FTZ R29, R39, R30 ;  /* 0x0000001e271d7221 */ /* 0x000fe20000010000 */
[----:B------:R-:W-:-:S02]  /*82e0*/  @!P1 VIADD R30, R34, 0x28860 ;  /* 0x00028860221e9836 */ /* 0x000fc40000000000 */
[-C--:B------:R-:W-:Y:S01]  /*82f0*/  FMUL.FTZ R5, R5, R6.reuse ;  /* 0x0000000605057220 */ /* 0x080fe20000410000 */
[----:B------:R-:W-:Y:S01]  /*8300*/  MUFU.EX2 R33, R33 ;  /* 0x0000002100217308 */ /* 0x000fe20000000800 */
[----:B------:R-:W-:Y:S01]  /*8310*/  FADD.FTZ R2, R168, R29 ;  /* 0x0000001da8027221 */ /* 0x000fe20000010000 */
[-C--:B------:R-:W-:Y:S01]  /*8320*/  FFMA.FTZ R34, R167, R6.reuse, -R36 ;  /* 0x00000006a7227223 */ /* 0x080fe20000010824 */
[----:B------:R-:W-:Y:S01]  /*8330*/  @!P1 PRMT R30, RZ, 0x654, R30 ;  /* 0x00000654ff1e9816 */ /* 0x000fe2000000001e */
[-C--:B------:R-:W-:Y:S01]  /*8340*/  FFMA.FTZ R163, R163, R6.reuse, -R36 ;  /* 0x00000006a3a37223 */ /* 0x080fe20000010824 */
[----:B------:R-:W-:Y:S01]  /*8350*/  FADD.FTZ R29, R37, R2 ;  /* 0x00000002251d7221 */ /* 0x000fe20000010000 */
[-CC-:B------:R-:W-:Y:S01]  /*8360*/  FFMA.FTZ R41, R41, R6.reuse, -R36.reuse ;  /* 0x0000000629297223 */ /* 0x180fe20000010824 */
[----:B------:R0:W-:Y:S01]  /*8370*/  @!P1 SYNCS.ARRIVE.TRANS64.RED.A1T0 RZ, [R30+URZ], RZ ;  /* 0x000000ff1eff99a7 */ /* 0x0001e2000810043f */
[----:B------:R-:W-:Y:S01]  /*8380*/  MUFU.EX2 R13, R13 ;  /* 0x0000000d000d7308 */ /* 0x000fe20000000800 */
[----:B------:R-:W-:Y:S01]  /*8390*/  FADD.FTZ R2, R170, R29 ;  /* 0x0000001daa027221 */ /* 0x000fe20000010000 */
[-CC-:B------:R-:W-:Y:S01]  /*83a0*/  FFMA.FTZ R87, R87, R6.reuse, -R36.reuse ;  /* 0x0000000657577223 */ /* 0x180fe20000010824 */
[-CC-:B------:R-:W-:Y:S01]  /*83b0*/  FFMA.FTZ R169, R169, R6.reuse, -R36.reuse ;  /* 0x00000006a9a97223 */ /* 0x180fe20000010824 */
[-C--:B------:R-:W-:Y:S01]  /*83c0*/  FFMA.FTZ R85, R85, R6.reuse, -R36 ;  /* 0x0000000655557223 */ /* 0x080fe20000010824 */
[----:B------:R-:W-:Y:S01]  /*83d0*/  FADD.FTZ R29, R43, R2 ;  /* 0x000000022b1d7221 */ /* 0x000fe20000010000 */
[-CC-:B------:R-:W-:Y:S01]  /*83e0*/  FFMA.FTZ R45, R45, R6.reuse, -R36.reuse ;  /* 0x000000062d2d7223 */ /* 0x180fe20000010824 */
[-CC-:B------:R-:W-:Y:S01]  /*83f0*/  FFMA.FTZ R83, R83, R6.reuse, -R36.reuse ;  /* 0x0000000653537223 */ /* 0x180fe20000010824 */
[----:B0-----:R0:W1:Y:S01]  /*8400*/  MUFU.EX2 R30, R5 ;  /* 0x00000005001e7308 */ /* 0x0010620000000800 */
[----:B------:R-:W-:Y:S01]  /*8410*/  FADD.FTZ R2, R164, R29 ;  /* 0x0000001da4027221 */ /* 0x000fe20000010000 */
[-CC-:B------:R-:W-:Y:S01]  /*8420*/  FFMA.FTZ R81, R81, R6.reuse, -R36.reuse ;  /* 0x0000000651517223 */ /* 0x180fe20000010824 */
[-CC-:B------:R-:W-:Y:S01]  /*8430*/  FFMA.FTZ R79, R79, R6.reuse, -R36.reuse ;  /* 0x000000064f4f7223 */ /* 0x180fe20000010824 */
[-CC-:B------:R-:W-:Y:S01]  /*8440*/  FFMA.FTZ R195, R195, R6.reuse, -R36.reuse ;  /* 0x00000006c3c37223 */ /* 0x180fe20000010824 */
[----:B------:R-:W-:Y:S01]  /*8450*/  FFMA.FTZ R36, R77, R6, -R36 ;  /* 0x000000064d247223 */ /* 0x000fe20000010824 */
[----:B------:R-:W-:Y:S01]  /*8460*/  ISETP.GT.AND P2, PT, R3, UR57, PT ;  /* 0x0000003903007c0c */ /* 0x000fe2000bf44270 */
[-C--:B------:R-:W-:Y:S01]  /*8470*/  FMUL.FTZ R144, R144, R4.reuse ;  /* 0x0000000490907220 */ /* 0x080fe20000410000 */
[----:B------:R-:W2:Y:S01]  /*8480*/  MUFU.EX2 R14, R14 ;  /* 0x0000000e000e7308 */ /* 0x000ea20000000800 */
[----:B0-----:R-:W-:Y:S01]  /*8490*/  FADD.FTZ R5, R47, R2 ;  /* 0x000000022f057221 */ /* 0x001fe20000010000 */
[-C--:B------:R-:W-:Y:S01]  /*84a0*/  FMUL.FTZ R145, R145, R4.reuse ;  /* 0x0000000491917220 */ /* 0x080fe20000410000 */
[-C--:B------:R-:W-:Y:S01]  /*84b0*/  FMUL.FTZ R148, R148, R4.reuse ;  /* 0x0000000494947220 */ /* 0x080fe20000410000 */
[----:B------:R-:W-:Y:S01]  /*84c0*/  FMUL.FTZ R149, R149, R4 ;  /* 0x0000000495957220 */ /* 0x000fe20000410000 */
[----:B------:R-:W-:Y:S01]  /*84d0*/  FADD.FTZ R2, R166, R5 ;  /* 0x00000005a6027221 */ /* 0x000fe20000010000 */
[----:B------:R-:W-:Y:S01]  /*84e0*/  F2FP.F16.F32.PACK_AB R180, R180, R11 ;  /* 0x0000000bb4b4723e */ /* 0x000fe200000000ff */
[----:B------:R-:W-:Y:S01]  /*84f0*/  VIADD R3, R3, 0xffffffff ;  /* 0xffffffff03037836 */ /* 0x000fe20000000000 */
[----:B------:R-:W0:Y:S01]  /*8500*/  MUFU.EX2 R20, R20 ;  /* 0x0000001400147308 */ /* 0x000e220000000800 */
[----:B-1----:R-:W-:Y:S01]  /*8510*/  FFMA.FTZ R5, R30, R0, R59 ;  /* 0x000000001e057223 */ /* 0x002fe2000001003b */
[----:B------:R-:W-:Y:S01]  /*8520*/  FADD.FTZ R29, R49, R2 ;  /* 0x00000002311d7221 */ /* 0x000fe20000010000 */
[----:B------:R-:W-:Y:S01]  /*8530*/  F2FP.F16.F32.PACK_AB R176, R15, R176 ;  /* 0x000000b00fb0723e */ /* 0x000fe200000000ff */
[----:B------:R-:W-:Y:S01]  /*8540*/  FMUL.FTZ R90, R90, R30 ;  /* 0x0000001e5a5a7220 */ /* 0x000fe20000410000 */
[----:B------:R-:W-:Y:S01]  /*8550*/  FADD.FTZ R5, R10, R5 ;  /* 0x000000050a057221 */ /* 0x000fe20000010000 */
[----:B------:R-:W-:Y:S01]  /*8560*/  FADD.FTZ R2, R160, R29 ;  /* 0x0000001da0027221 */ /* 0x000fe20000010000 */
[----:B------:R-:W-:Y:S01]  /*8570*/  F2FP.F16.F32.PACK_AB R178, R27, R178 ;  /* 0x000000b21bb2723e */ /* 0x000fe200000000ff */
[----:B------:R-:W1:Y:S01]  /*8580*/  MUFU.EX2 R61, R61 ;  /* 0x0000003d003d7308 */ /* 0x000e620000000800 */
[----:B------:R-:W-:Y:S01]  /*8590*/  FADD.FTZ R0, R12, R5 ;  /* 0x000000050c007221 */ /* 0x000fe20000010000 */
[----:B------:R-:W-:Y:S01]  /*85a0*/  FADD.FTZ R5, R65, R2 ;  /* 0x0000000241057221 */ /* 0x000fe20000010000 */
[----:B------:R-:W-:Y:S01]  /*85b0*/  F2FP.F16.F32.PACK_AB R172, R35, R172 ;  /* 0x000000ac23ac723e */ /* 0x000fe200000000ff */
[----:B------:R-:W-:Y:S01]  /*85c0*/  FMUL.FTZ R91, R91, R30 ;  /* 0x0000001e5b5b7220 */ /* 0x000fe20000410000 */
[----:B------:R-:W-:Y:S01]  /*85d0*/  FADD.FTZ R0, R33, R0 ;  /* 0x0000000021007221 */ /* 0x000fe20000010000 */
[----:B------:R-:W-:Y:S01]  /*85e0*/  FADD.FTZ R2, R162, R5 ;  /* 0x00000005a2027221 */ /* 0x000fe20000010000 */
[----:B------:R-:W-:Y:S01]  /*85f0*/  F2FP.F16.F32.PACK_AB R174, R39, R174 ;  /* 0x000000ae27ae723e */ /* 0x000fe200000000ff */
[----:B------:R-:W3:Y:S01]  /*8600*/  MUFU.EX2 R24, R24 ;  /* 0x0000001800187308 */ /* 0x000ee20000000800 */
[----:B------:R-:W-:Y:S01]  /*8610*/  FADD.FTZ R5, R13, R0 ;  /* 0x000000000d057221 */ /* 0x000fe20000010000 */
[----:B------:R-:W-:Y:S01]  /*8620*/  FADD.FTZ R9, R69, R2 ;  /* 0x0000000245097221 */ /* 0x000fe20000010000 */
[----:B------:R-:W-:Y:S01]  /*8630*/  F2FP.F16.F32.PACK_AB R168, R37, R168 ;  /* 0x000000a825a8723e */ /* 0x000fe200000000ff */
[----:B------:R-:W-:Y:S01]  /*8640*/  FMUL.FTZ R94, R94, R30 ;  /* 0x0000001e5e5e7220 */ /* 0x000fe20000410000 */
[----:B--2---:R-:W-:Y:S01]  /*8650*/  FADD.FTZ R5, R14, R5 ;  /* 0x000000050e057221 */ /* 0x004fe20000010000 */
[----:B------:R-:W-:Y:S01]  /*8660*/  FADD.FTZ R2, R156, R9 ;  /* 0x000000099c027221 */ /* 0x000fe20000010000 */
[----:B------:R-:W-:Y:S01]  /*8670*/  F2FP.F16.F32.PACK_AB R170, R43, R170 ;  /* 0x000000aa2baa723e */ /* 0x000fe200000000ff */
[----:B------:R-:W2:Y:S01]  /*8680*/  MUFU.EX2 R173, R173 ;  /* 0x000000ad00ad7308 */ /* 0x000ea20000000800 */
[----:B0-----:R-:W-:Y:S01]  /*8690*/  FADD.FTZ R0, R20, R5 ;  /* 0x0000000514007221 */ /* 0x001fe20000010000 */
[----:B------:R-:W-:Y:S01]  /*86a0*/  FADD.FTZ R9, R63, R2 ;  /* 0x000000023f097221 */ /* 0x000fe20000010000 */
[----:B------:R-:W-:Y:S01]  /*86b0*/  F2FP.F16.F32.PACK_AB R164, R47, R164 ;  /* 0x000000a42fa4723e */ /* 0x000fe200000000ff */
[----:B------:R-:W-:Y:S01]  /*86c0*/  FMUL.FTZ R95, R95, R30 ;  /* 0x0000001e5f5f7220 */ /* 0x000fe20000410000 */
[----:B-1----:R-:W-:Y:S01]  /*86d0*/  FADD.FTZ R5, R61, R0 ;  /* 0x000000003d057221 */ /* 0x002fe20000010000 */
[----:B------:R-:W-:Y:S01]  /*86e0*/  FADD.FTZ R2, R158, R9 ;  /* 0x000000099e027221 */ /* 0x000fe20000010000 */
[----:B------:R-:W-:Y:S01]  /*86f0*/  F2FP.F16.F32.PACK_AB R166, R49, R166 ;  /* 0x000000a631a6723e */ /* 0x000fe200000000ff */
[----:B------:R-:W0:Y:S01]  /*8700*/  MUFU.EX2 R25, R25 ;  /* 0x0000001900197308 */ /* 0x000e220000000800 */
[----:B---3--:R-:W-:Y:S01]  /*8710*/  FADD.FTZ R0, R24, R5 ;  /* 0x0000000518007221 */ /* 0x008fe20000010000 */
[----:B------:R-:W-:Y:S01]  /*8720*/  FADD.FTZ R5, R57, R2 ;  /* 0x0000000239057221 */ /* 0x000fe20000010000 */
[----:B------:R-:W-:Y:S01]  /*8730*/  F2FP.F16.F32.PACK_AB R160, R65, R160 ;  /* 0x000000a041a0723e */ /* 0x000fe200000000ff */
[----:B------:R-:W-:Y:S01]  /*8740*/  FMUL.FTZ R98, R98, R30 ;  /* 0x0000001e62627220 */ /* 0x000fe20000410000 */
[----:B------:R-:W-:Y:S01]  /*8750*/  F2FP.F16.F32.PACK_AB R162, R69, R162 ;  /* 0x000000a245a2723e */ /* 0x000fe200000000ff */
[----:B------:R-:W-:Y:S01]  /*8760*/  FADD.FTZ R2, R152, R5 ;  /* 0x0000000598027221 */ /* 0x000fe20000010000 */
[----:B------:R-:W-:Y:S01]  /*8770*/  F2FP.F16.F32.PACK_AB R156, R63, R156 ;  /* 0x0000009c3f9c723e */ /* 0x000fe200000000ff */
[----:B------:R-:W1:Y:S01]  /*8780*/  MUFU.EX2 R26, R26 ;  /* 0x0000001a001a7308 */ /* 0x000e620000000800 */
[----:B--2---:R-:W-:Y:S01]  /*8790*/  FADD.FTZ R0, R173, R0 ;  /* 0x00000000ad007221 */ /* 0x004fe20000010000 */
[----:B------:R-:W-:Y:S01]  /*87a0*/  FADD.FTZ R9, R55, R2 ;  /* 0x0000000237097221 */ /* 0x000fe20000010000 */
[----:B------:R-:W-:Y:S01]  /*87b0*/  F2FP.F16.F32.PACK_AB R158, R57, R158 ;  /* 0x0000009e399e723e */ /* 0x000fe200000000ff */
[----:B------:R-:W-:Y:S01]  /*87c0*/  FMUL.FTZ R99, R99, R30 ;  /* 0x0000001e63637220 */ /* 0x000fe20000410000 */
[----:B------:R-:W-:Y:S01]  /*87d0*/  F2FP.F16.F32.PACK_AB R152, R55, R152 ;  /* 0x000000983798723e */ /* 0x000fe200000000ff */
[----:B------:R-:W-:Y:S01]  /*87e0*/  FMUL.FTZ R102, R102, R30 ;  /* 0x0000001e66667220 */ /* 0x000fe20000410000 */
[----:B------:R-:W-:Y:S01]  /*87f0*/  F2FP.F16.F32.PACK_AB R181, R10, R59 ;  /* 0x0000003b0ab5723e */ /* 0x000fe200000000ff */
[----:B------:R-:W2:Y:S01]  /*8800*/  MUFU.EX2 R21, R21 ;  /* 0x0000001500157308 */ /* 0x000ea20000000800 */
[----:B0-----:R-:W-:Y:S01]  /*8810*/  FADD.FTZ R5, R25, R0 ;  /* 0x0000000019057221 */ /* 0x001fe20000010000 */
[----:B------:R-:W-:Y:S01]  /*8820*/  F2FP.F16.F32.PACK_AB R183, R33, R12 ;  /* 0x0000000c21b7723e */ /* 0x000fe200000000ff */
[-C--:B------:R-:W-:Y:S01]  /*8830*/  FMUL.FTZ R103, R103, R30.reuse ;  /* 0x0000001e67677220 */ /* 0x080fe20000410000 */
[----:B------:R-:W-:Y:S01]  /*8840*/  F2FP.F16.F32.PACK_AB R177, R14, R13 ;  /* 0x0000000d0eb1723e */ /* 0x000fe200000000ff */
[----:B------:R-:W-:Y:S01]  /*8850*/  FMUL.FTZ R106, R106, R30 ;  /* 0x0000001e6a6a7220 */ /* 0x000fe20000410000 */
[----:B------:R-:W-:Y:S01]  /*8860*/  F2FP.F16.F32.PACK_AB R179, R61, R20 ;  /* 0x000000143db3723e */ /* 0x000fe200000000ff */
[----:B------:R-:W-:Y:S01]  /*8870*/  FMUL.FTZ R107, R107, R30 ;  /* 0x0000001e6b6b7220 */ /* 0x000fe20000410000 */
[----:B------:R-:W0:Y:S01]  /*8880*/  MUFU.EX2 R28, R28 ;  /* 0x0000001c001c7308 */ /* 0x000e220000000800 */
[----:B-1----:R-:W-:Y:S01]  /*8890*/  FADD.FTZ R0, R26, R5 ;  /* 0x000000051a007221 */ /* 0x002fe20000010000 */
[----:B------:R-:W-:Y:S01]  /*88a0*/  F2FP.F16.F32.PACK_AB R173, R173, R24 ;  /* 0x00000018adad723e */ /* 0x000fe200000000ff */
[-C--:B------:R-:W-:Y:S01]  /*88b0*/  FMUL.FTZ R110, R110, R30.reuse ;  /* 0x0000001e6e6e7220 */ /* 0x080fe20000410000 */
[----:B------:R-:W-:Y:S01]  /*88c0*/  F2FP.F16.F32.PACK_AB R175, R26, R25 ;  /* 0x000000191aaf723e */ /* 0x000fe200000000ff */
[-C--:B------:R-:W-:Y:S01]  /*88d0*/  FMUL.FTZ R111, R111, R30.reuse ;  /* 0x0000001e6f6f7220 */ /* 0x080fe20000410000 */
[-C--:B------:R-:W-:Y:S01]  /*88e0*/  FMUL.FTZ R114, R114, R30.reuse ;  /* 0x0000001e72727220 */ /* 0x080fe20000410000 */
[-C--:B------:R-:W-:Y:S01]  /*88f0*/  FMUL.FTZ R115, R115, R30.reuse ;  /* 0x0000001e73737220 */ /* 0x080fe20000410000 */
[----:B------:R-:W1:Y:S01]  /*8900*/  MUFU.EX2 R171, R171 ;  /* 0x000000ab00ab7308 */ /* 0x000e620000000800 */
[----:B--2---:R-:W-:Y:S01]  /*8910*/  FADD.FTZ R5, R21, R0 ;  /* 0x0000000015057221 */ /* 0x004fe20000010000 */
[-C--:B------:R-:W-:Y:S01]  /*8920*/  FMUL.FTZ R118, R118, R30.reuse ;  /* 0x0000001e76767220 */ /* 0x080fe20000410000 */
[-C--:B------:R-:W-:Y:S01]  /*8930*/  FMUL.FTZ R119, R119, R30.reuse ;  /* 0x0000001e77777220 */ /* 0x080fe20000410000 */
[-C--:B------:R-:W-:Y:S01]  /*8940*/  FMUL.FTZ R122, R122, R30.reuse ;  /* 0x0000001e7a7a7220 */ /* 0x080fe20000410000 */
[-C--:B------:R-:W-:Y:S01]  /*8950*/  FMUL.FTZ R123, R123, R30.reuse ;  /* 0x0000001e7b7b7220 */ /* 0x080fe20000410000 */
[-C--:B------:R-:W-:Y:S01]  /*8960*/  FMUL.FTZ R126, R126, R30.reuse ;  /* 0x0000001e7e7e7220 */ /* 0x080fe20000410000 */
[-C--:B------:R-:W-:Y:S01]  /*8970*/  FMUL.FTZ R127, R127, R30.reuse ;  /* 0x0000001e7f7f7220 */ /* 0x080fe20000410000 */
[----:B------:R-:W2:Y:S01]  /*8980*/  MUFU.EX2 R32, R32 ;  /* 0x0000002000207308 */ /* 0x000ea20000000800 */
[----:B0-----:R-:W-:Y:S01]  /*8990*/  FADD.FTZ R0, R28, R5 ;  /* 0x000000051c007221 */ /* 0x001fe20000010000 */
[-C--:B------:R-:W-:Y:S01]  /*89a0*/  FMUL.FTZ R130, R130, R30.reuse ;  /* 0x0000001e82827220 */ /* 0x080fe20000410000 */
[-C--:B------:R-:W-:Y:S01]  /*89b0*/  FMUL.FTZ R131, R131, R30.reuse ;  /* 0x0000001e83837220 */ /* 0x080fe20000410000 */
[-C--:B------:R-:W-:Y:S01]  /*89c0*/  FMUL.FTZ R134, R134, R30.reuse ;  /* 0x0000001e86867220 */ /* 0x080fe20000410000 */
[-C--:B------:R-:W-:Y:S01]  /*89d0*/  FMUL.FTZ R135, R135, R30.reuse ;  /* 0x0000001e87877220 */ /* 0x080fe20000410000 */
[-C--:B------:R-:W-:Y:S01]  /*89e0*/  FMUL.FTZ R138, R138, R30.reuse ;  /* 0x0000001e8a8a7220 */ /* 0x080fe20000410000 */
[-C--:B------:R-:W-:Y:S01]  /*89f0*/  FMUL.FTZ R139, R139, R30.reuse ;  /* 0x0000001e8b8b7220 */ /* 0x080fe20000410000 */
[----:B------:R-:W0:Y:S01]  /*8a00*/  MUFU.EX2 R165, R165 ;  /* 0x000000a500a57308 */ /* 0x000e220000000800 */
[----:B-1----:R-:W-:Y:S01]  /*8a10*/  FADD.FTZ R5, R171, R0 ;  /* 0x00000000ab057221 */ /* 0x002fe20000010000 */
[-C--:B------:R-:W-:Y:S01]  /*8a20*/  FMUL.FTZ R142, R142, R30.reuse ;  /* 0x0000001e8e8e7220 */ /* 0x080fe20000410000 */
[-C--:B------:R-:W-:Y:S01]  /*8a30*/  FMUL.FTZ R143, R143, R30.reuse ;  /* 0x0000001e8f8f7220 */ /* 0x080fe20000410000 */
[-C--:B------:R-:W-:Y:S01]  /*8a40*/  FMUL.FTZ R146, R146, R30.reuse ;  /* 0x0000001e92927220 */ /* 0x080fe20000410000 */
[-C--:B------:R-:W-:Y:S01]  /*8a50*/  FMUL.FTZ R147, R147, R30.reuse ;  /* 0x0000001e93937220 */ /* 0x080fe20000410000 */
[-C--:B------:R-:W-:Y:S01]  /*8a60*/  FMUL.FTZ R150, R150, R30.reuse ;  /* 0x0000001e96967220 */ /* 0x080fe20000410000 */
[----:B------:R-:W-:Y:S01]  /*8a70*/  FMUL.FTZ R151, R151, R30 ;  /* 0x0000001e97977220 */ /* 0x000fe20000410000 */
        /* <DEDUP_REMOVED lines=19> */
[----:B------:R2:W3:Y:S01]  /*8bb0*/  MUFU.EX2 R44, R169 ;  /* 0x000000a9002c7308 */ /* 0x0004e20000000800 */
[----:B0-----:R-:W-:-:S07]  /*8bc0*/  FADD.FTZ R5, R42, R5 ;  /* 0x000000052a057221 */ /* 0x001fce0000010000 */
[----:B------:R-:W0:Y:S01]  /*8bd0*/  MUFU.EX2 R85, R85 ;  /* 0x0000005500557308 */ /* 0x000e220000000800 */
[C---:B-1----:R-:W-:Y:S01]  /*8be0*/  FADD.FTZ R5, R87.reuse, R5 ;  /* 0x0000000557057221 */ /* 0x042fe20000010000 */
[----:B--2---:R-:W-:Y:S02]  /*8bf0*/  F2FP.F16.F32.PACK_AB R169, R28, R21 ;  /* 0x000000151ca9723e */ /* 0x004fe400000000ff */
[----:B------:R-:W-:-:S04]  /*8c00*/  F2FP.F16.F32.PACK_AB R163, R87, R42 ;  /* 0x0000002a57a3723e */ /* 0x000fc800000000ff */
[----:B------:R-:W1:Y:S01]  /*8c10*/  MUFU.EX2 R0, R45 ;  /* 0x0000002d00007308 */ /* 0x000e620000000800 */
[----:B---3--:R-:W-:-:S07]  /*8c20*/  FADD.FTZ R5, R44, R5 ;  /* 0x000000052c057221 */ /* 0x008fce0000010000 */
        /* <DEDUP_REMOVED lines=16> */
[----:B0-----:R-:W-:Y:S01]  /*8d30*/  FADD.FTZ R2, R154, R9 ;  /* 0x000000099a027221 */ /* 0x001fe20000010000 */
[C---:B-1----:R-:W-:Y:S01]  /*8d40*/  FADD.FTZ R0, R36.reuse, R5 ;  /* 0x0000000524007221 */ /* 0x042fe20000010000 */
[----:B------:R-:W-:Y:S01]  /*8d50*/  F2FP.F16.F32.PACK_AB R155, R36, R48 ;  /* 0x00000030249b723e */ /* 0x000fe200000000ff */
[----:B------:R-:W-:Y:S02]  /*8d60*/  IMAD.MOV.U32 R5, RZ, RZ, R53 ;  /* 0x000000ffff057224 */ /* 0x000fe400078e0035 */
[C---:B--2---:R-:W-:Y:S01]  /*8d70*/  FADD.FTZ R2, R51.reuse, R2 ;  /* 0x0000000233027221 */ /* 0x044fe20000010000 */
[----:B------:R-:W-:Y:S01]  /*8d80*/  F2FP.F16.F32.PACK_AB R154, R51, R154 ;  /* 0x0000009a339a723e */ /* 0x000fe200000000ff */
[----:B------:R-:W-:Y:S06]  /*8d90*/  @P2 BRA `(.L_x_1142) ;  /* 0xffffffc400e02947 */ /* 0x000fec000383ffff */
[----:B------:R-:W-:Y:S01]  /*8da0*/  IMAD.MOV.U32 R5, RZ, RZ, R53 ;  /* 0x000000ffff057224 */ /* 0x000fe200078e0035 */
[----:B------:R-:W-:Y:S01]  /*8db0*/  UMOV UR44, UR56 ;  /* 0x00000038002c7c82 */ /* 0x000fe20008000000 */
[----:B------:R-:W-:Y:S01]  /*8dc0*/  IMAD.MOV.U32 R4, RZ, RZ, R31 ;  /* 0x000000ffff047224 */ /* 0x000fe200078e001f */
[----:B------:R-:W-:-:S06]  /*8dd0*/  UMOV UR45, UR55 ;  /* 0x00000037002d7c82 */ /* 0x000fcc0008000000 */
.L_x_1125:
[----:B------:R-:W0:Y:S01]  /*8de0*/  LDC R9, c[0x0][0x448] ;  /* 0x00011200ff097b82 */ /* 0x000e220000000800 */
[----:B------:R-:W-:Y:S01]  /*8df0*/  UIADD3 UR6, UR36, 0x7f, URZ ;  /* 0x0000007f24067890 */ /* 0x000fe2000fffe03f */
[----:B------:R-:W-:-:S05]  /*8e00*/  IADD3 R12, -R8, 0x1, RZ ;  /* 0x00000001080c7810 */ /* 0x000fca0007ffe1ff */
[----:B------:R-:W-:Y:S01]  /*8e10*/  IMAD.U32 R8, RZ, RZ, UR6 ;  /* 0x00000006ff087e24 */ /* 0x000fe2000f8e00ff */
[----:B------:R-:W1:Y:S01]  /*8e20*/  LDC R11, c[0x0][0x9e4] ;  /* 0x00027900ff0b7b82 */ /* 0x000e620000000800 */
[----:B------:R-:W-:Y:S01]  /*8e30*/  IMAD R7, R7, UR42, R12 ;  /* 0x0000002a07077c24 */ /* 0x000fe2000f8e020c */
[----:B0-----:R-:W-:Y:S02]  /*8e40*/  ISETP.NE.AND P5, PT, R9, 0x1, PT ;  /* 0x000000010900780c */ /* 0x001fe40003fa5270 */
[----:B-1----:R-:W-:-:S11]  /*8e50*/  ISETP.GE.AND P6, PT, R11, 0x1, PT ;  /* 0x000000010b00780c */ /* 0x002fd60003fc6270 */
[----:B------:R-:W0:Y:S08]  /*8e60*/  @P5 LDC R9, c[0x0][0x44c] ;  /* 0x00011300ff095b82 */ /* 0x000e300000000800 */
[----:B------:R-:W1:Y:S01]  /*8e70*/  @P5 LDC R10, c[0x0][0x450] ;  /* 0x00011400ff0a5b82 */ /* 0x000e620000000800 */
[----:B0-----:R-:W-:Y:S01]  /*8e80*/  @P5 IMAD.HI.U32 R9, R9, UR6, RZ ;  /* 0x0000000609095c27 */ /* 0x001fe2000f8e00ff */
[----:B------:R-:W-:-:S04]  /*8e90*/  ULDC UR6, c[0x0][0x9dc] ;  /* 0x0002770000067ab9 */ /* 0x000fc80000000800 */
[----:B-1----:R-:W-:-:S05]  /*8ea0*/  @P5 SHF.R.U32.HI R8, RZ, R10, R9 ;  /* 0x0000000aff085219 */ /* 0x002fca0000011609 */
[----:B------:R-:W-:-:S04]  /*8eb0*/  IMAD.IADD R8, R7, 0x1, R8 ;  /* 0x0000000107087824 */ /* 0x000fc800078e0208 */
[----:B------:R-:W-:Y:S01]  /*8ec0*/  VIADD R7, R8, -UR6 ;  /* 0x8000000608077c36 */ /* 0x000fe20008000000 */
[----:B------:R-:W-:Y:S06]  /*8ed0*/  @!P6 BRA `(.L_x_1143) ;  /* 0x00000000003ce947 */ /* 0x000fec0003800000 */
[----:B------:R-:W-:-:S13]  /*8ee0*/  ISETP.GT.AND P2, PT, R8, -0x1, PT ;  /* 0xffffffff0800780c */ /* 0x000fda0003f44270 */
[----:B------:R-:W-:Y:S05]  /*8ef0*/  @P2 BRA `(.L_x_1144) ;  /* 0x00000000001c2947 */ /* 0x000fea0003800000 */
[----:B------:R-:W-:Y:S02]  /*8f00*/  ISETP.NE.AND P2, PT, R11, 0x1, PT ;  /* 0x000000010b00780c */ /* 0x000fe40003f45270 */
[----:B------:R-:W-:-:S11]  /*8f10*/  LOP3.LUT R9, RZ, R8, RZ, 0x33, !PT ;  /* 0x00000008ff097212 */ /* 0x000fd600078e33ff */
[----:B------:R-:W0:Y:S02]  /*8f20*/  @P2 LDC.64 R12, c[0x0][0x9e8] ;  /* 0x00027a00ff0c2b82 */ /* 0x000e240000000a00 */
[----:B0-----:R-:W-:-:S05]  /*8f30*/  @P2 IMAD.HI.U32 R8, R9, R12, RZ ;  /* 0x0000000c09082227 */ /* 0x001fca00078e00ff */
[----:B------:R-:W-:-:S04]  /*8f40*/  @P2 SHF.R.U32.HI R9, RZ, R13, R8 ;  /* 0x0000000dff092219 */ /* 0x000fc80000011608 */
[----:B------:R-:W-:Y:S01]  /*8f50*/  LOP3.LUT R8, RZ, R9, RZ, 0x33, !PT ;  /* 0x00000009ff087212 */ /* 0x000fe200078e33ff */
[----:B------:R-:W-:Y:S06]  /*8f60*/  BRA `(.L_x_1145) ;  /* 0x0000000000107947 */ /* 0x000fec0003800000 */
.L_x_1144:
[----:B------:R-:W-:-:S13]  /*8f70*/  ISETP.NE.AND P2, PT, R11, 0x1, PT ;  /* 0x000000010b00780c */ /* 0x000fda0003f45270 */
[----:B------:R-:W0:Y:S02]  /*8f80*/  @P2 LDC.64 R12, c[0x0][0x9e8] ;  /* 0x00027a00ff0c2b82 */ /* 0x000e240000000a00 */
[----:B0-----:R-:W-:-:S05]  /*8f90*/  @P2 IMAD.HI.U32 R10, R8, R12, RZ ;  /* 0x0000000c080a2227 */ /* 0x001fca00078e00ff */
[----:B------:R-:W-:-:S07]  /*8fa0*/  @P2 SHF.R.U32.HI R8, RZ, R13, R10 ;  /* 0x0000000dff082219 */ /* 0x000fce000001160a */
.L_x_1145:
[----:B------:R-:W-:-:S05]  /*8fb0*/  IMAD R8, R8, R11, RZ ;  /* 0x0000000b08087224 */ /* 0x000fca00078e02ff */
[----:B------:R-:W-:-:S07]  /*8fc0*/  VIMNMX R7, R7, R8, !PT ;  /* 0x0000000807077248 */ /* 0x000fce0007fe0100 */
.L_x_1143:
[----:B------:R-:W-:-:S05]  /*8fd0*/  VIADD R7, R7, 0x7f ;  /* 0x0000007f07077836 */ /* 0x000fca0000000000 */
[----:B------:R-:W-:-:S04]  /*8fe0*/  SHF.R.S32.HI R8, RZ, 0x1f, R7 ;  /* 0x0000001fff087819 */ /* 0x000fc80000011407 */
[----:B------:R-:W-:-:S04]  /*8ff0*/  LEA.HI R8, R8, R7, RZ, 0x7 ;  /* 0x0000000708087211 */ /* 0x000fc800078f38ff */
[----:B------:R-:W-:-:S04]  /*9000*/  SHF.R.S32.HI R8, RZ, 0x7, R8 ;  /* 0x00000007ff087819 */ /* 0x000fc80000011408 */
[----:B------:R-:W-:-:S04]  /*9010*/  VIMNMX R10, R8, UR39, !PT ;  /* 0x00000027080a7c48 */ /* 0x000fc8000ffe0100 */
[----:B------:R-:W-:-:S13]  /*9020*/  ISETP.GE.AND P2, PT, R3, R10, PT ;  /* 0x0000000a0300720c */ /* 0x000fda0003f46270 */
[----:B------:R-:W-:Y:S05]  /*9030*/  @!P2 BRA `(.L_x_1146) ;  /* 0x0000002400f8a947 */ /* 0x000fea0003800000 */
[----:B------:R-:W-:Y:S01]  /*9040*/  IMAD.MOV.U32 R8, RZ, RZ, R5 ;  /* 0x000000ffff087224 */ /* 0x000fe200078e0005 */
[----:B------:R-:W-:Y:S01]  /*9050*/  UMOV UR54, UR45 ;  /* 0x0000002d00367c82 */ /* 0x000fe20008000000 */
[----:B------:R-:W-:Y:S01]  /*9060*/  IMAD.MOV.U32 R7, RZ, RZ, R4 ;  /* 0x000000ffff077224 */ /* 0x000fe200078e0004 */
[----:B------:R-:W-:Y:S01]  /*9070*/  UMOV UR53, UR44 ;  /* 0x0000002c00357c82 */ /* 0x000fe20008000000 */
[----:B------:R-:W-:-:S05]  /*9080*/  ULDC UR52, c[0x0][0x9d8] ;  /* 0x0002760000347ab9 */ /* 0x000fca0000000800 */
.L_x_1155:
        /* <DEDUP_REMOVED lines=9> */
.L_x_1148:
[----:B------:R-:W-:Y:S01]  /*9120*/  ULEA UR6, UR44, UR41, 0x3 ;  /* 0x000000292c067291 */ /* 0x000fe2000f8e183f */
[----:B------:R-:W-:-:S05]  /*9130*/  IMAD.U32 R4, RZ, RZ, UR45 ;  /* 0x0000002dff047e24 */ /* 0x000fca000f8e00ff */
[----:B------:R-:W-:-:S04]  /*9140*/  SHF.L.U32 R4, R4, 0x1f, RZ ;  /* 0x0000001f04047819 */ /* 0x000fc800000006ff */
[----:B------:R0:W1:Y:S01]  /*9150*/  SYNCS.PHASECHK.TRANS64.TRYWAIT P3, [UR6+0x28830], R4 ;  /* 0x02883004ff0075a7 */ /* 0x0000620008060146 */
[----:B------:R-:W-:Y:S05]  /*9160*/  @!P0 BRA `(.L_x_1149) ;  /* 0x0000000000048947 */ /* 0x000fea0003800000 */
[----:B------:R-:W-:Y:S01]  /*9170*/  BPT.TRAP 0x1 ;  /* 0x000000040000795c */ /* 0x000fe20000300000 */
.L_x_1149:
[----:B-1----:R-:W-:Y:S05]  /*9180*/  @P3 BRA `(.L_x_1147) ;  /* 0x0000000000083947 */ /* 0x002fea0003800000 */
[----:B------:R-:W1:Y:S02]  /*9190*/  SYNCS.PHASECHK.TRANS64.TRYWAIT P3, [UR6+0x28830], R4 ;  /* 0x02883004ff0075a7 */ /* 0x000e640008060146 */
[----:B-1----:R-:W-:Y:S05]  /*91a0*/  @!P3 BRA `(.L_x_1150) ;  /* 0x000000d00030b947 */ /* 0x002fea0003800000 */
.L_x_1147:
        /* <DEDUP_REMOVED lines=45> */
.L_x_1152:
[----:B------:R-:W-:Y:S01]  /*9480*/  ULEA UR6, UR53, UR41, 0x3 ;  /* 0x0000002935067291 */ /* 0x000fe2000f8e183f */
[----:B------:R-:W-:-:S05]  /*9490*/  IMAD.U32 R4, RZ, RZ, UR54 ;  /* 0x00000036ff047e24 */ /* 0x000fca000f8e00ff */
[----:B------:R-:W-:-:S04]  /*94a0*/  SHF.L.U32 R4, R4, 0x1f, RZ ;  /* 0x0000001f04047819 */ /* 0x000fc800000006ff */
[----:B------:R0:W1:Y:S01]  /*94b0*/  SYNCS.PHASECHK.TRANS64.TRYWAIT P2, [UR6+0x28850], R4 ;  /* 0x02885004ff0075a7 */ /* 0x0000620008040146 */
[----:B------:R-:W-:Y:S05]  /*94c0*/  @!P0 BRA `(.L_x_1153) ;  /* 0x0000000000048947 */ /* 0x000fea0003800000 */
[----:B------:R-:W-:Y:S01]  /*94d0*/  BPT.TRAP 0x1 ;  /* 0x000000040000795c */ /* 0x000fe20000300000 */
.L_x_1153:
[----:B-1----:R-:W-:Y:S05]  /*94e0*/  @P2 BRA `(.L_x_1151) ;  /* 0x0000000000082947 */ /* 0x002fea0003800000 */
[----:B------:R-:W1:Y:S02]  /*94f0*/  SYNCS.PHASECHK.TRANS64.TRYWAIT P2, [UR6+0x28850], R4 ;  /* 0x02885004ff0075a7 */ /* 0x000e640008040146 */
[----:B-1----:R-:W-:Y:S05]  /*9500*/  @!P2 BRA `(.L_x_1154) ;  /* 0x000000cc0070a947 */ /* 0x002fea0003800000 */
.L_x_1151:
[----:B------:R-:W-:Y:S01]  /*9510*/  UIADD3 UR6, UR41, 0x400, URZ ;  /* 0x0000040029067890 */ /* 0x000fe2000fffe03f */
[----:B------:R-:W-:Y:S01]  /*9520*/  WARPGROUP.ARRIVE ;  /* 0x00000000000079c5 */ /* 0x000fe20000000000 */
[----:B------:R-:W-:Y:S01]  /*9530*/  UMOV UR7, 0x40000040 ;  /* 0x4000004000077882 */ /* 0x000fe20000000000 */
[----:B-1----:R-:W-:Y:S01]  /*9540*/  FMUL.FTZ R5, R24, UR52 ;  /* 0x0000003418057c20 */ /* 0x002fe20008410000 */
[----:B------:R-:W-:Y:S01]  /*9550*/  USHF.R.U32.HI UR6, URZ, 0x4, UR6 ;  /* 0x000000043f067899 */ /* 0x000fe20008011606 */
[----:B------:R-:W-:Y:S01]  /*9560*/  FMUL.FTZ R9, R25, UR52 ;  /* 0x0000003419097c20 */ /* 0x000fe20008410000 */
[----:B------:R-:W-:Y:S01]  /*9570*/  FMUL.FTZ R15, R28, UR52 ;  /* 0x000000341c0f7c20 */ /* 0x000fe20008410000 */
[----:B------:R-:W-:Y:S01]  /*9580*/  FMUL.FTZ R25, R29, UR52 ;  /* 0x000000341d197c20 */ /* 0x000fe20008410000 */
[----:B------:R-:W-:Y:S01]  /*9590*/  ULOP3.LUT UR6, UR6, 0x3fff, URZ, 0xc0, !UPT ;  /* 0x00003fff06067892 */ /* 0x000fe2000f8ec03f */
[----:B------:R-:W0:Y:S01]  /*95a0*/  MUFU.TANH R5, R5 ;  /* 0x0000000500057308 */ /* 0x000e220000002400 */
[----:B------:R-:W-:Y:S01]  /*95b0*/  FMUL.FTZ R29, R32, UR52 ;  /* 0x00000034201d7c20 */ /* 0x000fe20008410000 */
[----:B------:R-:W-:Y:S01]  /*95c0*/  FMUL.FTZ R33, R33, UR52 ;  /* 0x0000003421217c20 */ /* 0x000fe20008410000 */
[----:B------:R-:W-:Y:S01]  /*95d0*/  ULOP3.LUT UR6, UR6, 0x4000000, URZ, 0xfc, !UPT ;  /* 0x0400000006067892 */ /* 0x000fe2000f8efc3f */
[----:B------:R-:W-:Y:S01]  /*95e0*/  FMUL.FTZ R193, R40, UR52 ;  /* 0x0000003428c17c20 */ /* 0x000fe20008410000 */
[----:B------:R-:W-:Y:S01]  /*95f0*/  FMUL.FTZ R195, R41, UR52 ;  /* 0x0000003429c37c20 */ /* 0x000fe20008410000 */
[----:B------:R-:W-:Y:S01]  /*9600*/  FMUL.FTZ R197, R44, UR52 ;  /* 0x000000342cc57c20 */ /* 0x000fe20008410000 */
[----:B------:R-:W-:Y:S01]  /*9610*/  ULEA UR10, UR53, UR6, 0xb ;  /* 0x00000006350a7291 */ /* 0x000fe2000f8e583f */
[----:B------:R-:W1:Y:S01]  /*9620*/  MUFU.TANH R9, R9 ;  /* 0x0000000900097308 */ /* 0x000e620000002400 */
[----:B------:R-:W-:Y:S01]  /*9630*/  FMUL.FTZ R199, R49, UR52 ;  /* 0x0000003431c77c20 */ /* 0x000fe20008410000 */
[----:B------:R-:W-:Y:S01]  /*9640*/  FMUL.FTZ R201, R52, UR52 ;  /* 0x0000003434c97c20 */ /* 0x000fe20008410000 */
        /* <DEDUP_REMOVED lines=14> */
[----:B-1----:R-:W-:Y:S01]  /*9730*/  FMNMX.FTZ R4, R9, R4, !PT ;  /* 0x0000000409047209 */ /* 0x002fe20007810000 */
        /* <DEDUP_REMOVED lines=24> */
[----:B------:R-:W-:Y:S01]  /*98c0*/  MUFU.TANH R193, R193 ;  /* 0x000000c100c17308 */ /* 0x000fe20000002400 */
[----:B-1----:R-:W-:Y:S01]  /*98d0*/  FMNMX.FTZ R4, R29, R4, !PT ;  /* 0x000000041d047209 */ /* 0x002fe20007810000 */
[----:B------:R-:W-:Y:S01]  /*98e0*/  FMUL.FTZ R53, R54, UR52 ;  /* 0x0000003436357c20 */ /* 0x000fe20008410000 */
[----:B------:R-:W-:Y:S01]  /*98f0*/  FMUL.FTZ R55, R55, UR52 ;  /* 0x0000003437377c20 */ /* 0x000fe20008410000 */
[----:B------:R-:W-:Y:S01]  /*9900*/  FMUL.FTZ R57, R58, UR52 ;  /* 0x000000343a397c20 */ /* 0x000fe20008410000 */
[----:B------:R-:W-:Y:S01]  /*9910*/  FMUL.FTZ R59, R59, UR52 ;  /* 0x000000343b3b7c20 */ /* 0x000fe20008410000 */
[----:B------:R-:W-:Y:S01]  /*9920*/  FMUL.FTZ R61, R62, UR52 ;  /* 0x000000343e3d7c20 */ /* 0x000fe20008410000 */
[----:B------:R-:W-:Y:S01]  /*9930*/  FMUL.FTZ R63, R63, UR52 ;  /* 0x000000343f3f7c20 */ /* 0x000fe20008410000 */
[----:B------:R-:W-:Y:S01]  /*9940*/  MUFU.TANH R195, R195 ;  /* 0x000000c300c37308 */ /* 0x000fe20000002400 */
[----:B--2---:R-:W-:Y:S01]  /*9950*/  FMNMX.FTZ R4, R33, R4, !PT ;  /* 0x0000000421047209 */ /* 0x004fe20007810000 */
        /* <DEDUP_REMOVED lines=9> */
[----:B------:R-:W0:Y:S01]  /*99f0*/  LDC R6, c[0x0][0x988] ;  /* 0x00026200ff067b82 */ /* 0x000e220000000800 */
[----:B------:R-:W-:Y:S01]  /*9a00*/  FMUL.FTZ R87, R87, UR52 ;  /* 0x0000003457577c20 */ /* 0x000fe20008410000 */
[C---:B------:R-:W-:Y:S01]  /*9a10*/  ISETP.GT.AND P2, PT, R3.reuse, R10, PT ;  /* 0x0000000a0300720c */ /* 0x040fe20003f44270 */
[----:B------:R-:W-:Y:S01]  /*9a20*/  UMOV UR54, UR45 ;  /* 0x0000002d00367c82 */ /* 0x000fe20008000000 */
[----:B------:R-:W-:Y:S01]  /*9a30*/  VIADD R3, R3, 0xffffffff ;  /* 0xffffffff03037836 */ /* 0x000fe20000000000 */
[----:B------:R-:W-:Y:S08]  /*9a40*/  MUFU.TANH R199, R199 ;  /* 0x000000c700c77308 */ /* 0x000ff00000002400 */
[----:B------:R-:W-:Y:S08]  /*9a50*/  MUFU.TANH R201, R201 ;  /* 0x000000c900c97308 */ /* 0x000ff00000002400 */
[----:B------:R-:W-:Y:S08]  /*9a60*/  MUFU.TANH R203, R203 ;  /* 0x000000cb00cb7308 */ /* 0x000ff00000002400 */
[----:B------:R-:W-:Y:S08]  /*9a70*/  MUFU.TANH R205, R205 ;  /* 0x000000cd00cd7308 */ /* 0x000ff00000002400 */
[----:B------:R-:W-:Y:S08]  /*9a80*/  MUFU.TANH R207, R207 ;  /* 0x000000cf00cf7308 */ /* 0x000ff00000002400 */
[----:B------:R-:W-:Y:S08]  /*9a90*/  MUFU.TANH R209, R209 ;  /* 0x000000d100d17308 */ /* 0x000ff00000002400 */
[----:B------:R-:W1:Y:S08]  /*9aa0*/  MUFU.TANH R11, R11 ;  /* 0x0000000b000b7308 */ /* 0x000e700000002400 */
[----:B------:R-:W-:Y:S08]  /*9ab0*/  MUFU.TANH R211, R211 ;  /* 0x000000d300d37308 */ /* 0x000ff00000002400 */
[----:B------:R-:W2:Y:S01]  /*9ac0*/  MUFU.TANH R13, R13 ;  /* 0x0000000d000d7308 */ /* 0x000ea20000002400 */
[----:B-1----:R-:W-:-:S07]  /*9ad0*/  FMNMX.FTZ R14, R11, R8, !PT ;  /* 0x000000080b0e7209 */ /* 0x002fce0007810000 */
[----:B------:R-:W1:Y:S08]  /*9ae0*/  MUFU.TANH R21, R21 ;  /* 0x0000001500157308 */ /* 0x000e700000002400 */
[----:B------:R-:W3:Y:S01]  /*9af0*/  MUFU.TANH R27, R27 ;  /* 0x0000001b001b7308 */ /* 0x000ee20000002400 */
[----:B--2---:R-:W-:Y:S01]  /*9b00*/  FMNMX.FTZ R14, R13, R14, !PT ;  /* 0x0000000e0d0e7209 */ /* 0x004fe20007810000 */
[----:B------:R-:W-:-:S02]  /*9b10*/  WARPGROUP.DEPBAR.LE gsb0, 0x0 ;  /* 0x00008000000079c5 */ /* 0x000fc40000010000 */
[----:B------:R-:W-:Y:S01]  /*9b20*/  WARPGROUP.ARRIVE ;  /* 0x00000000000079c5 */ /* 0x000fe20000000000 */
[----:B------:R-:W-:Y:S01]  /*9b30*/  FMUL.FTZ R183, R36, UR52 ;  /* 0x0000003424b77c20 */ /* 0x000fe20008410000 */
[----:B------:R-:W-:Y:S02]  /*9b40*/  FMUL.FTZ R181, R37, UR52 ;  /* 0x0000003425b57c20 */ /* 0x000fe40008410000 */
[----:B------:R-:W-:Y:S01]  /*9b50*/  MUFU.TANH R213, R213 ;  /* 0x000000d500d57308 */ /* 0x000fe20000002400 */
[----:B------:R-:W-:Y:S01]  /*9b60*/  FMUL.FTZ R37, R38, UR52 ;  /* 0x0000003426257c20 */ /* 0x000fe20008410000 */
[----:B-1----:R-:W-:Y:S01]  /*9b70*/  FMNMX.FTZ R14, R21, R14, !PT ;  /* 0x0000000e150e7209 */ /* 0x002fe20007810000 */
[----:B------:R-:W-:Y:S01]  /*9b80*/  HGMMA.64x128x16.F32 R88, R176, gdesc[UR4].tnspB, R88, gsb0 ;  /* 0x41e00004b0587df0 */ /* 0x000fe20008000858 */
[----:B------:R-:W-:Y:S01]  /*9b90*/  UIADD3 UR6, UR10, 0x100, URZ ;  /* 0x000001000a067890 */ /* 0x000fe2000fffe03f */
[----:B------:R-:W-:-:S03]  /*9ba0*/  UMOV UR7, 0x40000040 ;  /* 0x4000004000077882 */ /* 0x000fc60000000000 */
[----:B------:R-:W1:Y:S01]  /*9bb0*/  MUFU.TANH R183, R183 ;  /* 0x000000b700b77308 */ /* 0x000e620000002400 */
[----:B---3--:R-:W-:-:S07]  /*9bc0*/  FMNMX.FTZ R14, R27, R14, !PT ;  /* 0x0000000e1b0e7209 */ /* 0x008fce0007810000 */
[----:B------:R-:W2:Y:S08]  /*9bd0*/  MUFU.TANH R181, R181 ;  /* 0x000000b500b57308 */ /* 0x000eb00000002400 */
[----:B------:R-:W3:Y:S01]  /*9be0*/  MUFU.TANH R31, R31 ;  /* 0x0000001f001f7308 */ /* 0x000ee20000002400 */
[----:B-1----:R-:W-:-:S07]  /*9bf0*/  FMNMX.FTZ R4, R183, R4, !PT ;  /* 0x00000004b7047209 */ /* 0x002fce0007810000 */
[----:B------:R-:W-:Y:S01]  /*9c00*/  MUFU.TANH R215, R215 ;  /* 0x000000d700d77308 */ /* 0x000fe20000002400 */
[----:B--2---:R-:W-:-:S04]  /*9c10*/  FMNMX.FTZ R4, R181, R4, !PT ;  /* 0x00000004b5047209 */ /* 0x004fc80007810000 */
[----:B------:R-:W-:-:S03]  /*9c20*/  FMNMX.FTZ R4, R193, R4, !PT ;  /* 0x00000004c1047209 */ /* 0x000fc60007810000 */
[----:B------:R-:W1:Y:S01]  /*9c30*/  MUFU.TANH R35, R35 ;  /* 0x0000002300237308 */ /* 0x000e620000002400 */
[----:B------:R-:W-:Y:S02]  /*9c40*/  FMNMX.FTZ R4, R195, R4, !PT ;  /* 0x00000004c3047209 */ /* 0x000fe40007810000 */
[----:B---3--:R-:W-:Y:S02]  /*9c50*/  FMNMX.FTZ R14, R31, R14, !PT ;  /* 0x0000000e1f0e7209 */ /* 0x008fe40007810000 */
[----:B------:R-:W-:-:S03]  /*9c60*/  FMNMX.FTZ R4, R197, R4, !PT ;  /* 0x00000004c5047209 */ /* 0x000fc60007810000 */
[----:B------:R-:W-:Y:S08]  /*9c70*/  MUFU.TANH R217, R217 ;  /* 0x000000d900d97308 */ /* 0x000ff00000002400 */
[----:B------:R-:W2:Y:S01]  /*9c80*/  MUFU.TANH R37, R37 ;  /* 0x0000002500257308 */ /* 0x000ea20000002400 */
[----:B-1----:R-:W-:-:S07]  /*9c90*/  FMNMX.FTZ R14, R35, R14, !PT ;  /* 0x0000000e230e7209 */ /* 0x002fce0007810000 */
[----:B------:R-:W-:Y:S08]  /*9ca0*/  MUFU.TANH R219, R219 ;  /* 0x000000db00db7308 */ /* 0x000ff00000002400 */
[----:B------:R-:W1:Y:S01]  /*9cb0*/  MUFU.TANH R39, R39 ;  /* 0x0000002700277308 */ /* 0x000e620000002400 */
[----:B--2---:R-:W-:-:S07]  /*9cc0*/  FMNMX.FTZ R14, R37, R14, !PT ;  /* 0x0000000e250e7209 */ /* 0x004fce0007810000 */
[----:B------:R-:W-:Y:S08]  /*9cd0*/  MUFU.TANH R221, R221 ;  /* 0x000000dd00dd7308 */ /* 0x000ff00000002400 */
[----:B------:R-:W2:Y:S01]  /*9ce0*/  MUFU.TANH R41, R41 ;  /* 0x0000002900297308 */ /* 0x000ea20000002400 */
[----:B-1----:R-:W-:-:S07]  /*9cf0*/  FMNMX.FTZ R14, R39, R14, !PT ;  /* 0x0000000e270e7209 */ /* 0x002fce0007810000 */
[----:B------:R-:W-:Y:S08]  /*9d00*/  MUFU.TANH R223, R223 ;  /* 0x000000df00df7308 */ /* 0x000ff00000002400 */
[----:B------:R-:W1:Y:S01]  /*9d10*/  MUFU.TANH R43, R43 ;  /* 0x0000002b002b7308 */ /* 0x000e620000002400 */
[----:B--2---:R-:W-:-:S07]  /*9d20*/  FMNMX.FTZ R14, R41, R14, !PT ;  /* 0x0000000e290e7209 */ /* 0x004fce0007810000 */
[----:B------:R-:W-:Y:S08]  /*9d30*/  MUFU.TANH R225, R225 ;  /* 0x000000e100e17308 */ /* 0x000ff00000002400 */
[----:B------:R-:W-:Y:S01]  /*9d40*/  MUFU.TANH R227, R227 ;  /* 0x000000e300e37308 */ /* 0x000fe20000002400 */
[----:B-1----:R-:W-:-:S07]  /*9d50*/  FMNMX.FTZ R14, R43, R14, !PT ;  /* 0x0000000e2b0e7209 */ /* 0x002fce0007810000 */
[----:B------:R-:W-:Y:S08]  /*9d60*/  MUFU.TANH R47, R47 ;  /* 0x0000002f002f7308 */ /* 0x000ff00000002400 */
[----:B------:R-:W-:Y:S08]  /*9d70*/  MUFU.TANH R229, R229 ;  /* 0x000000e500e57308 */ /* 0x000ff00000002400 */
[----:B------:R-:W-:Y:S01]  /*9d80*/  MUFU.TANH R49, R49 ;  /* 0x0000003100317308 */ /* 0x000fe20000002400 */
[----:B------:R-:W-:-:S02]  /*9d90*/  WARPGROUP.DEPBAR.LE gsb0, 0x0 ;  /* 0x00008000000079c5 */ /* 0x000fc40000010000 */
[----:B------:R-:W-:Y:S01]  /*9da0*/  WARPGROUP.ARRIVE ;  /* 0x00000000000079c5 */ /* 0x000fe20000000000 */
[----:B------:R-:W-:Y:S01]  /*9db0*/  FMUL.FTZ R177, R45, UR52 ;  /* 0x000000342db17c20 */ /* 0x000fe20008410000 */
[----:B------:R-:W-:Y:S01]  /*9dc0*/  FMUL.FTZ R179, R48, UR52 ;  /* 0x0000003430b37c20 */ /* 0x000fe20008410000 */
[----:B------:R-:W-:Y:S02]  /*9dd0*/  FMUL.FTZ R45, R46, UR52 ;  /* 0x000000342e2d7c20 */ /* 0x000fe40008410000 */
[----:B------:R-:W-:Y:S01]  /*9de0*/  MUFU.TANH R85, R85 ;  /* 0x0000005500557308 */ /* 0x000fe20000002400 */
[----:B------:R-:W-:Y:S01]  /*9df0*/  HGMMA.64x128x16.F32 R88, R172, gdesc[UR4].tnspB, R88, gsb0 ;  /* 0x41e00004ac587df0 */ /* 0x000fe20008000858 */
[----:B------:R-:W-:Y:S01]  /*9e00*/  UIADD3 UR6, UR10, 0x180, URZ ;  /* 0x000001800a067890 */ /* 0x000fe2000fffe03f */
[----:B------:R-:W-:-:S05]  /*9e10*/  UMOV UR7, 0x40000040 ;  /* 0x4000004000077882 */ /* 0x000fca0000000000 */
[----:B------:R-:W1:Y:S08]  /*9e20*/  MUFU.TANH R177, R177 ;  /* 0x000000b100b17308 */ /* 0x000e700000002400 */
[----:B------:R-:W2:Y:S08]  /*9e30*/  MUFU.TANH R179, R179 ;  /* 0x000000b300b37308 */ /* 0x000eb00000002400 */
[----:B------:R-:W3:Y:S01]  /*9e40*/  MUFU.TANH R45, R45 ;  /* 0x0000002d002d7308 */ /* 0x000ee20000002400 */
[----:B-1----:R-:W-:-:S07]  /*9e50*/  FMNMX.FTZ R4, R177, R4, !PT ;  /* 0x00000004b1047209 */ /* 0x002fce0007810000 */
[----:B------:R-:W1:Y:S01]  /*9e60*/  MUFU.TANH R51, R51 ;  /* 0x0000003300337308 */ /* 0x000e620000002400 */
[----:B--2---:R-:W-:-:S04]  /*9e70*/  FMNMX.FTZ R4, R179, R4, !PT ;  /* 0x00000004b3047209 */ /* 0x004fc80007810000 */
[----:B------:R-:W-:-:S03]  /*9e80*/  FMNMX.FTZ R4, R199, R4, !PT ;  /* 0x00000004c7047209 */ /* 0x000fc60007810000 */
[----:B------:R-:W2:Y:S01]  /*9e90*/  MUFU.TANH R53, R53 ;  /* 0x0000003500357308 */ /* 0x000ea20000002400 */
[----:B------:R-:W-:Y:S02]  /*9ea0*/  FMNMX.FTZ R4, R201, R4, !PT ;  /* 0x00000004c9047209 */ /* 0x000fe40007810000 */
[----:B---3--:R-:W-:Y:S02]  /*9eb0*/  FMNMX.FTZ R14, R45, R14, !PT ;  /* 0x0000000e2d0e7209 */ /* 0x008fe40007810000 */
[----:B------:R-:W-:Y:S02]  /*9ec0*/  FMNMX.FTZ R4, R203, R4, !PT ;  /* 0x00000004cb047209 */ /* 0x000fe40007810000 */
[----:B------:R-:W-:Y:S01]  /*9ed0*/  FMNMX.FTZ R14, R47, R14, !PT ;  /* 0x0000000e2f0e7209 */ /* 0x000fe20007810000 */
[----:B------:R-:W3:Y:S01]  /*9ee0*/  MUFU.TANH R55, R55 ;  /* 0x0000003700377308 */ /* 0x000ee20000002400 */
[----:B------:R-:W-:Y:S02]  /*9ef0*/  FMNMX.FTZ R4, R205, R4, !PT ;  /* 0x00000004cd047209 */ /* 0x000fe40007810000 */
[----:B------:R-:W-:-:S02]  /*9f00*/  FMNMX.FTZ R14, R49, R14, !PT ;  /* 0x0000000e310e7209 */ /* 0x000fc40007810000 */
[----:B------:R-:W-:Y:S02]  /*9f10*/  FMNMX.FTZ R4, R207, R4, !PT ;  /* 0x00000004cf047209 */ /* 0x000fe40007810000 */
[----:B-1----:R-:W-:Y:S01]  /*9f20*/  FMNMX.FTZ R14, R51, R14, !PT ;  /* 0x0000000e330e7209 */ /* 0x002fe20007810000 */
[----:B------:R-:W1:Y:S01]  /*9f30*/  MUFU.TANH R57, R57 ;  /* 0x0000003900397308 */ /* 0x000e620000002400 */
[----:B------:R-:W-:Y:S02]  /*9f40*/  FMNMX.FTZ R4, R209, R4, !PT ;  /* 0x00000004d1047209 */ /* 0x000fe40007810000 */
[----:B--2---:R-:W-:Y:S02]  /*9f50*/  FMNMX.FTZ R14, R53, R14, !PT ;  /* 0x0000000e350e7209 */ /* 0x004fe40007810000 */
[----:B------:R-:W-:-:S03]  /*9f60*/  FMNMX.FTZ R4, R211, R4, !PT ;  /* 0x00000004d3047209 */ /* 0x000fc60007810000 */
[----:B------:R-:W2:Y:S01]  /*9f70*/  MUFU.TANH R59, R59 ;  /* 0x0000003b003b7308 */ /* 0x000ea20000002400 */
[----:B---3--:R-:W-:-:S07]  /*9f80*/  FMNMX.FTZ R14, R55, R14, !PT ;  /* 0x0000000e370e7209 */ /* 0x008fce0007810000 */
[----:B------:R-:W3:Y:S01]  /*9f90*/  MUFU.TANH R61, R61 ;  /* 0x0000003d003d7308 */ /* 0x000ee20000002400 */
[----:B-1----:R-:W-:-:S07]  /*9fa0*/  FMNMX.FTZ R14, R57, R14, !PT ;  /* 0x0000000e390e7209 */ /* 0x002fce0007810000 */
[----:B------:R-:W1:Y:S01]  /*9fb0*/  MUFU.TANH R63, R63 ;  /* 0x0000003f003f7308 */ /* 0x000e620000002400 */
[----:B--2---:R-:W-:-:S07]  /*9fc0*/  FMNMX.FTZ R14, R59, R14, !PT ;  /* 0x0000000e3b0e7209 */ /* 0x004fce0007810000 */
[----:B------:R-:W-:Y:S01]  /*9fd0*/  MUFU.TANH R67, R67 ;  /* 0x0000004300437308 */ /* 0x000fe20000002400 */
[----:B---3--:R-:W-:-:S07]  /*9fe0*/  FMNMX.FTZ R14, R61, R14, !PT ;  /* 0x0000000e3d0e7209 */ /* 0x008fce0007810000 */
[----:B------:R-:W-:Y:S01]  /*9ff0*/  MUFU.TANH R69, R69 ;  /* 0x0000004500457308 */ /* 0x000fe20000002400 */
[----:B-1----:R-:W-:-:S07]  /*a000*/  FMNMX.FTZ R14, R63, R14, !PT ;  /* 0x0000000e3f0e7209 */ /* 0x002fce0007810000 */
        /* <DEDUP_REMOVED lines=18> */
[----:B------:R-:W-:Y:S01]  /*a130*/  MUFU.TANH R87, R87 ;  /* 0x0000005700577308 */ /* 0x000fe20000002400 */
[----:B--2---:R-:W-:-:S04]  /*a140*/  FMNMX.FTZ R4, R175, R4, !PT ;  /* 0x00000004af047209 */ /* 0x004fc80007810000 */
[----:B------:R-:W-:-:S04]  /*a150*/  FMNMX.FTZ R4, R213, R4, !PT ;  /* 0x00000004d5047209 */ /* 0x000fc80007810000 */
[----:B------:R-:W-:Y:S02]  /*a160*/  FMNMX.FTZ R4, R215, R4, !PT ;  /* 0x00000004d7047209 */ /* 0x000fe40007810000 */
[----:B---3--:R-:W-:Y:S02]  /*a170*/  FMNMX.FTZ R14, R65, R14, !PT ;  /* 0x0000000e410e7209 */ /* 0x008fe40007810000 */
[----:B------:R-:W-:Y:S02]  /*a180*/  FMNMX.FTZ R4, R217, R4, !PT ;  /* 0x00000004d9047209 */ /* 0x000fe40007810000 */
[----:B------:R-:W-:Y:S02]  /*a190*/  FMNMX.FTZ R14, R67, R14, !PT ;  /* 0x0000000e430e7209 */ /* 0x000fe40007810000 */
[----:B------:R-:W-:Y:S02]  /*a1a0*/  FMNMX.FTZ R4, R219, R4, !PT ;  /* 0x00000004db047209 */ /* 0x000fe40007810000 */
[----:B------:R-:W-:-:S02]  /*a1b0*/  FMNMX.FTZ R14, R69, R14, !PT ;  /* 0x0000000e450e7209 */ /* 0x000fc40007810000 */
[----:B------:R-:W-:Y:S02]  /*a1c0*/  FMNMX.FTZ R4, R221, R4, !PT ;  /* 0x00000004dd047209 */ /* 0x000fe40007810000 */
[----:B------:R-:W-:Y:S02]  /*a1d0*/  FMNMX.FTZ R14, R71, R14, !PT ;  /* 0x0000000e470e7209 */ /* 0x000fe40007810000 */
[----:B------:R-:W-:Y:S02]  /*a1e0*/  FMNMX.FTZ R4, R223, R4, !PT ;  /* 0x00000004df047209 */ /* 0x000fe40007810000 */
[----:B------:R-:W-:Y:S02]  /*a1f0*/  FMNMX.FTZ R14, R73, R14, !PT ;  /* 0x0000000e490e7209 */ /* 0x000fe40007810000 */
[----:B------:R-:W-:Y:S02]  /*a200*/  FMNMX.FTZ R4, R225, R4, !PT ;  /* 0x00000004e1047209 */ /* 0x000fe40007810000 */
[----:B------:R-:W-:-:S02]  /*a210*/  FMNMX.FTZ R14, R75, R14, !PT ;  /* 0x0000000e4b0e7209 */ /* 0x000fc40007810000 */
[----:B------:R-:W-:-:S04]  /*a220*/  FMNMX.FTZ R4, R227, R4, !PT ;  /* 0x00000004e3047209 */ /* 0x000fc80007810000 */
[----:B------:R-:W-:-:S04]  /*a230*/  FMNMX.FTZ R4, R229, R4, !PT ;  /* 0x00000004e5047209 */ /* 0x000fc80007810000 */
[----:B------:R-:W-:-:S05]  /*a240*/  FMNMX.FTZ R4, R85, R4, !PT ;  /* 0x0000000455047209 */ /* 0x000fca0007810000 */
[----:B------:R-:W1:Y:S02]  /*a250*/  SHFL.BFLY PT, R77, R4, 0x2, 0x1f ;  /* 0x0c401f00044d7f89 */ /* 0x000e6400000e0000 */
[----:B-1----:R-:W-:Y:S01]  /*a260*/  FMNMX.FTZ R12, R4, R77, !PT ;  /* 0x0000004d040c7209 */ /* 0x002fe20007810000 */
[----:B------:R-:W-:-:S06]  /*a270*/  FMUL.FTZ R77, R78, UR52 ;  /* 0x000000344e4d7c20 */ /* 0x000fcc0008410000 */
[----:B------:R-:W1:Y:S02]  /*a280*/  MUFU.TANH R77, R77 ;  /* 0x0000004d004d7308 */ /* 0x000e640000002400 */
[----:B-1----:R-:W-:-:S04]  /*a290*/  FMNMX.FTZ R14, R77, R14, !PT ;  /* 0x0000000e4d0e7209 */ /* 0x002fc80007810000 */
[----:B------:R-:W-:-:S04]  /*a2a0*/  FMNMX.FTZ R14, R79, R14, !PT ;  /* 0x0000000e4f0e7209 */ /* 0x000fc80007810000 */
[----:B------:R-:W-:-:S04]  /*a2b0*/  FMNMX.FTZ R14, R81, R14, !PT ;  /* 0x0000000e510e7209 */ /* 0x000fc80007810000 */
[----:B------:R-:W-:Y:S01]  /*a2c0*/  FMNMX.FTZ R14, R83, R14, !PT ;  /* 0x0000000e530e7209 */ /* 0x000fe20007810000 */
[----:B------:R-:W-:Y:S02]  /*a2d0*/  WARPGROUP.DEPBAR.LE gsb0, 0x0 ;  /* 0x00008000000079c5 */ /* 0x000fe40000010000 */
[----:B------:R-:W-:Y:S01]  /*a2e0*/  WARPGROUP.ARRIVE ;  /* 0x00000000000079c5 */ /* 0x000fe20000000000 */
[----:B------:R-:W1:Y:S01]  /*a2f0*/  SHFL.BFLY PT, R171, R12, 0x1, 0x1f ;  /* 0x0c201f000cab7f89 */ /* 0x000e6200000e0000 */
[----:B------:R-:W-:-:S04]  /*a300*/  FMUL.FTZ R169, R86, UR52 ;  /* 0x0000003456a97c20 */ /* 0x000fc80008410000 */
[----:B------:R-:W-:Y:S01]  /*a310*/  HGMMA.64x128x16.F32 R88, R164, gdesc[UR4].tnspB, R88, gsb0 ;  /* 0x41e00004a4587df0 */ /* 0x000fe20008000858 */
[----:B------:R-:W-:Y:S01]  /*a320*/  UIADD3 UR6, UR10, 0x280, URZ ;  /* 0x000002800a067890 */ /* 0x000fe2000fffe03f */
[----:B------:R-:W2:Y:S01]  /*a330*/  MUFU.TANH R169, R169 ;  /* 0x000000a900a97308 */ /* 0x000ea20000002400 */
[----:B------:R-:W-:Y:S01]  /*a340*/  UMOV UR7, 0x40000040 ;  /* 0x4000004000077882 */ /* 0x000fe20000000000 */
[----:B-1----:R-:W-:Y:S02]  /*a350*/  FMNMX.FTZ R4, R12, R171, !PT ;  /* 0x000000ab0c047209 */ /* 0x002fe40007810000 */
[----:B--2---:R-:W-:-:S03]  /*a360*/  FMNMX.FTZ R14, R169, R14, !PT ;  /* 0x0000000ea90e7209 */ /* 0x004fc60007810000 */
[C---:B0-----:R-:W-:Y:S01]  /*a370*/  FMUL.FTZ R12, R4.reuse, R6 ;  /* 0x00000006040c7220 */ /* 0x041fe20000410000 */
[----:B------:R-:W-:-:S03]  /*a380*/  FADD.FTZ R7, -R4, R7 ;  /* 0x0000000704077221 */ /* 0x000fc60000010100 */
[--C-:B------:R-:W-:Y:S01]  /*a390*/  FFMA.FTZ R180, R5, R6, -R12.reuse ;  /* 0x0000000605b47223 */ /* 0x100fe2000001080c */
[----:B------:R-:W-:Y:S01]  /*a3a0*/  FMNMX.FTZ R5, R87, R14, !PT ;  /* 0x0000000e57057209 */ /* 0x000fe20007810000 */
[-C--:B------:R-:W-:Y:S01]  /*a3b0*/  FMUL.FTZ R7, R7, R6.reuse ;  /* 0x0000000607077220 */ /* 0x080fe20000410000 */
[-CC-:B------:R-:W-:Y:S01]  /*a3c0*/  FFMA.FTZ R176, R29, R6.reuse, -R12.reuse ;  /* 0x000000061db07223 */ /* 0x180fe2000001080c */
[-CC-:B------:R-:W-:Y:S01]  /*a3d0*/  FFMA.FTZ R9, R9, R6.reuse, -R12.reuse ;  /* 0x0000000609097223 */ /* 0x180fe2000001080c */
[-CC-:B------:R-:W-:Y:S01]  /*a3e0*/  FFMA.FTZ R29, R181, R6.reuse, -R12.reuse ;  /* 0x00000006b51d7223 */ /* 0x180fe2000001080c */
[----:B------:R-:W0:Y:S01]  /*a3f0*/  SHFL.BFLY PT, R20, R5, 0x2, 0x1f ;  /* 0x0c401f0005147f89 */ /* 0x000e2200000e0000 */
        /* <DEDUP_REMOVED lines=19> */
[----:B------:R-:W-:Y:S01]  /*a530*/  FFMA.FTZ R85, R85, R6, -R12 ;  /* 0x0000000655557223 */ /* 0x000fe2000001080c */
[----:B0-----:R-:W-:-:S04]  /*a540*/  FMNMX.FTZ R26, R5, R20, !PT ;  /* 0x00000014051a7209 */ /* 0x001fc80007810000 */
[----:B------:R-:W-:Y:S01]  /*a550*/  MUFU.EX2 R182, R182 ;  /* 0x000000b600b67308 */ /* 0x000fe20000000800 */
[----:B-1----:R-:W-:Y:S01]  /*a560*/  FFMA.FTZ R2, R7, R2, R180 ;  /* 0x0000000207027223 */ /* 0x002fe200000100b4 */
[----:B------:R-:W-:Y:S01]  /*a570*/  FFMA.FTZ R20, R221, R6, -R12 ;  /* 0x00000006dd147223 */ /* 0x000fe2000001080c */
[----:B------:R-:W0:Y:S05]  /*a580*/  SHFL.BFLY PT, R5, R26, 0x1, 0x1f ;  /* 0x0c201f001a057f89 */ /* 0x000e2a00000e0000 */
[----:B------:R-:W-:Y:S01]  /*a590*/  MUFU.EX2 R15, R15 ;  /* 0x0000000f000f7308 */ /* 0x000fe20000000800 */
[----:B--2---:R-:W-:-:S07]  /*a5a0*/  F2FP.F16.F32.PACK_AB R180, R9, R180 ;  /* 0x000000b409b4723e */ /* 0x004fce00000000ff */
[----:B------:R-:W-:Y:S08]  /*a5b0*/  MUFU.EX2 R176, R176 ;  /* 0x000000b000b07308 */ /* 0x000ff00000000800 */
[----:B------:R-:W-:Y:S01]  /*a5c0*/  MUFU.EX2 R25, R25 ;  /* 0x0000001900197308 */ /* 0x000fe20000000800 */
[----:B0-----:R-:W-:-:S07]  /*a5d0*/  FMNMX.FTZ R5, R26, R5, !PT ;  /* 0x000000051a057209 */ /* 0x001fce0007810000 */
[----:B------:R-:W-:Y:S01]  /*a5e0*/  MUFU.EX2 R178, R178 ;  /* 0x000000b200b27308 */ /* 0x000fe20000000800 */
[----:B------:R-:W-:-:S04]  /*a5f0*/  FMUL.FTZ R40, R5, R6 ;  /* 0x0000000605287220 */ /* 0x000fc80000410000 */
[-CC-:B------:R-:W-:Y:S01]  /*a600*/  FFMA.FTZ R181, R13, R6.reuse, -R40.reuse ;  /* 0x000000060db57223 */ /* 0x180fe20000010828 */
[----:B------:R-:W-:Y:S02]  /*a610*/  IMAD.U32 R13, RZ, RZ, UR44 ;  /* 0x0000002cff0d7e24 */ /* 0x000fe4000f8e00ff */
[-CC-:B------:R-:W-:Y:S01]  /*a620*/  FFMA.FTZ R183, R21, R6.reuse, -R40.reuse ;  /* 0x0000000615b77223 */ /* 0x180fe20000010828 */
[-CC-:B------:R-:W-:Y:S01]  /*a630*/  FFMA.FTZ R34, R27, R6.reuse, -R40.reuse ;  /* 0x000000061b227223 */ /* 0x180fe20000010828 */
[----:B------:R-:W-:Y:S01]  /*a640*/  IADD3 R27, -R23, 0xb, RZ ;  /* 0x0000000b171b7810 */ /* 0x000fe20007ffe1ff */
[-CC-:B------:R-:W-:Y:S01]  /*a650*/  FFMA.FTZ R36, R35, R6.reuse, -R40.reuse ;  /* 0x0000000623247223 */ /* 0x180fe20000010828 */
[----:B------:R-:W-:Y:S01]  /*a660*/  MUFU.EX2 R181, R181 ;  /* 0x000000b500b57308 */ /* 0x000fe20000000800 */
[----:B------:R-:W-:Y:S01]  /*a670*/  @!P1 LEA R13, R13, UR41, 0x3 ;  /* 0x000000290d0d9c11 */ /* 0x000fe2000f8e18ff */
[-CC-:B------:R-:W-:Y:S01]  /*a680*/  FFMA.FTZ R179, R37, R6.reuse, -R40.reuse ;  /* 0x0000000625b37223 */ /* 0x180fe20000010828 */
[-CC-:B------:R-:W-:Y:S01]  /*a690*/  FFMA.FTZ R38, R39, R6.reuse, -R40.reuse ;  /* 0x0000000627267223 */ /* 0x180fe20000010828 */
[-CC-:B------:R-:W-:Y:S01]  /*a6a0*/  FFMA.FTZ R32, R43, R6.reuse, -R40.reuse ;  /* 0x000000062b207223 */ /* 0x180fe20000010828 */
[----:B------:R-:W-:Y:S01]  /*a6b0*/  FFMA.FTZ R175, R45, R6, -R40 ;  /* 0x000000062daf7223 */ /* 0x000fe20000010828 */
[----:B------:R-:W-:-:S02]  /*a6c0*/  @!P1 VIADD R13, R13, 0x28840 ;  /* 0x000288400d0d9836 */ /* 0x000fc40000000000 */
[-CC-:B------:R-:W-:Y:S01]  /*a6d0*/  FFMA.FTZ R28, R51, R6.reuse, -R40.reuse ;  /* 0x00000006331c7223 */ /* 0x180fe20000010828 */
[----:B------:R-:W-:Y:S01]  /*a6e0*/  MUFU.EX2 R183, R183 ;  /* 0x000000b700b77308 */ /* 0x000fe20000000800 */
[-CC-:B------:R-:W-:Y:S01]  /*a6f0*/  FFMA.FTZ R171, R53, R6.reuse, -R40.reuse ;  /* 0x0000000635ab7223 */ /* 0x180fe20000010828 */
[-CC-:B------:R-:W-:Y:S01]  /*a700*/  FFMA.FTZ R30, R55, R6.reuse, -R40.reuse ;  /* 0x00000006371e7223 */ /* 0x180fe20000010828 */
[----:B------:R-:W-:Y:S01]  /*a710*/  @!P1 PRMT R21, RZ, 0x654, R13 ;  /* 0x00000654ff159816 */ /* 0x000fe2000000000d */
        /* <DEDUP_REMOVED lines=14> */
[----:B------:R-:W-:-:S06]  /*a800*/  FFMA.FTZ R83, R83, R6, -R40 ;  /* 0x0000000653537223 */ /* 0x000fcc0000010828 */
[----:B------:R-:W-:Y:S01]  /*a810*/  MUFU.EX2 R179, R179 ;  /* 0x000000b300b37308 */ /* 0x000fe20000000800 */
[----:B------:R-:W-:Y:S02]  /*a820*/  WARPGROUP.DEPBAR.LE gsb0, 0x0 ;  /* 0x00008000000079c5 */ /* 0x000fe40000010000 */
[----:B------:R-:W-:Y:S01]  /*a830*/  WARPGROUP.ARRIVE ;  /* 0x00000000000079c5 */ /* 0x000fe20000000000 */
[-CC-:B------:R-:W-:Y:S01]  /*a840*/  FFMA.FTZ R164, R205, R6.reuse, -R12.reuse ;  /* 0x00000006cda47223 */ /* 0x180fe2000001080c */
[-C--:B------:R-:W-:Y:S01]  /*a850*/  FFMA.FTZ R165, R177, R6.reuse, -R12 ;  /* 0x00000006b1a57223 */ /* 0x080fe2000001080c */
[-C--:B------:R-:W-:Y:S01]  /*a860*/  FFMA.FTZ R177, R31, R6.reuse, -R40 ;  /* 0x000000061fb17223 */ /* 0x080fe20000010828 */
[----:B------:R-:W-:Y:S01]  /*a870*/  IMAD.U32 R31, RZ, RZ, UR53 ;  /* 0x00000035ff1f7e24 */ /* 0x000fe2000f8e00ff */
[----:B------:R-:W-:Y:S01]  /*a880*/  MUFU.EX2 R29, R29 ;  /* 0x0000001d001d7308 */ /* 0x000fe20000000800 */
[----:B------:R-:W-:Y:S01]  /*a890*/  HGMMA.64x128x16.F32 R88, R160, gdesc[UR4].tnspB, R88, gsb0 ;  /* 0x41e00004a0587df0 */ /* 0x000fe20008000858 */
[----:B------:R-:W-:Y:S01]  /*a8a0*/  UIADD3 UR6, UR10, 0x300, URZ ;  /* 0x000003000a067890 */ /* 0x000fe2000fffe03f */
[-CC-:B------:R-:W-:Y:S01]  /*a8b0*/  FFMA.FTZ R167, R199, R6.reuse, -R12.reuse ;  /* 0x00000006c7a77223 */ /* 0x180fe2000001080c */
[----:B------:R-:W-:Y:S01]  /*a8c0*/  UMOV UR7, 0x40000040 ;  /* 0x4000004000077882 */ /* 0x000fe20000000000 */
[----:B------:R-:W-:Y:S01]  /*a8d0*/  @!P1 LEA R31, R31, UR41, 0x3 ;  /* 0x000000291f1f9c11 */ /* 0x000fe2000f8e18ff */
[-CC-:B------:R-:W-:Y:S01]  /*a8e0*/  FFMA.FTZ R166, R209, R6.reuse, -R12.reuse ;  /* 0x00000006d1a67223 */ /* 0x180fe2000001080c */
[----:B------:R-:W-:Y:S01]  /*a8f0*/  FFMA.FTZ R199, R219, R6, -R12 ;  /* 0x00000006dbc77223 */ /* 0x000fe2000001080c */
[----:B------:R-:W-:Y:S01]  /*a900*/  MUFU.EX2 R177, R177 ;  /* 0x000000b100b17308 */ /* 0x000fe20000000800 */
[----:B------:R-:W-:Y:S01]  /*a910*/  UMOV UR53, UR44 ;  /* 0x0000002c00357c82 */ /* 0x000fe20008000000 */
[----:B------:R-:W-:-:S05]  /*a920*/  @!P1 VIADD R31, R31, 0x28860 ;  /* 0x000288601f1f9836 */ /* 0x000fca0000000000 */
[----:B------:R-:W-:Y:S01]  /*a930*/  @!P1 PRMT R35, RZ, 0x654, R31 ;  /* 0x00000654ff239816 */ /* 0x000fe2000000001f */
        /* <DEDUP_REMOVED lines=18> */
[-C--:B------:R-:W-:Y:S01]  /*aa60*/  FFMA.FTZ R160, R173, R6.reuse, -R12 ;  /* 0x00000006ada07223 */ /* 0x080fe2000001080c */
[-C--:B------:R-:W-:Y:S01]  /*aa70*/  FFMA.FTZ R173, R41, R6.reuse, -R40 ;  /* 0x0000000629ad7223 */ /* 0x080fe20000010828 */
[-CC-:B------:R-:W-:Y:S01]  /*aa80*/  FFMA.FTZ R161, R203, R6.reuse, -R12.reuse ;  /* 0x00000006cba17223 */ /* 0x180fe2000001080c */
[-CC-:B------:R-:W-:Y:S01]  /*aa90*/  FFMA.FTZ R163, R207, R6.reuse, -R12.reuse ;  /* 0x00000006cfa37223 */ /* 0x180fe2000001080c */
[-CC-:B------:R-:W-:Y:S01]  /*aaa0*/  FFMA.FTZ R162, R213, R6.reuse, -R12.reuse ;  /* 0x00000006d5a27223 */ /* 0x180fe2000001080c */
[----:B------:R-:W-:Y:S01]  /*aab0*/  HGMMA.64x128x16.F32 R88, R156, gdesc[UR4].tnspB, R88, gsb0 ;  /* 0x41e000049c587df0 */ /* 0x000fe20008000858 */
[----:B------:R-:W-:Y:S01]  /*aac0*/  UIADD3 UR6, UR10, 0x380, URZ ;  /* 0x000003800a067890 */ /* 0x000fe2000fffe03f */
[----:B------:R-:W-:Y:S01]  /*aad0*/  MUFU.EX2 R173, R173 ;  /* 0x000000ad00ad7308 */ /* 0x000fe20000000800 */
[----:B------:R-:W-:Y:S01]  /*aae0*/  UMOV UR7, 0x40000040 ;  /* 0x4000004000077882 */ /* 0x000fe20000000000 */
[-C--:B------:R-:W-:Y:S01]  /*aaf0*/  FFMA.FTZ R203, R227, R6.reuse, -R12 ;  /* 0x00000006e3cb7223 */ /* 0x080fe2000001080c */
[----:B------:R-:W-:-:S05]  /*ab00*/  FFMA.FTZ R12, R47, R6, -R40 ;  /* 0x000000062f0c7223 */ /* 0x000fca0000010828 */
        /* <DEDUP_REMOVED lines=16> */
[----:B------:R-:W1:Y:S01]  /*ac10*/  MUFU.EX2 R75, R75 ;  /* 0x0000004b004b7308 */ /* 0x000e620000000800 */
[----:B------:R-:W-:-:S02]  /*ac20*/  WARPGROUP.DEPBAR.LE gsb0, 0x0 ;  /* 0x00008000000079c5 */ /* 0x000fc40000010000 */
[----:B------:R-:W-:Y:S01]  /*ac30*/  WARPGROUP.ARRIVE ;  /* 0x00000000000079c5 */ /* 0x000fe20000000000 */
[----:B------:R-:W-:Y:S01]  /*ac40*/  FADD.FTZ R157, -R5, R8 ;  /* 0x00000008059d7221 */ /* 0x000fe20000010100 */
[-CC-:B------:R-:W-:Y:S01]  /*ac50*/  FFMA.FTZ R8, R11, R6.reuse, -R40.reuse ;  /* 0x000000060b087223 */ /* 0x180fe20000010828 */
[-C--:B------:R-:W-:Y:S02]  /*ac60*/  FFMA.FTZ R11, R49, R6.reuse, -R40 ;  /* 0x00000006310b7223 */ /* 0x080fe40000010828 */
[----:B------:R-:W-:Y:S01]  /*ac70*/  MUFU.EX2 R20, R20 ;  /* 0x0000001400147308 */ /* 0x000fe20000000800 */
[----:B------:R-:W-:Y:S01]  /*ac80*/  FMUL.FTZ R157, R157, R6 ;  /* 0x000000069d9d7220 */ /* 0x000fe20000410000 */
[----:B------:R-:W-:Y:S01]  /*ac90*/  HGMMA.64x128x16.F32 R88, R152, gdesc[UR4].tnspB, R88, gsb0 ;  /* 0x41e0000498587df0 */ /* 0x000fe20008000858 */
[----:B0-----:R-:W-:-:S05]  /*aca0*/  F2FP.F16.F32.PACK_AB R156, R199, R14 ;  /* 0x0000000ec79c723e */ /* 0x001fca00000000ff */
[----:B------:R1:W-:Y:S08]  /*acb0*/  MUFU.EX2 R205, R157 ;  /* 0x0000009d00cd7308 */ /* 0x0003f00000000800 */
[----:B------:R-:W0:Y:S01]  /*acc0*/  MUFU.EX2 R8, R8 ;  /* 0x0000000800087308 */ /* 0x000e220000000800 */
[----:B-1----:R-:W-:-:S07]  /*acd0*/  F2FP.F16.F32.PACK_AB R157, R75, R73 ;  /* 0x000000494b9d723e */ /* 0x002fce00000000ff */
[----:B------:R-:W-:Y:S08]  /*ace0*/  MUFU.EX2 R11, R11 ;  /* 0x0000000b000b7308 */ /* 0x000ff00000000800 */
[----:B------:R-:W-:Y:S01]  /*acf0*/  MUFU.EX2 R77, R77 ;  /* 0x0000004d004d7308 */ /* 0x000fe20000000800 */
[----:B0-----:R-:W-:-:S04]  /*ad00*/  FFMA.FTZ R44, R205, R0, R8 ;  /* 0x00000000cd2c7223 */ /* 0x001fc80000010008 */
[C---:B------:R-:W-:Y:S01]  /*ad10*/  FADD.FTZ R44, R181.reuse, R44 ;  /* 0x0000002cb52c7221 */ /* 0x040fe20000010000 */
[----:B------:R-:W-:Y:S02]  /*ad20*/  F2FP.F16.F32.PACK_AB R181, R181, R8 ;  /* 0x00000008b5b5723e */ /* 0x000fe400000000ff */
[----:B------:R-:W-:Y:S08]  /*ad30*/  MUFU.EX2 R0, R61 ;  /* 0x0000003d00007308 */ /* 0x000ff00000000800 */
[----:B------:R-:W0:Y:S08]  /*ad40*/  MUFU.EX2 R201, R201 ;  /* 0x000000c900c97308 */ /* 0x000e300000000800 */
[----:B------:R-:W1:Y:S08]  /*ad50*/  MUFU.EX2 R79, R79 ;  /* 0x0000004f004f7308 */ /* 0x000e700000000800 */
[----:B------:R-:W-:Y:S01]  /*ad60*/  MUFU.EX2 R24, R24 ;  /* 0x0000001800187308 */ /* 0x000fe20000000800 */
[----:B0-----:R-:W-:-:S07]  /*ad70*/  F2FP.F16.F32.PACK_AB R158, R201, R20 ;  /* 0x00000014c99e723e */ /* 0x001fce00000000ff */
[----:B------:R-:W-:Y:S01]  /*ad80*/  MUFU.EX2 R81, R81 ;  /* 0x0000005100517308 */ /* 0x000fe20000000800 */
[----:B-1----:R-:W-:-:S07]  /*ad90*/  F2FP.F16.F32.PACK_AB R159, R79, R77 ;  /* 0x0000004d4f9f723e */ /* 0x002fce00000000ff */
[----:B------:R-:W-:Y:S08]  /*ada0*/  MUFU.EX2 R203, R203 ;  /* 0x000000cb00cb7308 */ /* 0x000ff00000000800 */
[----:B------:R-:W-:Y:S08]  /*adb0*/  MUFU.EX2 R83, R83 ;  /* 0x0000005300537308 */ /* 0x000ff00000000800 */
[----:B------:R-:W-:Y:S08]  /*adc0*/  MUFU.EX2 R26, R229 ;  /* 0x000000e5001a7308 */ /* 0x000ff00000000800 */
[----:B------:R-:W-:Y:S01]  /*add0*/  MUFU.EX2 R85, R85 ;  /* 0x0000005500557308 */ /* 0x000fe20000000800 */
[----:B------:R-:W-:-:S02]  /*ade0*/  WARPGROUP.DEPBAR.LE gsb0, 0x0 ;  /* 0x00008000000079c5 */ /* 0x000fc40000010000 */
[----:B------:R0:W-:Y:S06]  /*adf0*/  BAR.ARV R27, 0x100 ;  /* 0x0004001b0000751d */ /* 0x0001ec0000002000 */
[----:B------:R1:W-:Y:S01]  /*ae00*/  @!P1 SYNCS.ARRIVE.TRANS64.RED.A1T0 RZ, [R21+URZ], RZ ;  /* 0x000000ff15ff99a7 */ /* 0x0003e2000810043f */
[----:B------:R-:W-:Y:S01]  /*ae10*/  FMUL.FTZ R88, R88, R7 ;  /* 0x0000000758587220 */ /* 0x000fe20000410000 */
[----:B0-----:R-:W-:Y:S01]  /*ae20*/  FADD.FTZ R27, R183, R44 ;  /* 0x0000002cb71b7221 */ /* 0x001fe20000010000 */
[----:B------:R-:W-:Y:S01]  /*ae30*/  F2FP.F16.F32.PACK_AB R183, R34, R183 ;  /* 0x000000b722b7723e */ /* 0x000fe200000000ff */
[-C--:B------:R-:W-:Y:S01]  /*ae40*/  FMUL.FTZ R89, R89, R7.reuse ;  /* 0x0000000759597220 */ /* 0x080fe20000410000 */
[-C--:B------:R-:W-:Y:S01]  /*ae50*/  FMUL.FTZ R92, R92, R7.reuse ;  /* 0x000000075c5c7220 */ /* 0x080fe20000410000 */
[-C--:B------:R-:W-:Y:S01]  /*ae60*/  FMUL.FTZ R93, R93, R7.reuse ;  /* 0x000000075d5d7220 */ /* 0x080fe20000410000 */
[-C--:B------:R-:W-:Y:S01]  /*ae70*/  FMUL.FTZ R96, R96, R7.reuse ;  /* 0x0000000760607220 */ /* 0x080fe20000410000 */
[----:B-1----:R-:W-:Y:S01]  /*ae80*/  FADD.FTZ R21, R9, R2 ;  /* 0x0000000209157221 */ /* 0x002fe20000010000 */
[----:B------:R0:W-:Y:S01]  /*ae90*/  @!P1 SYNCS.ARRIVE.TRANS64.RED.A1T0 RZ, [R35+URZ], RZ ;  /* 0x000000ff23ff99a7 */ /* 0x0001e2000810043f */
[-C--:B------:R-:W-:Y:S01]  /*aea0*/  FMUL.FTZ R97, R97, R7.reuse ;  /* 0x0000000761617220 */ /* 0x080fe20000410000 */
[-C--:B------:R-:W-:Y:S01]  /*aeb0*/  FMUL.FTZ R100, R100, R7.reuse ;  /* 0x0000000764647220 */ /* 0x080fe20000410000 */
[----:B------:R-:W-:Y:S01]  /*aec0*/  FADD.FTZ R2, R182, R21 ;  /* 0x00000015b6027221 */ /* 0x000fe20000010000 */
[----:B------:R-:W-:Y:S01]  /*aed0*/  F2FP.F16.F32.PACK_AB R182, R15, R182 ;  /* 0x000000b60fb6723e */ /* 0x000fe200000000ff */
[-C--:B------:R-:W-:Y:S01]  /*aee0*/  FFMA.FTZ R21, R63, R6.reuse, -R40 ;  /* 0x000000063f157223 */ /* 0x080fe20000010828 */
[-C--:B------:R-:W-:Y:S01]  /*aef0*/  FMUL.FTZ R101, R101, R7.reuse ;  /* 0x0000000765657220 */ /* 0x080fe20000410000 */
[----:B------:R-:W-:Y:S01]  /*af00*/  FADD.FTZ R31, R15, R2 ;  /* 0x000000020f1f7221 */ /* 0x000fe20000010000 */
[----:B------:R-:W-:Y:S01]  /*af10*/  FADD.FTZ R2, R34, R27 ;  /* 0x0000001b22027221 */ /* 0x000fe20000010000 */
[-C--:B------:R-:W-:Y:S01]  /*af20*/  FMUL.FTZ R104, R104, R7.reuse ;  /* 0x0000000768687220 */ /* 0x080fe20000410000 */
[-C--:B------:R-:W-:Y:S01]  /*af30*/  FMUL.FTZ R105, R105, R7.reuse ;  /* 0x0000000769697220 */ /* 0x080fe20000410000 */
[----:B------:R-:W-:Y:S01]  /*af40*/  FADD.FTZ R44, R176, R31 ;  /* 0x0000001fb02c7221 */ /* 0x000fe20000010000 */
[----:B------:R-:W-:Y:S01]  /*af50*/  FADD.FTZ R27, R177, R2 ;  /* 0x00000002b11b7221 */ /* 0x000fe20000010000 */
[----:B------:R-:W1:Y:S01]  /*af60*/  MUFU.EX2 R21, R21 ;  /* 0x0000001500157308 */ /* 0x000e620000000800 */
        /* <DEDUP_REMOVED lines=15> */
[C---:B------:R-:W-:Y:S01]  /*b060*/  F2FP.F16.F32.PACK_AB R173, R32.reuse, R173 ;  /* 0x000000ad20ad723e */ /* 0x040fe200000000ff */
[-C--:B------:R-:W-:Y:S01]  /*b070*/  FMUL.FTZ R121, R121, R7.reuse ;  /* 0x0000000779797220 */ /* 0x080fe20000410000 */
[----:B------:R-:W-:Y:S01]  /*b080*/  FADD.FTZ R31, R33, R44 ;  /* 0x0000002c211f7221 */ /* 0x000fe20000010000 */
[----:B------:R-:W-:Y:S01]  /*b090*/  FADD.FTZ R2, R32, R27 ;  /* 0x0000001b20027221 */ /* 0x000fe20000010000 */
[-C--:B------:R-:W-:Y:S01]  /*b0a0*/  FMUL.FTZ R124, R124, R7.reuse ;  /* 0x000000077c7c7220 */ /* 0x080fe20000410000 */
[-C--:B------:R-:W-:Y:S01]  /*b0b0*/  FMUL.FTZ R125, R125, R7.reuse ;  /* 0x000000077d7d7220 */ /* 0x080fe20000410000 */
[----:B------:R-:W-:Y:S01]  /*b0c0*/  FADD.FTZ R44, R174, R31 ;  /* 0x0000001fae2c7221 */ /* 0x000fe20000010000 */
[----:B------:R-:W-:Y:S01]  /*b0d0*/  FADD.FTZ R27, R175, R2 ;  /* 0x00000002af1b7221 */ /* 0x000fe20000010000 */
[-CC-:B------:R-:W-:Y:S01]  /*b0e0*/  FFMA.FTZ R2, R169, R6.reuse, -R40.reuse ;  /* 0x00000006a9027223 */ /* 0x180fe20000010828 */
[----:B------:R-:W-:Y:S01]  /*b0f0*/  FFMA.FTZ R40, R87, R6, -R40 ;  /* 0x0000000657287223 */ /* 0x000fe20000010828 */
[C---:B------:R-:W-:Y:S01]  /*b100*/  FADD.FTZ R31, R165.reuse, R44 ;  /* 0x0000002ca51f7221 */ /* 0x040fe20000010000 */
[----:B------:R-:W-:Y:S01]  /*b110*/  FADD.FTZ R44, R12, R27 ;  /* 0x0000001b0c2c7221 */ /* 0x000fe20000010000 */
[----:B------:R2:W3:Y:S01]  /*b120*/  MUFU.EX2 R155, R2 ;  /* 0x00000002009b7308 */ /* 0x0004e20000000800 */
[----:B------:R-:W-:Y:S01]  /*b130*/  F2FP.F16.F32.PACK_AB R174, R165, R174 ;  /* 0x000000aea5ae723e */ /* 0x000fe200000000ff */
[----:B------:R-:W-:Y:S01]  /*b140*/  FADD.FTZ R46, R168, R31 ;  /* 0x0000001fa82e7221 */ /* 0x000fe20000010000 */
[----:B------:R-:W-:Y:S01]  /*b150*/  FADD.FTZ R9, R11, R44 ;  /* 0x0000002c0b097221 */ /* 0x000fe20000010000 */
[C---:B------:R-:W-:Y:S01]  /*b160*/  F2FP.F16.F32.PACK_AB R168, R167.reuse, R168 ;  /* 0x000000a8a7a8723e */ /* 0x040fe200000000ff */
[-C--:B------:R-:W-:Y:S01]  /*b170*/  FMUL.FTZ R128, R128, R7.reuse ;  /* 0x0000000780807220 */ /* 0x080fe20000410000 */
[----:B------:R-:W-:Y:S01]  /*b180*/  FADD.FTZ R15, R167, R46 ;  /* 0x0000002ea70f7221 */ /* 0x000fe20000010000 */
[----:B------:R-:W-:Y:S01]  /*b190*/  FADD.FTZ R44, R28, R9 ;  /* 0x000000091c2c7221 */ /* 0x000fe20000010000 */
[----:B-1----:R-:W-:Y:S01]  /*b1a0*/  F2FP.F16.F32.PACK_AB R167, R21, R0 ;  /* 0x0000000015a7723e */ /* 0x002fe200000000ff */
[----:B------:R-:W1:Y:S01]  /*b1b0*/  MUFU.EX2 R40, R40 ;  /* 0x0000002800287308 */ /* 0x000e620000000800 */
[----:B------:R-:W-:Y:S01]  /*b1c0*/  FADD.FTZ R46, R170, R15 ;  /* 0x0000000faa2e7221 */ /* 0x000fe20000010000 */
[----:B------:R-:W-:Y:S01]  /*b1d0*/  FADD.FTZ R9, R171, R44 ;  /* 0x0000002cab097221 */ /* 0x000fe20000010000 */
[----:B------:R-:W-:Y:S01]  /*b1e0*/  F2FP.F16.F32.PACK_AB R170, R161, R170 ;  /* 0x000000aaa1aa723e */ /* 0x000fe200000000ff */
[-C--:B------:R-:W-:Y:S01]  /*b1f0*/  FMUL.FTZ R129, R129, R7.reuse ;  /* 0x0000000781817220 */ /* 0x080fe20000410000 */
[----:B------:R-:W-:Y:S01]  /*b200*/  FADD.FTZ R15, R161, R46 ;  /* 0x0000002ea10f7221 */ /* 0x000fe20000010000 */
[----:B------:R-:W-:Y:S01]  /*b210*/  FADD.FTZ R8, R30, R9 ;  /* 0x000000091e087221 */ /* 0x000fe20000010000 */
[-C--:B------:R-:W-:Y:S01]  /*b220*/  FMUL.FTZ R132, R132, R7.reuse ;  /* 0x0000000784847220 */ /* 0x080fe20000410000 */
[-C--:B------:R-:W-:Y:S01]  /*b230*/  FMUL.FTZ R133, R133, R7.reuse ;  /* 0x0000000785857220 */ /* 0x080fe20000410000 */
        /* <DEDUP_REMOVED lines=18> */
[----:B------:R-:W-:Y:S01]  /*b360*/  FMUL.FTZ R149, R149, R7 ;  /* 0x0000000795957220 */ /* 0x000fe20000410000 */
[----:B------:R-:W-:Y:S01]  /*b370*/  F2FP.F16.F32.PACK_AB R176, R25, R176 ;  /* 0x000000b019b0723e */ /* 0x000fe200000000ff */
[----:B------:R-:W-:Y:S01]  /*b380*/  FADD.FTZ R9, R195, R8 ;  /* 0x00000008c3097221 */ /* 0x000fe20000010000 */
[----:B------:R-:W-:Y:S01]  /*b390*/  FADD.FTZ R32, R67, R32 ;  /* 0x0000002043207221 */ /* 0x000fe20000010000 */
        /* <DEDUP_REMOVED lines=33> */
[-C--:B------:R-:W-:Y:S01]  /*b5b0*/  FMUL.FTZ R106, R106, R205.reuse ;  /* 0x000000cd6a6a7220 */ /* 0x080fe20000410000 */
[----:B--2---:R-:W-:Y:S01]  /*b5c0*/  FADD.FTZ R2, R26, R9 ;  /* 0x000000091a027221 */ /* 0x004fe20000010000 */
[----:B---3--:R-:W-:Y:S01]  /*b5d0*/  FADD.FTZ R32, R155, R32 ;  /* 0x000000209b207221 */ /* 0x008fe20000010000 */
[----:B------:R-:W-:Y:S01]  /*b5e0*/  F2FP.F16.F32.PACK_AB R160, R195, R160 ;  /* 0x000000a0c3a0723e */ /* 0x000fe200000000ff */
[----:B------:R-:W-:Y:S01]  /*b5f0*/  FMUL.FTZ R107, R107, R205 ;  /* 0x000000cd6b6b7220 */ /* 0x000fe20000410000 */
[----:B------:R-:W-:Y:S01]  /*b600*/  F2FP.F16.F32.PACK_AB R161, R67, R65 ;  /* 0x0000004143a1723e */ /* 0x000fe200000000ff */
[----:B------:R-:W-:Y:S01]  /*b610*/  FADD.FTZ R2, R85, R2 ;  /* 0x0000000255027221 */ /* 0x000fe20000010000 */
[----:B------:R-:W-:Y:S01]  /*b620*/  F2FP.F16.F32.PACK_AB R162, R197, R162 ;  /* 0x000000a2c5a2723e */ /* 0x000fe200000000ff */
[----:B-1----:R-:W-:Y:S01]  /*b630*/  FADD.FTZ R0, R40, R32 ;  /* 0x0000002028007221 */ /* 0x002fe20000010000 */
[----:B------:R-:W-:Y:S01]  /*b640*/  F2FP.F16.F32.PACK_AB R163, R71, R69 ;  /* 0x0000004547a3723e */ /* 0x000fe200000000ff */
[-C--:B------:R-:W-:Y:S01]  /*b650*/  FMUL.FTZ R110, R110, R205.reuse ;  /* 0x000000cd6e6e7220 */ /* 0x080fe20000410000 */
[----:B------:R-:W-:Y:S01]  /*b660*/  F2FP.F16.F32.PACK_AB R152, R203, R24 ;  /* 0x00000018cb98723e */ /* 0x000fe200000000ff */
[----:B------:R-:W-:Y:S01]  /*b670*/  FMUL.FTZ R111, R111, R205 ;  /* 0x000000cd6f6f7220 */ /* 0x000fe20000410000 */
[----:B------:R-:W-:Y:S01]  /*b680*/  F2FP.F16.F32.PACK_AB R153, R83, R81 ;  /* 0x000000515399723e */ /* 0x000fe200000000ff */
[-C--:B------:R-:W-:Y:S01]  /*b690*/  FMUL.FTZ R114, R114, R205.reuse ;  /* 0x000000cd72727220 */ /* 0x080fe20000410000 */
        /* <DEDUP_REMOVED lines=22> */
[----:B------:R-:W-:Y:S01]  /*b800*/  IMAD.MOV.U32 R7, RZ, RZ, R4 ;  /* 0x000000ffff077224 */ /* 0x000fe200078e0004 */
[----:B0-----:R-:W-:Y:S06]  /*b810*/  @P2 BRA `(.L_x_1155) ;  /* 0xffffffd8001c2947 */ /* 0x001fec000383ffff */
.L_x_1146:
[----:B------:R-:W-:-:S13]  /*b820*/  ISETP.GE.AND P2, PT, R3, UR39, PT ;  /* 0x0000002703007c0c */ /* 0x000fda000bf46270 */
[----:B------:R-:W-:Y:S05]  /*b830*/  @!P2 BRA `(.L_x_1156) ;  /* 0x00000038002ca947 */ /* 0x000fea0003800000 */
[----:B------:R-:W-:Y:S01]  /*b840*/  IMAD.MOV.U32 R8, RZ, RZ, R5 ;  /* 0x000000ffff087224 */ /* 0x000fe200078e0005 */
[----:B------:R-:W-:Y:S01]  /*b850*/  UMOV UR57, UR45 ;  /* 0x0000002d00397c82 */ /* 0x000fe20008000000 */
[----:B------:R-:W-:Y:S01]  /*b860*/  IMAD.MOV.U32 R7, RZ, RZ, R4 ;  /* 0x000000ffff077224 */ /* 0x000fe200078e0004 */
[----:B------:R-:W-:Y:S01]  /*b870*/  UMOV UR56, UR44 ;  /* 0x0000002c00387c82 */ /* 0x000fe20008000000 */
[----:B------:R-:W-:Y:S01]  /*b880*/  ULDC UR52, c[0x0][0x9e4] ;  /* 0x0002790000347ab9 */ /* 0x000fe20000000800 */
[----:B------:R-:W-:Y:S01]  /*b890*/  ULDC UR54, c[0x0][0x288] ;  /* 0x0000a20000367ab9 */ /* 0x000fe20000000800 */
[----:B------:R-:W-:Y:S01]  /*b8a0*/  ULDC UR55, c[0x0][0x9d8] ;  /* 0x0002760000377ab9 */ /* 0x000fe20000000800 */
[----:B------:R-:W-:-:S05]  /*b8b0*/  ULDC UR53, c[0x0][0x9e0] ;  /* 0x0002780000357ab9 */ /* 0x000fca0000000800 */
.L_x_1173:
        /* <DEDUP_REMOVED lines=9> */
.L_x_1158:
[----:B------:R-:W-:Y:S01]  /*b950*/  ULEA UR6, UR44, UR41, 0x3 ;  /* 0x000000292c067291 */ /* 0x000fe2000f8e183f */
[----:B------:R-:W-:-:S05]  /*b960*/  IMAD.U32 R4, RZ, RZ, UR45 ;  /* 0x0000002dff047e24 */ /* 0x000fca000f8e00ff */
[----:B------:R-:W-:-:S04]  /*b970*/  SHF.L.U32 R4, R4, 0x1f, RZ ;  /* 0x0000001f04047819 */ /* 0x000fc800000006ff */
[----:B------:R0:W1:Y:S01]  /*b980*/  SYNCS.PHASECHK.TRANS64.TRYWAIT P3, [UR6+0x28830], R4 ;  /* 0x02883004ff0075a7 */ /* 0x0000620008060146 */
[----:B------:R-:W-:Y:S05]  /*b990*/  @!P0 BRA `(.L_x_1159) ;  /* 0x0000000000048947 */ /* 0x000fea0003800000 */
[----:B------:R-:W-:Y:S01]  /*b9a0*/  BPT.TRAP 0x1 ;  /* 0x000000040000795c */ /* 0x000fe20000300000 */
.L_x_1159:
[----:B-1----:R-:W-:Y:S05]  /*b9b0*/  @P3 BRA `(.L_x_1157) ;  /* 0x0000000000083947 */ /* 0x002fea0003800000 */
[----:B------:R-:W1:Y:S02]  /*b9c0*/  SYNCS.PHASECHK.TRANS64.TRYWAIT P3, [UR6+0x28830], R4 ;  /* 0x02883004ff0075a7 */ /* 0x000e640008060146 */
[----:B-1----:R-:W-:Y:S05]  /*b9d0*/  @!P3 BRA `(.L_x_1160) ;  /* 0x000000a80054b947 */ /* 0x002fea0003800000 */
.L_x_1157:
        /* <DEDUP_REMOVED lines=45> */
.L_x_1162:
[----:B------:R-:W-:Y:S01]  /*bcb0*/  ULEA UR6, UR56, UR41, 0x3 ;  /* 0x0000002938067291 */ /* 0x000fe2000f8e183f */
[----:B------:R-:W-:-:S05]  /*bcc0*/  IMAD.U32 R4, RZ, RZ, UR57 ;  /* 0x00000039ff047e24 */ /* 0x000fca000f8e00ff */
[----:B------:R-:W-:-:S04]  /*bcd0*/  SHF.L.U32 R4, R4, 0x1f, RZ ;  /* 0x0000001f04047819 */ /* 0x000fc800000006ff */
[----:B------:R0:W1:Y:S01]  /*bce0*/  SYNCS.PHASECHK.TRANS64.TRYWAIT P2, [UR6+0x28850], R4 ;  /* 0x02885004ff0075a7 */ /* 0x0000620008040146 */
[----:B------:R-:W-:Y:S05]  /*bcf0*/  @!P0 BRA `(.L_x_1163) ;  /* 0x0000000000048947 */ /* 0x000fea0003800000 */
[----:B------:R-:W-:Y:S01]  /*bd00*/  BPT.TRAP 0x1 ;  /* 0x000000040000795c */ /* 0x000fe20000300000 */
.L_x_1163:
[----:B-1----:R-:W-:Y:S05]  /*bd10*/  @P2 BRA `(.L_x_1161) ;  /* 0x0000000000082947 */ /* 0x002fea0003800000 */
[----:B------:R-:W1:Y:S02]  /*bd20*/  SYNCS.PHASECHK.TRANS64.TRYWAIT P2, [UR6+0x28850], R4 ;  /* 0x02885004ff0075a7 */ /* 0x000e640008040146 */
[----:B-1----:R-:W-:Y:S05]  /*bd30*/  @!P2 BRA `(.L_x_1164) ;  /* 0x000000a40094a947 */ /* 0x002fea0003800000 */
.L_x_1161:
        /* <DEDUP_REMOVED lines=9> */
[----:B------:R-:W1:Y:S01]  /*bdd0*/  @P5 LDC R53, c[0x0][0x44c] ;  /* 0x00011300ff355b82 */ /* 0x000e620000000800 */
[----:B------:R-:W-:Y:S01]  /*bde0*/  FMUL.FTZ R10, R35, UR55 ;  /* 0x00000037230a7c20 */ /* 0x000fe20008410000 */
[----:B------:R-:W-:Y:S01]  /*bdf0*/  FMUL.FTZ R35, R36, UR55 ;  /* 0x0000003724237c20 */ /* 0x000fe20008410000 */
[----:B------:R-:W-:Y:S01]  /*be00*/  ULOP3.LUT UR6, UR6, 0x4000000, URZ, 0xfc, !UPT ;  /* 0x0400000006067892 */ /* 0x000fe2000f8efc3f */
[----:B------:R-:W-:Y:S01]  /*be10*/  FMUL.FTZ R36, R58, UR55 ;  /* 0x000000373a247c20 */ /* 0x000fe20008410000 */
[----:B------:R-:W-:-:S02]  /*be20*/  IMAD.U32 R58, RZ, RZ, UR44 ;  /* 0x0000002cff3a7e24 */ /* 0x000fc4000f8e00ff */
[----:B------:R-:W-:Y:S01]  /*be30*/  FMUL.FTZ R15, R38, UR55 ;  /* 0x00000037260f7c20 */ /* 0x000fe20008410000 */
[----:B------:R-:W-:Y:S01]  /*be40*/  ULEA UR10, UR56, UR6, 0xb ;  /* 0x00000006380a7291 */ /* 0x000fe2000f8e583f */
[----:B------:R-:W-:Y:S01]  /*be50*/  FMUL.FTZ R38, R62, UR55 ;  /* 0x000000373e267c20 */ /* 0x000fe20008410000 */
[----:B------:R-:W-:Y:S01]  /*be60*/  FMUL.FTZ R62, R65, UR55 ;  /* 0x00000037413e7c20 */ /* 0x000fe20008410000 */
[----:B------:R-:W-:Y:S01]  /*be70*/  FMUL.FTZ R21, R43, UR55 ;  /* 0x000000372b157c20 */ /* 0x000fe20008410000 */
[----:B------:R-:W-:Y:S01]  /*be80*/  FMUL.FTZ R43, R45, UR55 ;  /* 0x000000372d2b7c20 */ /* 0x000fe20008410000 */
[----:B------:R-:W-:Y:S01]  /*be90*/  FMUL.FTZ R12, R24, UR55 ;  /* 0x00000037180c7c20 */ /* 0x000fe20008410000 */
[----:B------:R-:W-:Y:S01]  /*bea0*/  FMUL.FTZ R13, R25, UR55 ;  /* 0x00000037190d7c20 */ /* 0x000fe20008410000 */
[----:B------:R-:W-:Y:S01]  /*beb0*/  UMOV UR6, UR10 ;  /* 0x0000000a00067c82 */ /* 0x000fe20008000000 */
[----:B0-----:R-:W-:Y:S01]  /*bec0*/  FMUL.FTZ R4, R27, UR55 ;  /* 0x000000371b047c20 */ /* 0x001fe20008410000 */
        /* <DEDUP_REMOVED lines=34> */
[----:B------:R-:W2:Y:S08]  /*c0f0*/  MUFU.TANH R13, R13 ;  /* 0x0000000d000d7308 */ /* 0x000eb00000002400 */
        /* <DEDUP_REMOVED lines=44> */
[----:B------:R0:W0:Y:S08]  /*c3c0*/  MUFU.TANH R74, R77 ;  /* 0x0000004d004a7308 */ /* 0x0000300000002400 */
[----:B------:R-:W0:Y:S08]  /*c3d0*/  MUFU.TANH R46, R46 ;  /* 0x0000002e002e7308 */ /* 0x000e300000002400 */
[----:B------:R-:W0:Y:S08]  /*c3e0*/  MUFU.TANH R47, R47 ;  /* 0x0000002f002f7308 */ /* 0x000e300000002400 */
[----:B------:R-:W0:Y:S08]  /*c3f0*/  MUFU.TANH R80, R80 ;  /* 0x0000005000507308 */ /* 0x000e300000002400 */
        /* <DEDUP_REMOVED lines=16> */
[----:B------:R-:W-:Y:S01]  /*c500*/  WARPGROUP.ARRIVE ;  /* 0x00000000000079c5 */ /* 0x000fe20000000000 */
[----:B------:R-:W-:Y:S01]  /*c510*/  FMUL.FTZ R165, R29, UR55 ;  /* 0x000000371da57c20 */ /* 0x000fe20008410000 */
[----:B------:R-:W-:Y:S01]  /*c520*/  FMUL.FTZ R29, R54, UR55 ;  /* 0x00000037361d7c20 */ /* 0x000fe20008410000 */
[----:B------:R-:W-:Y:S01]  /*c530*/  FMUL.FTZ R167, R33, UR55 ;  /* 0x0000003721a77c20 */ /* 0x000fe20008410000 */
[----:B------:R-:W5:Y:S01]  /*c540*/  @P5 LDC R54, c[0x0][0x450] ;  /* 0x00011400ff365b82 */ /* 0x000f620000000800 */
[----:B------:R-:W-:-:S02]  /*c550*/  FMUL.FTZ R33, R63, UR55 ;  /* 0x000000373f217c20 */ /* 0x000fc40008410000 */
[----:B------:R-:W-:Y:S01]  /*c560*/  HGMMA.64x128x16.F32 R88, R160, gdesc[UR4].tnspB, R88, gsb0 ;  /* 0x41e00004a0587df0 */ /* 0x000fe20008000858 */
[----:B------:R-:W-:Y:S01]  /*c570*/  UIADD3 UR6, UR10, 0x300, URZ ;  /* 0x000003000a067890 */ /* 0x000fe2000fffe03f */
[----:B------:R-:W-:Y:S01]  /*c580*/  FMUL.FTZ R63, R68, UR55 ;  /* 0x00000037443f7c20 */ /* 0x000fe20008410000 */
[----:B------:R-:W-:Y:S01]  /*c590*/  UMOV UR7, 0x40000040 ;  /* 0x4000004000077882 */ /* 0x000fe20000000000 */
[----:B------:R-:W-:Y:S02]  /*c5a0*/  VIADD R68, R17, UR36 ;  /* 0x0000002411447c36 */ /* 0x000fe40008000000 */
[----:B------:R-:W-:Y:S01]  /*c5b0*/  FMUL.FTZ R164, R28, UR55 ;  /* 0x000000371ca47c20 */ /* 0x000fe20008410000 */
[----:B------:R-:W-:Y:S01]  /*c5c0*/  FMUL.FTZ R28, R55, UR55 ;  /* 0x00000037371c7c20 */ /* 0x000fe20008410000 */
[----:B------:R-:W-:Y:S01]  /*c5d0*/  FMUL.FTZ R55, R56, UR55 ;  /* 0x0000003738377c20 */ /* 0x000fe20008410000 */
[----:B-1----:R-:W-:-:S04]  /*c5e0*/  @P5 IMAD.HI.U32 R53, R68, R53, RZ ;  /* 0x0000003544355227 */ /* 0x002fc800078e00ff */
        /* <DEDUP_REMOVED lines=8> */
[----:B-----5:R-:W-:Y:S01]  /*c670*/  @P5 SHF.R.U32.HI R68, RZ, R54, R53 ;  /* 0x00000036ff445219 */ /* 0x020fe20000011635 */
[----:B------:R-:W-:Y:S01]  /*c680*/  FMUL.FTZ R53, R86, UR55 ;  /* 0x0000003756357c20 */ /* 0x000fe20008410000 */
[----:B------:R-:W-:Y:S01]  /*c690*/  @!P1 LEA R54, R58, UR41, 0x3 ;  /* 0x000000293a369c11 */ /* 0x000fe2000f8e18ff */
[----:B------:R-:W-:Y:S01]  /*c6a0*/  IMAD.SHL.U32 R86, R3, 0x80, RZ ;  /* 0x0000008003567824 */ /* 0x000fe200078e00ff */
[----:B------:R-:W-:Y:S01]  /*c6b0*/  IADD3 R58, -R23, 0xb, RZ ;  /* 0x0000000b173a7810 */ /* 0x000fe20007ffe1ff */
[----:B------:R-:W5:Y:S02]  /*c6c0*/  SHFL.IDX PT, R65, R68, RZ, 0x1c1f ;  /* 0x001c1fff44417589 */ /* 0x000f6400000e0000 */
[----:B------:R-:W0:Y:S01]  /*c6d0*/  MUFU.TANH R165, R165 ;  /* 0x000000a500a57308 */ /* 0x000e220000002400 */
[----:B------:R-:W-:-:S05]  /*c6e0*/  @!P1 VIADD R54, R54, 0x28840 ;  /* 0x0002884036369836 */ /* 0x000fca0000000000 */
[----:B------:R-:W-:Y:S02]  /*c6f0*/  @!P1 PRMT R54, RZ, 0x654, R54 ;  /* 0x00000654ff369816 */ /* 0x000fe40000000036 */
        /* <DEDUP_REMOVED lines=18> */
[----:B------:R-:W-:-:S03]  /*c820*/  IADD3 R59, -R86, 0x1, RZ ;  /* 0x00000001563b7810 */ /* 0x000fc60007ffe1ff */
[----:B------:R-:W-:Y:S01]  /*c830*/  HGMMA.64x128x16.F32 R88, R156, gdesc[UR4].tnspB, R88, gsb0 ;  /* 0x41e000049c587df0 */ /* 0x000fe20008000858 */
[----:B------:R-:W-:Y:S01]  /*c840*/  UIADD3 UR6, UR10, 0x380, URZ ;  /* 0x000003800a067890 */ /* 0x000fe2000fffe03f */
[----:B------:R-:W-:Y:S01]  /*c850*/  IMAD R59, R16, -0x2, R59 ;  /* 0xfffffffe103b7824 */ /* 0x000fe200078e023b */
[----:B------:R-:W-:Y:S01]  /*c860*/  UMOV UR7, 0x40000040 ;  /* 0x4000004000077882 */ /* 0x000fe20000000000 */
[----:B------:R-:W0:Y:S08]  /*c870*/  MUFU.TANH R160, R160 ;  /* 0x000000a000a07308 */ /* 0x000e300000002400 */
[----:B------:R-:W0:Y:S01]  /*c880*/  MUFU.TANH R37, R37 ;  /* 0x0000002500257308 */ /* 0x000e220000002400 */
[----:B------:R-:W-:-:S02]  /*c890*/  WARPGROUP.DEPBAR.LE gsb0, 0x0 ;  /* 0x00008000000079c5 */ /* 0x000fc40000010000 */
[----:B------:R-:W-:Y:S01]  /*c8a0*/  WARPGROUP.ARRIVE ;  /* 0x00000000000079c5 */ /* 0x000fe20000000000 */
[----:B------:R-:W2:Y:S05]  /*c8b0*/  LDC R156, c[0x0][0x2f0] ;  /* 0x0000bc00ff9c7b82 */ /* 0x000eaa0000000800 */
[----:B------:R-:W-:Y:S01]  /*c8c0*/  HGMMA.64x128x16.F32 R88, R152, gdesc[UR4].tnspB, R88, gsb0 ;  /* 0x41e0000498587df0 */ /* 0x000fe20008000858 */
[----:B--2---:R-:W-:-:S04]  /*c8d0*/  IMAD R59, R156, UR42, R59 ;  /* 0x0000002a9c3b7c24 */ /* 0x004fc8000f8e023b */
[----:B------:R-:W-:Y:S01]  /*c8e0*/  VIADD R59, R59, -UR54 ;  /* 0x800000363b3b7c36 */ /* 0x000fe20008000000 */
[----:B------:R-:W-:Y:S02]  /*c8f0*/  WARPGROUP.DEPBAR.LE gsb0, 0x0 ;  /* 0x00008000000079c5 */ /* 0x000fe40000010000 */
[----:B------:R2:W-:Y:S06]  /*c900*/  BAR.ARV R58, 0x100 ;  /* 0x0004003a0000751d */ /* 0x0005ec0000002000 */
[----:B------:R3:W-:Y:S01]  /*c910*/  @!P1 SYNCS.ARRIVE.TRANS64.RED.A1T0 RZ, [R54+URZ], RZ ;  /* 0x000000ff36ff99a7 */ /* 0x0007e2000810043f */
[----:B------:R-:W-:-:S02]  /*c920*/  VIADD R152, R59, UR53 ;  /* 0x000000353b987c36 */ /* 0x000fc40008000000 */
[----:B------:R-:W-:Y:S02]  /*c930*/  VIADD R154, R59, UR49 ;  /* 0x000000313b9a7c36 */ /* 0x000fe40008000000 */
[--C-:B-----5:R-:W-:Y:S02]  /*c940*/  IMAD.IADD R70, R152, 0x1, R65.reuse ;  /* 0x0000000198467824 */ /* 0x120fe400078e0241 */
[----:B------:R-:W-:Y:S02]  /*c950*/  IMAD.IADD R72, R154, 0x1, R65 ;  /* 0x000000019a487824 */ /* 0x000fe400078e0241 */
[----:B---3--:R-:W-:-:S06]  /*c960*/  FMUL.FTZ R54, R87, UR55 ;  /* 0x0000003757367c20 */ /* 0x008fcc0008410000 */
[----:B------:R-:W3:Y:S01]  /*c970*/  MUFU.TANH R54, R54 ;  /* 0x0000003600367308 */ /* 0x000ee20000002400 */
[----:B012-4-:R-:W-:Y:S05]  /*c980*/  @!P6 BRA `(.L_x_1165) ;  /* 0x00000000005ce947 */ /* 0x017fea0003800000 */
[----:B------:R-:W-:Y:S01]  /*c990*/  IMAD R58, R156, UR42, R65 ;  /* 0x0000002a9c3a7c24 */ /* 0x000fe2000f8e0241 */
[----:B------:R-:W-:Y:S03]  /*c9a0*/  BSSY B0, `(.L_x_1166) ;  /* 0x0000011000007945 */ /* 0x000fe60003800000 */
[----:B------:R-:W-:-:S05]  /*c9b0*/  VIADD R65, R58, -UR54 ;  /* 0x800000363a417c36 */ /* 0x000fca0008000000 */
        /* <DEDUP_REMOVED lines=10> */
.L_x_1167:
[----:B------:R-:W-:-:S05]  /*ca60*/  IMAD.U32 R69, RZ, RZ, UR52 ;  /* 0x00000034ff457e24 */ /* 0x000fca000f8e00ff */
[----:B------:R-:W-:-:S13]  /*ca70*/  ISETP.NE.AND P2, PT, R69, 0x1, PT ;  /* 0x000000014500780c */ /* 0x000fda0003f45270 */
[----:B------:R-:W0:Y:S02]  /*ca80*/  @P2 LDC.64 R58, c[0x0][0x9e8] ;  /* 0x00027a00ff3a2b82 */ /* 0x000e240000000a00 */
[----:B0-----:R-:W-:-:S05]  /*ca90*/  @P2 IMAD.HI.U32 R58, R65, R58, RZ ;  /* 0x0000003a413a2227 */ /* 0x001fca00078e00ff */
[----:B------:R-:W-:-:S07]  /*caa0*/  @P2 SHF.R.U32.HI R65, RZ, R59, R58 ;  /* 0x0000003bff412219 */ /* 0x000fce000001163a */
.L_x_1168:
[----:B------:R-:W-:Y:S05]  /*cab0*/  BSYNC B0 ;  /* 0x0000000000007941 */ /* 0x000fea0003800000 */
.L_x_1166:
[----:B------:R-:W-:-:S04]  /*cac0*/  IMAD R65, R65, R69, -R86 ;  /* 0x0000004541417224 */ /* 0x000fc800078e0a56 */
[----:B------:R-:W-:-:S05]  /*cad0*/  IMAD R65, R16, -0x2, R65 ;  /* 0xfffffffe10417824 */ /* 0x000fca00078e0241 */
[----:B------:R-:W-:Y:S02]  /*cae0*/  VIADDMNMX R70, R65, R69, R70, PT ;  /* 0x0000004541467246 */ /* 0x000fe40003800146 */
[----:B------:R-:W-:-:S07]  /*caf0*/  VIMNMX R72, R72, R65, !PT ;  /* 0x0000004148487248 */ /* 0x000fce0007fe0100 */
.L_x_1165:
[----:B------:R-:W-:-:S04]  /*cb00*/  ISETP.GT.AND P2, PT, R3, -0x1, PT ;  /* 0xffffffff0300780c */ /* 0x000fc80003f44270 */
[C---:B------:R-:W-:Y:S02]  /*cb10*/  ISETP.GT.AND P4, PT, R72.reuse, RZ, P2 ;  /* 0x000000ff4800720c */ /* 0x040fe40001784270 */
[----:B------:R-:W-:Y:S02]  /*cb20*/  ISETP.GT.AND P3, PT, R72, 0x1, P2 ;  /* 0x000000014800780c */ /* 0x000fe40001764270 */
[C---:B------:R-:W-:Y:S02]  /*cb30*/  ISETP.LT.OR P4, PT, R70.reuse, 0x1, P4 ;  /* 0x000000014600780c */ /* 0x040fe40002781670 */
[----:B------:R-:W-:Y:S02]  /*cb40*/  ISETP.LT.OR P3, PT, R70, 0x2, P3 ;  /* 0x000000024600780c */ /* 0x000fe40001f61670 */
[----:B------:R-:W-:Y:S02]  /*cb50*/  FSEL R58, R12, -INF , !P4 ;  /* 0xff8000000c3a7808 */ /* 0x000fe40006000000 */
[----:B------:R-:W-:-:S02]  /*cb60*/  FSEL R179, R13, -INF , !P3 ;  /* 0xff8000000db37808 */ /* 0x000fc40005800000 */
[C---:B------:R-:W-:Y:S01]  /*cb70*/  ISETP.GT.AND P4, PT, R72.reuse, 0x8, P2 ;  /* 0x000000084800780c */ /* 0x040fe20001784270 */
[----:B------:R-:W0:Y:S01]  /*cb80*/  SHFL.IDX PT, R13, R68, 0x1, 0x1c1f ;  /* 0x003c1f00440d7f89 */ /* 0x000e2200000e0000 */
[----:B------:R-:W-:Y:S02]  /*cb90*/  ISETP.GT.AND P3, PT, R72, 0x9, P2 ;  /* 0x000000094800780c */ /* 0x000fe40001764270 */
[C---:B------:R-:W-:Y:S02]  /*cba0*/  ISETP.LT.OR P4, PT, R70.reuse, 0x9, P4 ;  /* 0x000000094600780c */ /* 0x040fe40002781670 */
[----:B------:R-:W-:Y:S02]  /*cbb0*/  ISETP.LT.OR P3, PT, R70, 0xa, P3 ;  /* 0x0000000a4600780c */ /* 0x000fe40001f61670 */
[----:B------:R-:W-:Y:S02]  /*cbc0*/  FSEL R181, R164, -INF , !P4 ;  /* 0xff800000a4b57808 */ /* 0x000fe40006000000 */
[----:B------:R-:W-:-:S02]  /*cbd0*/  FSEL R195, R165, -INF , !P3 ;  /* 0xff800000a5c37808 */ /* 0x000fc40005800000 */
[C---:B------:R-:W-:Y:S02]  /*cbe0*/  ISETP.GT.AND P4, PT, R72.reuse, 0x10, P2 ;  /* 0x000000104800780c */ /* 0x040fe40001784270 */
        /* <DEDUP_REMOVED lines=15> */
[----:B------:R-:W-:Y:S01]  /*cce0*/  FSEL R155, R40, -INF , !P4 ;  /* 0xff800000289b7808 */ /* 0x000fe20006000000 */
[----:B0-----:R-:W-:Y:S01]  /*ccf0*/  IMAD.IADD R40, R152, 0x1, R13 ;  /* 0x0000000198287824 */ /* 0x001fe200078e020d */
[----:B------:R-:W-:-:S02]  /*cd00*/  FSEL R153, R41, -INF , !P3 ;  /* 0xff80000029997808 */ /* 0x000fc40005800000 */
[C---:B------:R-:W-:Y:S02]  /*cd10*/  ISETP.GT.AND P4, PT, R72.reuse, 0x28, P2 ;  /* 0x000000284800780c */ /* 0x040fe40001784270 */
[----:B------:R-:W-:Y:S02]  /*cd20*/  ISETP.GT.AND P3, PT, R72, 0x29, P2 ;  /* 0x000000294800780c */ /* 0x000fe40001764270 */
[C---:B------:R-:W-:Y:S02]  /*cd30*/  ISETP.LT.OR P4, PT, R70.reuse, 0x29, P4 ;  /* 0x000000294600780c */ /* 0x040fe40002781670 */
[----:B------:R-:W-:Y:S02]  /*cd40*/  ISETP.LT.OR P3, PT, R70, 0x2a, P3 ;  /* 0x0000002a4600780c */ /* 0x000fe40001f61670 */
[----:B------:R-:W-:Y:S01]  /*cd50*/  FSEL R87, R42, -INF , !P4 ;  /* 0xff8000002a577808 */ /* 0x000fe20006000000 */
[----:B------:R-:W-:Y:S01]  /*cd60*/  IMAD.IADD R42, R154, 0x1, R13 ;  /* 0x000000019a2a7824 */ /* 0x000fe200078e020d */
        /* <DEDUP_REMOVED lines=60> */
[----:B------:R-:W-:Y:S01]  /*d130*/  FSEL R35, R82, -INF , !P3 ;  /* 0xff80000052237808 */ /* 0x000fe20005800000 */
[----:B------:R-:W-:Y:S08]  /*d140*/  @!P6 BRA `(.L_x_1169) ;  /* 0x00000000005ce947 */ /* 0x000ff00003800000 */
        /* <DEDUP_REMOVED lines=13> */
.L_x_1171:
[----:B------:R-:W-:-:S05]  /*d220*/  IMAD.U32 R48, RZ, RZ, UR52 ;  /* 0x00000034ff307e24 */ /* 0x000fca000f8e00ff */
[----:B------:R-:W-:-:S13]  /*d230*/  ISETP.NE.AND P3, PT, R48, 0x1, PT ;  /* 0x000000013000780c */ /* 0x000fda0003f65270 */
[----:B------:R-:W0:Y:S02]  /*d240*/  @P3 LDC.64 R12, c[0x0][0x9e8] ;  /* 0x00027a00ff0c3b82 */ /* 0x000e240000000a00 */
[----:B0-----:R-:W-:-:S05]  /*d250*/  @P3 IMAD.HI.U32 R12, R159, R12, RZ ;  /* 0x0000000c9f0c3227 */ /* 0x001fca00078e00ff */
[----:B------:R-:W-:-:S07]  /*d260*/  @P3 SHF.R.U32.HI R159, RZ, R13, R12 ;  /* 0x0000000dff9f3219 */ /* 0x000fce000001160c */
.L_x_1172:
[----:B------:R-:W-:Y:S05]  /*d270*/  BSYNC B0 ;  /* 0x0000000000007941 */ /* 0x000fea0003800000 */
.L_x_1170:
[----:B------:R-:W-:-:S04]  /*d280*/  IMAD R159, R159, R48, -R86 ;  /* 0x000000309f9f7224 */ /* 0x000fc800078e0a56 */
[----:B------:R-:W-:-:S05]  /*d290*/  IMAD R159, R16, -0x2, R159 ;  /* 0xfffffffe109f7824 */ /* 0x000fca00078e029f */
[----:B------:R-:W-:Y:S02]  /*d2a0*/  VIADDMNMX R40, R159, R48, R40, PT ;  /* 0x000000309f287246 */ /* 0x000fe40003800128 */
[----:B------:R-:W-:-:S07]  /*d2b0*/  VIMNMX R42, R42, R159, !PT ;  /* 0x0000009f2a2a7248 */ /* 0x000fce0007fe0100 */
.L_x_1169:
[----:B------:R-:W-:Y:S01]  /*d2c0*/  FMNMX.FTZ R12, R58, R7, !PT ;  /* 0x000000073a0c7209 */ /* 0x000fe20007810000 */
[----:B------:R-:W-:Y:S01]  /*d2d0*/  UMOV UR57, UR45 ;  /* 0x0000002d00397c82 */ /* 0x000fe20008000000 */
        /* <DEDUP_REMOVED lines=8> */
[----:B------:R-:W-:Y:S02]  /*d360*/  ISETP.GT.AND P3, PT, R42, 0x10, P2 ;  /* 0x000000102a00780c */ /* 0x000fe40001764270 */
        /* <DEDUP_REMOVED lines=18> */
[----:B------:R-:W-:Y:S01]  /*d490*/  FMNMX.FTZ R12, R81, R12, !PT ;  /* 0x0000000c510c7209 */ /* 0x000fe20007810000 */
[----:B------:R-:W0:Y:S01]  /*d4a0*/  LDC R6, c[0x0][0x988] ;  /* 0x00026200ff067b82 */ /* 0x000e220000000800 */
        /* <DEDUP_REMOVED lines=35> */
[----:B------:R-:W-:Y:S01]  /*d6e0*/  ISETP.GT.AND P4, PT, R42, 0x29, P2 ;  /* 0x000000292a00780c */ /* 0x000fe20001784270 */
[----:B------:R-:W1:Y:S01]  /*d6f0*/  SHFL.BFLY PT, R13, R12, 0x2, 0x1f ;  /* 0x0c401f000c0d7f89 */ /* 0x000e6200000e0000 */
[----:B------:R-:W-:-:S02]  /*d700*/  FSEL R27, R27, -INF , !P3 ;  /* 0xff8000001b1b7808 */ /* 0x000fc40005800000 */
[----:B------:R-:W-:Y:S02]  /*d710*/  ISETP.GT.AND P3, PT, R42, 0x38, P2 ;  /* 0x000000382a00780c */ /* 0x000fe40001764270 */
[C---:B------:R-:W-:Y:S02]  /*d720*/  ISETP.LT.OR P4, PT, R40.reuse, 0x2a, P4 ;  /* 0x0000002a2800780c */ /* 0x040fe40002781670 */
[----:B------:R-:W-:Y:S02]  /*d730*/  ISETP.LT.OR P3, PT, R40, 0x39, P3 ;  /* 0x000000392800780c */ /* 0x000fe40001f61670 */
[----:B------:R-:W-:Y:S02]  /*d740*/  FSEL R21, R24, -INF , !P4 ;  /* 0xff80000018157808 */ /* 0x000fe40006000000 */
[----:B------:R-:W-:Y:S02]  /*d750*/  ISETP.GT.AND P4, PT, R42, 0x31, P2 ;  /* 0x000000312a00780c */ /* 0x000fe40001784270 */
[----:B------:R-:W-:-:S02]  /*d760*/  FSEL R29, R29, -INF , !P3 ;  /* 0xff8000001d1d7808 */ /* 0x000fc40005800000 */
[----:B------:R-:W-:Y:S02]  /*d770*/  ISETP.GT.AND P3, PT, R42, 0x40, P2 ;  /* 0x000000402a00780c */ /* 0x000fe40001764270 */
[C---:B------:R-:W-:Y:S02]  /*d780*/  ISETP.LT.OR P4, PT, R40.reuse, 0x32, P4 ;  /* 0x000000322800780c */ /* 0x040fe40002781670 */
[----:B------:R-:W-:Y:S02]  /*d790*/  ISETP.LT.OR P3, PT, R40, 0x41, P3 ;  /* 0x000000412800780c */ /* 0x000fe40001f61670 */
[----:B------:R-:W-:Y:S02]  /*d7a0*/  FSEL R25, R26, -INF , !P4 ;  /* 0xff8000001a197808 */ /* 0x000fe40006000000 */
[----:B------:R-:W-:Y:S02]  /*d7b0*/  ISETP.GT.AND P4, PT, R42, 0x39, P2 ;  /* 0x000000392a00780c */ /* 0x000fe40001784270 */
[----:B-1----:R-:W-:-:S02]  /*d7c0*/  FMNMX.FTZ R13, R12, R13, !PT ;  /* 0x0000000d0c0d7209 */ /* 0x002fc40007810000 */
[----:B------:R-:W-:Y:S02]  /*d7d0*/  FSEL R9, R36, -INF , !P3 ;  /* 0xff80000024097808 */ /* 0x000fe40005800000 */
[----:B------:R-:W-:Y:S01]  /*d7e0*/  ISETP.GT.AND P3, PT, R42, 0x41, P2 ;  /* 0x000000412a00780c */ /* 0x000fe20001764270 */
[----:B------:R-:W1:Y:S01]  /*d7f0*/  SHFL.BFLY PT, R4, R13, 0x1, 0x1f ;  /* 0x0c201f000d047f89 */ /* 0x000e6200000e0000 */
[C---:B------:R-:W-:Y:S02]  /*d800*/  ISETP.LT.OR P4, PT, R40.reuse, 0x3a, P4 ;  /* 0x0000003a2800780c */ /* 0x040fe40002781670 */
[----:B------:R-:W-:-:S04]  /*d810*/  ISETP.LT.OR P3, PT, R40, 0x42, P3 ;  /* 0x000000422800780c */ /* 0x000fc80001f61670 */
[----:B------:R-:W-:Y:S02]  /*d820*/  FSEL R37, R37, -INF , !P3 ;  /* 0xff80000025257808 */ /* 0x000fe40005800000 */
[----:B------:R-:W-:-:S04]  /*d830*/  ISETP.GT.AND P3, PT, R42, 0x48, P2 ;  /* 0x000000482a00780c */ /* 0x000fc80001764270 */
[----:B------:R-:W-:Y:S02]  /*d840*/  ISETP.LT.OR P3, PT, R40, 0x49, P3 ;  /* 0x000000492800780c */ /* 0x000fe40001f61670 */
[----:B-1----:R-:W-:Y:S02]  /*d850*/  FMNMX.FTZ R4, R13, R4, !PT ;  /* 0x000000040d047209 */ /* 0x002fe40007810000 */
[----:B------:R-:W-:Y:S02]  /*d860*/  FSEL R13, R28, -INF , !P4 ;  /* 0xff8000001c0d7808 */ /* 0x000fe40006000000 */
[C---:B------:R-:W-:Y:S01]  /*d870*/  FSETP.NEU.FTZ.AND P4, PT, R4.reuse, -INF , PT ;  /* 0xff8000000400780b */ /* 0x040fe20003f9d000 */
[----:B0-----:R-:W-:-:S03]  /*d880*/  FMUL.FTZ R10, R4, R6 ;  /* 0x00000006040a7220 */ /* 0x001fc60000410000 */
[----:B------:R-:W-:Y:S02]  /*d890*/  FSEL R14, R4, RZ, P4 ;  /* 0x000000ff040e7208 */ /* 0x000fe40002000000 */
[----:B------:R-:W-:-:S05]  /*d8a0*/  FSEL R10, R10, RZ, P4 ;  /* 0x000000ff0a0a7208 */ /* 0x000fca0002000000 */
[-CC-:B------:R-:W-:Y:S01]  /*d8b0*/  FFMA.FTZ R180, R179, R6.reuse, -R10.reuse ;  /* 0x00000006b3b47223 */ /* 0x180fe2000001080a */
[----:B------:R-:W-:Y:S01]  /*d8c0*/  FSEL R179, R38, -INF , !P3 ;  /* 0xff80000026b37808 */ /* 0x000fe20005800000 */
[-CC-:B------:R-:W-:Y:S01]  /*d8d0*/  FFMA.FTZ R182, R181, R6.reuse, -R10.reuse ;  /* 0x00000006b5b67223 */ /* 0x180fe2000001080a */
[----:B------:R-:W-:Y:S01]  /*d8e0*/  ISETP.GT.AND P3, PT, R42, RZ, P2 ;  /* 0x000000ff2a00720c */ /* 0x000fe20001764270 */
[-CC-:B------:R-:W-:Y:S01]  /*d8f0*/  FFMA.FTZ R181, R195, R6.reuse, -R10.reuse ;  /* 0x00000006c3b57223 */ /* 0x180fe2000001080a */
[-CC-:B------:R-:W-:Y:S01]  /*d900*/  FFMA.FTZ R176, R193, R6.reuse, -R10.reuse ;  /* 0x00000006c1b07223 */ /* 0x180fe2000001080a */
[-CC-:B------:R-:W-:Y:S01]  /*d910*/  FFMA.FTZ R178, R177, R6.reuse, -R10.reuse ;  /* 0x00000006b1b27223 */ /* 0x180fe2000001080a */
[----:B------:R-:W-:Y:S01]  /*d920*/  ISETP.LT.OR P3, PT, R40, 0x1, P3 ;  /* 0x000000012800780c */ /* 0x000fe20001f61670 */
[-CC-:B------:R-:W-:Y:S01]  /*d930*/  FFMA.FTZ R172, R155, R6.reuse, -R10.reuse ;  /* 0x000000069bac7223 */ /* 0x180fe2000001080a */
[-CC-:B------:R-:W-:Y:S01]  /*d940*/  FFMA.FTZ R174, R87, R6.reuse, -R10.reuse ;  /* 0x0000000657ae7223 */ /* 0x180fe2000001080a */
[-CC-:B------:R-:W-:Y:S01]  /*d950*/  FFMA.FTZ R168, R83, R6.reuse, -R10.reuse ;  /* 0x0000000653a87223 */ /* 0x180fe2000001080a */
[----:B------:R-:W-:Y:S01]  /*d960*/  FSEL R195, R5, -INF , !P3 ;  /* 0xff80000005c37808 */ /* 0x000fe20005800000 */
[-CC-:B------:R-:W-:Y:S01]  /*d970*/  FFMA.FTZ R170, R81, R6.reuse, -R10.reuse ;  /* 0x0000000651aa7223 */ /* 0x180fe2000001080a */
[----:B------:R-:W-:Y:S01]  /*d980*/  ISETP.GT.AND P3, PT, R42, 0x49, P2 ;  /* 0x000000492a00780c */ /* 0x000fe20001764270 */
[--C-:B------:R-:W-:Y:S01]  /*d990*/  FFMA.FTZ R164, R75, R6, -R10.reuse ;  /* 0x000000064ba47223 */ /* 0x100fe2000001080a */
[----:B------:R-:W-:Y:S01]  /*d9a0*/  FMNMX.FTZ R12, R195, R8, !PT ;  /* 0x00000008c30c7209 */ /* 0x000fe20007810000 */
[-CC-:B------:R-:W-:Y:S01]  /*d9b0*/  FFMA.FTZ R166, R71, R6.reuse, -R10.reuse ;  /* 0x0000000647a67223 */ /* 0x180fe2000001080a */
[----:B------:R-:W-:Y:S01]  /*d9c0*/  ISETP.LT.OR P3, PT, R40, 0x4a, P3 ;  /* 0x0000004a2800780c */ /* 0x000fe20001f61670 */
[--C-:B------:R-:W-:Y:S01]  /*d9d0*/  FFMA.FTZ R154, R43, R6, -R10.reuse ;  /* 0x000000062b9a7223 */ /* 0x100fe2000001080a */
[----:B------:R-:W-:Y:S01]  /*d9e0*/  FMNMX.FTZ R12, R175, R12, !PT ;  /* 0x0000000caf0c7209 */ /* 0x000fe20007810000 */
[----:B------:R-:W-:Y:S01]  /*d9f0*/  FADD.FTZ R43, -R14, R7 ;  /* 0x000000070e2b7221 */ /* 0x000fe20000010100 */
[----:B------:R-:W-:Y:S01]  /*da00*/  FSEL R193, R33, -INF , !P3 ;  /* 0xff80000021c17808 */ /* 0x000fe20005800000 */
[--C-:B------:R-:W-:Y:S01]  /*da10*/  FFMA.FTZ R33, R183, R6, -R10.reuse ;  /* 0x00000006b7217223 */ /* 0x100fe2000001080a */
[----:B------:R-:W-:Y:S01]  /*da20*/  FMNMX.FTZ R12, R163, R12, !PT ;  /* 0x0000000ca30c7209 */ /* 0x000fe20007810000 */
        /* <DEDUP_REMOVED lines=8> */
[-CC-:B------:R-:W-:Y:S01]  /*dab0*/  FFMA.FTZ R153, R153, R6.reuse, -R10.reuse ;  /* 0x0000000699997223 */ /* 0x180fe2000001080a */
        /* <DEDUP_REMOVED lines=21> */
[----:B------:R-:W-:Y:S01]  /*dc10*/  FFMA.FTZ R7, R35, R6, -R10 ;  /* 0x0000000623077223 */ /* 0x000fe2000001080a */
[----:B------:R-:W-:Y:S01]  /*dc20*/  FMNMX.FTZ R12, R165, R12, !PT ;  /* 0x0000000ca50c7209 */ /* 0x000fe20007810000 */
[----:B------:R-:W-:Y:S01]  /*dc30*/  MUFU.EX2 R11, R11 ;  /* 0x0000000b000b7308 */ /* 0x000fe20000000800 */
[----:B------:R-:W-:-:S02]  /*dc40*/  FSEL R157, R32, -INF , !P3 ;  /* 0xff800000209d7808 */ /* 0x000fc40005800000 */
[----:B------:R-:W-:Y:S02]  /*dc50*/  FMNMX.FTZ R12, R21, R12, !PT ;  /* 0x0000000c150c7209 */ /* 0x000fe40007810000 */
[----:B------:R-:W-:Y:S02]  /*dc60*/  ISETP.GT.AND P3, PT, R42, 0x59, P2 ;  /* 0x000000592a00780c */ /* 0x000fe40001764270 */
[----:B------:R-:W-:Y:S01]  /*dc70*/  FMNMX.FTZ R12, R27, R12, !PT ;  /* 0x0000000c1b0c7209 */ /* 0x000fe20007810000 */
[----:B------:R-:W-:Y:S01]  /*dc80*/  MUFU.EX2 R180, R180 ;  /* 0x000000b400b47308 */ /* 0x000fe20000000800 */
[----:B------:R-:W-:Y:S02]  /*dc90*/  ISETP.LT.OR P3, PT, R40, 0x5a, P3 ;  /* 0x0000005a2800780c */ /* 0x000fe40001f61670 */
[----:B------:R-:W-:Y:S02]  /*dca0*/  FMNMX.FTZ R12, R25, R12, !PT ;  /* 0x0000000c190c7209 */ /* 0x000fe40007810000 */
[----:B------:R-:W-:-:S02]  /*dcb0*/  FSEL R155, R30, -INF , !P3 ;  /* 0xff8000001e9b7808 */ /* 0x000fc40005800000 */
[----:B------:R-:W-:Y:S01]  /*dcc0*/  ISETP.GT.AND P3, PT, R42, 0x60, P2 ;  /* 0x000000602a00780c */ /* 0x000fe20001764270 */
[----:B------:R-:W-:Y:S01]  /*dcd0*/  MUFU.EX2 R182, R182 ;  /* 0x000000b600b67308 */ /* 0x000fe20000000800 */
[----:B------:R-:W-:Y:S02]  /*dce0*/  FMNMX.FTZ R12, R29, R12, !PT ;  /* 0x0000000c1d0c7209 */ /* 0x000fe40007810000 */
[----:B------:R-:W-:Y:S02]  /*dcf0*/  ISETP.LT.OR P3, PT, R40, 0x61, P3 ;  /* 0x000000612800780c */ /* 0x000fe40001f61670 */
[----:B------:R-:W-:Y:S02]  /*dd00*/  FMNMX.FTZ R12, R13, R12, !PT ;  /* 0x0000000c0d0c7209 */ /* 0x000fe40007810000 */
[----:B------:R-:W-:Y:S01]  /*dd10*/  FSEL R87, R34, -INF , !P3 ;  /* 0xff80000022577808 */ /* 0x000fe20005800000 */
[----:B------:R-:W-:Y:S01]  /*dd20*/  MUFU.EX2 R181, R181 ;  /* 0x000000b500b57308 */ /* 0x000fe20000000800 */
[----:B------:R-:W-:-:S02]  /*dd30*/  ISETP.GT.AND P3, PT, R42, 0x61, P2 ;  /* 0x000000612a00780c */ /* 0x000fc40001764270 */
[----:B------:R-:W-:Y:S02]  /*dd40*/  FMNMX.FTZ R12, R9, R12, !PT ;  /* 0x0000000c090c7209 */ /* 0x000fe40007810000 */
[----:B------:R-:W-:Y:S02]  /*dd50*/  ISETP.LT.OR P3, PT, R40, 0x62, P3 ;  /* 0x000000622800780c */ /* 0x000fe40001f61670 */
[----:B------:R-:W-:Y:S01]  /*dd60*/  FMNMX.FTZ R12, R37, R12, !PT ;  /* 0x0000000c250c7209 */ /* 0x000fe20007810000 */
[----:B------:R-:W-:Y:S01]  /*dd70*/  MUFU.EX2 R176, R176 ;  /* 0x000000b000b07308 */ /* 0x000fe20000000800 */
[----:B------:R-:W-:Y:S02]  /*dd80*/  FSEL R183, R44, -INF , !P3 ;  /* 0xff8000002cb77808 */ /* 0x000fe40005800000 */
[----:B------:R-:W-:Y:S02]  /*dd90*/  ISETP.GT.AND P3, PT, R42, 0x68, P2 ;  /* 0x000000682a00780c */ /* 0x000fe40001764270 */
[----:B------:R-:W-:-:S02]  /*dda0*/  FMNMX.FTZ R12, R179, R12, !PT ;  /* 0x0000000cb30c7209 */ /* 0x000fc40007810000 */
[----:B------:R-:W-:Y:S01]  /*ddb0*/  ISETP.LT.OR P3, PT, R40, 0x69, P3 ;  /* 0x000000692800780c */ /* 0x000fe20001f61670 */
[----:B------:R-:W-:Y:S01]  /*ddc0*/  MUFU.EX2 R33, R33 ;  /* 0x0000002100217308 */ /* 0x000fe20000000800 */
[----:B------:R-:W-:Y:S02]  /*ddd0*/  FMNMX.FTZ R12, R193, R12, !PT ;  /* 0x0000000cc10c7209 */ /* 0x000fe40007810000 */
[----:B------:R-:W-:Y:S02]  /*dde0*/  FSEL R83, R46, -INF , !P3 ;  /* 0xff8000002e537808 */ /* 0x000fe40005800000 */
[----:B------:R-:W-:Y:S02]  /*ddf0*/  FMNMX.FTZ R12, R39, R12, !PT ;  /* 0x0000000c270c7209 */ /* 0x000fe40007810000 */
[----:B------:R-:W-:Y:S01]  /*de00*/  ISETP.GT.AND P3, PT, R42, 0x69, P2 ;  /* 0x000000692a00780c */ /* 0x000fe20001764270 */
[----:B------:R-:W-:Y:S01]  /*de10*/  MUFU.EX2 R178, R178 ;  /* 0x000000b200b27308 */ /* 0x000fe20000000800 */
[----:B------:R-:W-:-:S02]  /*de20*/  FMNMX.FTZ R12, R177, R12, !PT ;  /* 0x0000000cb10c7209 */ /* 0x000fc40007810000 */
[----:B------:R-:W-:Y:S02]  /*de30*/  ISETP.LT.OR P3, PT, R40, 0x6a, P3 ;  /* 0x0000006a2800780c */ /* 0x000fe40001f61670 */
[----:B------:R-:W-:Y:S02]  /*de40*/  FMNMX.FTZ R12, R157, R12, !PT ;  /* 0x0000000c9d0c7209 */ /* 0x000fe40007810000 */
[----:B------:R-:W-:Y:S01]  /*de50*/  FSEL R81, R47, -INF , !P3 ;  /* 0xff8000002f517808 */ /* 0x000fe20005800000 */
[----:B------:R-:W-:Y:S01]  /*de60*/  FFMA.FTZ R47, R77, R6, -R10 ;  /* 0x000000064d2f7223 */ /* 0x000fe2000001080a */
[----:B------:R-:W-:Y:S01]  /*de70*/  ISETP.GT.AND P3, PT, R42, 0x70, P2 ;  /* 0x000000702a00780c */ /* 0x000fe20001764270 */
[----:B------:R-:W-:Y:S01]  /*de80*/  MUFU.EX2 R31, R31 ;  /* 0x0000001f001f7308 */ /* 0x000fe20000000800 */
[----:B------:R-:W-:Y:S02]  /*de90*/  FMNMX.FTZ R12, R155, R12, !PT ;  /* 0x0000000c9b0c7209 */ /* 0x000fe40007810000 */
[----:B------:R-:W-:-:S02]  /*dea0*/  ISETP.LT.OR P3, PT, R40, 0x71, P3 ;  /* 0x000000712800780c */ /* 0x000fc40001f61670 */
[----:B------:R-:W-:Y:S02]  /*deb0*/  FMNMX.FTZ R12, R87, R12, !PT ;  /* 0x0000000c570c7209 */ /* 0x000fe40007810000 */
[----:B------:R-:W-:Y:S01]  /*dec0*/  FSEL R77, R50, -INF , !P3 ;  /* 0xff800000324d7808 */ /* 0x000fe20005800000 */
[----:B------:R-:W-:Y:S01]  /*ded0*/  MUFU.EX2 R172, R172 ;  /* 0x000000ac00ac7308 */ /* 0x000fe20000000800 */
[----:B------:R-:W-:Y:S02]  /*dee0*/  ISETP.GT.AND P3, PT, R42, 0x71, P2 ;  /* 0x000000712a00780c */ /* 0x000fe40001764270 */
[----:B------:R-:W-:Y:S02]  /*def0*/  FMNMX.FTZ R12, R183, R12, !PT ;  /* 0x0000000cb70c7209 */ /* 0x000fe40007810000 */
[----:B------:R-:W-:Y:S02]  /*df00*/  ISETP.LT.OR P3, PT, R40, 0x72, P3 ;  /* 0x000000722800780c */ /* 0x000fe40001f61670 */
[----:B------:R-:W-:Y:S01]  /*df10*/  FMNMX.FTZ R12, R83, R12, !PT ;  /* 0x0000000c530c7209 */ /* 0x000fe20007810000 */
[----:B------:R-:W-:Y:S01]  /*df20*/  MUFU.EX2 R153, R153 ;  /* 0x0000009900997308 */ /* 0x000fe20000000800 */
[----:B------:R-:W-:Y:S01]  /*df30*/  FSEL R75, R49, -INF , !P3 ;  /* 0xff800000314b7808 */ /* 0x000fe20005800000 */
[----:B------:R-:W-:Y:S01]  /*df40*/  FFMA.FTZ R49, R73, R6, -R10 ;  /* 0x0000000649317223 */ /* 0x000fe2000001080a */
[----:B------:R-:W-:-:S02]  /*df50*/  ISETP.GT.AND P3, PT, R42, 0x78, P2 ;  /* 0x000000782a00780c */ /* 0x000fc40001764270 */
[----:B------:R-:W-:Y:S02]  /*df60*/  FMNMX.FTZ R12, R81, R12, !PT ;  /* 0x0000000c510c7209 */ /* 0x000fe40007810000 */
[----:B------:R-:W-:Y:S01]  /*df70*/  ISETP.GT.AND P2, PT, R42, 0x79, P2 ;  /* 0x000000792a00780c */ /* 0x000fe20001744270 */
[----:B------:R-:W-:Y:S01]  /*df80*/  MUFU.EX2 R174, R174 ;  /* 0x000000ae00ae7308 */ /* 0x000fe20000000800 */
[C---:B------:R-:W-:Y:S02]  /*df90*/  ISETP.LT.OR P3, PT, R40.reuse, 0x79, P3 ;  /* 0x000000792800780c */ /* 0x040fe40001f61670 */
[----:B------:R-:W-:Y:S02]  /*dfa0*/  FMNMX.FTZ R12, R77, R12, !PT ;  /* 0x0000000c4d0c7209 */ /* 0x000fe40007810000 */
[----:B------:R-:W-:Y:S02]  /*dfb0*/  ISETP.LT.OR P2, PT, R40, 0x7a, P2 ;  /* 0x0000007a2800780c */ /* 0x000fe40001741670 */
[----:B------:R-:W-:Y:S01]  /*dfc0*/  FSEL R73, R53, -INF , !P3 ;  /* 0xff80000035497808 */ /* 0x000fe20005800000 */
[----:B------:R-:W-:Y:S01]  /*dfd0*/  FFMA.FTZ R53, R65, R6, -R10 ;  /* 0x0000000641357223 */ /* 0x000fe2000001080a */
[----:B------:R-:W-:Y:S01]  /*dfe0*/  FMNMX.FTZ R12, R75, R12, !PT ;  /* 0x0000000c4b0c7209 */ /* 0x000fe20007810000 */
[----:B------:R-:W-:Y:S01]  /*dff0*/  FMUL.FTZ R10, R43, R6 ;  /* 0x000000062b0a7220 */ /* 0x000fe20000410000 */
[----:B---3--:R-:W-:Y:S01]  /*e000*/  FSEL R71, R54, -INF , !P2 ;  /* 0xff80000036477808 */ /* 0x008fe20005000000 */
[----:B------:R-:W-:Y:S01]  /*e010*/  MUFU.EX2 R85, R85 ;  /* 0x0000005500557308 */ /* 0x000fe20000000800 */
[----:B------:R-:W-:-:S04]  /*e020*/  FMNMX.FTZ R12, R73, R12, !PT ;  /* 0x0000000c490c7209 */ /* 0x000fc80007810000 */
[----:B------:R-:W-:-:S03]  /*e030*/  FMNMX.FTZ R12, R71, R12, !PT ;  /* 0x0000000c470c7209 */ /* 0x000fc60007810000 */
[----:B------:R-:W0:Y:S02]  /*e040*/  MUFU.EX2 R10, R10 ;  /* 0x0000000a000a7308 */ /* 0x000e240000000800 */
[----:B------:R-:W1:Y:S06]  /*e050*/  SHFL.BFLY PT, R5, R12, 0x2, 0x1f ;  /* 0x0c401f000c057f89 */ /* 0x000e6c00000e0000 */
[----:B------:R-:W2:Y:S08]  /*e060*/  MUFU.EX2 R168, R168 ;  /* 0x000000a800a87308 */ /* 0x000eb00000000800 */
[----:B------:R-:W3:Y:S01]  /*e070*/  MUFU.EX2 R79, R79 ;  /* 0x0000004f004f7308 */ /* 0x000ee20000000800 */
[----:B0-----:R-:W-:Y:S01]  /*e080*/  FFMA.FTZ R55, R10, R2, R11 ;  /* 0x000000020a377223 */ /* 0x001fe2000001000b */
[-C--:B------:R-:W-:Y:S01]  /*e090*/  FMUL.FTZ R88, R88, R10.reuse ;  /* 0x0000000a58587220 */ /* 0x080fe20000410000 */
[-C--:B------:R-:W-:Y:S01]  /*e0a0*/  FMUL.FTZ R89, R89, R10.reuse ;  /* 0x0000000a59597220 */ /* 0x080fe20000410000 */
[-C--:B------:R-:W-:Y:S01]  /*e0b0*/  FMUL.FTZ R92, R92, R10.reuse ;  /* 0x0000000a5c5c7220 */ /* 0x080fe20000410000 */
[C---:B------:R-:W-:Y:S01]  /*e0c0*/  FADD.FTZ R55, R180.reuse, R55 ;  /* 0x00000037b4377221 */ /* 0x040fe20000010000 */
[----:B------:R-:W-:Y:S01]  /*e0d0*/  F2FP.F16.F32.PACK_AB R180, R180, R11 ;  /* 0x0000000bb4b4723e */ /* 0x000fe200000000ff */
[-C--:B------:R-:W-:Y:S01]  /*e0e0*/  FMUL.FTZ R93, R93, R10.reuse ;  /* 0x0000000a5d5d7220 */ /* 0x080fe20000410000 */
[----:B------:R-:W0:Y:S01]  /*e0f0*/  MUFU.EX2 R170, R170 ;  /* 0x000000aa00aa7308 */ /* 0x000e220000000800 */
[----:B------:R-:W-:Y:S01]  /*e100*/  FADD.FTZ R2, R182, R55 ;  /* 0x00000037b6027221 */ /* 0x000fe20000010000 */
[----:B-1----:R-:W-:Y:S01]  /*e110*/  FMNMX.FTZ R5, R12, R5, !PT ;  /* 0x000000050c057209 */ /* 0x002fe20007810000 */
[----:B------:R-:W-:Y:S01]  /*e120*/  FMUL.FTZ R96, R96, R10 ;  /* 0x0000000a60607220 */ /* 0x000fe20000410000 */
[----:B------:R-:W-:Y:S01]  /*e130*/  F2FP.F16.F32.PACK_AB R182, R181, R182 ;  /* 0x000000b6b5b6723e */ /* 0x000fe200000000ff */
[-C--:B------:R-:W-:Y:S01]  /*e140*/  FMUL.FTZ R97, R97, R10.reuse ;  /* 0x0000000a61617220 */ /* 0x080fe20000410000 */
[-C--:B------:R-:W-:Y:S01]  /*e150*/  FMUL.FTZ R100, R100, R10.reuse ;  /* 0x0000000a64647220 */ /* 0x080fe20000410000 */
[----:B------:R-:W1:Y:S01]  /*e160*/  SHFL.BFLY PT, R12, R5, 0x1, 0x1f ;  /* 0x0c201f00050c7f89 */ /* 0x000e6200000e0000 */
[----:B------:R-:W4:Y:S01]  /*e170*/  MUFU.EX2 R47, R47 ;  /* 0x0000002f002f7308 */ /* 0x000f220000000800 */
[-C--:B------:R-:W-:Y:S01]  /*e180*/  FMUL.FTZ R101, R101, R10.reuse ;  /* 0x0000000a65657220 */ /* 0x080fe20000410000 */
[-C--:B------:R-:W-:Y:S01]  /*e190*/  FMUL.FTZ R104, R104, R10.reuse ;  /* 0x0000000a68687220 */ /* 0x080fe20000410000 */
[-C--:B------:R-:W-:Y:S01]  /*e1a0*/  FMUL.FTZ R105, R105, R10.reuse ;  /* 0x0000000a69697220 */ /* 0x080fe20000410000 */
[-C--:B------:R-:W-:Y:S01]  /*e1b0*/  FMUL.FTZ R108, R108, R10.reuse ;  /* 0x0000000a6c6c7220 */ /* 0x080fe20000410000 */
[-C--:B------:R-:W-:Y:S01]  /*e1c0*/  FMUL.FTZ R109, R109, R10.reuse ;  /* 0x0000000a6d6d7220 */ /* 0x080fe20000410000 */
[-C--:B------:R-:W-:Y:S01]  /*e1d0*/  FMUL.FTZ R112, R112, R10.reuse ;  /* 0x0000000a70707220 */ /* 0x080fe20000410000 */
[-C--:B------:R-:W-:Y:S01]  /*e1e0*/  FMUL.FTZ R113, R113, R10.reuse ;  /* 0x0000000a71717220 */ /* 0x080fe20000410000 */
[----:B------:R-:W5:Y:S01]  /*e1f0*/  MUFU.EX2 R164, R164 ;  /* 0x000000a400a47308 */ /* 0x000f620000000800 */
        /* <DEDUP_REMOVED lines=13> */
[----:B------:R-:W-:Y:S01]  /*e2d0*/  FMUL.FTZ R140, R140, R10 ;  /* 0x0000000a8c8c7220 */ /* 0x000fe20000410000 */
[----:B-1----:R-:W-:Y:S01]  /*e2e0*/  FMNMX.FTZ R5, R5, R12, !PT ;  /* 0x0000000c05057209 */ /* 0x002fe20007810000 */
[----:B------:R-:W1:Y:S01]  /*e2f0*/  MUFU.EX2 R166, R166 ;  /* 0x000000a600a67308 */ /* 0x000e620000000800 */
[-C--:B------:R-:W-:Y:S01]  /*e300*/  FMUL.FTZ R141, R141, R10.reuse ;  /* 0x0000000a8d8d7220 */ /* 0x080fe20000410000 */
[----:B------:R-:W-:Y:S01]  /*e310*/  FMUL.FTZ R144, R144, R10 ;  /* 0x0000000a90907220 */ /* 0x000fe20000410000 */
[C---:B------:R-:W-:Y:S01]  /*e320*/  FSETP.NEU.FTZ.AND P2, PT, R5.reuse, -INF , PT ;  /* 0xff8000000500780b */ /* 0x040fe20003f5d000 */
[----:B------:R-:W-:Y:S01]  /*e330*/  FMUL.FTZ R12, R5, R6 ;  /* 0x00000006050c7220 */ /* 0x000fe20000410000 */
[-C--:B------:R-:W-:Y:S01]  /*e340*/  FMUL.FTZ R145, R145, R10.reuse ;  /* 0x0000000a91917220 */ /* 0x080fe20000410000 */
[-C--:B------:R-:W-:Y:S01]  /*e350*/  FMUL.FTZ R148, R148, R10.reuse ;  /* 0x0000000a94947220 */ /* 0x080fe20000410000 */
[----:B------:R-:W-:Y:S01]  /*e360*/  FMUL.FTZ R149, R149, R10 ;  /* 0x0000000a95957220 */ /* 0x000fe20000410000 */
[----:B------:R-:W1:Y:S01]  /*e370*/  MUFU.EX2 R53, R53 ;  /* 0x0000003500357308 */ /* 0x000e620000000800 */
[----:B------:R-:W-:-:S05]  /*e380*/  FSEL R36, R12, RZ, P2 ;  /* 0x000000ff0c247208 */ /* 0x000fca0001000000 */
        /* <DEDUP_REMOVED lines=30> */
[----:B------:R-:W-:Y:S01]  /*e570*/  FSEL R21, R5, RZ, P2 ;  /* 0x000000ff05157208 */ /* 0x000fe20001000000 */
[-CC-:B------:R-:W-:Y:S01]  /*e580*/  FFMA.FTZ R193, R193, R6.reuse, -R36.reuse ;  /* 0x00000006c1c17223 */ /* 0x180fe20000010824 */
[-C--:B------:R-:W-:Y:S01]  /*e590*/  FFMA.FTZ R39, R39, R6.reuse, -R36 ;  /* 0x0000000627277223 */ /* 0x080fe20000010824 */
[----:B------:R-:W-:Y:S01]  /*e5a0*/  FADD.FTZ R13, R85, R2 ;  /* 0x00000002550d7221 */ /* 0x000fe20000010000 */
[----:B------:R-:W-:Y:S01]  /*e5b0*/  MUFU.EX2 R14, R14 ;  /* 0x0000000e000e7308 */ /* 0x000fe20000000800 */
[----:B------:R-:W-:Y:S01]  /*e5c0*/  FADD.FTZ R21, -R21, R8 ;  /* 0x0000000815157221 */ /* 0x000fe20000010100 */
[-CC-:B------:R-:W-:Y:S01]  /*e5d0*/  FFMA.FTZ R177, R177, R6.reuse, -R36.reuse ;  /* 0x00000006b1b17223 */ /* 0x180fe20000010824 */
[----:B--2---:R-:W-:Y:S01]  /*e5e0*/  FADD.FTZ R2, R168, R13 ;  /* 0x0000000da8027221 */ /* 0x004fe20000010000 */
[-CC-:B------:R-:W-:Y:S01]  /*e5f0*/  FFMA.FTZ R157, R157, R6.reuse, -R36.reuse ;  /* 0x000000069d9d7223 */ /* 0x180fe20000010824 */
[-C--:B------:R-:W-:Y:S01]  /*e600*/  FMUL.FTZ R8, R21, R6.reuse ;  /* 0x0000000615087220 */ /* 0x080fe20000410000 */
[-C--:B------:R-:W-:Y:S01]  /*e610*/  FFMA.FTZ R155, R155, R6.reuse, -R36 ;  /* 0x000000069b9b7223 */ /* 0x080fe20000010824 */
[----:B---3--:R-:W-:Y:S01]  /*e620*/  FADD.FTZ R13, R79, R2 ;  /* 0x000000024f0d7221 */ /* 0x008fe20000010000 */
[----:B------:R-:W-:Y:S01]  /*e630*/  MUFU.EX2 R59, R59 ;  /* 0x0000003b003b7308 */ /* 0x000fe20000000800 */
[-CC-:B------:R-:W-:Y:S01]  /*e640*/  FFMA.FTZ R87, R87, R6.reuse, -R36.reuse ;  /* 0x0000000657577223 */ /* 0x180fe20000010824 */
[-CC-:B------:R-:W-:Y:S01]  /*e650*/  FFMA.FTZ R183, R183, R6.reuse, -R36.reuse ;  /* 0x00000006b7b77223 */ /* 0x180fe20000010824 */
[----:B0-----:R-:W-:Y:S01]  /*e660*/  FADD.FTZ R2, R170, R13 ;  /* 0x0000000daa027221 */ /* 0x001fe20000010000 */
[-CC-:B------:R-:W-:Y:S01]  /*e670*/  FFMA.FTZ R83, R83, R6.reuse, -R36.reuse ;  /* 0x0000000653537223 */ /* 0x180fe20000010824 */
[-CC-:B------:R-:W-:Y:S01]  /*e680*/  FFMA.FTZ R81, R81, R6.reuse, -R36.reuse ;  /* 0x0000000651517223 */ /* 0x180fe20000010824 */
[-C--:B------:R-:W-:Y:S01]  /*e690*/  FFMA.FTZ R77, R77, R6.reuse, -R36 ;  /* 0x000000064d4d7223 */ /* 0x080fe20000010824 */
[----:B----4-:R-:W-:Y:S01]  /*e6a0*/  FADD.FTZ R9, R47, R2 ;  /* 0x000000022f097221 */ /* 0x010fe20000010000 */
[----:B------:R-:W0:Y:S01]  /*e6b0*/  MUFU.EX2 R8, R8 ;  /* 0x0000000800087308 */ /* 0x000e220000000800 */
[-CC-:B------:R-:W-:Y:S01]  /*e6c0*/  FFMA.FTZ R75, R75, R6.reuse, -R36.reuse ;  /* 0x000000064b4b7223 */ /* 0x180fe20000010824 */
[-CC-:B------:R-:W-:Y:S01]  /*e6d0*/  FFMA.FTZ R73, R73, R6.reuse, -R36.reuse ;  /* 0x0000000649497223 */ /* 0x180fe20000010824 */
[----:B-----5:R-:W-:Y:S01]  /*e6e0*/  FADD.FTZ R2, R164, R9 ;  /* 0x00000009a4027221 */ /* 0x020fe20000010000 */
[----:B------:R-:W-:Y:S01]  /*e6f0*/  FFMA.FTZ R36, R71, R6, -R36 ;  /* 0x0000000647247223 */ /* 0x000fe20000010824 */
[----:B------:R-:W-:Y:S01]  /*e700*/  IMAD.U32 R25, RZ, RZ, UR56 ;  /* 0x00000038ff197e24 */ /* 0x000fe2000f8e00ff */
[----:B------:R-:W-:Y:S01]  /*e710*/  ISETP.GT.AND P2, PT, R3, UR39, PT ;  /* 0x0000002703007c0c */ /* 0x000fe2000bf44270 */
[----:B------:R-:W-:Y:S01]  /*e720*/  FADD.FTZ R9, R49, R2 ;  /* 0x0000000231097221 */ /* 0x000fe20000010000 */
[----:B------:R-:W2:Y:S01]  /*e730*/  MUFU.EX2 R43, R43 ;  /* 0x0000002b002b7308 */ /* 0x000ea20000000800 */
[----:B------:R-:W-:Y:S01]  /*e740*/  UMOV UR56, UR44 ;  /* 0x0000002c00387c82 */ /* 0x000fe20008000000 */
[----:B------:R-:W-:Y:S01]  /*e750*/  @!P1 LEA R25, R25, UR41, 0x3 ;  /* 0x0000002919199c11 */ /* 0x000fe2000f8e18ff */
[----:B-1----:R-:W-:Y:S01]  /*e760*/  FADD.FTZ R2, R166, R9 ;  /* 0x00000009a6027221 */ /* 0x002fe20000010000 */
[----:B------:R-:W-:Y:S01]  /*e770*/  F2FP.F16.F32.PACK_AB R172, R153, R172 ;  /* 0x000000ac99ac723e */ /* 0x000fe200000000ff */
[----:B------:R-:W-:Y:S01]  /*e780*/  VIADD R3, R3, 0xffffffff ;  /* 0xffffffff03037836 */ /* 0x000fe20000000000 */
[----:B------:R-:W-:Y:S01]  /*e790*/  F2FP.F16.F32.PACK_AB R176, R33, R176 ;  /* 0x000000b021b0723e */ /* 0x000fe200000000ff */
[----:B------:R-:W-:Y:S01]  /*e7a0*/  FADD.FTZ R13, R53, R2 ;  /* 0x00000002350d7221 */ /* 0x000fe20000010000 */
[----:B------:R-:W1:Y:S01]  /*e7b0*/  MUFU.EX2 R162, R162 ;  /* 0x000000a200a27308 */ /* 0x000e620000000800 */
[----:B0-----:R-:W-:Y:S01]  /*e7c0*/  FFMA.FTZ R9, R8, R0, R35 ;  /* 0x0000000008097223 */ /* 0x001fe20000010023 */
[----:B------:R-:W-:-:S02]  /*e7d0*/  @!P1 VIADD R25, R25, 0x28860 ;  /* 0x0002886019199836 */ /* 0x000fc40000000000 */
[----:B------:R-:W-:Y:S01]  /*e7e0*/  FADD.FTZ R2, R160, R13 ;  /* 0x0000000da0027221 */ /* 0x000fe20000010000 */
[-C--:B------:R-:W-:Y:S01]  /*e7f0*/  FMUL.FTZ R90, R90, R8.reuse ;  /* 0x000000085a5a7220 */ /* 0x080fe20000410000 */
[----:B------:R-:W-:Y:S01]  /*e800*/  FADD.FTZ R9, R12, R9 ;  /* 0x000000090c097221 */ /* 0x000fe20000010000 */
[-C--:B------:R-:W-:Y:S01]  /*e810*/  FMUL.FTZ R91, R91, R8.reuse ;  /* 0x000000085b5b7220 */ /* 0x080fe20000410000 */
[----:B------:R-:W-:Y:S01]  /*e820*/  FADD.FTZ R13, R59, R2 ;  /* 0x000000023b0d7221 */ /* 0x000fe20000010000 */
[----:B------:R-:W0:Y:S01]  /*e830*/  MUFU.EX2 R20, R20 ;  /* 0x0000001400147308 */ /* 0x000e220000000800 */
[----:B------:R-:W-:Y:S01]  /*e840*/  FADD.FTZ R0, R14, R9 ;  /* 0x000000090e007221 */ /* 0x000fe20000010000 */
[----:B------:R-:W-:Y:S01]  /*e850*/  @!P1 PRMT R25, RZ, 0x654, R25 ;  /* 0x00000654ff199816 */ /* 0x000fe20000000019 */
[-C--:B------:R-:W-:Y:S01]  /*e860*/  FMUL.FTZ R94, R94, R8.reuse ;  /* 0x000000085e5e7220 */ /* 0x080fe20000410000 */
[-C--:B------:R-:W-:Y:S01]  /*e870*/  FMUL.FTZ R95, R95, R8.reuse ;  /* 0x000000085f5f7220 */ /* 0x080fe20000410000 */
[----:B--2---:R-:W-:Y:S01]  /*e880*/  FADD.FTZ R9, R43, R0 ;  /* 0x000000002b097221 */ /* 0x004fe20000010000 */
[----:B------:R2:W-:Y:S01]  /*e890*/  @!P1 SYNCS.ARRIVE.TRANS64.RED.A1T0 RZ, [R25+URZ], RZ ;  /* 0x000000ff19ff99a7 */ /* 0x0005e2000810043f */
[-C--:B------:R-:W-:Y:S01]  /*e8a0*/  FMUL.FTZ R98, R98, R8.reuse ;  /* 0x0000000862627220 */ /* 0x080fe20000410000 */
[----:B------:R-:W3:Y:S01]  /*e8b0*/  MUFU.EX2 R63, R63 ;  /* 0x0000003f003f7308 */ /* 0x000ee20000000800 */
[----:B-1----:R-:W-:Y:S01]  /*e8c0*/  FADD.FTZ R2, R162, R13 ;  /* 0x0000000da2027221 */ /* 0x002fe20000010000 */
[-C--:B------:R-:W-:Y:S01]  /*e8d0*/  FMUL.FTZ R99, R99, R8.reuse ;  /* 0x0000000863637220 */ /* 0x080fe20000410000 */
[-C--:B------:R-:W-:Y:S01]  /*e8e0*/  FMUL.FTZ R102, R102, R8.reuse ;  /* 0x0000000866667220 */ /* 0x080fe20000410000 */
[-C--:B------:R-:W-:Y:S01]  /*e8f0*/  FMUL.FTZ R103, R103, R8.reuse ;  /* 0x0000000867677220 */ /* 0x080fe20000410000 */
[-C--:B------:R-:W-:Y:S01]  /*e900*/  FMUL.FTZ R106, R106, R8.reuse ;  /* 0x000000086a6a7220 */ /* 0x080fe20000410000 */
[-C--:B------:R-:W-:Y:S01]  /*e910*/  FMUL.FTZ R107, R107, R8.reuse ;  /* 0x000000086b6b7220 */ /* 0x080fe20000410000 */
[-C--:B------:R-:W-:Y:S01]  /*e920*/  FMUL.FTZ R110, R110, R8.reuse ;  /* 0x000000086e6e7220 */ /* 0x080fe20000410000 */
[----:B------:R-:W1:Y:S01]  /*e930*/  MUFU.EX2 R45, R45 ;  /* 0x0000002d002d7308 */ /* 0x000e620000000800 */
        /* <DEDUP_REMOVED lines=8> */
[----:B---3--:R-:W-:Y:S01]  /*e9c0*/  FADD.FTZ R9, R63, R2 ;  /* 0x000000023f097221 */ /* 0x008fe20000010000 */
[-C--:B------:R-:W-:Y:S01]  /*e9d0*/  FMUL.FTZ R123, R123, R8.reuse ;  /* 0x000000087b7b7220 */ /* 0x080fe20000410000 */
[-C--:B------:R-:W-:Y:S01]  /*e9e0*/  FMUL.FTZ R126, R126, R8.reuse ;  /* 0x000000087e7e7220 */ /* 0x080fe20000410000 */
[-C--:B------:R-:W-:Y:S01]  /*e9f0*/  FMUL.FTZ R127, R127, R8.reuse ;  /* 0x000000087f7f7220 */ /* 0x080fe20000410000 */
[-C--:B------:R-:W-:Y:S01]  /*ea00*/  FMUL.FTZ R130, R130, R8.reuse ;  /* 0x0000000882827220 */ /* 0x080fe20000410000 */
[-C--:B------:R-:W-:Y:S01]  /*ea10*/  FMUL.FTZ R131, R131, R8.reuse ;  /* 0x0000000883837220 */ /* 0x080fe20000410000 */
        /* <DEDUP_REMOVED lines=13> */
[----:B------:R-:W-:Y:S01]  /*eaf0*/  FMUL.FTZ R151, R151, R8 ;  /* 0x0000000897977220 */ /* 0x000fe20000410000 */
[----:B------:R-:W-:Y:S01]  /*eb00*/  F2FP.F16.F32.PACK_AB R178, R31, R178 ;  /* 0x000000b21fb2723e */ /* 0x000fe200000000ff */
[----:B------:R-:W-:Y:S01]  /*eb10*/  IMAD.MOV.U32 R8, RZ, RZ, R5 ;  /* 0x000000ffff087224 */ /* 0x000fe200078e0005 */
[----:B------:R-:W-:Y:S01]  /*eb20*/  F2FP.F16.F32.PACK_AB R174, R85, R174 ;  /* 0x000000ae55ae723e */ /* 0x000fe200000000ff */
[----:B------:R-:W0:Y:S01]  /*eb30*/  MUFU.EX2 R57, R57 ;  /* 0x0000003900397308 */ /* 0x000e220000000800 */
[----:B---3--:R-:W-:Y:S01]  /*eb40*/  FADD.FTZ R9, R15, R0 ;  /* 0x000000000f097221 */ /* 0x008fe20000010000 */
[----:B------:R-:W-:-:S02]  /*eb50*/  F2FP.F16.F32.PACK_AB R168, R79, R168 ;  /* 0x000000a84fa8723e */ /* 0x000fc400000000ff */
[----:B------:R-:W-:Y:S02]  /*eb60*/  F2FP.F16.F32.PACK_AB R170, R47, R170 ;  /* 0x000000aa2faa723e */ /* 0x000fe400000000ff */
[----:B------:R-:W-:Y:S02]  /*eb70*/  F2FP.F16.F32.PACK_AB R164, R49, R164 ;  /* 0x000000a431a4723e */ /* 0x000fe400000000ff */
[----:B------:R-:W3:Y:S01]  /*eb80*/  MUFU.EX2 R173, R173 ;  /* 0x000000ad00ad7308 */ /* 0x000ee20000000800 */
[----:B-1----:R-:W-:Y:S01]  /*eb90*/  FADD.FTZ R0, R24, R9 ;  /* 0x0000000918007221 */ /* 0x002fe20000010000 */
[----:B------:R-:W-:Y:S02]  /*eba0*/  F2FP.F16.F32.PACK_AB R166, R53, R166 ;  /* 0x000000a635a6723e */ /* 0x000fe400000000ff */
[----:B------:R-:W-:Y:S02]  /*ebb0*/  F2FP.F16.F32.PACK_AB R160, R59, R160 ;  /* 0x000000a03ba0723e */ /* 0x000fe400000000ff */
[----:B------:R-:W-:-:S02]  /*ebc0*/  F2FP.F16.F32.PACK_AB R162, R63, R162 ;  /* 0x000000a23fa2723e */ /* 0x000fc400000000ff */
[----:B------:R-:W1:Y:S01]  /*ebd0*/  MUFU.EX2 R158, R158 ;  /* 0x0000009e009e7308 */ /* 0x000e620000000800 */
[C---:B0-----:R-:W-:Y:S01]  /*ebe0*/  FADD.FTZ R11, R57.reuse, R2 ;  /* 0x00000002390b7221 */ /* 0x041fe20000010000 */
[----:B------:R-:W-:Y:S02]  /*ebf0*/  F2FP.F16.F32.PACK_AB R156, R57, R156 ;  /* 0x0000009c399c723e */ /* 0x000fe400000000ff */
[----:B------:R-:W-:-:S04]  /*ec00*/  F2FP.F16.F32.PACK_AB R181, R12, R35 ;  /* 0x000000230cb5723e */ /* 0x000fc800000000ff */
[----:B------:R-:W0:Y:S01]  /*ec10*/  MUFU.EX2 R26, R26 ;  /* 0x0000001a001a7308 */ /* 0x000e220000000800 */
[----:B---3--:R-:W-:-:S07]  /*ec20*/  FADD.FTZ R9, R173, R0 ;  /* 0x00000000ad097221 */ /* 0x008fce0000010000 */
[----:B------:R-:W3:Y:S01]  /*ec30*/  MUFU.EX2 R51, R51 ;  /* 0x0000003300337308 */ /* 0x000ee20000000800 */
[----:B-1----:R-:W-:-:S07]  /*ec40*/  FADD.FTZ R2, R158, R11 ;  /* 0x0000000b9e027221 */ /* 0x002fce0000010000 */
[----:B------:R-:W1:Y:S01]  /*ec50*/  MUFU.EX2 R175, R175 ;  /* 0x000000af00af7308 */ /* 0x000e620000000800 */
[C---:B0-----:R-:W-:Y:S01]  /*ec60*/  FADD.FTZ R0, R26.reuse, R9 ;  /* 0x000000091a007221 */ /* 0x041fe20000010000 */
[----:B------:R-:W-:-:S06]  /*ec70*/  F2FP.F16.F32.PACK_AB R173, R26, R173 ;  /* 0x000000ad1aad723e */ /* 0x000fcc00000000ff */
[----:B------:R-:W0:Y:S01]  /*ec80*/  MUFU.EX2 R152, R152 ;  /* 0x0000009800987308 */ /* 0x000e220000000800 */
[C---:B---3--:R-:W-:Y:S01]  /*ec90*/  FADD.FTZ R11, R51.reuse, R2 ;  /* 0x00000002330b7221 */ /* 0x048fe20000010000 */
[----:B------:R-:W-:-:S06]  /*eca0*/  F2FP.F16.F32.PACK_AB R158, R51, R158 ;  /* 0x0000009e339e723e */ /* 0x000fcc00000000ff */
[----:B------:R-:W3:Y:S01]  /*ecb0*/  MUFU.EX2 R28, R28 ;  /* 0x0000001c001c7308 */ /* 0x000ee20000000800 */
[----:B-1----:R-:W-:-:S07]  /*ecc0*/  FADD.FTZ R9, R175, R0 ;  /* 0x00000000af097221 */ /* 0x002fce0000010000 */
[----:B------:R-:W1:Y:S01]  /*ecd0*/  MUFU.EX2 R41, R41 ;  /* 0x0000002900297308 */ /* 0x000e620000000800 */
[----:B0-----:R-:W-:-:S07]  /*ece0*/  FADD.FTZ R2, R152, R11 ;  /* 0x0000000b98027221 */ /* 0x001fce0000010000 */
[----:B------:R-:W0:Y:S01]  /*ecf0*/  MUFU.EX2 R169, R169 ;  /* 0x000000a900a97308 */ /* 0x000e220000000800 */
[C---:B---3--:R-:W-:Y:S01]  /*ed00*/  FADD.FTZ R0, R28.reuse, R9 ;  /* 0x000000091c007221 */ /* 0x048fe20000010000 */
[----:B------:R-:W-:-:S06]  /*ed10*/  F2FP.F16.F32.PACK_AB R175, R28, R175 ;  /* 0x000000af1caf723e */ /* 0x000fcc00000000ff */
[----:B------:R-:W3:Y:S01]  /*ed20*/  MUFU.EX2 R154, R154 ;  /* 0x0000009a009a7308 */ /* 0x000ee20000000800 */
[C---:B-1----:R-:W-:Y:S01]  /*ed30*/  FADD.FTZ R11, R41.reuse, R2 ;  /* 0x00000002290b7221 */ /* 0x042fe20000010000 */
[----:B------:R-:W-:-:S06]  /*ed40*/  F2FP.F16.F32.PACK_AB R152, R41, R152 ;  /* 0x000000982998723e */ /* 0x000fcc00000000ff */
[----:B------:R-:W1:Y:S01]  /*ed50*/  MUFU.EX2 R30, R30 ;  /* 0x0000001e001e7308 */ /* 0x000e620000000800 */
[----:B0-----:R-:W-:-:S07]  /*ed60*/  FADD.FTZ R9, R169, R0 ;  /* 0x00000000a9097221 */ /* 0x001fce0000010000 */
[----:B------:R-:W0:Y:S01]  /*ed70*/  MUFU.EX2 R7, R7 ;  /* 0x0000000700077308 */ /* 0x000e220000000800 */
[----:B---3--:R-:W-:-:S07]  /*ed80*/  FADD.FTZ R2, R154, R11 ;  /* 0x0000000b9a027221 */ /* 0x008fce0000010000 */
[----:B------:R-:W3:Y:S01]  /*ed90*/  MUFU.EX2 R171, R171 ;  /* 0x000000ab00ab7308 */ /* 0x000ee20000000800 */
[C---:B-1----:R-:W-:Y:S01]  /*eda0*/  FADD.FTZ R0, R30.reuse, R9 ;  /* 0x000000091e007221 */ /* 0x042fe20000010000 */
[----:B------:R-:W-:-:S06]  /*edb0*/  F2FP.F16.F32.PACK_AB R169, R30, R169 ;  /* 0x000000a91ea9723e */ /* 0x000fcc00000000ff */
[----:B------:R-:W1:Y:S01]  /*edc0*/  MUFU.EX2 R32, R32 ;  /* 0x0000002000207308 */ /* 0x000e620000000800 */
[C---:B0-----:R-:W-:Y:S01]  /*edd0*/  FADD.FTZ R2, R7.reuse, R2 ;  /* 0x0000000207027221 */ /* 0x041fe20000010000 */
[----:B------:R-:W-:-:S06]  /*ede0*/  F2FP.F16.F32.PACK_AB R154, R7, R154 ;  /* 0x0000009a079a723e */ /* 0x000fcc00000000ff */
[----:B------:R-:W0:Y:S01]  /*edf0*/  MUFU.EX2 R165, R165 ;  /* 0x000000a500a57308 */ /* 0x000e220000000800 */
[----:B---3--:R-:W-:-:S07]  /*ee00*/  FADD.FTZ R7, R171, R0 ;  /* 0x00000000ab077221 */ /* 0x008fce0000010000 */
[----:B------:R-:W3:Y:S01]  /*ee10*/  MUFU.EX2 R34, R34 ;  /* 0x0000002200227308 */ /* 0x000ee20000000800 */
[C---:B-1----:R-:W-:Y:S01]  /*ee20*/  FADD.FTZ R0, R32.reuse, R7 ;  /* 0x0000000720007221 */ /* 0x042fe20000010000 */
[----:B------:R-:W-:-:S06]  /*ee30*/  F2FP.F16.F32.PACK_AB R171, R32, R171 ;  /* 0x000000ab20ab723e */ /* 0x000fcc00000000ff */
[----:B------:R1:W4:Y:S01]  /*ee40*/  MUFU.EX2 R38, R179 ;  /* 0x000000b300267308 */ /* 0x0003220000000800 */
[----:B0-----:R-:W-:-:S07]  /*ee50*/  FADD.FTZ R7, R165, R0 ;  /* 0x00000000a5077221 */ /* 0x001fce0000010000 */
[----:B------:R-:W0:Y:S01]  /*ee60*/  MUFU.EX2 R167, R193 ;  /* 0x000000c100a77308 */ /* 0x000e220000000800 */
[----:B---3--:R-:W-:Y:S01]  /*ee70*/  FADD.FTZ R7, R34, R7 ;  /* 0x0000000722077221 */ /* 0x008fe20000010000 */
[----:B-1----:R-:W-:Y:S02]  /*ee80*/  F2FP.F16.F32.PACK_AB R179, R24, R15 ;  /* 0x0000000f18b3723e */ /* 0x002fe400000000ff */
[----:B------:R-:W-:-:S04]  /*ee90*/  F2FP.F16.F32.PACK_AB R165, R34, R165 ;  /* 0x000000a522a5723e */ /* 0x000fc800000000ff */
[----:B------:R-:W1:Y:S01]  /*eea0*/  MUFU.EX2 R40, R39 ;  /* 0x0000002700287308 */ /* 0x000e620000000800 */
[----:B----4-:R-:W-:-:S07]  /*eeb0*/  FADD.FTZ R7, R38, R7 ;  /* 0x0000000726077221 */ /* 0x010fce0000010000 */
[----:B------:R3:W4:Y:S01]  /*eec0*/  MUFU.EX2 R161, R177 ;  /* 0x000000b100a17308 */ /* 0x0007220000000800 */
[C---:B0-----:R-:W-:Y:S01]  /*eed0*/  FADD.FTZ R7, R167.reuse, R7 ;  /* 0x00000007a7077221 */ /* 0x041fe20000010000 */
[----:B------:R-:W-:-:S06]  /*eee0*/  F2FP.F16.F32.PACK_AB R167, R167, R38 ;  /* 0x00000026a7a7723e */ /* 0x000fcc00000000ff */
[----:B------:R-:W0:Y:S01]  /*eef0*/  MUFU.EX2 R42, R157 ;  /* 0x0000009d002a7308 */ /* 0x000e220000000800 */
[----:B-1----:R-:W-:Y:S01]  /*ef00*/  FADD.FTZ R7, R40, R7 ;  /* 0x0000000728077221 */ /* 0x002fe20000010000 */
[----:B---3--:R-:W-:-:S06]  /*ef10*/  F2FP.F16.F32.PACK_AB R177, R45, R20 ;  /* 0x000000142db1723e */ /* 0x008fcc00000000ff */
[----:B------:R-:W1:Y:S01]  /*ef20*/  MUFU.EX2 R155, R155 ;  /* 0x0000009b009b7308 */ /* 0x000e620000000800 */
[C---:B----4-:R-:W-:Y:S01]  /*ef30*/  FADD.FTZ R7, R161.reuse, R7 ;  /* 0x00000007a1077221 */ /* 0x050fe20000010000 */
[----:B------:R-:W-:-:S06]  /*ef40*/  F2FP.F16.F32.PACK_AB R161, R161, R40 ;  /* 0x00000028a1a1723e */ /* 0x000fcc00000000ff */
[----:B------:R-:W3:Y:S01]  /*ef50*/  MUFU.EX2 R44, R87 ;  /* 0x00000057002c7308 */ /* 0x000ee20000000800 */
[----:B0-----:R-:W-:-:S07]  /*ef60*/  FADD.FTZ R7, R42, R7 ;  /* 0x000000072a077221 */ /* 0x001fce0000010000 */
[----:B------:R0:W4:Y:S01]  /*ef70*/  MUFU.EX2 R157, R183 ;  /* 0x000000b7009d7308 */ /* 0x0001220000000800 */
[C---:B-1----:R-:W-:Y:S01]  /*ef80*/  FADD.FTZ R7, R155.reuse, R7 ;  /* 0x000000079b077221 */ /* 0x042fe20000010000 */
[----:B------:R-:W-:-:S06]  /*ef90*/  F2FP.F16.F32.PACK_AB R163, R155, R42 ;  /* 0x0000002a9ba3723e */ /* 0x000fcc00000000ff */
[----:B------:R-:W1:Y:S01]  /*efa0*/  MUFU.EX2 R0, R83 ;  /* 0x0000005300007308 */ /* 0x000e620000000800 */
[----:B---3--:R-:W-:Y:S01]  /*efb0*/  FADD.FTZ R7, R44, R7 ;  /* 0x000000072c077221 */ /* 0x008fe20000010000 */
[----:B0-----:R-:W-:-:S06]  /*efc0*/  F2FP.F16.F32.PACK_AB R183, R43, R14 ;  /* 0x0000000e2bb7723e */ /* 0x001fcc00000000ff */
[----:B------:R-:W0:Y:S01]  /*efd0*/  MUFU.EX2 R81, R81 ;  /* 0x0000005100517308 */ /* 0x000e220000000800 */
[C---:B----4-:R-:W-:Y:S01]  /*efe0*/  FADD.FTZ R7, R157.reuse, R7 ;  /* 0x000000079d077221 */ /* 0x050fe20000010000 */
[----:B------:R-:W-:-:S06]  /*eff0*/  F2FP.F16.F32.PACK_AB R157, R157, R44 ;  /* 0x0000002c9d9d723e */ /* 0x000fcc00000000ff */
[----:B------:R-:W3:Y:S01]  /*f000*/  MUFU.EX2 R46, R77 ;  /* 0x0000004d002e7308 */ /* 0x000ee20000000800 */
[----:B-1----:R-:W-:-:S07]  /*f010*/  FADD.FTZ R7, R0, R7 ;  /* 0x0000000700077221 */ /* 0x002fce0000010000 */
[----:B------:R-:W1:Y:S01]  /*f020*/  MUFU.EX2 R75, R75 ;  /* 0x0000004b004b7308 */ /* 0x000e620000000800 */
[C---:B0-----:R-:W-:Y:S01]  /*f030*/  FADD.FTZ R7, R81.reuse, R7 ;  /* 0x0000000751077221 */ /* 0x041fe20000010000 */
[----:B------:R-:W-:-:S06]  /*f040*/  F2FP.F16.F32.PACK_AB R159, R81, R0 ;  /* 0x00000000519f723e */ /* 0x000fcc00000000ff */
[----:B------:R-:W0:Y:S01]  /*f050*/  MUFU.EX2 R48, R73 ;  /* 0x0000004900307308 */ /* 0x000e220000000800 */
[----:B---3--:R-:W-:-:S07]  /*f060*/  FADD.FTZ R7, R46, R7 ;  /* 0x000000072e077221 */ /* 0x008fce0000010000 */
[----:B------:R-:W3:Y:S01]  /*f070*/  MUFU.EX2 R36, R36 ;  /* 0x0000002400247308 */ /* 0x000ee20000000800 */
[C---:B-1----:R-:W-:Y:S01]  /*f080*/  FADD.FTZ R7, R75.reuse, R7 ;  /* 0x000000074b077221 */ /* 0x042fe20000010000 */
[----:B------:R-:W-:-:S03]  /*f090*/  F2FP.F16.F32.PACK_AB R153, R75, R46 ;  /* 0x0000002e4b99723e */ /* 0x000fc600000000ff */
[----:B0-----:R-:W-:-:S04]  /*f0a0*/  FADD.FTZ R7, R48, R7 ;  /* 0x0000000730077221 */ /* 0x001fc80000010000 */
[C---:B---3--:R-:W-:Y:S01]  /*f0b0*/  FADD.FTZ R0, R36.reuse, R7 ;  /* 0x0000000724007221 */ /* 0x048fe20000010000 */
[----:B------:R-:W-:Y:S01]  /*f0c0*/  F2FP.F16.F32.PACK_AB R155, R36, R48 ;  /* 0x00000030249b723e */ /* 0x000fe200000000ff */
[----:B------:R-:W-:Y:S01]  /*f0d0*/  IMAD.MOV.U32 R7, RZ, RZ, R4 ;  /* 0x000000ffff077224 */ /* 0x000fe200078e0004 */
[----:B--2---:R-:W-:Y:S06]  /*f0e0*/  @P2 BRA `(.L_x_1173) ;  /* 0xffffffc400f42947 */ /* 0x004fec000383ffff */
.L_x_1156:
[----:B------:R-:W-:Y:S06]  /*f0f0*/  BAR.ARV 0x8, 0x180 ;  /* 0x0206000000007b1d */ /* 0x000fec0000002000 */
[----:B------:R-:W-:Y:S05]  /*f100*/  @!P0 BRA `(.L_x_1174) ;  /* 0x0000000000048947 */ /* 0x000fea0003800000 */
[----:B------:R-:W-:Y:S01]  /*f110*/  BPT.TRAP 0x1 ;  /* 0x000000040000795c */ /* 0x000fe20000300000 */
.L_x_1174:
[----:B------:R-:W-:Y:S01]  /*f120*/  ULEA UR5, UR44, UR41, 0x3 ;  /* 0x000000292c057291 */ /* 0x000fe2000f8e183f */
[----:B------:R-:W-:-:S05]  /*f130*/  IMAD.U32 R3, RZ, RZ, UR45 ;  /* 0x0000002dff037e24 */ /* 0x000fca000f8e00ff */
[----:B------:R-:W-:-:S04]  /*f140*/  SHF.L.U32 R3, R3, 0x1f, RZ ;  /* 0x0000001f03037819 */ /* 0x000fc800000006ff */
[----:B------:R0:W1:Y:S01]  /*f150*/  SYNCS.PHASECHK.TRANS64.TRYWAIT P2, [UR5+0x28850], R3 ;  /* 0x02885003ff0075a7 */ /* 0x0000620008040145 */
[----:B------:R-:W-:Y:S05]  /*f160*/  @!P0 BRA `(.L_x_1175) ;  /* 0x0000000000048947 */ /* 0x000fea0003800000 */
[----:B------:R-:W-:Y:S01]  /*f170*/  BPT.TRAP 0x1 ;  /* 0x000000040000795c */ /* 0x000fe20000300000 */
.L_x_1175:
[----:B-1----:R-:W-:Y:S05]  /*f180*/  @P2 BRA `(.L_x_1176) ;  /* 0x0000000000082947 */ /* 0x002fea0003800000 */
[----:B------:R-:W1:Y:S02]  /*f190*/  SYNCS.PHASECHK.TRANS64.TRYWAIT P0, [UR5+0x28850], R3 ;  /* 0x02885003ff0075a7 */ /* 0x000e640008000145 */
[----:B-1----:R-:W-:Y:S05]  /*f1a0*/  @!P0 BRA `(.L_x_1177) ;  /* 0x0000007000908947 */ /* 0x002fea0003800000 */
.L_x_1176:
[----:B------:R-:W-:Y:S01]  /*f1b0*/  UIADD3 UR41, UR41, 0x400, URZ ;  /* 0x0000040029297890 */ /* 0x000fe2000fffe03f */
[----:B------:R-:W-:Y:S01]  /*f1c0*/  WARPGROUP.ARRIVE ;  /* 0x00000000000079c5 */ /* 0x000fe20000000000 */
[----:B------:R-:W-:Y:S01]  /*f1d0*/  UMOV UR7, 0x40000040 ;  /* 0x4000004000077882 */ /* 0x000fe20000000000 */
[----:B01----:R-:W0:Y:S01]  /*f1e0*/  SHFL.BFLY PT, R3, R2, 0x2, 0x1f ;  /* 0x0c401f0002037f89 */ /* 0x003e2200000e0000 */
[----:B------:R-:W-:Y:S01]  /*f1f0*/  USHF.R.U32.HI UR41, URZ, 0x4, UR41 ;  /* 0x000000043f297899 */ /* 0x000fe20008011629 */
[----:B------:R-:W-:Y:S01]  /*f200*/  IMAD.U32 R13, RZ, RZ, UR5 ;  /* 0x00000005ff0d7e24 */ /* 0x000fe2000f8e00ff */
[----:B------:R-:W-:Y:S01]  /*f210*/  UIADD3 UR46, UR46, 0x1, URZ ;  /* 0x000000012e2e7890 */ /* 0x000fe2000fffe03f */
[----:B------:R-:W1:Y:S01]  /*f220*/  SHFL.BFLY PT, R7, R0, 0x2, 0x1f ;  /* 0x0c401f0000077f89 */ /* 0x000e6200000e0000 */
[----:B------:R-:W-:Y:S01]  /*f230*/  ULOP3.LUT UR41, UR41, 0x3fff, URZ, 0xc0, !UPT ;  /* 0x00003fff29297892 */ /* 0x000fe2000f8ec03f */
[----:B------:R-:W-:Y:S02]  /*f240*/  IMAD.MOV.U32 R36, RZ, RZ, -0x800000 ;  /* 0xff800000ff247424 */ /* 0x000fe400078e00ff */
[----:B------:R-:W-:Y:S01]  /*f250*/  IMAD.MOV.U32 R9, RZ, RZ, RZ ;  /* 0x000000ffff097224 */ /* 0x000fe200078e00ff */
[----:B------:R-:W-:-:S04]  /*f260*/  ULOP3.LUT UR4, UR41, 0x4000000, URZ, 0xfc, !UPT ;  /* 0x0400000029047892 */ /* 0x000fc8000f8efc3f */
[----:B------:R-:W-:Y:S02]  /*f270*/  ULEA UR4, UR44, UR4, 0xb ;  /* 0x000000042c047291 */ /* 0x000fe4000f8e583f */
[----:B------:R-:W-:-:S04]  /*f280*/  UIADD3 UR44, UR44, 0x1, URZ ;  /* 0x000000012c2c7890 */ /* 0x000fc8000fffe03f */
[----:B------:R-:W-:Y:S01]  /*f290*/  UISETP.NE.AND UP0, UPT, UR44, 0x2, UPT ;  /* 0x000000022c00788c */ /* 0x000fe2000bf05270 */
[----:B------:R-:W-:Y:S02]  /*f2a0*/  UMOV UR6, UR4 ;  /* 0x0000000400067c82 */ /* 0x000fe40008000000 */
[----:B------:R-:W-:Y:S01]  /*f2b0*/  HGMMA.64x128x16.F32 R88, R180, gdesc[UR4].tnspB, R88, gsb0 ;  /* 0x41e00004b4587df0 */ /* 0x000fe20008000858 */
[----:B------:R-:W-:Y:S01]  /*f2c0*/  UIADD3 UR6, UR4, 0x80, URZ ;  /* 0x0000008004067890 */ /* 0x000fe2000fffe03f */
[----:B0-----:R-:W-:Y:S01]  /*f2d0*/  FADD.FTZ R3, R3, R2 ;  /* 0x0000000203037221 */ /* 0x001fe20000010000 */
[----:B------:R-:W-:Y:S01]  /*f2e0*/  UMOV UR7, 0x40000040 ;  /* 0x4000004000077882 */ /* 0x000fe20000000000 */
[----:B------:R-:W-:Y:S02]  /*f2f0*/  IMAD.MOV.U32 R2, RZ, RZ, RZ ;  /* 0x000000ffff027224 */ /* 0x000fe400078e00ff */
[----:B-1----:R-:W-:Y:S01]  /*f300*/  FADD.FTZ R7, R7, R0 ;  /* 0x0000000007077221 */ /* 0x002fe20000010000 */
[----:B------:R-:W-:Y:S01]  /*f310*/  IMAD.MOV.U32 R0, RZ, RZ, -0x800000 ;  /* 0xff800000ff007424 */ /* 0x000fe200078e00ff */
[----:B------:R-:W0:Y:S01]  /*f320*/  SHFL.BFLY PT, R8, R3, 0x1, 0x1f ;  /* 0x0c201f0003087f89 */ /* 0x000e2200000e0000 */
[----:B------:R-:W-:-:S03]  /*f330*/  USEL UR44, UR44, URZ, UP0 ;  /* 0x0000003f2c2c7287 */ /* 0x000fc60008000000 */
[----:B------:R-:W1:Y:S01]  /*f340*/  SHFL.BFLY PT, R10, R7, 0x1, 0x1f ;  /* 0x0c201f00070a7f89 */ /* 0x000e6200000e0000 */
[----:B0-----:R-:W-:Y:S01]  /*f350*/  FADD.FTZ R11, R3, R8 ;  /* 0x00000008030b7221 */ /* 0x001fe20000010000 */
[----:B-1----:R-:W-:-:S04]  /*f360*/  FADD.FTZ R12, R7, R10 ;  /* 0x0000000a070c7221 */ /* 0x002fc80000010000 */
[----:B------:R-:W-:Y:S02]  /*f370*/  FSETP.NE.FTZ.AND P0, PT, R11, RZ, PT ;  /* 0x000000ff0b00720b */ /* 0x000fe40003f15000 */
[----:B------:R-:W-:-:S11]  /*f380*/  FSETP.NE.FTZ.AND P2, PT, R12, RZ, PT ;  /* 0x000000ff0c00720b */ /* 0x000fd60003f55000 */
[----:B------:R-:W0:Y:S01]  /*f390*/  @P0 MUFU.LG2 R8, R11 ;  /* 0x0000000b00080308 */ /* 0x000e220000000c00 */
[C---:B------:R-:W-:Y:S01]  /*f3a0*/  @P0 FMUL.FTZ R3, R6.reuse, 0.69314718246459960938 ;  /* 0x3f31721806030820 */ /* 0x040fe20000410000 */
[----:B------:R-:W-:Y:S01]  /*f3b0*/  @P2 FMUL.FTZ R7, R6, 0.69314718246459960938 ;  /* 0x3f31721806072820 */ /* 0x000fe20000410000 */
[----:B------:R-:W-:-:S05]  /*f3c0*/  @!P1 VIADD R6, R13, 0x28860 ;  /* 0x000288600d069836 */ /* 0x000fca0000000000 */
[----:B------:R-:W1:Y:S08]  /*f3d0*/  @P2 MUFU.LG2 R10, R12 ;  /* 0x0000000c000a2308 */ /* 0x000e700000000c00 */
[----:B------:R-:W2:Y:S01]  /*f3e0*/  @P0 MUFU.RCP R2, R11 ;  /* 0x0000000b00020308 */ /* 0x000ea20000001000 */
[----:B0-----:R-:W-:-:S04]  /*f3f0*/  @P0 FMUL.FTZ R8, R8, 0.69314718246459960938 ;  /* 0x3f31721808080820 */ /* 0x001fc80000410000 */
[----:B------:R-:W-:Y:S01]  /*f400*/  @P0 FFMA.FTZ R36, R3, R4, R8 ;  /* 0x0000000403240223 */ /* 0x000fe20000010008 */
[----:B------:R-:W-:Y:S02]  /*f410*/  @!P1 PRMT R3, RZ, 0x654, R6 ;  /* 0x00000654ff039816 */ /* 0x000fe40000000006 */
[----:B------:R-:W0:Y:S01]  /*f420*/  @P2 MUFU.RCP R9, R12 ;  /* 0x0000000c00092308 */ /* 0x000e220000001000 */
[----:B-1----:R-:W-:Y:S01]  /*f430*/  @P2 FMUL.FTZ R10, R10, 0.69314718246459960938 ;  /* 0x3f3172180a0a2820 */ /* 0x002fe20000410000 */
[----:B------:R-:W-:-:S03]  /*f440*/  PLOP3.LUT P0, PT, PT, PT, PT, 0x8, 0x0 ;  /* 0x000000000000781c */ /* 0x000fc60003f0e170 */
[----:B------:R-:W-:Y:S01]  /*f450*/  @P2 FFMA.FTZ R0, R7, R5, R10 ;  /* 0x0000000507002223 */ /* 0x000fe2000001000a */
        /* <DEDUP_REMOVED lines=31> */
[----:B------:R-:W-:-:S04]  /*f650*/  USEL UR4, URZ, 0x1, UP0 ;  /* 0x000000013f047887 */ /* 0x000fc80008000000 */
[----:B------:R-:W-:Y:S01]  /*f660*/  ULOP3.LUT UR45, UR45, UR4, URZ, 0x3c, !UPT ;  /* 0x000000042d2d7292 */ /* 0x000fe2000f8e3c3f */
[----:B------:R-:W-:Y:S02]  /*f670*/  WARPGROUP.DEPBAR.LE gsb0, 0x0 ;  /* 0x00008000000079c5 */ /* 0x000fe40000010000 */
[----:B------:R-:W-:-:S06]  /*f680*/  WARPGROUP.ARRIVE ;  /* 0x00000000000079c5 */ /* 0x000fcc0000000000 */
[----:B------:R-:W-:Y:S03]  /*f690*/  HGMMA.64x128x16.F32 R88, R152, gdesc[UR4].tnspB, R88, gsb0 ;  /* 0x41e0000498587df0 */ /* 0x000fe60008000858 */
[----:B------:R-:W-:Y:S02]  /*f6a0*/  WARPGROUP.DEPBAR.LE gsb0, 0x0 ;  /* 0x00008000000079c5 */ /* 0x000fe40000010000 */
[----:B------:R1:W-:Y:S01]  /*f6b0*/  @!P1 SYNCS.ARRIVE.TRANS64.RED.A1T0 RZ, [R3+URZ], RZ ;  /* 0x000000ff03ff99a7 */ /* 0x0003e2000810043f */
        /* <DEDUP_REMOVED lines=63> */
[----:B-1----:R-:W-:-:S07]  /*fab0*/  FMUL.FTZ R151, R151, R9 ;  /* 0x0000000997977220 */ /* 0x002fce0000410000 */
.L_x_1107:
[----:B------:R-:W0:Y:S01]  /*fac0*/  S2R R2, SR_CgaCtaId ;  /* 0x0000000000027919 */ /* 0x000e220000008800 */
[----:B------:R-:W-:Y:S01]  /*fad0*/  MOV R37, 0x400 ;  /* 0x0000040000257802 */ /* 0x000fe20000000f00 */
[----:B------:R-:W-:Y:S01]  /*fae0*/  BSSY B0, `(.L_x_1178) ;  /* 0x00001c5000007945 */ /* 0x000fe20003800000 */
[----:B------:R-:W-:Y:S02]  /*faf0*/  BAR.SYNC.DEFER_BLOCKING 0x5, 0x180 ;  /* 0x0146000000007b1d */ /* 0x000fe40000010000 */
[----:B0-----:R-:W-:-:S05]  /*fb00*/  LEA R37, R2, R37, 0x18 ;  /* 0x0000002502257211 */ /* 0x001fca00078ec0ff */
[----:B------:R-:W0:Y:S02]  /*fb10*/  LDS R2, [R37+0x288d0] ;  /* 0x0288d00025027984 */ /* 0x000e240000000800 */
[----:B0-----:R-:W-:Y:S01]  /*fb20*/  R2UR UR4, R2 ;  /* 0x00000000020472ca */ /* 0x001fe200000e0000 */
[----:B------:R-:W-:Y:S06]  /*fb30*/  BAR.ARV 0x4, 0x180 ;  /* 0x0106000000007b1d */ /* 0x000fec0000002000 */
[----:B------:R-:W-:Y:S08]  /*fb40*/  @P0 BRA `(.L_x_1179) ;  /* 0x0000001000a40947 */ /* 0x000ff00003800000 */
[----:B------:R-:W0:Y:S01]  /*fb50*/  S2R R2, SR_SWINHI ;  /* 0x0000000000027919 */ /* 0x000e220000002f00 */
[----:B------:R-:W-:Y:S01]  /*fb60*/  IMAD R3, R184, 0x40, R18 ;  /* 0x00000040b8037824 */ /* 0x000fe200078e0212 */
[----:B------:R-:W1:Y:S01]  /*fb70*/  LDC R44, c[0x0][0xbe8] ;  /* 0x0002fa00ff2c7b82 */ /* 0x000e620000000800 */
[----:B------:R-:W-:Y:S01]  /*fb80*/  F2FP.F16.F32.PACK_AB R6, R93, R6 ;  /* 0x000000065d06723e */ /* 0x000fe200000000ff */
[----:B------:R-:W-:Y:S01]  /*fb90*/  USHF.R.S32.HI UR12, URZ, 0x1f, UR37 ;  /* 0x0000001f3f0c7899 */ /* 0x000fe20008011425 */
[----:B------:R-:W-:Y:S01]  /*fba0*/  F2FP.F16.F32.PACK_AB R136, R137, R136 ;  /* 0x000000888988723e */ /* 0x000fe200000000ff */
[----:B------:R-:W-:Y:S01]  /*fbb0*/  ULDC.64 UR8, c[0x0][0xb90] ;  /* 0x0002e40000087ab9 */ /* 0x000fe20000000a00 */
[----:B------:R-:W-:Y:S01]  /*fbc0*/  USHF.R.S32.HI UR13, URZ, 0x1f, UR43 ;  /* 0x0000001f3f0d7899 */ /* 0x000fe2000801142b */
[----:B------:R-:W-:Y:S01]  /*fbd0*/  F2FP.F16.F32.PACK_AB R137, R139, R138 ;  /* 0x0000008a8b89723e */ /* 0x000fe200000000ff */
[----:B------:R-:W-:Y:S01]  /*fbe0*/  UIMAD UR5, UR12, UR8, URZ ;  /* 0x000000080c0572a4 */ /* 0x000fe2000f8e023f */
[----:B------:R-:W-:Y:S01]  /*fbf0*/  F2FP.F16.F32.PACK_AB R144, R145, R144 ;  /* 0x000000909190723e */ /* 0x000fe200000000ff */
[----:B------:R-:W-:Y:S01]  /*fc00*/  UIMAD.WIDE.U32 UR6, UR37, UR8, URZ ;  /* 0x00000008250672a5 */ /* 0x000fe2000f8e003f */
[----:B------:R-:W-:Y:S01]  /*fc10*/  F2FP.F16.F32.PACK_AB R138, R141, R140 ;  /* 0x0000008c8d8a723e */ /* 0x000fe200000000ff */
[----:B------:R-:W-:Y:S01]  /*fc20*/  UIMAD UR5, UR37, UR9, UR5 ;  /* 0x00000009250572a4 */ /* 0x000fe2000f8e0205 */
[----:B------:R-:W-:Y:S01]  /*fc30*/  F2FP.F16.F32.PACK_AB R139, R143, R142 ;  /* 0x0000008e8f8b723e */ /* 0x000fe200000000ff */
[----:B------:R-:W-:Y:S01]  /*fc40*/  ULDC.64 UR10, c[0x0][0xb98] ;  /* 0x0002e600000a7ab9 */ /* 0x000fe20000000a00 */
[----:B------:R-:W-:Y:S01]  /*fc50*/  F2FP.F16.F32.PACK_AB R145, R147, R146 ;  /* 0x000000929391723e */ /* 0x000fe200000000ff */
[----:B------:R-:W-:Y:S01]  /*fc60*/  UIMAD UR8, UR13, UR10, URZ ;  /* 0x0000000a0d0872a4 */ /* 0x000fe2000f8e023f */
[----:B------:R-:W-:Y:S01]  /*fc70*/  F2FP.F16.F32.PACK_AB R146, R149, R148 ;  /* 0x000000949592723e */ /* 0x000fe200000000ff */
[----:B------:R-:W-:Y:S01]  /*fc80*/  UIADD3 UR7, UR7, UR5, URZ ;  /* 0x0000000507077290 */ /* 0x000fe2000fffe03f */
[----:B------:R-:W-:Y:S01]  /*fc90*/  F2FP.F16.F32.PACK_AB R147, R151, R150 ;  /* 0x000000969793723e */ /* 0x000fe200000000ff */
[----:B------:R-:W-:-:S02]  /*fca0*/  UIMAD UR8, UR43, UR11, UR8 ;  /* 0x0000000b2b0872a4 */ /* 0x000fc4000f8e0208 */
[----:B------:R-:W-:Y:S01]  /*fcb0*/  UIMAD.WIDE.U32 UR6, UR43, UR10, UR6 ;  /* 0x0000000a2b0672a5 */ /* 0x000fe2000f8e0006 */
[----:B------:R-:W-:Y:S02]  /*fcc0*/  ULDC UR5, c[0x0][0xa88] ;  /* 0x0002a20000057ab9 */ /* 0x000fe40000000800 */
[----:B------:R-:W-:Y:S01]  /*fcd0*/  ULDC.64 UR10, c[0x0][0xaf0] ;  /* 0x0002bc00000a7ab9 */ /* 0x000fe20000000a00 */
[----:B------:R-:W-:Y:S02]  /*fce0*/  MOV R34, R37 ;  /* 0x0000002500227202 */ /* 0x000fe40000000f00 */
[----:B0-----:R-:W-:-:S03]  /*fcf0*/  MOV R35, R2 ;  /* 0x0000000200237202 */ /* 0x001fc60000000f00 */
[----:B------:R-:W-:-:S04]  /*fd00*/  IMAD.WIDE R4, R188, 0x2, R34 ;  /* 0x00000002bc047825 */ /* 0x000fc800078e0222 */
[----:B------:R-:W-:Y:S01]  /*fd10*/  IMAD.WIDE R34, R3, 0x2, R34 ;  /* 0x0000000203227825 */ /* 0x000fe200078e0222 */
[C---:B------:R-:W-:Y:S02]  /*fd20*/  LOP3.LUT R3, R4.reuse, 0x380, RZ, 0xc0, !PT ;  /* 0x0000038004037812 */ /* 0x040fe400078ec0ff */
[C---:B------:R-:W-:Y:S02]  /*fd30*/  IADD3 R29, P1, R4.reuse, 0x4040, RZ ;  /* 0x00004040041d7810 */ /* 0x040fe40007f3e0ff */
[C---:B------:R-:W-:Y:S02]  /*fd40*/  IADD3 R21, P6, R4.reuse, 0x20, RZ ;  /* 0x0000002004157810 */ /* 0x040fe40007fde0ff */
[----:B------:R-:W-:Y:S01]  /*fd50*/  SHF.R.U64 R3, R3, 0x3, RZ ;  /* 0x0000000303037819 */ /* 0x000fe200000012ff */
[--C-:B------:R-:W-:Y:S01]  /*fd60*/  IMAD.X R41, RZ, RZ, R5.reuse, P1 ;  /* 0x000000ffff297224 */ /* 0x100fe200008e0605 */
[C---:B------:R-:W-:Y:S01]  /*fd70*/  IADD3 R27, P2, R4.reuse, 0x4020, RZ ;  /* 0x00004020041b7810 */ /* 0x040fe20007f5e0ff */
[----:B------:R-:W-:Y:S01]  /*fd80*/  IMAD.X R13, RZ, RZ, R5, P6 ;  /* 0x000000ffff0d7224 */ /* 0x000fe200030e0605 */
[----:B------:R-:W-:-:S02]  /*fd90*/  IADD3 R10, P3, R4, 0x4000, RZ ;  /* 0x00004000040a7810 */ /* 0x000fc40007f7e0ff */
[C---:B------:R-:W-:Y:S01]  /*fda0*/  IADD3 R43, P0, R4.reuse, 0x4060, RZ ;  /* 0x00004060042b7810 */ /* 0x040fe20007f1e0ff */
[--C-:B------:R-:W-:Y:S01]  /*fdb0*/  IMAD.X R39, RZ, RZ, R5.reuse, P2 ;  /* 0x000000ffff277224 */ /* 0x100fe200010e0605 */
[C---:B------:R-:W-:Y:S01]  /*fdc0*/  IADD3 R8, P4, R4.reuse, 0x60, RZ ;  /* 0x0000006004087810 */ /* 0x040fe20007f9e0ff */
[--C-:B------:R-:W-:Y:S01]  /*fdd0*/  IMAD.X R15, RZ, RZ, R5.reuse, P3 ;  /* 0x000000ffff0f7224 */ /* 0x100fe200018e0605 */
[----:B------:R-:W-:Y:S02]  /*fde0*/  IADD3 R25, P5, R4, 0x40, RZ ;  /* 0x0000004004197810 */ /* 0x000fe40007fbe0ff */
[----:B------:R-:W-:Y:S01]  /*fdf0*/  LOP3.LUT R4, R3, R4, RZ, 0x3c, !PT ;  /* 0x0000000403047212 */ /* 0x000fe200078e3cff */
[--C-:B------:R-:W-:Y:S01]  /*fe00*/  IMAD.X R11, RZ, RZ, R5.reuse, P4 ;  /* 0x000000ffff0b7224 */ /* 0x100fe200020e0605 */
[----:B------:R-:W-:Y:S01]  /*fe10*/  LOP3.LUT R14, R29, 0x380, RZ, 0xc0, !PT ;  /* 0x000003801d0e7812 */ /* 0x000fe200078ec0ff */
[----:B------:R-:W-:Y:S01]  /*fe20*/  IMAD.X R9, RZ, RZ, R5, P5 ;  /* 0x000000ffff097224 */ /* 0x000fe200028e0605 */
[----:B------:R-:W-:-:S02]  /*fe30*/  LOP3.LUT R12, R27, 0x380, RZ, 0xc0, !PT ;  /* 0x000003801b0c7812 */ /* 0x000fc400078ec0ff */
[----:B------:R-:W-:Y:S02]  /*fe40*/  LOP3.LUT R3, R10, 0x380, RZ, 0xc0, !PT ;  /* 0x000003800a037812 */ /* 0x000fe400078ec0ff */
[----:B------:R-:W-:Y:S02]  /*fe50*/  LOP3.LUT R2, R21, 0x380, RZ, 0xc0, !PT ;  /* 0x0000038015027812 */ /* 0x000fe400078ec0ff */
[----:B------:R-:W-:Y:S02]  /*fe60*/  IADD3 R33, P6, R34, 0x1000, RZ ;  /* 0x0000100022217810 */ /* 0x000fe40007fde0ff */
[----:B------:R-:W-:Y:S02]  /*fe70*/  SHF.R.U64 R14, R14, 0x3, RZ ;  /* 0x000000030e0e7819 */ /* 0x000fe400000012ff */
[----:B------:R-:W-:Y:S02]  /*fe80*/  SHF.R.U64 R12, R12, 0x3, RZ ;  /* 0x000000030c0c7819 */ /* 0x000fe400000012ff */
[----:B------:R-:W-:-:S02]  /*fe90*/  SHF.R.U64 R3, R3, 0x3, RZ ;  /* 0x0000000303037819 */ /* 0x000fc400000012ff */
[----:B------:R-:W-:Y:S02]  /*fea0*/  SHF.R.U64 R2, R2, 0x3, RZ ;  /* 0x0000000302027819 */ /* 0x000fe400000012ff */
[----:B------:R-:W-:Y:S02]  /*feb0*/  LOP3.LUT R32, R33, 0x380, RZ, 0xc0, !PT ;  /* 0x0000038021207812 */ /* 0x000fe400078ec0ff */
[----:B------:R-:W-:Y:S02]  /*fec0*/  LOP3.LUT R40, R14, R29, RZ, 0x3c, !PT ;  /* 0x0000001d0e287212 */ /* 0x000fe400078e3cff */
[----:B------:R-:W-:Y:S02]  /*fed0*/  LOP3.LUT R38, R12, R27, RZ, 0x3c, !PT ;  /* 0x0000001b0c267212 */ /* 0x000fe400078e3cff */
[----:B------:R-:W-:Y:S02]  /*fee0*/  LOP3.LUT R14, R3, R10, RZ, 0x3c, !PT ;  /* 0x0000000a030e7212 */ /* 0x000fe400078e3cff */
[----:B------:R-:W-:-:S02]  /*fef0*/  LOP3.LUT R12, R2, R21, RZ, 0x3c, !PT ;  /* 0x00000015020c7212 */ /* 0x000fc400078e3cff */
[----:B------:R-:W-:Y:S02]  /*ff00*/  LOP3.LUT R3, R8, 0x380, RZ, 0xc0, !PT ;  /* 0x0000038008037812 */ /* 0x000fe400078ec0ff */
[----:B------:R-:W-:Y:S02]  /*ff10*/  SHF.R.U64 R32, R32, 0x3, RZ ;  /* 0x0000000320207819 */ /* 0x000fe400000012ff */
[----:B------:R-:W-:Y:S02]  /*ff20*/  LOP3.LUT R2, R25, 0x380, RZ, 0xc0, !PT ;  /* 0x0000038019027812 */ /* 0x000fe400078ec0ff */
[----:B-1----:R-:W-:Y:S02]  /*ff30*/  ISETP.NE.AND P1, PT, R44, 0x1, PT ;  /* 0x000000012c00780c */ /* 0x002fe40003f25270 */
[----:B------:R-:W-:Y:S02]  /*ff40*/  SHF.R.U64 R3, R3, 0x3, RZ ;  /* 0x0000000303037819 */ /* 0x000fe400000012ff */
[----:B------:R-:W-:Y:S01]  /*ff50*/  LOP3.LUT R32, R32, R33, RZ, 0x3c, !PT ;  /* 0x0000002120207212 */ /* 0x000fe200078e3cff */
[----:B------:R-:W-:Y:S01]  /*ff60*/  IMAD.X R33, RZ, RZ, R35, P6 ;  /* 0x000000ffff217224 */ /* 0x000fe200030e0623 */
[----:B------:R-:W-:-:S02]  /*ff70*/  SHF.R.U64 R2, R2, 0x3, RZ ;  /* 0x0000000302027819 */ /* 0x000fc400000012ff */
[----:B------:R-:W-:Y:S02]  /*ff80*/  IADD3 R45, P6, R34, 0x7000, RZ ;  /* 0x00007000222d7810 */ /* 0x000fe40007fde0ff */
[----:B------:R-:W-:Y:S02]  /*ff90*/  LOP3.LUT R10, R3, R8, RZ, 0x3c, !PT ;  /* 0x00000008030a7212 */ /* 0x000fe400078e3cff */
[----:B------:R-:W-:Y:S01]  /*ffa0*/  LOP3.LUT R8, R2, R25, RZ, 0x3c, !PT ;  /* 0x0000001902087212 */ /* 0x000fe200078e3cff */
[----:B------:R-:W0:Y:S01]  /*ffb0*/  @P1 LDC R47, c[0x0][0xbec] ;  /* 0x0002fb00ff2f1b82 */ /* 0x000e220000000800 */
[----:B------:R-:W-:Y:S02]  /*ffc0*/  LOP3.LUT R2, R45, 0x380, RZ, 0xc0, !PT ;  /* 0x000003802d027812 */ /* 0x000fe400078ec0ff */
[----:B------:R-:W-:Y:S02]  /*ffd0*/  LOP3.LUT R42, R43, 0x380, RZ, 0xc0, !PT ;  /* 0x000003802b2a7812 */ /* 0x000fe400078ec0ff */
[----:B------:R-:W-:-:S02]  /*ffe0*/  SHF.R.U64 R2, R2, 0x3, RZ ;  /* 0x0000000302027819 */ /* 0x000fc400000012ff */
[----:B------:R-:W-:Y:S02]  /*fff0*/  SHF.R.U64 R42, R42, 0x3, RZ ;  /* 0x000000032a2a7819 */ /* 0x000fe400000012ff */
[----:B------:R-:W-:Y:S02]  /*10000*/  LOP3.LUT R2, R2, R45, RZ, 0x3c, !PT ;  /* 0x0000002d02027212 */ /* 0x000fe400078e3cff */
[----:B------:R-:W-:Y:S02]  /*10010*/  MOV R45, R4 ;  /* 0x00000004002d7202 */ /* 0x000fe40000000f00 */
[----:B------:R-:W-:Y:S02]  /*10020*/  F2FP.F16.F32.PACK_AB R4, R46, R7 ;  /* 0x000000072e04723e */ /* 0x000fe400000000ff */
[----:B------:R-:W1:Y:S01]  /*10030*/  @P1 LDC R46, c[0x0][0xbf0] ;  /* 0x0002fc00ff2e1b82 */ /* 0x000e620000000800 */
[----:B------:R-:W-:Y:S01]  /*10040*/  LOP3.LUT R42, R42, R43, RZ, 0x3c, !PT ;  /* 0x0000002b2a2a7212 */ /* 0x000fe200078e3cff */
[----:B------:R-:W-:Y:S01]  /*10050*/  IMAD.X R43, RZ, RZ, R5, P0 ;  /* 0x000000ffff2b7224 */ /* 0x000fe200000e0605 */
[----:B------:R-:W-:-:S02]  /*10060*/  F2FP.F16.F32.PACK_AB R5, R91, R90 ;  /* 0x0000005a5b05723e */ /* 0x000fc400000000ff */
[----:B------:R-:W-:-:S03]  /*10070*/  F2FP.F16.F32.PACK_AB R7, R95, R94 ;  /* 0x0000005e5f07723e */ /* 0x000fc600000000ff */
[----:B------:R-:W-:Y:S01]  /*10080*/  BAR.SYNC.DEFER_BLOCKING 0x1, 0x100 ;  /* 0x0044000000007b1d */ /* 0x000fe20000010000 */
[----:B------:R-:W-:Y:S01]  /*10090*/  MOV R65, R40 ;  /* 0x0000002800417202 */ /* 0x000fe20000000f00 */
[----:B------:R-:W-:Y:S01]  /*100a0*/  VIADD R40, R17, UR36 ;  /* 0x0000002411287c36 */ /* 0x000fe20008000000 */
[----:B------:R-:W-:Y:S02]  /*100b0*/  IADD3 R21, P0, R34, 0x6000, RZ ;  /* 0x0000600022157810 */ /* 0x000fe40007f1e0ff */
[----:B------:R-:W-:Y:S02]  /*100c0*/  MOV R58, R10 ;  /* 0x0000000a003a7202 */ /* 0x000fe40000000f00 */
[----:B------:R-:W-:Y:S02]  /*100d0*/  LOP3.LUT R20, R21, 0x380, RZ, 0xc0, !PT ;  /* 0x0000038015147812 */ /* 0x000fe400078ec0ff */
[----:B------:R-:W-:Y:S02]  /*100e0*/  MOV R57, R14 ;  /* 0x0000000e00397202 */ /* 0x000fe40000000f00 */
[----:B------:R-:W-:-:S02]  /*100f0*/  SHF.R.U64 R20, R20, 0x3, RZ ;  /* 0x0000000314147819 */ /* 0x000fc400000012ff */
[----:B------:R-:W-:Y:S02]  /*10100*/  MOV R15, R12 ;  /* 0x0000000c000f7202 */ /* 0x000fe40000000f00 */
[----:B------:R-:W-:Y:S01]  /*10110*/  LOP3.LUT R20, R20, R21, RZ, 0x3c, !PT ;  /* 0x0000001514147212 */ /* 0x000fe200078e3cff */
[----:B------:R-:W-:Y:S01]  /*10120*/  IMAD.X R21, RZ, RZ, R35, P0 ;  /* 0x000000ffff157224 */ /* 0x000fe200000e0623 */
[C---:B------:R-:W-:Y:S02]  /*10130*/  IADD3 R27, P3, R34.reuse, 0x4000, RZ ;  /* 0x00004000221b7810 */ /* 0x040fe40007f7e0ff */
[----:B------:R-:W-:Y:S02]  /*10140*/  IADD3 R25, P2, R34, 0x5000, RZ ;  /* 0x0000500022197810 */ /* 0x000fe40007f5e0ff */
[----:B------:R-:W-:Y:S02]  /*10150*/  LOP3.LUT R26, R27, 0x380, RZ, 0xc0, !PT ;  /* 0x000003801b1a7812 */ /* 0x000fe400078ec0ff */
[----:B------:R-:W-:Y:S01]  /*10160*/  LOP3.LUT R24, R25, 0x380, RZ, 0xc0, !PT ;  /* 0x0000038019187812 */ /* 0x000fe200078ec0ff */
[----:B------:R0:W-:Y:S01]  /*10170*/  STSM.16.M88.4 [R45], R4 ;  /* 0x000000042d007844 */ /* 0x0001e20000000200 */
[----:B------:R-:W-:-:S02]  /*10180*/  SHF.R.U64 R26, R26, 0x3, RZ ;  /* 0x000000031a1a7819 */ /* 0x000fc400000012ff */
[----:B------:R-:W-:Y:S01]  /*10190*/  MOV R56, R38 ;  /* 0x0000002600387202 */ /* 0x000fe20000000f00 */
[----:B------:R-:W-:Y:S01]  /*101a0*/  VIADD R38, R187, UR36 ;  /* 0x00000024bb267c36 */ /* 0x000fe20008000000 */
[----:B------:R-:W-:Y:S02]  /*101b0*/  SHF.R.U64 R24, R24, 0x3, RZ ;  /* 0x0000000318187819 */ /* 0x000fe400000012ff */
[----:B------:R-:W-:Y:S01]  /*101c0*/  LOP3.LUT R26, R26, R27, RZ, 0x3c, !PT ;  /* 0x0000001b1a1a7212 */ /* 0x000fe200078e3cff */
[----:B------:R-:W-:Y:S01]  /*101d0*/  IMAD.X R27, RZ, RZ, R35, P3 ;  /* 0x000000ffff1b7224 */ /* 0x000fe200018e0623 */
[----:B------:R-:W-:Y:S02]  /*101e0*/  MOV R14, R8 ;  /* 0x00000008000e7202 */ /* 0x000fe40000000f00 */
[----:B------:R-:W-:Y:S02]  /*101f0*/  F2FP.F16.F32.PACK_AB R8, R105, R104 ;  /* 0x000000686908723e */ /* 0x000fe400000000ff */
[----:B------:R-:W-:-:S02]  /*10200*/  F2FP.F16.F32.PACK_AB R9, R107, R106 ;  /* 0x0000006a6b09723e */ /* 0x000fc400000000ff */
[----:B------:R-:W-:Y:S01]  /*10210*/  LOP3.LUT R24, R24, R25, RZ, 0x3c, !PT ;  /* 0x0000001918187212 */ /* 0x000fe200078e3cff */
[----:B0-----:R-:W-:Y:S01]  /*10220*/  @P1 IMAD.HI.U32 R5, R40, R47, RZ ;  /* 0x0000002f28051227 */ /* 0x001fe200078e00ff */
[----:B------:R-:W-:Y:S02]  /*10230*/  MOV R64, R42 ;  /* 0x0000002a00407202 */ /* 0x000fe40000000f00 */
[----:B------:R-:W-:Y:S01]  /*10240*/  IADD3 R31, P5, R34, 0x2000, RZ ;  /* 0x00002000221f7810 */ /* 0x000fe20007fbe0ff */
[----:B------:R-:W-:Y:S01]  /*10250*/  IMAD.MOV.U32 R4, RZ, RZ, R40 ;  /* 0x000000ffff047224 */ /* 0x000fe200078e0028 */
[----:B-1----:R-:W-:Y:S01]  /*10260*/  @P1 SHF.R.U32.HI R4, RZ, R46, R5 ;  /* 0x0000002eff041219 */ /* 0x002fe20000011605 */
[----:B------:R-:W-:Y:S01]  /*10270*/  IMAD.U32 R6, RZ, RZ, UR8 ;  /* 0x00000008ff067e24 */ /* 0x000fe2000f8e00ff */
[----:B------:R-:W-:Y:S01]  /*10280*/  ULDC.64 UR8, c[0x0][0xae8] ;  /* 0x0002ba0000087ab9 */ /* 0x000fe20000000a00 */
[----:B------:R-:W-:Y:S01]  /*10290*/  IMAD R45, R44, UR5, RZ ;  /* 0x000000052c2d7c24 */ /* 0x000fe2000f8e02ff */
[--C-:B------:R-:W-:Y:S01]  /*102a0*/  SHF.R.S32.HI R5, RZ, 0x1f, R4.reuse ;  /* 0x0000001fff057819 */ /* 0x100fe20000011404 */
[----:B------:R-:W-:Y:S01]  /*102b0*/  IMAD.MOV R7, RZ, RZ, -R4 ;  /* 0x000000ffff077224 */ /* 0x000fe200078e0a04 */
[----:B------:R-:W-:Y:S01]  /*102c0*/  IADD3 R12, P0, R4, UR6, RZ ;  /* 0x00000006040c7c10 */ /* 0x000fe2000ff1e0ff */
[----:B------:R-:W-:Y:S01]  /*102d0*/  IMAD.X R25, RZ, RZ, R35, P2 ;  /* 0x000000ffff197224 */ /* 0x000fe200010e0623 */
[----:B------:R-:W-:Y:S01]  /*102e0*/  F2FP.F16.F32.PACK_AB R4, R97, R96 ;  /* 0x000000606104723e */ /* 0x000fe200000000ff */
[----:B------:R-:W-:Y:S01]  /*102f0*/  IMAD R11, R44, R7, R40 ;  /* 0x000000072c0b7224 */ /* 0x000fe200078e0228 */
[----:B------:R-:W-:Y:S01]  /*10300*/  IADD3.X R13, R5, UR7, R6, P0, !PT ;  /* 0x00000007050d7c10 */ /* 0x000fe200087fe406 */
[----:B------:R-:W-:Y:S01]  /*10310*/  ULDC.64 UR6, c[0x0][0xb88] ;  /* 0x0002e20000067ab9 */ /* 0x000fe20000000a00 */
[----:B------:R-:W-:-:S02]  /*10320*/  F2FP.F16.F32.PACK_AB R5, R99, R98 ;  /* 0x000000626305723e */ /* 0x000fc400000000ff */
[----:B------:R-:W-:Y:S01]  /*10330*/  SHF.R.S32.HI R10, RZ, 0x1f, R11 ;  /* 0x0000001fff0a7819 */ /* 0x000fe2000001140b */
[----:B------:R-:W-:Y:S01]  /*10340*/  IMAD.WIDE.U32 R12, R11, UR6, R12 ;  /* 0x000000060b0c7c25 */ /* 0x000fe2000f8e000c */
[----:B------:R-:W-:Y:S02]  /*10350*/  F2FP.F16.F32.PACK_AB R6, R101, R100 ;  /* 0x000000646506723e */ /* 0x000fe400000000ff */
[----:B------:R-:W-:Y:S01]  /*10360*/  F2FP.F16.F32.PACK_AB R7, R103, R102 ;  /* 0x000000666707723e */ /* 0x000fe200000000ff */
[----:B------:R-:W-:Y:S01]  /*10370*/  IMAD R10, R10, UR6, RZ ;  /* 0x000000060a0a7c24 */ /* 0x000fe2000f8e02ff */
[----:B------:R-:W-:Y:S02]  /*10380*/  LOP3.LUT P0, RZ, R185, 0x3, RZ, 0xc0, !PT ;  /* 0x00000003b9ff7812 */ /* 0x000fe4000780c0ff */
[----:B------:R-:W-:Y:S01]  /*10390*/  IADD3 R29, P4, R34, 0x3000, RZ ;  /* 0x00003000221d7810 */ /* 0x000fe20007f9e0ff */
[----:B------:R-:W-:Y:S01]  /*103a0*/  IMAD R39, R11, UR7, R10 ;  /* 0x000000070b277c24 */ /* 0x000fe2000f8e020a */
[----:B------:R0:W-:Y:S01]  /*103b0*/  STSM.16.M88.4 [R15], R4 ;  /* 0x000000040f007844 */ /* 0x0001e20000000200 */
[----:B------:R-:W-:Y:S01]  /*103c0*/  ULDC.64 UR6, c[0x0][0xb50] ;  /* 0x0002d40000067ab9 */ /* 0x000fe20000000a00 */
[----:B------:R-:W-:-:S02]  /*103d0*/  F2FP.F16.F32.PACK_AB R10, R109, R108 ;  /* 0x0000006c6d0a723e */ /* 0x000fc400000000ff */
[----:B------:R-:W-:Y:S02]  /*103e0*/  F2FP.F16.F32.PACK_AB R11, R111, R110 ;  /* 0x0000006e6f0b723e */ /* 0x000fe400000000ff */
[----:B------:R-:W-:Y:S02]  /*103f0*/  LEA R40, P3, R12, UR6, 0x2 ;  /* 0x000000060c287c11 */ /* 0x000fe4000f8610ff */
[-C--:B------:R-:W-:Y:S01]  /*10400*/  ISETP.GE.OR P2, PT, R38, R45.reuse, P0 ;  /* 0x0000002d2600720c */ /* 0x080fe20000746670 */
[----:B------:R1:W-:Y:S01]  /*10410*/  STSM.16.M88.4 [R14], R8 ;  /* 0x000000080e007844 */ /* 0x0003e20000000200 */
[----:B------:R-:W-:Y:S01]  /*10420*/  UIMAD UR5, UR12, UR8, URZ ;  /* 0x000000080c0572a4 */ /* 0x000fe2000f8e023f */
[----:B------:R-:W-:Y:S02]  /*10430*/  LOP3.LUT R3, R34, 0x380, RZ, 0xc0, !PT ;  /* 0x0000038022037812 */ /* 0x000fe400078ec0ff */
[----:B------:R-:W-:Y:S01]  /*10440*/  SHFL.IDX PT, R46, R40, 0x1, 0x1c1f ;  /* 0x003c1f00282e7f89 */ /* 0x000fe200000e0000 */
[----:B------:R-:W-:Y:S01]  /*10450*/  LOP3.LUT R30, R31, 0x380, RZ, 0xc0, !PT ;  /* 0x000003801f1e7812 */ /* 0x000fe200078ec0ff */
[----:B0-----:R-:W-:Y:S01]  /*10460*/  VIADD R4, R38, 0x8 ;  /* 0x0000000826047836 */ /* 0x001fe20000000000 */
[----:B------:R-:W-:Y:S01]  /*10470*/  F2FP.F16.F32.PACK_AB R6, R117, R116 ;  /* 0x000000747506723e */ /* 0x000fe200000000ff */
[----:B------:R-:W-:Y:S01]  /*10480*/  IMAD.IADD R5, R13, 0x1, R39 ;  /* 0x000000010d057824 */ /* 0x000fe200078e0227 */
[----:B------:R-:W-:Y:S01]  /*10490*/  F2FP.F16.F32.PACK_AB R7, R119, R118 ;  /* 0x000000767707723e */ /* 0x000fe200000000ff */
[----:B------:R-:W-:Y:S01]  /*104a0*/  SHFL.IDX PT, R38, R40, RZ, 0x1c1f ;  /* 0x001c1fff28267589 */ /* 0x000fe200000e0000 */
[----:B------:R-:W-:-:S02]  /*104b0*/  ISETP.GE.OR P0, PT, R4, R45, P0 ;  /* 0x0000002d0400720c */ /* 0x000fc40000706670 */
[----:B------:R-:W-:Y:S02]  /*104c0*/  LEA.HI.X R41, R12, UR7, R5, 0x2, P3 ;  /* 0x000000070c297c11 */ /* 0x000fe400098f1405 */
[----:B------:R-:W-:Y:S02]  /*104d0*/  F2FP.F16.F32.PACK_AB R4, R113, R112 ;  /* 0x000000707104723e */ /* 0x000fe400000000ff */
[----:B------:R-:W-:Y:S01]  /*104e0*/  F2FP.F16.F32.PACK_AB R5, R115, R114 ;  /* 0x000000727305723e */ /* 0x000fe200000000ff */
[----:B------:R-:W0:Y:S01]  /*104f0*/  SHFL.IDX PT, R39, R41, RZ, 0x1c1f ;  /* 0x001c1fff29277589 */ /* 0x000e2200000e0000 */
[----:B------:R-:W-:Y:S02]  /*10500*/  F2FP.F16.F32.PACK_AB R12, R121, R120 ;  /* 0x00000078790c723e */ /* 0x000fe400000000ff */
[----:B------:R-:W-:Y:S01]  /*10510*/  F2FP.F16.F32.PACK_AB R13, R123, R122 ;  /* 0x0000007a7b0d723e */ /* 0x000fe200000000ff */
[----:B------:R-:W-:Y:S01]  /*10520*/  STSM.16.M88.4 [R58], R4 ;  /* 0x000000043a007844 */ /* 0x000fe20000000200 */
[----:B-1----:R-:W-:-:S02]  /*10530*/  F2FP.F16.F32.PACK_AB R14, R125, R124 ;  /* 0x0000007c7d0e723e */ /* 0x002fc400000000ff */
[----:B------:R-:W-:Y:S01]  /*10540*/  F2FP.F16.F32.PACK_AB R15, R127, R126 ;  /* 0x0000007e7f0f723e */ /* 0x000fe200000000ff */
[----:B------:R-:W1:Y:S01]  /*10550*/  SHFL.IDX PT, R47, R41, 0x1, 0x1c1f ;  /* 0x003c1f00292f7f89 */ /* 0x000e6200000e0000 */
[----:B------:R-:W-:Y:S02]  /*10560*/  F2FP.F16.F32.PACK_AB R8, R129, R128 ;  /* 0x000000808108723e */ /* 0x000fe400000000ff */
[----:B------:R-:W-:Y:S01]  /*10570*/  F2FP.F16.F32.PACK_AB R9, R131, R130 ;  /* 0x000000828309723e */ /* 0x000fe200000000ff */
[----:B------:R-:W-:Y:S01]  /*10580*/  STSM.16.M88.4 [R57], R12 ;  /* 0x0000000c39007844 */ /* 0x000fe20000000200 */
[----:B------:R-:W-:Y:S02]  /*10590*/  F2FP.F16.F32.PACK_AB R10, R133, R132 ;  /* 0x00000084850a723e */ /* 0x000fe400000000ff */
[----:B------:R-:W-:Y:S01]  /*105a0*/  F2FP.F16.F32.PACK_AB R11, R135, R134 ;  /* 0x00000086870b723e */ /* 0x000fe200000000ff */
[----:B------:R-:W-:Y:S01]  /*105b0*/  UIMAD UR5, UR37, UR9, UR5 ;  /* 0x00000009250572a4 */ /* 0x000fe2000f8e0205 */
[----:B------:R-:W-:-:S02]  /*105c0*/  LOP3.LUT R28, R29, 0x380, RZ, 0xc0, !PT ;  /* 0x000003801d1c7812 */ /* 0x000fc400078ec0ff */
[----:B------:R-:W-:Y:S01]  /*105d0*/  SHF.R.U64 R3, R3, 0x3, RZ ;  /* 0x0000000303037819 */ /* 0x000fe200000012ff */
[----:B------:R-:W-:Y:S01]  /*105e0*/  STSM.16.M88.4 [R56], R8 ;  /* 0x0000000838007844 */ /* 0x000fe20000000200 */
[----:B------:R-:W-:Y:S01]  /*105f0*/  UIMAD.WIDE.U32 UR6, UR37, UR8, URZ ;  /* 0x00000008250672a5 */ /* 0x000fe2000f8e003f */
[----:B------:R-:W-:Y:S02]  /*10600*/  SHF.R.U64 R30, R30, 0x3, RZ ;  /* 0x000000031e1e7819 */ /* 0x000fe400000012ff */
[----:B------:R2:W-:Y:S01]  /*10610*/  STSM.16.M88.4 [R65], R136 ;  /* 0x0000008841007844 */ /* 0x0005e20000000200 */
[----:B------:R-:W-:Y:S01]  /*10620*/  UIMAD UR8, UR13, UR10, URZ ;  /* 0x0000000a0d0872a4 */ /* 0x000fe2000f8e023f */
[----:B------:R-:W-:Y:S02]  /*10630*/  SHF.R.U64 R28, R28, 0x3, RZ ;  /* 0x000000031c1c7819 */ /* 0x000fe400000012ff */
[----:B------:R-:W-:Y:S01]  /*10640*/  STSM.16.M88.4 [R64], R144 ;  /* 0x0000009040007844 */ /* 0x000fe20000000200 */
[----:B------:R-:W-:Y:S01]  /*10650*/  UIADD3 UR7, UR7, UR5, URZ ;  /* 0x0000000507077290 */ /* 0x000fe2000fffe03f */
[----:B------:R-:W-:Y:S01]  /*10660*/  LOP3.LUT R34, R3, R34, RZ, 0x3c, !PT ;  /* 0x0000002203227212 */ /* 0x000fe200078e3cff */
[----:B------:R-:W-:Y:S01]  /*10670*/  BAR.SYNC.DEFER_BLOCKING 0x1, 0x100 ;  /* 0x0044000000007b1d */ /* 0x000fe20000010000 */
[----:B------:R-:W-:-:S07]  /*10680*/  LOP3.LUT R30, R30, R31, RZ, 0x3c, !PT ;  /* 0x0000001f1e1e7212 */ /* 0x000fce00078e3cff */
[----:B--2---:R-:W2:Y:S01]  /*10690*/  @P1 LDC R65, c[0x0][0xbec] ;  /* 0x0002fb00ff411b82 */ /* 0x004ea20000000800 */
[----:B------:R-:W-:Y:S01]  /*106a0*/  UIMAD UR5, UR43, UR11, UR8 ;  /* 0x0000000b2b0572a4 */ /* 0x000fe2000f8e0208 */
[--C-:B------:R-:W-:Y:S01]  /*106b0*/  IMAD.X R3, RZ, RZ, R35.reuse, P6 ;  /* 0x000000ffff037224 */ /* 0x100fe200030e0623 */
[----:B------:R-:W-:Y:S01]  /*106c0*/  UIMAD.WIDE.U32 UR6, UR43, UR10, UR6 ;  /* 0x0000000a2b0672a5 */ /* 0x000fe2000f8e0006 */
[----:B------:R-:W-:Y:S01]  /*106d0*/  LOP3.LUT R28, R28, R29, RZ, 0x3c, !PT ;  /* 0x0000001d1c1c7212 */ /* 0x000fe200078e3cff */
[--C-:B------:R-:W-:Y:S01]  /*106e0*/  IMAD.X R31, RZ, RZ, R35.reuse, P5 ;  /* 0x000000ffff1f7224 */ /* 0x100fe200028e0623 */
[----:B------:R-:W-:Y:S01]  /*106f0*/  ULDC.64 UR8, c[0x0][0xae0] ;  /* 0x0002b80000087ab9 */ /* 0x000fe20000000a00 */
[----:B0-----:R0:W-:Y:S01]  /*10700*/  @!P2 ST.E desc[UR50][R38.64], R36 ;  /* 0x000000242600a985 */ /* 0x0011e2000c101932 */
[----:B------:R-:W-:Y:S01]  /*10710*/  UIADD3 UR5, UR7, UR5, URZ ;  /* 0x0000000507057290 */ /* 0x000fe2000fffe03f */
[----:B------:R-:W-:Y:S02]  /*10720*/  IMAD.X R29, RZ, RZ, R35, P4 ;  /* 0x000000ffff1d7224 */ /* 0x000fe400020e0623 */
[----:B-1----:R1:W-:Y:S04]  /*10730*/  @!P0 ST.E desc[UR50][R46.64], R0 ;  /* 0x000000002e008985 */ /* 0x0023e8000c101932 */
[----:B------:R3:W5:Y:S01]  /*10740*/  LD.E.128 R12, desc[UR50][R20.64] ;  /* 0x00000032140c7980 */ /* 0x000762000c101d00 */
[----:B0-----:R-:W0:Y:S03]  /*10750*/  @P1 LDC R39, c[0x0][0xbf0] ;  /* 0x0002fc00ff271b82 */ /* 0x001e260000000800 */
[----:B------:R4:W5:Y:S01]  /*10760*/  LD.E.128 R56, desc[UR50][R24.64] ;  /* 0x0000003218387980 */ /* 0x000962000c101d00 */
[----:B-1----:R-:W-:-:S03]  /*10770*/  IMAD R0, R22, 0x20, R184 ;  /* 0x0000002016007824 */ /* 0x002fc600078e02b8 */
[----:B------:R1:W5:Y:S01]  /*10780*/  LD.E.128 R8, desc[UR50][R2.64] ;  /* 0x0000003202087980 */ /* 0x000362000c101d00 */
[----:B---3--:R-:W-:-:S03]  /*10790*/  VIADD R20, R0, UR36 ;  /* 0x0000002400147c36 */ /* 0x008fc60008000000 */
[----:B------:R-:W5:Y:S01]  /*107a0*/  LD.E.128 R52, desc[UR50][R34.64] ;  /* 0x0000003222347980 */ /* 0x000f62000c101d00 */
[----:B--2---:R-:W-:-:S03]  /*107b0*/  @P1 IMAD.HI.U32 R0, R20, R65, RZ ;  /* 0x0000004114001227 */ /* 0x004fc600078e00ff */
[----:B------:R-:W5:Y:S01]  /*107c0*/  LD.E.128 R48, desc[UR50][R32.64] ;  /* 0x0000003220307980 */ /* 0x000f62000c101d00 */
[----:B------:R-:W-:-:S03]  /*107d0*/  IMAD.MOV.U32 R21, RZ, RZ, R20 ;  /* 0x000000ffff157224 */ /* 0x000fc600078e0014 */
[----:B------:R-:W5:Y:S04]  /*107e0*/  LD.E.128 R40, desc[UR50][R30.64] ;  /* 0x000000321e287980 */ /* 0x000f68000c101d00 */
[----:B------:R-:W5:Y:S01]  /*107f0*/  LD.E.128 R4, desc[UR50][R28.64] ;  /* 0x000000321c047980 */ /* 0x000f62000c101d00 */
[----:B0-----:R-:W-:-:S03]  /*10800*/  @P1 SHF.R.U32.HI R21, RZ, R39, R0 ;  /* 0x00000027ff151219 */ /* 0x001fc60000011600 */
[----:B------:R0:W5:Y:S01]  /*10810*/  LD.E.128 R60, desc[UR50][R26.64] ;  /* 0x000000321a3c7980 */ /* 0x000162000c101d00 */
[--C-:B------:R-:W-:Y:S01]  /*10820*/  SHF.R.S32.HI R0, RZ, 0x1f, R21.reuse ;  /* 0x0000001fff007819 */ /* 0x100fe20000011415 */
[----:B----4-:R-:W-:Y:S01]  /*10830*/  IMAD.MOV R25, RZ, RZ, -R21 ;  /* 0x000000ffff197224 */ /* 0x010fe200078e0a15 */
[----:B------:R-:W-:Y:S01]  /*10840*/  @!PT LDS RZ, [RZ] ;  /* 0x00000000fffff984 */ /* 0x000fe20000000800 */
[----:B------:R-:W-:Y:S01]  /*10850*/  @!PT LDS RZ, [RZ] ;  /* 0x00000000fffff984 */ /* 0x000fe20000000800 */
[----:B------:R-:W-:Y:S01]  /*10860*/  @!PT LDS RZ, [RZ] ;  /* 0x00000000fffff984 */ /* 0x000fe20000000800 */
[----:B------:R-:W-:Y:S01]  /*10870*/  @!PT LDS RZ, [RZ] ;  /* 0x00000000fffff984 */ /* 0x000fe20000000800 */
[----:B------:R2:W-:Y:S06]  /*10880*/  MEMBAR.ALL.CTA ;  /* 0x0000000000007992 */ /* 0x0005ec0000008000 */
[----:B--2---:R-:W2:Y:S01]  /*10890*/  FENCE.VIEW.ASYNC.S ;  /* 0x00000000000073c6 */ /* 0x004ea20000000000 */
[----:B-1----:R-:W-:-:S02]  /*108a0*/  IMAD.U32 R3, RZ, RZ, UR7 ;  /* 0x00000007ff037e24 */ /* 0x002fc4000f8e00ff */
[----:B------:R-:W-:Y:S02]  /*108b0*/  IMAD R0, R0, UR8, RZ ;  /* 0x0000000800007c24 */ /* 0x000fe4000f8e02ff */
[----:B------:R-:W-:Y:S02]  /*108c0*/  IMAD R25, R44, R25, R20 ;  /* 0x000000192c197224 */ /* 0x000fe400078e0214 */
[----:B------:R-:W-:Y:S01]  /*108d0*/  IMAD.U32 R2, RZ, RZ, UR6 ;  /* 0x00000006ff027e24 */ /* 0x000fe2000f8e00ff */
[----:B------:R-:W-:Y:S01]  /*108e0*/  ULDC.64 UR6, c[0x0][0xad8] ;  /* 0x0002b60000067ab9 */ /* 0x000fe20000000a00 */
[----:B------:R-:W-:Y:S02]  /*108f0*/  IMAD.U32 R3, RZ, RZ, UR5 ;  /* 0x00000005ff037e24 */ /* 0x000fe4000f8e00ff */
[C---:B0-----:R-:W-:Y:S01]  /*10900*/  IMAD R27, R21.reuse, UR9, R0 ;  /* 0x00000009151b7c24 */ /* 0x041fe2000f8e0200 */
[----:B------:R-:W-:Y:S01]  /*10910*/  SHF.R.S32.HI R0, RZ, 0x1f, R25 ;  /* 0x0000001fff007819 */ /* 0x000fe20000011419 */
[----:B------:R-:W-:-:S04]  /*10920*/  IMAD.WIDE.U32 R2, R21, UR8, R2 ;  /* 0x0000000815027c25 */ /* 0x000fc8000f8e0002 */
[----:B------:R-:W-:Y:S02]  /*10930*/  IMAD.IADD R3, R3, 0x1, R27 ;  /* 0x0000000103037824 */ /* 0x000fe400078e021b */
[----:B------:R-:W-:Y:S02]  /*10940*/  IMAD R20, R0, UR6, RZ ;  /* 0x0000000600147c24 */ /* 0x000fe4000f8e02ff */
[----:B------:R-:W-:Y:S02]  /*10950*/  VIADD R26, R184, UR36 ;  /* 0x00000024b81a7c36 */ /* 0x000fe40008000000 */
[C---:B------:R-:W-:Y:S02]  /*10960*/  IMAD R21, R25.reuse, UR7, R20 ;  /* 0x0000000719157c24 */ /* 0x040fe4000f8e0214 */
[----:B------:R-:W-:Y:S01]  /*10970*/  IMAD.WIDE.U32 R2, R25, UR6, R2 ;  /* 0x0000000619027c25 */ /* 0x000fe2000f8e0002 */
[----:B------:R-:W-:Y:S01]  /*10980*/  ISETP.GE.AND P2, PT, R26, R45, PT ;  /* 0x0000002d1a00720c */ /* 0x000fe20003f46270 */
[----:B------:R-:W-:-:S02]  /*10990*/  ULDC.64 UR6, c[0x0][0xa80] ;  /* 0x0002a00000067ab9 */ /* 0x000fc40000000a00 */
[----:B------:R-:W-:Y:S01]  /*109a0*/  VIADD R0, R26, 0x20 ;  /* 0x000000201a007836 */ /* 0x000fe20000000000 */
[----:B------:R-:W-:Y:S01]  /*109b0*/  LEA R24, P3, R2, UR6, 0x1 ;  /* 0x0000000602187c11 */ /* 0x000fe2000f8608ff */
[----:B------:R-:W-:Y:S02]  /*109c0*/  IMAD.IADD R3, R3, 0x1, R21 ;  /* 0x0000000103037824 */ /* 0x000fe400078e0215 */
[----:B------:R-:W-:Y:S01]  /*109d0*/  VIADD R37, R37, 0x28820 ;  /* 0x0002882025257836 */ /* 0x000fe20000000000 */
[-C--:B------:R-:W-:Y:S01]  /*109e0*/  ISETP.GE.AND P0, PT, R0, R45.reuse, PT ;  /* 0x0000002d0000720c */ /* 0x080fe20003f06270 */
[----:B------:R-:W-:Y:S01]  /*109f0*/  VIADD R0, R26, 0x40 ;  /* 0x000000401a007836 */ /* 0x000fe20000000000 */
[----:B------:R-:W-:Y:S02]  /*10a00*/  LEA.HI.X R25, R2, UR7, R3, 0x1, P3 ;  /* 0x0000000702197c11 */ /* 0x000fe400098f0c03 */
[----:B------:R-:W-:Y:S01]  /*10a10*/  PRMT R37, RZ, 0x654, R37 ;  /* 0x00000654ff257816 */ /* 0x000fe20000000025 */
[----:B--2---:R0:W1:Y:S01]  /*10a20*/  SHFL.IDX PT, R20, R24, RZ, 0x181f ;  /* 0x00181fff18147589 */ /* 0x00406200000e0000 */
[----:B------:R-:W-:Y:S01]  /*10a30*/  ISETP.GE.AND P1, PT, R0, R45, PT ;  /* 0x0000002d0000720c */ /* 0x000fe20003f26270 */
[----:B------:R-:W-:Y:S01]  /*10a40*/  BSSY B1, `(.L_x_1180) ;  /* 0x000000d000017945 */ /* 0x000fe20003800000 */
[----:B------:R0:W-:Y:S01]  /*10a50*/  SYNCS.ARRIVE.TRANS64.RED.A1T0 RZ, [R37+URZ], RZ ;  /* 0x000000ff25ff79a7 */ /* 0x0001e2000810043f */
[----:B------:R0:W2:Y:S02]  /*10a60*/  SHFL.IDX PT, R0, R25, RZ, 0x181f ;  /* 0x00181fff19007589 */ /* 0x0000a400000e0000 */
[----:B------:R-:W-:Y:S08]  /*10a70*/  @P2 BRA `(.L_x_1181) ;  /* 0x0000000000242947 */ /* 0x000ff00003800000 */
[----:B------:R-:W-:Y:S02]  /*10a80*/  ULDC UR5, c[0x0][0xac8] ;  /* 0x0002b20000057ab9 */ /* 0x000fe40000000800 */
        /* <DEDUP_REMOVED lines=8> */
.L_x_1181:
[----:B------:R-:W-:Y:S05]  /*10b10*/  BSYNC B1 ;  /* 0x0000000000017941 */ /* 0x000fea0003800000 */
.L_x_1180:
[----:B--2---:R2:W4:Y:S01]  /*10b20*/  SHFL.IDX PT, R0, R25, 0x1, 0x181f ;  /* 0x00381f0019007f89 */ /* 0x00452200000e0000 */
[----:B------:R-:W-:Y:S03]  /*10b30*/  BSSY B1, `(.L_x_1182) ;  /* 0x000000c000017945 */ /* 0x000fe60003800000 */
[----:B-1-3--:R2:W1:Y:S01]  /*10b40*/  SHFL.IDX PT, R20, R24, 0x1, 0x181f ;  /* 0x00381f0018147f89 */ /* 0x00a46200000e0000 */
[----:B------:R-:W-:Y:S05]  /*10b50*/  @P0 BRA `(.L_x_1183) ;  /* 0x0000000000240947 */ /* 0x000fea0003800000 */
[----:B------:R-:W-:Y:S02]  /*10b60*/  ULDC UR5, c[0x0][0xac8] ;  /* 0x0002b20000057ab9 */ /* 0x000fe40000000800 */
[----:B------:R-:W-:Y:S02]  /*10b70*/  ISETP.GE.AND P3, PT, R18, UR5, PT ;  /* 0x0000000512007c0c */ /* 0x000fe4000bf66270 */
[----:B------:R-:W-:-:S11]  /*10b80*/  ISETP.GE.AND P4, PT, R19, UR5, PT ;  /* 0x0000000513007c0c */ /* 0x000fd6000bf86270 */
[CC--:B-1----:R-:W-:Y:S02]  /*10b90*/  @!P3 LEA R2, P0, R18.reuse, R20.reuse, 0x1 ;  /* 0x000000141202b211 */ /* 0x0c2fe400078008ff */
[C---:B------:R-:W-:Y:S02]  /*10ba0*/  @!P4 LEA R20, P2, R19.reuse, R20, 0x1 ;  /* 0x000000141314c211 */ /* 0x040fe400078408ff */
[-C--:B----4-:R-:W-:Y:S02]  /*10bb0*/  @!P3 LEA.HI.X R3, R18, R0.reuse, R190, 0x1, P0 ;  /* 0x000000001203b211 */ /* 0x090fe400000f0cbe */
[----:B------:R-:W-:-:S03]  /*10bc0*/  @!P4 LEA.HI.X R21, R19, R0, R189, 0x1, P2 ;  /* 0x000000001315c211 */ /* 0x000fc600010f0cbd */
[----:B-----5:R3:W-:Y:S04]  /*10bd0*/  @!P3 ST.E.128 desc[UR50][R2.64], R48 ;  /* 0x000000300200b985 */ /* 0x0207e8000c101d32 */
[----:B------:R3:W-:Y:S02]  /*10be0*/  @!P4 ST.E.128 desc[UR50][R20.64], R56 ;  /* 0x000000381400c985 */ /* 0x0007e4000c101d32 */
.L_x_1183:
[----:B------:R-:W-:Y:S05]  /*10bf0*/  BSYNC B1 ;  /* 0x0000000000017941 */ /* 0x000fea0003800000 */
.L_x_1182:
[----:B----4-:R4:W0:Y:S01]  /*10c00*/  SHFL.IDX PT, R0, R25, 0x2, 0x181f ;  /* 0x00581f0019007f89 */ /* 0x01082200000e0000 */
        /* <DEDUP_REMOVED lines=8> */
[-C--:B0-----:R-:W-:Y:S02]  /*10c90*/  @!P2 LEA.HI.X R3, R18, R0.reuse, R190, 0x1, P0 ;  /* 0x000000001203a211 */ /* 0x081fe400000f0cbe */
[----:B------:R-:W-:-:S03]  /*10ca0*/  @!P3 LEA.HI.X R21, R19, R0, R189, 0x1, P1 ;  /* 0x000000001315b211 */ /* 0x000fc600008f0cbd */
[----:B-----5:R3:W-:Y:S04]  /*10cb0*/  @!P2 ST.E.128 desc[UR50][R2.64], R40 ;  /* 0x000000280200a985 */ /* 0x0207e8000c101d32 */
[----:B------:R3:W-:Y:S02]  /*10cc0*/  @!P3 ST.E.128 desc[UR50][R20.64], R12 ;  /* 0x0000000c1400b985 */ /* 0x0007e4000c101d32 */
.L_x_1185:
[----:B------:R-:W-:Y:S05]  /*10cd0*/  BSYNC B1 ;  /* 0x0000000000017941 */ /* 0x000fea0003800000 */
.L_x_1184:
[----:B0-----:R-:W-:Y:S01]  /*10ce0*/  VIADD R0, R26, 0x60 ;  /* 0x000000601a007836 */ /* 0x001fe20000000000 */
[----:B--2-4-:R-:W0:Y:S04]  /*10cf0*/  SHFL.IDX PT, R25, R25, 0x3, 0x181f ;  /* 0x00781f0019197f89 */ /* 0x014e2800000e0000 */
[----:B------:R-:W-:Y:S01]  /*10d00*/  ISETP.GE.AND P0, PT, R0, R45, PT ;  /* 0x0000002d0000720c */ /* 0x000fe20003f06270 */
[----:B------:R-:W2:-:S12]  /*10d10*/  SHFL.IDX PT, R24, R24, 0x3, 0x181f ;  /* 0x00781f0018187f89 */ /* 0x000e9800000e0000 */
[----:B------:R-:W-:Y:S05]  /*10d20*/  @P0 BRA `(.L_x_1186) ;  /* 0x0000000800800947 */ /* 0x000fea0003800000 */
[----:B------:R-:W-:Y:S02]  /*10d30*/  ULDC UR5, c[0x0][0xac8] ;  /* 0x0002b20000057ab9 */ /* 0x000fe40000000800 */
[----:B------:R-:W-:-:S13]  /*10d40*/  ISETP.GE.AND P1, PT, R18, UR5, PT ;  /* 0x0000000512007c0c */ /* 0x000fda000bf26270 */
[----:B--23--:R-:W-:-:S04]  /*10d50*/  @!P1 LEA R2, P0, R18, R24, 0x1 ;  /* 0x0000001812029211 */ /* 0x00cfc800078008ff */
[----:B0-----:R-:W-:Y:S02]  /*10d60*/  @!P1 LEA.HI.X R3, R18, R25, R190, 0x1, P0 ;  /* 0x0000001912039211 */ /* 0x001fe400000f0cbe */
[----:B------:R-:W-:-:S03]  /*10d70*/  ISETP.GE.AND P0, PT, R19, UR5, PT ;  /* 0x0000000513007c0c */ /* 0x000fc6000bf06270 */
[----:B-----5:R0:W-:Y:S10]  /*10d80*/  @!P1 ST.E.128 desc[UR50][R2.64], R4 ;  /* 0x0000000402009985 */ /* 0x0201f4000c101d32 */
[----:B------:R-:W-:Y:S05]  /*10d90*/  @P0 BRA `(.L_x_1186) ;  /* 0x0000000800640947 */ /* 0x000fea0003800000 */
[----:B0-----:R-:W-:-:S04]  /*10da0*/  LEA R2, P0, R19, R24, 0x1 ;  /* 0x0000001813027211 */ /* 0x001fc800078008ff */
[----:B------:R-:W-:-:S05]  /*10db0*/  LEA.HI.X R3, R19, R25, R189, 0x1, P0 ;  /* 0x0000001913037211 */ /* 0x000fca00000f0cbd */
[----:B------:R0:W-:Y:S01]  /*10dc0*/  ST.E.128 desc[UR50][R2.64], R8 ;  /* 0x0000000802007985 */ /* 0x0001e2000c101d32 */
[----:B------:R-:W-:Y:S05]  /*10dd0*/  BRA `(.L_x_1186) ;  /* 0x0000000800547947 */ /* 0x000fea0003800000 */
.L_x_1179:
[----:B------:R-:W0:Y:S01]  /*10de0*/  LDC R8, c[0x0][0xbe8] ;  /* 0x0002fa00ff087b82 */ /* 0x000e220000000800 */
[----:B------:R-:W-:Y:S01]  /*10df0*/  ISETP.GE.AND P0, PT, R191, 0x80, PT ;  /* 0x00000080bf00780c */ /* 0x000fe20003f06270 */
[----:B------:R-:W-:Y:S01]  /*10e00*/  USHF.R.S32.HI UR8, URZ, 0x1f, UR37 ;  /* 0x0000001f3f087899 */ /* 0x000fe20008011425 */
[----:B------:R-:W-:Y:S01]  /*10e10*/  BSSY B1, `(.L_x_1187) ;  /* 0x000002f000017945 */ /* 0x000fe20003800000 */
[----:B------:R-:W-:Y:S01]  /*10e20*/  USHF.R.S32.HI UR9, URZ, 0x1f, UR43 ;  /* 0x0000001f3f097899 */ /* 0x000fe2000801142b */
[----:B------:R-:W-:Y:S01]  /*10e30*/  IMAD R6, R22, 0x20, R184 ;  /* 0x0000002016067824 */ /* 0x000fe200078e02b8 */
[----:B0-----:R-:W-:-:S13]  /*10e40*/  ISETP.NE.AND P1, PT, R8, 0x1, PT ;  /* 0x000000010800780c */ /* 0x001fda0003f25270 */
[----:B------:R-:W0:Y:S08]  /*10e50*/  @P1 LDC R9, c[0x0][0xbec] ;  /* 0x0002fb00ff091b82 */ /* 0x000e300000000800 */
[----:B------:R-:W1:Y:S01]  /*10e60*/  @P1 LDC R11, c[0x0][0xbf0] ;  /* 0x0002fc00ff0b1b82 */ /* 0x000e620000000800 */
[----:B------:R-:W-:Y:S05]  /*10e70*/  @P0 BRA `(.L_x_1188) ;  /* 0x0000000000a00947 */ /* 0x000fea0003800000 */
[----:B------:R-:W2:Y:S01]  /*10e80*/  S2R R0, SR_TID.X ;  /* 0x0000000000007919 */ /* 0x000ea20000002100 */
[----:B------:R-:W3:Y:S01]  /*10e90*/  LDC R3, c[0x0][0xbe8] ;  /* 0x0002fa00ff037b82 */ /* 0x000ee20000000800 */
[----:B------:R-:W-:Y:S01]  /*10ea0*/  IMAD.U32 R4, RZ, RZ, UR36 ;  /* 0x00000024ff047e24 */ /* 0x000fe2000f8e00ff */
[----:B------:R-:W-:Y:S02]  /*10eb0*/  ULDC UR5, c[0x0][0xa88] ;  /* 0x0002a20000057ab9 */ /* 0x000fe40000000800 */
[----:B---3--:R-:W-:Y:S02]  /*10ec0*/  IMAD R5, R3, UR5, RZ ;  /* 0x0000000503057c24 */ /* 0x008fe4000f8e02ff */
[----:B--2---:R-:W-:-:S04]  /*10ed0*/  IADD3 R4, R4, -0x80, R0 ;  /* 0xffffff8004047810 */ /* 0x004fc80007ffe000 */
[----:B------:R-:W-:-:S13]  /*10ee0*/  ISETP.GE.AND P0, PT, R4, R5, PT ;  /* 0x000000050400720c */ /* 0x000fda0003f06270 */
[----:B------:R-:W-:Y:S05]  /*10ef0*/  @P0 BRA `(.L_x_1188) ;  /* 0x0000000000800947 */ /* 0x000fea0003800000 */
[----:B------:R-:W-:Y:S01]  /*10f00*/  ISETP.NE.AND P0, PT, R3, 0x1, PT ;  /* 0x000000010300780c */ /* 0x000fe20003f05270 */
[----:B------:R-:W-:Y:S01]  /*10f10*/  ULDC.64 UR10, c[0x0][0xb90] ;  /* 0x0002e400000a7ab9 */ /* 0x000fe20000000a00 */
[----:B------:R-:W-:Y:S01]  /*10f20*/  IMAD.MOV.U32 R2, RZ, RZ, R4 ;  /* 0x000000ffff027224 */ /* 0x000fe200078e0004 */
[----:B------:R-:W-:Y:S02]  /*10f30*/  UIMAD UR5, UR8, UR10, URZ ;  /* 0x0000000a080572a4 */ /* 0x000fe4000f8e023f */
[----:B------:R-:W-:Y:S02]  /*10f40*/  UIMAD.WIDE.U32 UR6, UR37, UR10, URZ ;  /* 0x0000000a250672a5 */ /* 0x000fe4000f8e003f */
[----:B------:R-:W-:-:S03]  /*10f50*/  UIMAD UR5, UR37, UR11, UR5 ;  /* 0x0000000b250572a4 */ /* 0x000fc6000f8e0205 */
[----:B------:R-:W-:Y:S01]  /*10f60*/  ULDC.64 UR10, c[0x0][0xb98] ;  /* 0x0002e600000a7ab9 */ /* 0x000fe20000000a00 */
[----:B------:R-:W-:Y:S02]  /*10f70*/  UIADD3 UR7, UR7, UR5, URZ ;  /* 0x0000000507077290 */ /* 0x000fe4000fffe03f */
[----:B------:R-:W2:Y:S01]  /*10f80*/  @P0 LDC R5, c[0x0][0xbec] ;  /* 0x0002fb00ff050b82 */ /* 0x000ea20000000800 */
[----:B------:R-:W-:Y:S02]  /*10f90*/  UIMAD UR5, UR9, UR10, URZ ;  /* 0x0000000a090572a4 */ /* 0x000fe4000f8e023f */
[----:B------:R-:W-:Y:S02]  /*10fa0*/  UIMAD.WIDE.U32 UR6, UR43, UR10, UR6 ;  /* 0x0000000a2b0672a5 */ /* 0x000fe4000f8e0006 */
[----:B------:R-:W-:-:S03]  /*10fb0*/  UIMAD UR5, UR43, UR11, UR5 ;  /* 0x0000000b2b0572a4 */ /* 0x000fc6000f8e0205 */
[----:B------:R-:W3:Y:S01]  /*10fc0*/  @P0 LDC R7, c[0x0][0xbf0] ;  /* 0x0002fc00ff070b82 */ /* 0x000ee20000000800 */
[----:B------:R-:W-:Y:S01]  /*10fd0*/  ULDC.64 UR10, c[0x0][0xb88] ;  /* 0x0002e200000a7ab9 */ /* 0x000fe20000000a00 */
[----:B--2---:R-:W-:-:S05]  /*10fe0*/  @P0 IMAD.HI.U32 R0, R4, R5, RZ ;  /* 0x0000000504000227 */ /* 0x004fca00078e00ff */
[----:B---3--:R-:W-:-:S05]  /*10ff0*/  @P0 SHF.R.U32.HI R2, RZ, R7, R0 ;  /* 0x00000007ff020219 */ /* 0x008fca0000011600 */
[----:B------:R-:W-:-:S04]  /*11000*/  IMAD.MOV R5, RZ, RZ, -R2 ;  /* 0x000000ffff057224 */ /* 0x000fc800078e0a02 */
[----:B------:R-:W-:Y:S01]  /*11010*/  IMAD R5, R3, R5, R4 ;  /* 0x0000000503057224 */ /* 0x000fe200078e0204 */
[----:B------:R-:W-:Y:S01]  /*11020*/  SHF.R.S32.HI R3, RZ, 0x1f, R2 ;  /* 0x0000001fff037819 */ /* 0x000fe20000011402 */
[----:B------:R-:W-:Y:S01]  /*11030*/  IMAD.U32 R4, RZ, RZ, UR5 ;  /* 0x00000005ff047e24 */ /* 0x000fe2000f8e00ff */
[----:B------:R-:W-:Y:S02]  /*11040*/  IADD3 R2, P0, R2, UR6, RZ ;  /* 0x0000000602027c10 */ /* 0x000fe4000ff1e0ff */
[----:B------:R-:W-:Y:S02]  /*11050*/  SHF.R.S32.HI R0, RZ, 0x1f, R5 ;  /* 0x0000001fff007819 */ /* 0x000fe40000011405 */
[----:B------:R-:W-:Y:S01]  /*11060*/  IADD3.X R3, R3, UR7, R4, P0, !PT ;  /* 0x0000000703037c10 */ /* 0x000fe200087fe404 */
[----:B------:R-:W-:Y:S02]  /*11070*/  ULDC.64 UR6, c[0x0][0xb50] ;  /* 0x0002d40000067ab9 */ /* 0x000fe40000000a00 */
[----:B------:R-:W-:-:S02]  /*11080*/  IMAD R0, R0, UR10, RZ ;  /* 0x0000000a00007c24 */ /* 0x000fc4000f8e02ff */
[----:B------:R-:W-:-:S04]  /*11090*/  IMAD.WIDE.U32 R2, R5, UR10, R2 ;  /* 0x0000000a05027c25 */ /* 0x000fc8000f8e0002 */
[----:B------:R-:W-:Y:S01]  /*110a0*/  IMAD R7, R5, UR11, R0 ;  /* 0x0000000b05077c24 */ /* 0x000fe2000f8e0200 */
[----:B------:R-:W-:-:S03]  /*110b0*/  LEA R4, P0, R2, UR6, 0x2 ;  /* 0x0000000602047c11 */ /* 0x000fc6000f8010ff */
[----:B------:R-:W-:-:S05]  /*110c0*/  IMAD.IADD R3, R3, 0x1, R7 ;  /* 0x0000000103037824 */ /* 0x000fca00078e0207 */
[----:B------:R-:W-:Y:S01]  /*110d0*/  LEA.HI.X R5, R2, UR7, R3, 0x2, P0 ;  /* 0x0000000702057c11 */ /* 0x000fe200080f1403 */
[----:B------:R-:W-:-:S05]  /*110e0*/  IMAD.MOV.U32 R3, RZ, RZ, -0x800000 ;  /* 0xff800000ff037424 */ /* 0x000fca00078e00ff */
[----:B------:R2:W-:Y:S02]  /*110f0*/  STG.E desc[UR50][R4.64], R3 ;  /* 0x0000000304007986 */ /* 0x0005e4000c101932 */
.L_x_1188:
[----:B------:R-:W-:Y:S05]  /*11100*/  BSYNC B1 ;  /* 0x0000000000017941 */ /* 0x000fea0003800000 */
.L_x_1187:
[----:B------:R-:W-:Y:S01]  /*11110*/  ULDC.64 UR10, c[0x0][0xae8] ;  /* 0x0002ba00000a7ab9 */ /* 0x000fe20000000a00 */
[----:B------:R-:W-:Y:S01]  /*11120*/  VIADD R6, R6, UR36 ;  /* 0x0000002406067c36 */ /* 0x000fe20008000000 */
[----:B------:R-:W-:Y:S01]  /*11130*/  UIMAD UR5, UR8, UR10, URZ ;  /* 0x0000000a080572a4 */ /* 0x000fe2000f8e023f */
[----:B------:R-:W-:Y:S01]  /*11140*/  BSSY B1, `(.L_x_1189) ;  /* 0x0000034000017945 */ /* 0x000fe20003800000 */
[----:B------:R-:W-:Y:S01]  /*11150*/  UIMAD.WIDE.U32 UR6, UR37, UR10, URZ ;  /* 0x0000000a250672a5 */ /* 0x000fe2000f8e003f */
[----:B0-----:R-:W-:Y:S01]  /*11160*/  @P1 IMAD.HI.U32 R0, R6, R9, RZ ;  /* 0x0000000906001227 */ /* 0x001fe200078e00ff */
[----:B------:R-:W-:-:S03]  /*11170*/  UIMAD UR5, UR37, UR11, UR5 ;  /* 0x0000000b250572a4 */ /* 0x000fc6000f8e0205 */
[----:B------:R-:W-:Y:S01]  /*11180*/  ULDC.64 UR10, c[0x0][0xaf0] ;  /* 0x0002bc00000a7ab9 */ /* 0x000fe20000000a00 */
[----:B------:R-:W-:Y:S01]  /*11190*/  UIADD3 UR7, UR7, UR5, URZ ;  /* 0x0000000507077290 */ /* 0x000fe2000fffe03f */
[----:B--2---:R-:W-:Y:S01]  /*111a0*/  IMAD.MOV.U32 R5, RZ, RZ, R6 ;  /* 0x000000ffff057224 */ /* 0x004fe200078e0006 */
[----:B------:R-:W-:Y:S01]  /*111b0*/  UIMAD UR5, UR9, UR10, URZ ;  /* 0x0000000a090572a4 */ /* 0x000fe2000f8e023f */
[----:B-1----:R-:W-:Y:S01]  /*111c0*/  @P1 SHF.R.U32.HI R5, RZ, R11, R0 ;  /* 0x0000000bff051219 */ /* 0x002fe20000011600 */
[----:B------:R-:W-:Y:S02]  /*111d0*/  UIMAD.WIDE.U32 UR6, UR43, UR10, UR6 ;  /* 0x0000000a2b0672a5 */ /* 0x000fe4000f8e0006 */
[----:B------:R-:W-:Y:S01]  /*111e0*/  UIMAD UR5, UR43, UR11, UR5 ;  /* 0x0000000b2b0572a4 */ /* 0x000fe2000f8e0205 */
[--C-:B------:R-:W-:Y:S01]  /*111f0*/  SHF.R.S32.HI R0, RZ, 0x1f, R5.reuse ;  /* 0x0000001fff007819 */ /* 0x100fe20000011405 */
[----:B------:R-:W-:Y:S01]  /*11200*/  IMAD.MOV R7, RZ, RZ, -R5 ;  /* 0x000000ffff077224 */ /* 0x000fe200078e0a05 */
[----:B------:R-:W-:Y:S01]  /*11210*/  ULDC.64 UR8, c[0x0][0xae0] ;  /* 0x0002b80000087ab9 */ /* 0x000fe20000000a00 */
[----:B------:R-:W-:-:S02]  /*11220*/  UIADD3 UR5, UR7, UR5, URZ ;  /* 0x0000000507057290 */ /* 0x000fc4000fffe03f */
[----:B------:R-:W-:Y:S02]  /*11230*/  IMAD.U32 R3, RZ, RZ, UR7 ;  /* 0x00000007ff037e24 */ /* 0x000fe4000f8e00ff */
[----:B------:R-:W-:Y:S02]  /*11240*/  IMAD R0, R0, UR8, RZ ;  /* 0x0000000800007c24 */ /* 0x000fe4000f8e02ff */
[----:B------:R-:W-:Y:S02]  /*11250*/  IMAD R7, R8, R7, R6 ;  /* 0x0000000708077224 */ /* 0x000fe400078e0206 */
[----:B------:R-:W-:Y:S01]  /*11260*/  IMAD.U32 R2, RZ, RZ, UR6 ;  /* 0x00000006ff027e24 */ /* 0x000fe2000f8e00ff */
[----:B------:R-:W-:Y:S01]  /*11270*/  ULDC.64 UR6, c[0x0][0xad8] ;  /* 0x0002b60000067ab9 */ /* 0x000fe20000000a00 */
[----:B------:R-:W-:Y:S01]  /*11280*/  IMAD.U32 R3, RZ, RZ, UR5 ;  /* 0x00000005ff037e24 */ /* 0x000fe2000f8e00ff */
[----:B------:R-:W-:Y:S01]  /*11290*/  ULDC UR5, c[0x0][0xa88] ;  /* 0x0002a20000057ab9 */ /* 0x000fe20000000800 */
[C---:B------:R-:W-:Y:S01]  /*112a0*/  IMAD R9, R5.reuse, UR9, R0 ;  /* 0x0000000905097c24 */ /* 0x040fe2000f8e0200 */
[----:B------:R-:W-:Y:S01]  /*112b0*/  SHF.R.S32.HI R0, RZ, 0x1f, R7 ;  /* 0x0000001fff007819 */ /* 0x000fe20000011407 */
[----:B------:R-:W-:-:S04]  /*112c0*/  IMAD.WIDE.U32 R2, R5, UR8, R2 ;  /* 0x0000000805027c25 */ /* 0x000fc8000f8e0002 */
[----:B------:R-:W-:Y:S02]  /*112d0*/  IMAD.IADD R3, R3, 0x1, R9 ;  /* 0x0000000103037824 */ /* 0x000fe400078e0209 */
[----:B------:R-:W-:Y:S02]  /*112e0*/  IMAD R4, R0, UR6, RZ ;  /* 0x0000000600047c24 */ /* 0x000fe4000f8e02ff */
[----:B------:R-:W-:Y:S02]  /*112f0*/  VIADD R6, R184, UR36 ;  /* 0x00000024b8067c36 */ /* 0x000fe40008000000 */
[----:B------:R-:W-:Y:S02]  /*11300*/  IMAD R9, R8, UR5, RZ ;  /* 0x0000000508097c24 */ /* 0x000fe4000f8e02ff */
[C---:B------:R-:W-:Y:S02]  /*11310*/  IMAD R5, R7.reuse, UR7, R4 ;  /* 0x0000000707057c24 */ /* 0x040fe4000f8e0204 */
[----:B------:R-:W-:Y:S01]  /*11320*/  IMAD.WIDE.U32 R2, R7, UR6, R2 ;  /* 0x0000000607027c25 */ /* 0x000fe2000f8e0002 */
[----:B------:R-:W-:Y:S01]  /*11330*/  ISETP.GE.AND P2, PT, R6, R9, PT ;  /* 0x000000090600720c */ /* 0x000fe20003f46270 */
[----:B------:R-:W-:-:S02]  /*11340*/  ULDC.64 UR6, c[0x0][0xa80] ;  /* 0x0002a00000067ab9 */ /* 0x000fc40000000a00 */
[----:B------:R-:W-:Y:S01]  /*11350*/  VIADD R0, R6, 0x20 ;  /* 0x0000002006007836 */ /* 0x000fe20000000000 */
[----:B------:R-:W-:Y:S01]  /*11360*/  LEA R4, P3, R2, UR6, 0x1 ;  /* 0x0000000602047c11 */ /* 0x000fe2000f8608ff */
[----:B------:R-:W-:-:S03]  /*11370*/  IMAD.IADD R3, R3, 0x1, R5 ;  /* 0x0000000103037824 */ /* 0x000fc600078e0205 */
[-C--:B------:R-:W-:Y:S01]  /*11380*/  ISETP.GE.AND P1, PT, R0, R9.reuse, PT ;  /* 0x000000090000720c */ /* 0x080fe20003f26270 */
[----:B------:R-:W-:Y:S01]  /*11390*/  VIADD R0, R6, 0x40 ;  /* 0x0000004006007836 */ /* 0x000fe20000000000 */
[----:B------:R-:W-:Y:S02]  /*113a0*/  LEA.HI.X R5, R2, UR7, R3, 0x1, P3 ;  /* 0x0000000702057c11 */ /* 0x000fe400098f0c03 */
[----:B------:R0:W1:Y:S02]  /*113b0*/  SHFL.IDX PT, R2, R4, RZ, 0x181f ;  /* 0x00181fff04027589 */ /* 0x00006400000e0000 */
[----:B------:R-:W-:Y:S02]  /*113c0*/  ISETP.GE.AND P0, PT, R0, R9, PT ;  /* 0x000000090000720c */ /* 0x000fe40003f06270 */
[----:B------:R0:W2:Y:S01]  /*113d0*/  SHFL.IDX PT, R0, R5, RZ, 0x181f ;  /* 0x00181fff05007589 */ /* 0x0000a200000e0000 */
[----:B------:R-:W-:Y:S10]  /*113e0*/  @P2 BRA `(.L_x_1190) ;  /* 0x0000000000242947 */ /* 0x000ff40003800000 */
[----:B------:R-:W-:Y:S02]  /*113f0*/  ULDC UR5, c[0x0][0xac8] ;  /* 0x0002b20000057ab9 */ /* 0x000fe40000000800 */
[----:B------:R-:W-:Y:S02]  /*11400*/  ISETP.GE.AND P4, PT, R18, UR5, PT ;  /* 0x0000000512007c0c */ /* 0x000fe4000bf86270 */
[----:B------:R-:W-:-:S11]  /*11410*/  ISETP.GE.AND P5, PT, R19, UR5, PT ;  /* 0x0000000513007c0c */ /* 0x000fd6000bfa6270 */
[CC--:B-1----:R-:W-:Y:S02]  /*11420*/  @!P4 LEA R10, P2, R18.reuse, R2.reuse, 0x1 ;  /* 0x00000002120ac211 */ /* 0x0c2fe400078408ff */
[C---:B------:R-:W-:Y:S02]  /*11430*/  @!P5 LEA R2, P3, R19.reuse, R2, 0x1 ;  /* 0x000000021302d211 */ /* 0x040fe400078608ff */
[-C--:B--2---:R-:W-:Y:S02]  /*11440*/  @!P4 LEA.HI.X R11, R18, R0.reuse, R190, 0x1, P2 ;  /* 0x00000000120bc211 */ /* 0x084fe400010f0cbe */
[----:B------:R-:W-:-:S03]  /*11450*/  @!P5 LEA.HI.X R3, R19, R0, R189, 0x1, P3 ;  /* 0x000000001303d211 */ /* 0x000fc600018f0cbd */
[----:B------:R3:W-:Y:S04]  /*11460*/  @!P4 ST.E.128 desc[UR50][R10.64], RZ ;  /* 0x000000ff0a00c985 */ /* 0x0007e8000c101d32 */
[----:B------:R3:W-:Y:S02]  /*11470*/  @!P5 ST.E.128 desc[UR50][R2.64], RZ ;  /* 0x000000ff0200d985 */ /* 0x0007e4000c101d32 */
.L_x_1190:
[----:B------:R-:W-:Y:S05]  /*11480*/  BSYNC B1 ;  /* 0x0000000000017941 */ /* 0x000fea0003800000 */
.L_x_1189:
        /* <DEDUP_REMOVED lines=11> */
[----:B------:R3:W-:Y:S04]  /*11540*/  @!P3 ST.E.128 desc[UR50][R10.64], RZ ;  /* 0x000000ff0a00b985 */ /* 0x0007e8000c101d32 */
[----:B------:R3:W-:Y:S02]  /*11550*/  @!P4 ST.E.128 desc[UR50][R2.64], RZ ;  /* 0x000000ff0200c985 */ /* 0x0007e4000c101d32 */
.L_x_1192:
[----:B------:R-:W-:Y:S05]  /*11560*/  BSYNC B1 ;  /* 0x0000000000017941 */ /* 0x000fea0003800000 */
.L_x_1191:
        /* <DEDUP_REMOVED lines=11> */
[----:B------:R3:W-:Y:S04]  /*11620*/  @!P2 ST.E.128 desc[UR50][R10.64], RZ ;  /* 0x000000ff0a00a985 */ /* 0x0007e8000c101d32 */
[----:B------:R3:W-:Y:S02]  /*11630*/  @!P3 ST.E.128 desc[UR50][R2.64], RZ ;  /* 0x000000ff0200b985 */ /* 0x0007e4000c101d32 */
.L_x_1194:
[----:B------:R-:W-:Y:S05]  /*11640*/  BSYNC B1 ;  /* 0x0000000000017941 */ /* 0x000fea0003800000 */
.L_x_1193:
[----:B---3--:R-:W-:Y:S01]  /*11650*/  VIADD R3, R6, 0x60 ;  /* 0x0000006006037836 */ /* 0x008fe20000000000 */
[----:B0-----:R0:W3:Y:S04]  /*11660*/  SHFL.IDX PT, R0, R5, 0x3, 0x181f ;  /* 0x00781f0005007f89 */ /* 0x0010e800000e0000 */
[----:B------:R-:W-:Y:S01]  /*11670*/  ISETP.GE.AND P0, PT, R3, R9, PT ;  /* 0x000000090300720c */ /* 0x000fe20003f06270 */
[----:B-1----:R0:W1:-:S12]  /*11680*/  SHFL.IDX PT, R2, R4, 0x3, 0x181f ;  /* 0x00781f0004027f89 */ /* 0x00205800000e0000 */
[----:B0-----:R-:W-:Y:S05]  /*11690*/  @P0 BRA `(.L_x_1186) ;  /* 0x0000000000240947 */ /* 0x001fea0003800000 */
[----:B------:R-:W-:Y:S02]  /*116a0*/  ULDC UR5, c[0x0][0xac8] ;  /* 0x0002b20000057ab9 */ /* 0x000fe40000000800 */
[----:B------:R-:W-:Y:S02]  /*116b0*/  ISETP.GE.AND P2, PT, R18, UR5, PT ;  /* 0x0000000512007c0c */ /* 0x000fe4000bf46270 */
[----:B------:R-:W-:-:S11]  /*116c0*/  ISETP.GE.AND P3, PT, R19, UR5, PT ;  /* 0x0000000513007c0c */ /* 0x000fd6000bf66270 */
[CC--:B-12-4-:R-:W-:Y:S02]  /*116d0*/  @!P2 LEA R4, P0, R18.reuse, R2.reuse, 0x1 ;  /* 0x000000021204a211 */ /* 0x0d6fe400078008ff */
[C---:B------:R-:W-:Y:S02]  /*116e0*/  @!P3 LEA R2, P1, R19.reuse, R2, 0x1 ;  /* 0x000000021302b211 */ /* 0x040fe400078208ff */
[-C--:B---3--:R-:W-:Y:S02]  /*116f0*/  @!P2 LEA.HI.X R5, R18, R0.reuse, R190, 0x1, P0 ;  /* 0x000000001205a211 */ /* 0x088fe400000f0cbe */
[----:B------:R-:W-:-:S03]  /*11700*/  @!P3 LEA.HI.X R3, R19, R0, R189, 0x1, P1 ;  /* 0x000000001303b211 */ /* 0x000fc600008f0cbd */
[----:B------:R0:W-:Y:S04]  /*11710*/  @!P2 ST.E.128 desc[UR50][R4.64], RZ ;  /* 0x000000ff0400a985 */ /* 0x0001e8000c101d32 */
[----:B------:R0:W-:Y:S02]  /*11720*/  @!P3 ST.E.128 desc[UR50][R2.64], RZ ;  /* 0x000000ff0200b985 */ /* 0x0001e4000c101d32 */
.L_x_1186:
[----:B------:R-:W-:Y:S05]  /*11730*/  BSYNC B0 ;  /* 0x0000000000007941 */ /* 0x000fea0003800000 */
.L_x_1178:
[----:B------:R-:W-:Y:S02]  /*11740*/  ULDC UR5, c[0x0][0xc38] ;  /* 0x00030e0000057ab9 */ /* 0x000fe40000000800 */
[----:B------:R-:W-:-:S06]  /*11750*/  UISETP.GE.AND UP0, UPT, UR4, UR5, UPT ;  /* 0x000000050400728c */ /* 0x000fcc000bf06270 */
[----:B------:R-:W-:-:S13]  /*11760*/  PLOP3.LUT P0, PT, PT, PT, UP0, 0x80, 0x0 ;  /* 0x000000000000781c */ /* 0x000fda0003f0f008 */
[----:B------:R-:W-:Y:S05]  /*11770*/  @!P0 BRA `(.L_x_1195) ;  /* 0xfffffef400888947 */ /* 0x000fea000383ffff */
[----:B------:R-:W-:Y:S05]  /*11780*/  EXIT ;  /* 0x000000000000794d */ /* 0x000fea0003800000 */
.L_x_1097:
[----:B------:R-:W-:-:S08]  /*11790*/  NOP ;  /* 0x0000000000007918 */ /* 0x000fd00000000000 */
[----:B------:R-:W0:-:S00]  /*117a0*/  USETMAXREG.DEALLOC.CTAPOOL 0x18 ;  /* 0x00000018000079c8 */ /* 0x000e0000080e0500 */
[----:B0-----:R-:W-:-:S06]  /*117b0*/  LOP3.LUT R0, R0, 0x3, RZ, 0xc0, !PT ;  /* 0x0000000300007812 */ /* 0x001fcc00078ec0ff */
[----:B------:R-:W0:Y:S01]  /*117c0*/  S2UR UR6, SR_CTAID.X ;  /* 0x00000000000679c3 */ /* 0x000e220000002500 */
[----:B------:R-:W-:Y:S01]  /*117d0*/  LOP3.LUT R19, R19, 0xfffffffb, RZ, 0xc0, !PT ;  /* 0xfffffffb13137812 */ /* 0x000fe200078ec0ff */
[----:B------:R-:W-:Y:S01]  /*117e0*/  STL [R1+0x18], RZ ;  /* 0x000018ff01007387 */ /* 0x000fe20000100800 */
[----:B------:R-:W-:-:S03]  /*117f0*/  IMAD.MOV.U32 R18, RZ, RZ, RZ ;  /* 0x000000ffff127224 */ /* 0x000fc600078e00ff */
[----:B------:R-:W1:Y:S02]  /*11800*/  SHFL.IDX PT, R0, R0, RZ, 0x1f ;  /* 0x00001fff00007589 */ /* 0x000e6400000e0000 */
[----:B-1----:R-:W-:Y:S02]  /*11810*/  ISETP.NE.AND P0, PT, R0, RZ, PT ;  /* 0x000000ff0000720c */ /* 0x002fe40003f05270 */
[----:B------:R-:W0:Y:S11]  /*11820*/  LDC R0, c[0x0][0xc38] ;  /* 0x00030e00ff007b82 */ /* 0x000e360000000800 */
[----:B------:R-:W-:Y:S01]  /*11830*/  @P0 LOP3.LUT R19, R19, 0x4, RZ, 0xfc, !PT ;  /* 0x0000000413130812 */ /* 0x000fe200078efcff */
[----:B------:R-:W-:Y:S06]  /*11840*/  @P0 BAR.ARV 0x4, 0x180 ;  /* 0x0106000000000b1d */ /* 0x000fec0000002000 */
[----:B0-----:R-:W-:Y:S01]  /*11850*/  ISETP.LE.AND P0, PT, R0, UR6, PT ;  /* 0x0000000600007c0c */ /* 0x001fe2000bf03270 */
[----:B------:R-:W-:-:S05]  /*11860*/  IMAD.MOV.U32 R0, RZ, RZ, 0x1 ;  /* 0x00000001ff007424 */ /* 0x000fca00078e00ff */
[----:B------:R0:W-:Y:S07]  /*11870*/  STL [R1+0x8], R0 ;  /* 0x0000080001007387 */ /* 0x0001ee0000100800 */
[----:B------:R-:W-:Y:S05]  /*11880*/  @P0 BRA `(.L_x_1196) ;  /* 0x0000004400300947 */ /* 0x000fea0003800000 */
[----:B------:R-:W1:Y:S01]  /*11890*/  S2R R6, SR_TID.X ;  /* 0x0000000000067919 */ /* 0x000e620000002100 */
[----:B------:R-:W2:Y:S01]  /*118a0*/  S2UR UR5, SR_CgaCtaId ;  /* 0x00000000000579c3 */ /* 0x000ea20000008800 */
[----:B------:R-:W-:Y:S01]  /*118b0*/  UMOV UR4, 0x400 ;  /* 0x0000040000047882 */ /* 0x000fe20000000000 */
[----:B------:R-:W-:Y:S01]  /*118c0*/  IMAD.MOV.U32 R18, RZ, RZ, RZ ;  /* 0x000000ffff127224 */ /* 0x000fe200078e00ff */
[----:B------:R-:W-:Y:S01]  /*118d0*/  ULDC UR42, c[0x0][0xc] ;  /* 0x00000300002a7ab9 */ /* 0x000fe20000000800 */
[----:B------:R-:W-:Y:S01]  /*118e0*/  ULDC.64 UR44, c[0x0][0x198] ;  /* 0x00006600002c7ab9 */ /* 0x000fe20000000a00 */
[----:B--2---:R-:W-:-:S06]  /*118f0*/  ULEA UR4, UR5, UR4, 0x18 ;  /* 0x0000000405047291 */ /* 0x004fcc000f8ec03f */
[----:B------:R-:W-:Y:S01]  /*11900*/  IMAD.U32 R17, RZ, RZ, UR4 ;  /* 0x00000004ff117e24 */ /* 0x000fe2000f8e00ff */
[C---:B-1----:R-:W-:Y:S01]  /*11910*/  LOP3.LUT R5, R6.reuse, 0x7f, RZ, 0xc0, !PT ;  /* 0x0000007f06057812 */ /* 0x042fe200078ec0ff */
[----:B0-----:R-:W-:-:S05]  /*11920*/  IMAD.SHL.U32 R0, R6, 0x8, RZ ;  /* 0x0000000806007824 */ /* 0x001fca00078e00ff */
[C---:B------:R-:W-:Y:S02]  /*11930*/  LOP3.LUT R2, R0.reuse, 0x1f8, RZ, 0xc0, !PT ;  /* 0x000001f800027812 */ /* 0x040fe400078ec0ff */
[----:B------:R-:W-:Y:S02]  /*11940*/  LOP3.LUT R0, R0, 0x38, RZ, 0xc0, !PT ;  /* 0x0000003800007812 */ /* 0x000fe400078ec0ff */
[----:B------:R-:W-:Y:S01]  /*11950*/  LOP3.LUT R3, R2, 0x38, R6, 0x78, !PT ;  /* 0x0000003802037812 */ /* 0x000fe200078e7806 */
[----:B------:R-:W-:Y:S01]  /*11960*/  IMAD.SHL.U32 R2, R5, 0x8, RZ ;  /* 0x0000000805027824 */ /* 0x000fe200078e00ff */
[----:B------:R-:W-:-:S04]  /*11970*/  LOP3.LUT R0, R0, 0x40, RZ, 0xfc, !PT ;  /* 0x0000004000007812 */ /* 0x000fc800078efcff */
[----:B------:R-:W-:Y:S01]  /*11980*/  LOP3.LUT R4, R3, 0x200, R2, 0xf8, !PT ;  /* 0x0000020003047812 */ /* 0x000fe200078ef802 */
[----:B------:R-:W-:Y:S01]  /*11990*/  IMAD.SHL.U32 R2, R6, 0x10, RZ ;  /* 0x0000001006027824 */ /* 0x000fe200078e00ff */
[----:B------:R-:W-:-:S03]  /*119a0*/  SHF.R.U32.HI R3, RZ, 0x3, R5 ;  /* 0x00000003ff037819 */ /* 0x000fc60000011605 */
[----:B------:R-:W-:Y:S01]  /*119b0*/  IMAD R4, R4, 0x2, R17 ;  /* 0x0000000204047824 */ /* 0x000fe200078e0211 */
[----:B------:R-:W-:Y:S01]  /*119c0*/  LOP3.LUT R2, R3, 0x70, R2, 0xf8, !PT ;  /* 0x0000007003027812 */ /* 0x000fe200078ef802 */
[----:B------:R-:W-:Y:S02]  /*119d0*/  IMAD.U32 R3, RZ, RZ, UR6 ;  /* 0x00000006ff037e24 */ /* 0x000fe4000f8e00ff */
[----:B------:R-:W-:Y:S01]  /*119e0*/  IMAD.MOV.U32 R2, RZ, RZ, 0x1 ;  /* 0x00000001ff027424 */ /* 0x000fe200078e00ff */
[----:B------:R0:W-:Y:S04]  /*119f0*/  STL [R1+0x10], R4 ;  /* 0x0000100401007387 */ /* 0x0001e80000100800 */
[----:B------:R0:W-:Y:S04]  /*11a00*/  STL [R1+0x14], R3 ;  /* 0x0000140301007387 */ /* 0x0001e80000100800 */
[----:B------:R0:W-:Y:S04]  /*11a10*/  STL [R1+0x18], RZ ;  /* 0x000018ff01007387 */ /* 0x0001e80000100800 */
[----:B------:R0:W-:Y:S02]  /*11a20*/  STL [R1+0x8], R2 ;  /* 0x0000080201007387 */ /* 0x0001e40000100800 */
.L_x_1289:
[----:B--2---:R-:W2:Y:S01]  /*11a30*/  LDL R0, [R1+0x14] ;  /* 0x0000140001007983 */ /* 0x004ea20000100800 */
[----:B------:R-:W-:Y:S02]  /*11a40*/  ULDC UR8, c[0x0][0xc60] ;  /* 0x0003180000087ab9 */ /* 0x000fe40000000800 */
[----:B------:R-:W-:-:S11]  /*11a50*/  UISETP.NE.AND UP0, UPT, UR8, 0x1, UPT ;  /* 0x000000010800788c */ /* 0x000fd6000bf05270 */
[----:B------:R-:W-:Y:S01]  /*11a60*/  @UP0 ULDC UR4, c[0x0][0xc64] ;  /* 0x0003190000040ab9 */ /* 0x000fe20000000800 */
[----:B------:R-:W-:Y:S01]  /*11a70*/  @UP0 ULDC UR9, c[0x0][0xc68] ;  /* 0x00031a0000090ab9 */ /* 0x000fe20000000800 */
[C---:B--2---:R-:W-:Y:S02]  /*11a80*/  R2UR UR7, R0.reuse ;  /* 0x00000000000772ca */ /* 0x044fe400000e0000 */
[----:B------:R-:W-:-:S11]  /*11a90*/  R2UR UR6, R0 ;  /* 0x00000000000672ca */ /* 0x000fd600000e0000 */
[----:B------:R-:W-:-:S04]  /*11aa0*/  UIMAD.WIDE.U32 UR4, UR7, UR4, URZ ;  /* 0x00000004070472a5 */ /* 0x000fc8000f8e003f */
[----:B------:R-:W-:-:S03]  /*11ab0*/  @UP0 USHF.R.U32.HI UR7, URZ, UR9, UR5 ;  /* 0x000000093f070299 */ /* 0x000fc60008011605 */
[----:B------:R-:W-:Y:S02]  /*11ac0*/  ULDC UR4, c[0x0][0xc78] ;  /* 0x00031e0000047ab9 */ /* 0x000fe40000000800 */
[----:B------:R-:W-:Y:S02]  /*11ad0*/  UISETP.GE.AND UP0, UPT, UR7, UR4, UPT ;  /* 0x000000040700728c */ /* 0x000fe4000bf06270 */
[----:B------:R-:W-:-:S04]  /*11ae0*/  UIADD3 UR4, -UR7, URZ, URZ ;  /* 0x0000003f07047290 */ /* 0x000fc8000fffe13f */
[----:B------:R-:W-:Y:S01]  /*11af0*/  PLOP3.LUT P0, PT, PT, PT, UP0, 0x80, 0x0 ;  /* 0x000000000000781c */ /* 0x000fe20003f0f008 */
[----:B------:R-:W-:-:S12]  /*11b00*/  UIMAD UR8, UR8, UR4, UR6 ;  /* 0x00000004080872a4 */ /* 0x000fd8000f8e0206 */
[----:B---34-:R-:W-:Y:S05]  /*11b10*/  @!P0 BRA `(.L_x_1197) ;  /* 0x0000000000208947 */ /* 0x018fea0003800000 */
        /* <DEDUP_REMOVED lines=8> */
.L_x_1197:
[----:B------:R-:W-:Y:S01]  /*11ba0*/  ULDC UR9, c[0x0][0xc54] ;  /* 0x0003150000097ab9 */ /* 0x000fe20000000800 */
[----:B------:R-:W-:Y:S01]  /*11bb0*/  UMOV UR6, UR8 ;  /* 0x0000000800067c82 */ /* 0x000fe20008000000 */
[----:B------:R-:W-:-:S11]  /*11bc0*/  UISETP.NE.AND UP0, UPT, UR9, 0x1, UPT ;  /* 0x000000010900788c */ /* 0x000fd6000bf05270 */
[----:B------:R-:W-:Y:S02]  /*11bd0*/  @UP0 ULDC.64 UR10, c[0x0][0xc58] ;  /* 0x00031600000a0ab9 */ /* 0x000fe40000000a00 */
[----:B------:R-:W-:-:S04]  /*11be0*/  UIMAD.WIDE.U32 UR4, UR8, UR10, URZ ;  /* 0x0000000a080472a5 */ /* 0x000fc8000f8e003f */
[----:B------:R-:W-:-:S04]  /*11bf0*/  @UP0 USHF.R.U32.HI UR6, URZ, UR11, UR5 ;  /* 0x0000000b3f060299 */ /* 0x000fc80008011605 */
[----:B------:R-:W-:-:S12]  /*11c00*/  UIMAD UR4, UR6, UR9, URZ ;  /* 0x00000009060472a4 */ /* 0x000fd8000f8e023f */
.L_x_1198:
[----:B------:R-:W-:Y:S02]  /*11c10*/  UIADD3 UR4, UR8, -UR4, URZ ;  /* 0x8000000408047290 */ /* 0x000fe4000fffe03f */
[----:B------:R-:W-:Y:S01]  /*11c20*/  ULOP3.LUT UR5, URZ, UR6, URZ, 0x33, !UPT ;  /* 0x000000063f057292 */ /* 0x000fe2000f8e333f */
[----:B------:R-:W-:Y:S01]  /*11c30*/  ULDC UR14, c[0x0][0xc48] ;  /* 0x00031200000e7ab9 */ /* 0x000fe20000000800 */
[----:B------:R-:W-:Y:S01]  /*11c40*/  ULDC UR8, c[0x0][0x448] ;  /* 0x0001120000087ab9 */ /* 0x000fe20000000800 */
[----:B------:R-:W-:Y:S01]  /*11c50*/  ULDC UR41, c[0x0][0xc3c] ;  /* 0x00030f0000297ab9 */ /* 0x000fe20000000800 */
[----:B------:R-:W-:Y:S02]  /*11c60*/  UISETP.NE.AND UP2, UPT, UR14, 0x1, UPT ;  /* 0x000000010e00788c */ /* 0x000fe4000bf45270 */
[----:B------:R-:W-:Y:S02]  /*11c70*/  UISETP.NE.AND UP1, UPT, UR8, 0x1, UPT ;  /* 0x000000010800788c */ /* 0x000fe4000bf25270 */
[----:B------:R-:W-:Y:S01]  /*11c80*/  UIADD3 UR41, UR5, UR41, URZ ;  /* 0x0000002905297290 */ /* 0x000fe2000fffe03f */
[----:B------:R-:W-:Y:S01]  /*11c90*/  ULDC.64 UR10, c[0x0][0x418] ;  /* 0x00010600000a7ab9 */ /* 0x000fe20000000a00 */
[----:B------:R-:W-:Y:S01]  /*11ca0*/  ULDC UR13, c[0x0][0xc54] ;  /* 0x00031500000d7ab9 */ /* 0x000fe20000000800 */
[----:B------:R-:W-:-:S02]  /*11cb0*/  UISETP.NE.U32.AND UP0, UPT, UR10, URZ, UPT ;  /* 0x0000003f0a00728c */ /* 0x000fc4000bf05070 */
[----:B------:R-:W-:Y:S02]  /*11cc0*/  UIMAD UR13, UR7, UR13, UR4 ;  /* 0x0000000d070d72a4 */ /* 0x000fe4000f8e0204 */
[----:B------:R-:W-:Y:S01]  /*11cd0*/  USHF.L.U32 UR41, UR41, 0x7, URZ ;  /* 0x0000000729297899 */ /* 0x000fe2000800063f */
[----:B------:R-:W-:Y:S01]  /*11ce0*/  ULDC.64 UR4, c[0x0][0x9e0] ;  /* 0x0002780000047ab9 */ /* 0x000fe20000000a00 */
[----:B------:R-:W-:Y:S02]  /*11cf0*/  UISETP.NE.AND.EX UP0, UPT, UR11, URZ, UPT, UP0 ;  /* 0x0000003f0b00728c */ /* 0x000fe4000bf05300 */
[----:B------:R-:W-:Y:S02]  /*11d00*/  UISETP.GE.AND UP3, UPT, UR5, 0x1, UPT ;  /* 0x000000010500788c */ /* 0x000fe4000bf66270 */
[----:B------:R-:W-:Y:S01]  /*11d10*/  UIADD3 UR12, UR41, 0x7f, URZ ;  /* 0x0000007f290c7890 */ /* 0x000fe2000fffe03f */
[----:B------:R-:W-:Y:S01]  /*11d20*/  ULDC UR10, c[0x0][0x424] ;  /* 0x00010900000a7ab9 */ /* 0x000fe20000000800 */
[----:B------:R-:W-:Y:S01]  /*11d30*/  ULDC UR6, c[0x0][0x288] ;  /* 0x0000a20000067ab9 */ /* 0x000fe20000000800 */
[----:B------:R-:W-:Y:S01]  /*11d40*/  @UP2 ULDC UR8, c[0x0][0xc4c] ;  /* 0x0003130000082ab9 */ /* 0x000fe20000000800 */
[----:B------:R-:W-:Y:S01]  /*11d50*/  @UP1 ULDC UR11, c[0x0][0x44c] ;  /* 0x00011300000b1ab9 */ /* 0x000fe20000000800 */
[----:B------:R-:W-:Y:S01]  /*11d60*/  USEL UR15, UR10, 0x1, UP0 ;  /* 0x000000010a0f7887 */ /* 0x000fe20008000000 */
[----:B------:R-:W-:Y:S01]  /*11d70*/  PLOP3.LUT P1, PT, PT, PT, UP3, 0x80, 0x0 ;  /* 0x000000000000781c */ /* 0x000fe20003f2f038 */
[----:B------:R-:W-:-:S02]  /*11d80*/  UIADD3 UR16, -UR6, 0x1, URZ ;  /* 0x0000000106107890 */ /* 0x000fc4000fffe13f */
[----:B------:R-:W-:Y:S02]  /*11d90*/  UIMAD.WIDE.U32 UR8, UR13, UR8, URZ ;  /* 0x000000080d0872a5 */ /* 0x000fe4000f8e003f */
[----:B------:R-:W-:Y:S01]  /*11da0*/  UIMAD.WIDE.U32 UR10, UR12, UR11, URZ ;  /* 0x0000000b0c0a72a5 */ /* 0x000fe2000f8e003f */
[----:B------:R-:W-:Y:S01]  /*11db0*/  ULDC UR7, c[0x0][0x2f0] ;  /* 0x0000bc0000077ab9 */ /* 0x000fe20000000800 */
[----:B------:R-:W-:Y:S01]  /*11dc0*/  @UP2 ULDC UR17, c[0x0][0xc50] ;  /* 0x0003140000112ab9 */ /* 0x000fe20000000800 */
[----:B------:R-:W-:Y:S01]  /*11dd0*/  @UP1 ULDC UR18, c[0x0][0x450] ;  /* 0x0001140000121ab9 */ /* 0x000fe20000000800 */
[----:B------:R-:W-:Y:S01]  /*11de0*/  UMOV UR43, UR13 ;  /* 0x0000000d002b7c82 */ /* 0x000fe20008000000 */
[----:B------:R-:W-:Y:S02]  /*11df0*/  UIMAD UR16, UR15, UR7, UR16 ;  /* 0x000000070f1072a4 */ /* 0x000fe4000f8e0210 */
[----:B------:R-:W-:Y:S02]  /*11e00*/  @UP2 USHF.R.U32.HI UR43, URZ, UR17, UR9 ;  /* 0x000000113f2b2299 */ /* 0x000fe40008011609 */
[----:B------:R-:W-:-:S02]  /*11e10*/  @UP1 USHF.R.U32.HI UR12, URZ, UR18, UR11 ;  /* 0x000000123f0c1299 */ /* 0x000fc4000801160b */
[----:B------:R-:W-:Y:S02]  /*11e20*/  UIADD3 UR36, -UR43, URZ, URZ ;  /* 0x0000003f2b247290 */ /* 0x000fe4000fffe13f */
[----:B------:R-:W-:Y:S02]  /*11e30*/  UIADD3 UR12, UR16, UR12, URZ ;  /* 0x0000000c100c7290 */ /* 0x000fe4000fffe03f */
[----:B------:R-:W-:Y:S02]  /*11e40*/  UIMAD UR36, UR14, UR36, UR13 ;  /* 0x000000240e2472a4 */ /* 0x000fe4000f8e020d */
[----:B------:R-:W-:Y:S01]  /*11e50*/  UIADD3 UR4, UR12, UR4, URZ ;  /* 0x000000040c047290 */ /* 0x000fe2000fffe03f */
[----:B------:R-:W-:Y:S11]  /*11e60*/  @!P1 BRA `(.L_x_1199) ;  /* 0x0000000000449947 */ /* 0x000ff60003800000 */
        /* <DEDUP_REMOVED lines=10> */
.L_x_1200:
[----:B------:R-:W-:-:S11]  /*11f10*/  UISETP.NE.AND UP0, UPT, UR5, 0x1, UPT ;  /* 0x000000010500788c */ /* 0x000fd6000bf05270 */
[----:B------:R-:W-:Y:S02]  /*11f20*/  @UP0 ULDC.64 UR12, c[0x0][0x9e8] ;  /* 0x00027a00000c0ab9 */ /* 0x000fe40000000a00 */
[----:B------:R-:W-:-:S04]  /*11f30*/  UIMAD.WIDE.U32 UR8, UR10, UR12, URZ ;  /* 0x0000000c0a0872a5 */ /* 0x000fc8000f8e003f */
[----:B------:R-:W-:-:S12]  /*11f40*/  @UP0 USHF.R.U32.HI UR10, URZ, UR13, UR9 ;  /* 0x0000000d3f0a0299 */ /* 0x000fd80008011609 */
.L_x_1201:
[----:B------:R-:W-:-:S04]  /*11f50*/  UIMAD UR10, UR10, UR5, UR5 ;  /* 0x000000050a0a72a4 */ /* 0x000fc8000f8e0205 */
[----:B------:R-:W-:-:S04]  /*11f60*/  UISETP.LT.AND UP0, UPT, UR4, UR10, UPT ;  /* 0x0000000a0400728c */ /* 0x000fc8000bf01270 */
[----:B------:R-:W-:-:S12]  /*11f70*/  USEL UR4, UR4, UR10, UP0 ;  /* 0x0000000a04047287 */ /* 0x000fd80008000000 */
.L_x_1199:
[----:B------:R-:W-:Y:S02]  /*11f80*/  UIMAD UR12, UR15, UR7, 0x7f ;  /* 0x0000007f0f0c74a4 */ /* 0x000fe4000f8e0207 */
[----:B------:R-:W-:Y:S02]  /*11f90*/  UIADD3 UR4, UR4, 0x7f, URZ ;  /* 0x0000007f04047890 */ /* 0x000fe4000fffe03f */
[----:B------:R-:W-:Y:S02]  /*11fa0*/  USHF.R.S32.HI UR13, URZ, 0x1f, UR12 ;  /* 0x0000001f3f0d7899 */ /* 0x000fe4000801140c */
[----:B------:R-:W-:Y:S01]  /*11fb0*/  USHF.R.S32.HI UR10, URZ, 0x1f, UR4 ;  /* 0x0000001f3f0a7899 */ /* 0x000fe20008011404 */
[----:B------:R-:W-:Y:S01]  /*11fc0*/  @UP1 ULDC UR8, c[0x0][0x44c] ;  /* 0x0001130000081ab9 */ /* 0x000fe20000000800 */
[----:B------:R-:W-:Y:S02]  /*11fd0*/  ULEA.HI UR13, UR13, UR12, URZ, 0x7 ;  /* 0x0000000c0d0d7291 */ /* 0x000fe4000f8f383f */
[----:B------:R-:W-:-:S02]  /*11fe0*/  UIMAD.WIDE.U32 UR8, UR41, UR8, URZ ;  /* 0x00000008290872a5 */ /* 0x000fc4000f8e003f */
[----:B------:R-:W-:Y:S01]  /*11ff0*/  ULEA.HI UR10, UR10, UR4, URZ, 0x7 ;  /* 0x000000040a0a7291 */ /* 0x000fe2000f8f383f */
[----:B------:R-:W-:Y:S01]  /*12000*/  @UP1 ULDC UR14, c[0x0][0x450] ;  /* 0x00011400000e1ab9 */ /* 0x000fe20000000800 */
[----:B------:R-:W-:Y:S01]  /*12010*/  UMOV UR11, UR41 ;  /* 0x00000029000b7c82 */ /* 0x000fe20008000000 */
[----:B------:R-:W-:Y:S02]  /*12020*/  UIMAD UR4, UR15, UR7, -UR6 ;  /* 0x000000070f0472a4 */ /* 0x000fe4000f8e0a06 */
[----:B------:R-:W-:Y:S02]  /*12030*/  USHF.R.S32.HI UR13, URZ, 0x7, UR13 ;  /* 0x000000073f0d7899 */ /* 0x000fe4000801140d */
[----:B------:R-:W-:Y:S02]  /*12040*/  USHF.R.S32.HI UR10, URZ, 0x7, UR10 ;  /* 0x000000073f0a7899 */ /* 0x000fe4000801140a */
[----:B------:R-:W-:Y:S02]  /*12050*/  @UP1 USHF.R.U32.HI UR11, URZ, UR14, UR9 ;  /* 0x0000000e3f0b1299 */ /* 0x000fe40008011609 */
[----:B------:R-:W-:-:S02]  /*12060*/  UISETP.LT.AND UP0, UPT, UR13, UR10, UPT ;  /* 0x0000000a0d00728c */ /* 0x000fc4000bf01270 */
[----:B------:R-:W-:Y:S01]  /*12070*/  UIADD3 UR4, UR4, UR11, URZ ;  /* 0x0000000b04047290 */ /* 0x000fe2000fffe03f */
[----:B------:R-:W-:Y:S01]  /*12080*/  ULDC UR8, c[0x0][0x9dc] ;  /* 0x0002770000087ab9 */ /* 0x000fe20000000800 */
[----:B------:R-:W-:Y:S02]  /*12090*/  USEL UR40, UR13, UR10, UP0 ;  /* 0x0000000a0d287287 */ /* 0x000fe40008000000 */
        /* <DEDUP_REMOVED lines=12> */
.L_x_1203:
[----:B------:R-:W-:-:S11]  /*12160*/  UISETP.NE.AND UP0, UPT, UR5, 0x1, UPT ;  /* 0x000000010500788c */ /* 0x000fd6000bf05270 */
[----:B------:R-:W-:Y:S02]  /*12170*/  @UP0 ULDC.64 UR10, c[0x0][0x9e8] ;  /* 0x00027a00000a0ab9 */ /* 0x000fe40000000a00 */
[----:B------:R-:W-:-:S04]  /*12180*/  UIMAD.WIDE.U32 UR6, UR4, UR10, URZ ;  /* 0x0000000a040672a5 */ /* 0x000fc8000f8e003f */
[----:B------:R-:W-:-:S12]  /*12190*/  @UP0 USHF.R.U32.HI UR4, URZ, UR11, UR7 ;  /* 0x0000000b3f040299 */ /* 0x000fd80008011607 */
.L_x_1204:
[----:B------:R-:W-:-:S04]  /*121a0*/  UIMAD UR4, UR4, UR5, URZ ;  /* 0x00000005040472a4 */ /* 0x000fc8000f8e023f */
[----:B------:R-:W-:-:S04]  /*121b0*/  UISETP.LT.AND UP0, UPT, UR8, UR4, UPT ;  /* 0x000000040800728c */ /* 0x000fc8000bf01270 */
[----:B------:R-:W-:-:S12]  /*121c0*/  USEL UR8, UR8, UR4, !UP0 ;  /* 0x0000000408087287 */ /* 0x000fd8000c000000 */
.L_x_1202:
[----:B------:R-:W-:Y:S01]  /*121d0*/  USHF.R.S32.HI UR4, URZ, 0x1f, UR8 ;  /* 0x0000001f3f047899 */ /* 0x000fe20008011408 */
[----:B------:R-:W-:Y:S03]  /*121e0*/  BSSY B7, `(.L_x_1205) ;  /* 0x000039a000077945 */ /* 0x000fe60003800000 */
[----:B------:R-:W-:-:S04]  /*121f0*/  ULEA.HI UR4, UR4, UR8, URZ, 0x7 ;  /* 0x0000000804047291 */ /* 0x000fc8000f8f383f */
[----:B------:R-:W-:-:S04]  /*12200*/  USHF.R.S32.HI UR4, URZ, 0x7, UR4 ;  /* 0x000000073f047899 */ /* 0x000fc80008011404 */
[----:B------:R-:W-:-:S04]  /*12210*/  UISETP.LT.AND UP0, UPT, URZ, UR4, UPT ;  /* 0x000000043f00728c */ /* 0x000fc8000bf01270 */
[----:B------:R-:W-:-:S04]  /*12220*/  USEL UR39, URZ, UR4, !UP0 ;  /* 0x000000043f277287 */ /* 0x000fc8000c000000 */
[----:B------:R-:W-:-:S06]  /*12230*/  UISETP.GT.AND UP0, UPT, UR40, UR39, UPT ;  /* 0x000000272800728c */ /* 0x000fcc000bf04270 */
[----:B------:R-:W-:-:S13]  /*12240*/  PLOP3.LUT P0, PT, PT, PT, UP0, 0x80, 0x0 ;  /* 0x000000000000781c */ /* 0x000fda0003f0f008 */
[----:B------:R-:W-:Y:S05]  /*12250*/  @P0 BRA `(.L_x_1206) ;  /* 0x0000000000480947 */ /* 0x000fea0003800000 */
[----:B------:R-:W1:Y:S02]  /*12260*/  S2R R0, SR_TID.X ;  /* 0x0000000000007919 */ /* 0x000e640000002100 */
[----:B-1----:R-:W-:-:S04]  /*12270*/  LOP3.LUT R0, R0, 0x7f, RZ, 0xc0, !PT ;  /* 0x0000007f00007812 */ /* 0x002fc800078ec0ff */
[----:B------:R-:W-:-:S13]  /*12280*/  ISETP.NE.AND P1, PT, R0, RZ, PT ;  /* 0x000000ff0000720c */ /* 0x000fda0003f25270 */
[----:B------:R-:W-:Y:S05]  /*12290*/  @P1 BRA `(.L_x_1207) ;  /* 0x0000003800381947 */ /* 0x000fea0003800000 */
[----:B------:R-:W1:Y:S01]  /*122a0*/  S2R R5, SR_LANEID ;  /* 0x0000000000057919 */ /* 0x000e620000000000 */
[----:B------:R-:W-:Y:S01]  /*122b0*/  VOTEU.ANY UR4, UPT, PT ;  /* 0x0000000000047886 */ /* 0x000fe200038e0100 */
[----:B0-----:R-:W0:Y:S01]  /*122c0*/  LDC.64 R2, c[0x0][0xc80] ;  /* 0x00032000ff027b82 */ /* 0x001e220000000a00 */
[----:B------:R-:W1:Y:S02]  /*122d0*/  FLO.U32 R0, UR4 ;  /* 0x0000000400007d00 */ /* 0x000e6400080e0000 */
[----:B-1----:R-:W-:-:S06]  /*122e0*/  ISETP.EQ.U32.AND P0, PT, R0, R5, PT ;  /* 0x000000050000720c */ /* 0x002fcc0003f02070 */
[----:B------:R-:W0:Y:S07]  /*122f0*/  POPC R5, UR4 ;  /* 0x0000000400057d09 */ /* 0x000e2e0008000000 */
[----:B0-----:R-:W2:Y:S01]  /*12300*/  @P0 ATOMG.E.ADD.STRONG.GPU PT, R3, desc[UR50][R2.64], R5 ;  /* 0x00000005020309a8 */ /* 0x001ea200081ee1f2 */
[----:B------:R-:W0:Y:S02]  /*12310*/  S2R R4, SR_LTMASK ;  /* 0x0000000000047919 */ /* 0x000e240000003900 */
[----:B0-----:R-:W-:-:S04]  /*12320*/  LOP3.LUT R4, R4, UR4, RZ, 0xc0, !PT ;  /* 0x0000000404047c12 */ /* 0x001fc8000f8ec0ff */
[----:B------:R-:W0:Y:S01]  /*12330*/  POPC R7, R4 ;  /* 0x0000000400077309 */ /* 0x000e220000000000 */
[----:B--2---:R-:W0:Y:S02]  /*12340*/  SHFL.IDX PT, R0, R3, R0, 0x1f ;  /* 0x00001f0003007589 */ /* 0x004e2400000e0000 */
[----:B0-----:R-:W-:-:S05]  /*12350*/  IADD3 R0, R0, UR42, R7 ;  /* 0x0000002a00007c10 */ /* 0x001fca000fffe007 */
[----:B------:R1:W-:Y:S01]  /*12360*/  STL [R1+0x14], R0 ;  /* 0x0000140001007387 */ /* 0x0003e20000100800 */
[----:B------:R-:W-:Y:S05]  /*12370*/  BRA `(.L_x_1207) ;  /* 0x0000003800007947 */ /* 0x000fea0003800000 */
.L_x_1206:
[----:B------:R-:W-:Y:S01]  /*12380*/  VIADD R0, R17, 0x18400 ;  /* 0x0001840011007836 */ /* 0x000fe20000000000 */
[----:B------:R-:W-:Y:S04]  /*12390*/  BSSY B6, `(.L_x_1208) ;  /* 0x0000013000067945 */ /* 0x000fe80003800000 */
[----:B------:R-:W-:-:S13]  /*123a0*/  LOP3.LUT P0, RZ, R0, 0x3ff, RZ, 0xc0, !PT ;  /* 0x000003ff00ff7812 */ /* 0x000fda000780c0ff */
[----:B------:R-:W-:Y:S05]  /*123b0*/  @!P0 BRA `(.L_x_1209) ;  /* 0x0000000000408947 */ /* 0x000fea0003800000 */
[----:B0-----:R-:W-:Y:S01]  /*123c0*/  MOV R2, 0x0 ;  /* 0x0000000000027802 */ /* 0x001fe20000000f00 */
[----:B------:R-:W-:Y:S01]  /*123d0*/  ULDC.64 UR6, c[0x4][0xa0] ;  /* 0x0100280000067ab9 */ /* 0x000fe20000000a00 */
[----:B------:R-:W-:Y:S01]  /*123e0*/  ULDC.64 UR8, c[0x4][0xa8] ;  /* 0x01002a0000087ab9 */ /* 0x000fe20000000a00 */
[----:B------:R-:W-:Y:S01]  /*123f0*/  ULDC.64 UR4, c[0x4][0x8] ;  /* 0x0100020000047ab9 */ /* 0x000fe20000000a00 */
[----:B------:R-:W-:Y:S02]  /*12400*/  IMAD.U32 R4, RZ, RZ, UR6 ;  /* 0x00000006ff047e24 */ /* 0x000fe4000f8e00ff */
[----:B------:R-:W0:Y:S01]  /*12410*/  LDC.64 R2, c[0x4][R2] ;  /* 0x0100000002027b82 */ /* 0x000e220000000a00 */
        /* <DEDUP_REMOVED lines=9> */
[----:B0-----:R-:W-:Y:S05]  /*124b0*/  CALL.ABS.NOINC R2 ;  /* 0x0000000002007343 */ /* 0x001fea0003c00000 */
.L_x_1209:
[----:B------:R-:W-:Y:S05]  /*124c0*/  BSYNC B6 ;  /* 0x0000000000067941 */ /* 0x000fea0003800000 */
.L_x_1208:
[----:B------:R-:W-:Y:S01]  /*124d0*/  VIADD R0, R17, 0x400 ;  /* 0x0000040011007836 */ /* 0x000fe20000000000 */
[----:B------:R-:W-:Y:S04]  /*124e0*/  BSSY B6, `(.L_x_1210) ;  /* 0x0000022000067945 */ /* 0x000fe80003800000 */
[----:B------:R-:W-:-:S13]  /*124f0*/  LOP3.LUT P0, RZ, R0, 0x3ff, RZ, 0xc0, !PT ;  /* 0x000003ff00ff7812 */ /* 0x000fda000780c0ff */
[----:B------:R-:W-:Y:S05]  /*12500*/  @!P0 BRA `(.L_x_1211) ;  /* 0x00000000007c8947 */ /* 0x000fea0003800000 */
[----:B------:R-:W-:Y:S01]  /*12510*/  MOV R16, 0x0 ;  /* 0x0000000000107802 */ /* 0x000fe20000000f00 */
[----:B------:R-:W-:Y:S01]  /*12520*/  ULDC.64 UR6, c[0x4][0xa0] ;  /* 0x0100280000067ab9 */ /* 0x000fe20000000a00 */
[----:B------:R-:W-:Y:S01]  /*12530*/  ULDC.64 UR8, c[0x4][0xa8] ;  /* 0x01002a0000087ab9 */ /* 0x000fe20000000a00 */
[----:B------:R-:W-:Y:S01]  /*12540*/  ULDC.64 UR4, c[0x4][0x10] ;  /* 0x0100040000047ab9 */ /* 0x000fe20000000a00 */
[----:B0-----:R0:W1:Y:S01]  /*12550*/  LDC.64 R2, c[0x4][R16] ;  /* 0x0100000010027b82 */ /* 0x0010620000000a00 */
        /* <DEDUP_REMOVED lines=8> */
[----:B0-----:R-:W-:-:S07]  /*125e0*/  IMAD.MOV.U32 R13, RZ, RZ, RZ ;  /* 0x000000ffff0d7224 */ /* 0x001fce00078e00ff */
[----:B------:R-:W-:-:S07]  /*125f0*/  LEPC R20, `(.L_x_1212) ;  /* 0x000000001014794e */ /* 0x000fce0000000000 */
[----:B-1----:R-:W-:Y:S05]  /*12600*/  CALL.ABS.NOINC R2 ;  /* 0x0000000002007343 */ /* 0x002fea0003c00000 */
.L_x_1212:
[----:B------:R0:W1:Y:S01]  /*12610*/  LDC.64 R2, c[0x4][R16] ;  /* 0x0100000010027b82 */ /* 0x0000620000000a00 */
[----:B------:R-:W-:Y:S01]  /*12620*/  ULDC.64 UR6, c[0x4][0xa0] ;  /* 0x0100280000067ab9 */ /* 0x000fe20000000a00 */
[----:B------:R-:W-:Y:S01]  /*12630*/  ULDC.64 UR8, c[0x4][0xa8] ;  /* 0x01002a0000087ab9 */ /* 0x000fe20000000a00 */
[----:B------:R-:W-:Y:S01]  /*12640*/  ULDC.64 UR4, c[0x4][0x18] ;  /* 0x0100060000047ab9 */ /* 0x000fe20000000a00 */
        /* <DEDUP_REMOVED lines=11> */
.L_x_1211:
[----:B------:R-:W-:Y:S05]  /*12700*/  BSYNC B6 ;  /* 0x0000000000067941 */ /* 0x000fea0003800000 */
.L_x_1210:
[----:B------:R-:W-:Y:S01]  /*12710*/  ULDC.64 UR4, c[0x0][0x9f8] ;  /* 0x00027e0000047ab9 */ /* 0x000fe20000000a00 */
[----:B------:R-:W-:Y:S01]  /*12720*/  IMAD.U32 R7, RZ, RZ, UR43 ;  /* 0x0000002bff077e24 */ /* 0x000fe2000f8e00ff */
[----:B------:R-:W-:-:S04]  /*12730*/  UISETP.NE.U32.AND UP0, UPT, UR4, URZ, UPT ;  /* 0x0000003f0400728c */ /* 0x000fc8000bf05070 */
[----:B------:R-:W-:-:S06]  /*12740*/  UISETP.NE.AND.EX UP0, UPT, UR5, URZ, UPT, UP0 ;  /* 0x0000003f0500728c */ /* 0x000fcc000bf05300 */
[----:B------:R-:W-:-:S05]  /*12750*/  PLOP3.LUT P0, PT, PT, PT, UP0, 0x80, 0x0 ;  /* 0x000000000000781c */ /* 0x000fca0003f0f008 */
[----:B------:R-:W-:Y:S02]  /*12760*/  @UP0 ULDC.64 UR4, c[0x0][0x9f8] ;  /* 0x00027e0000040ab9 */ /* 0x000fe40000000a00 */
[----:B------:R-:W-:-:S06]  /*12770*/  @UP0 UIMAD.WIDE UR4, UR43, 0x4, UR4 ;  /* 0x000000042b0408a5 */ /* 0x000fcc000f8e0204 */
[----:B0-----:R-:W-:Y:S02]  /*12780*/  IMAD.U32 R2, RZ, RZ, UR4 ;  /* 0x00000004ff027e24 */ /* 0x001fe4000f8e00ff */
[----:B------:R-:W-:-:S05]  /*12790*/  IMAD.U32 R3, RZ, RZ, UR5 ;  /* 0x00000005ff037e24 */ /* 0x000fca000f8e00ff */
[----:B------:R0:W2:Y:S01]  /*127a0*/  @P0 LDG.E R7, desc[UR50][R2.64] ;  /* 0x0000003202070981 */ /* 0x0000a2000c1e1900 */
[----:B------:R-:W-:Y:S01]  /*127b0*/  UMOV UR4, 0xffffffff ;  /* 0xffffffff00047882 */ /* 0x000fe20000000000 */
[----:B------:R-:W-:Y:S01]  /*127c0*/  IMAD.U32 R0, RZ, RZ, UR40 ;  /* 0x00000028ff007e24 */ /* 0x000fe2000f8e00ff */
[----:B------:R-:W-:Y:S01]  /*127d0*/  LOP3.LUT R19, R19, 0xfffffffe, RZ, 0xc0, !PT ;  /* 0xfffffffe13137812 */ /* 0x000fe200078ec0ff */
[----:B------:R-:W1:Y:S02]  /*127e0*/  S2R R4, SR_TID.X ;  /* 0x0000000000047919 */ /* 0x000e640000002100 */
[----:B------:R-:W-:Y:S01]  /*127f0*/  VIADD R0, R0, 0xffffffff ;  /* 0xffffffff00007836 */ /* 0x000fe20000000000 */
[----:B0-----:R-:W0:Y:S02]  /*12800*/  LDC.64 R2, c[0x0][0x418] ;  /* 0x00010600ff027b82 */ /* 0x001e240000000a00 */
[----:B0-----:R-:W-:Y:S02]  /*12810*/  ISETP.NE.U32.AND P0, PT, R2, RZ, PT ;  /* 0x000000ff0200720c */ /* 0x001fe40003f05070 */
[----:B-1----:R-:W-:-:S02]  /*12820*/  SHF.R.U32.HI R4, RZ, 0x5, R4 ;  /* 0x00000005ff047819 */ /* 0x002fc40000011604 */
[----:B------:R-:W-:Y:S02]  /*12830*/  ISETP.NE.AND.EX P1, PT, R3, RZ, PT, P0 ;  /* 0x000000ff0300720c */ /* 0x000fe40003f25300 */
[----:B------:R-:W-:-:S11]  /*12840*/  LOP3.LUT R4, R4, 0x3, RZ, 0xc0, !PT ;  /* 0x0000000304047812 */ /* 0x000fd600078ec0ff */
[----:B------:R-:W-:Y:S02]  /*12850*/  @P1 LOP3.LUT R19, R19, 0x1, RZ, 0xfc, !PT ;  /* 0x0000000113131812 */ /* 0x000fe400078efcff */
[----:B--2---:R-:W-:Y:S01]  /*12860*/  SHF.R.S32.HI R8, RZ, 0x1f, R7 ;  /* 0x0000001fff087819 */ /* 0x004fe20000011407 */
[----:B------:R0:W-:Y:S01]  /*12870*/  STL [R1+0x4], R7 ;  /* 0x0000040701007387 */ /* 0x0001e20000100800 */
[----:B------:R-:W-:-:S03]  /*12880*/  SEL R16, R7, RZ, !P1 ;  /* 0x000000ff07107207 */ /* 0x000fc60004800000 */
[----:B------:R0:W-:Y:S01]  /*12890*/  STL [R1+0xc], R8 ;  /* 0x00000c0801007387 */ /* 0x0001e20000100800 */
[----:B------:R-:W-:Y:S05]  /*128a0*/  BRA.DIV UR4, `(.L_x_1213) ;  /* 0x0000003a04e87947 */ /* 0x000fea000b800000 */
[----:B------:R1:W2:Y:S02]  /*128b0*/  SHFL.IDX PT, R14, R4, RZ, 0x1f ;  /* 0x00001fff040e7589 */ /* 0x0002a400000e0000 */
.L_x_1304:
[----:B------:R3:W-:Y:S01]  /*128c0*/  STL [R1], R0 ;  /* 0x0000000001007387 */ /* 0x0007e20000100800 */
[----:B--2---:R-:W-:Y:S02]  /*128d0*/  ISETP.NE.AND P0, PT, R14, RZ, PT ;  /* 0x000000ff0e00720c */ /* 0x004fe40003f05270 */
[----:B------:R-:W-:Y:S02]  /*128e0*/  PLOP3.LUT P2, PT, PT, PT, PT, 0x8, 0x0 ;  /* 0x000000000000781c */ /* 0x000fe40003f4e170 */
[----:B------:R-:W-:-:S11]  /*128f0*/  LOP3.LUT R19, R19, 0xfffffffd, RZ, 0xc0, !PT ;  /* 0xfffffffd13137812 */ /* 0x000fd600078ec0ff */
[----:B------:R-:W-:Y:S01]  /*12900*/  @P2 LOP3.LUT R19, R19, 0x2, RZ, 0xfc, !PT ;  /* 0x0000000213132812 */ /* 0x000fe200078efcff */
[----:B---3--:R-:W-:Y:S06]  /*12910*/  @P0 BRA `(.L_x_1214) ;  /* 0x00000004000c0947 */ /* 0x008fec0003800000 */
[----:B------:R-:W-:-:S03]  /*12920*/  UMOV UR4, 0xffffffff ;  /* 0xffffffff00047882 */ /* 0x000fc60000000000 */
[----:B------:R-:W-:Y:S05]  /*12930*/  BRA.DIV UR4, `(.L_x_1215) ;  /* 0x0000003a04e47947 */ /* 0x000fea000b800000 */
[----:B------:R-:W-:-:S13]  /*12940*/  ELECT P6, URZ, PT ;  /* 0x00000000003f782f */ /* 0x000fda00038c0000 */
.L_x_1307:
[----:B------:R-:W-:Y:S05]  /*12950*/  @!P6 BRA `(.L_x_1214) ;  /* 0x0000000000fce947 */ /* 0x000fea0003800000 */
[----:B------:R-:W-:Y:S01]  /*12960*/  IMAD.MOV.U32 R16, RZ, RZ, R7 ;  /* 0x000000ffff107224 */ /* 0x000fe200078e0007 */
[----:B------:R-:W-:Y:S06]  /*12970*/  @!P1 BRA `(.L_x_1216) ;  /* 0x00000000004c9947 */ /* 0x000fec0003800000 */
[----:B------:R-:W2:Y:S01]  /*12980*/  LDC R6, c[0x0][0x43c] ;  /* 0x00010f00ff067b82 */ /* 0x000ea20000000800 */
[----:B------:R-:W-:Y:S01]  /*12990*/  IMAD.MOV.U32 R9, RZ, RZ, R0 ;  /* 0x000000ffff097224 */ /* 0x000fe200078e0000 */
[----:B------:R-:W-:Y:S01]  /*129a0*/  ULDC.64 UR4, c[0x0][0x428] ;  /* 0x00010a0000047ab9 */ /* 0x000fe20000000a00 */
[----:B--2---:R-:W-:-:S13]  /*129b0*/  ISETP.NE.AND P0, PT, R6, 0x1, PT ;  /* 0x000000010600780c */ /* 0x004fda0003f05270 */
[----:B-1----:R-:W1:Y:S02]  /*129c0*/  @P0 LDC.64 R4, c[0x0][0x440] ;  /* 0x00011000ff040b82 */ /* 0x002e640000000a00 */
[----:B-1----:R-:W-:-:S04]  /*129d0*/  @P0 IMAD.HI.U32 R0, R9, R4, RZ ;  /* 0x0000000409000227 */ /* 0x002fc800078e00ff */
[----:B------:R-:W-:Y:S01]  /*129e0*/  IMAD.MOV.U32 R4, RZ, RZ, R9 ;  /* 0x000000ffff047224 */ /* 0x000fe200078e0009 */
[----:B------:R-:W-:-:S04]  /*129f0*/  @P0 SHF.R.U32.HI R4, RZ, R5, R0 ;  /* 0x00000005ff040219 */ /* 0x000fc80000011600 */
[--C-:B------:R-:W-:Y:S01]  /*12a00*/  SHF.R.S32.HI R5, RZ, 0x1f, R4.reuse ;  /* 0x0000001fff057819 */ /* 0x100fe20000011404 */
[----:B------:R-:W-:-:S04]  /*12a10*/  IMAD.MOV R0, RZ, RZ, -R4 ;  /* 0x000000ffff007224 */ /* 0x000fc800078e0a04 */
[----:B------:R-:W-:Y:S02]  /*12a20*/  IMAD R9, R6, R0, R9 ;  /* 0x0000000006097224 */ /* 0x000fe400078e0209 */
[----:B------:R-:W-:Y:S02]  /*12a30*/  IMAD R0, R8, UR4, RZ ;  /* 0x0000000408007c24 */ /* 0x000fe4000f8e02ff */
[C---:B------:R-:W-:Y:S01]  /*12a40*/  IMAD.WIDE.U32 R4, R7.reuse, UR4, R4 ;  /* 0x0000000407047c25 */ /* 0x040fe2000f8e0004 */
[----:B------:R2:W-:Y:S03]  /*12a50*/  STL [R1], R9 ;  /* 0x0000000901007387 */ /* 0x0005e60000100800 */
[----:B------:R-:W-:Y:S01]  /*12a60*/  IMAD R0, R7, UR5, R0 ;  /* 0x0000000507007c24 */ /* 0x000fe2000f8e0200 */
[----:B------:R-:W-:-:S03]  /*12a70*/  LEA R2, P0, R4, R2, 0x2 ;  /* 0x0000000204027211 */ /* 0x000fc600078010ff */
[----:B------:R-:W-:-:S05]  /*12a80*/  IMAD.IADD R0, R5, 0x1, R0 ;  /* 0x0000000105007824 */ /* 0x000fca00078e0200 */
[----:B------:R-:W-:-:S05]  /*12a90*/  LEA.HI.X R3, R4, R3, R0, 0x2, P0 ;  /* 0x0000000304037211 */ /* 0x000fca00000f1400 */
[----:B------:R2:W5:Y:S02]  /*12aa0*/  LDG.E R16, desc[UR50][R2.64] ;  /* 0x0000003202107981 */ /* 0x000564000c1e1900 */
.L_x_1216:
[----:B------:R-:W3:Y:S01]  /*12ab0*/  LDL R0, [R1+0x8] ;  /* 0x0000080001007983 */ /* 0x000ee20000100800 */
[----:B--2---:R-:W-:Y:S01]  /*12ac0*/  IMAD R3, R18, 0x8, R17 ;  /* 0x0000000812037824 */ /* 0x004fe200078e0211 */
[----:B---3--:R-:W-:-:S04]  /*12ad0*/  SHF.L.U32 R0, R0, 0x1f, RZ ;  /* 0x0000001f00007819 */ /* 0x008fc800000006ff */
[----:B------:R-:W2:Y:S02]  /*12ae0*/  SYNCS.PHASECHK.TRANS64.TRYWAIT P0, [R3+URZ+0x28840], R0 ;  /* 0x02884000030075a7 */ /* 0x000ea4000800017f */
[----:B--2---:R-:W-:Y:S05]  /*12af0*/  @!P0 BRA `(.L_x_1217) ;  /* 0x0000003800948947 */ /* 0x004fea0003800000 */
.L_x_1308:
        /* <DEDUP_REMOVED lines=11> */
.L_x_1218:
[----:B------:R-:W3:Y:S01]  /*12bb0*/  LDL R2, [R1] ;  /* 0x0000000001027983 */ /* 0x000ee20000100800 */
[----:B--2---:R-:W-:Y:S01]  /*12bc0*/  IMAD R0, R18, 0x8000, R17 ;  /* 0x0000800012007824 */ /* 0x004fe200078e0211 */
[----:B------:R-:W-:Y:S01]  /*12bd0*/  R2UR UR33, R3 ;  /* 0x00000000032172ca */ /* 0x000fe200000e0000 */
[----:B------:R-:W-:Y:S01]  /*12be0*/  UIADD3 UR4, UP0, UR44, 0x370, URZ ;  /* 0x000003702c047890 */ /* 0x000fe2000ff1e03f */
[----:B-----5:R-:W-:Y:S01]  /*12bf0*/  R2UR UR37, R16 ;  /* 0x00000000102572ca */ /* 0x020fe200000e0000 */
[----:B------:R-:W-:Y:S01]  /*12c00*/  UMOV UR6, 0x0 ;  /* 0x0000000000067882 */ /* 0x000fe20000000000 */
[----:B------:R-:W-:Y:S01]  /*12c10*/  R2UR UR8, R0 ;  /* 0x00000000000872ca */ /* 0x000fe200000e0000 */
[----:B------:R-:W-:Y:S01]  /*12c20*/  UIADD3.X UR5, URZ, UR45, URZ, UP0, !UPT ;  /* 0x0000002d3f057290 */ /* 0x000fe200087fe43f */
[----:B------:R-:W-:Y:S01]  /*12c30*/  PLOP3.LUT P0, PT, PT, PT, PT, 0x80, 0x0 ;  /* 0x000000000000781c */ /* 0x000fe20003f0f070 */
[----:B------:R-:W-:Y:S01]  /*12c40*/  UMOV UR7, 0x14f00000 ;  /* 0x14f0000000077882 */ /* 0x000fe20000000000 */
[----:B------:R-:W-:Y:S01]  /*12c50*/  UMOV UR34, URZ ;  /* 0x0000003f00227c82 */ /* 0x000fe20008000000 */
[----:B------:R-:W-:Y:S01]  /*12c60*/  UMOV UR10, 0x40 ;  /* 0x00000040000a7882 */ /* 0x000fe20000000000 */
[----:B------:R-:W-:Y:S01]  /*12c70*/  UMOV UR12, UR36 ;  /* 0x00000024000c7c82 */ /* 0x000fe20008000000 */
[----:B------:R-:W-:-:S02]  /*12c80*/  LOP3.LUT R19, R19, 0xfffffffd, RZ, 0xc0, !PT ;  /* 0xfffffffd13137812 */ /* 0x000fc400078ec0ff */
[----:B------:R-:W-:Y:S02]  /*12c90*/  UIADD3 UR33, UR33, 0x28830, URZ ;  /* 0x0002883021217890 */ /* 0x000fe4000fffe03f */
[----:B------:R-:W-:Y:S02]  /*12ca0*/  UMOV UR13, UR37 ;  /* 0x00000025000d7c82 */ /* 0x000fe40008000000 */
[----:B------:R-:W-:Y:S02]  /*12cb0*/  UIADD3 UR32, UR8, 0x18400, URZ ;  /* 0x0001840008207890 */ /* 0x000fe4000fffe03f */
[----:B------:R-:W-:Y:S01]  /*12cc0*/  UIADD3 UR8, UR8, 0x1c400, URZ ;  /* 0x0001c40008087890 */ /* 0x000fe2000fffe03f */
[----:B------:R-:W-:Y:S01]  /*12cd0*/  @P0 LOP3.LUT R19, R19, 0x2, RZ, 0xfc, !PT ;  /* 0x0000000213130812 */ /* 0x000fe200078efcff */
[----:B------:R-:W-:Y:S01]  /*12ce0*/  UMOV UR9, UR33 ;  /* 0x0000002100097c82 */ /* 0x000fe20008000000 */
[----:B---3--:R-:W-:-:S13]  /*12cf0*/  R2UR UR35, R2 ;  /* 0x00000000022372ca */ /* 0x008fda00000e0000 */
[----:B------:R-:W-:-:S07]  /*12d00*/  USHF.L.U32 UR35, UR35, 0x7, URZ ;  /* 0x0000000723237899 */ /* 0x000fce000800063f */
[----:B------:R-:W-:Y:S02]  /*12d10*/  UMOV UR11, UR35 ;  /* 0x00000023000b7c82 */ /* 0x000fe40008000000 */
[----:B------:R2:W-:Y:S01]  /*12d20*/  UTMALDG.4D [UR32], [UR4], desc[UR6] ;  /* 0x00000620040075b4 */ /* 0x0005e20008019000 */
[----:B------:R2:W-:Y:S02]  /*12d30*/  UTMALDG.4D [UR8], [UR4], desc[UR6] ;  /* 0x00000608040075b4 */ /* 0x0005e40008019000 */
[----:B--2---:R-:W-:Y:S01]  /*12d40*/  NOP ;  /* 0x0000000000007918 */ /* 0x004fe20000000000 */
.L_x_1214:
[----:B------:R-:W-:Y:S01]  /*12d50*/  VIADD R0, R17, 0x10400 ;  /* 0x0001040011007836 */ /* 0x000fe20000000000 */
[----:B------:R-:W-:Y:S05]  /*12d60*/  WARPSYNC.ALL ;  /* 0x0000000000007948 */ /* 0x000fea0003800000 */
[----:B------:R-:W-:Y:S01]  /*12d70*/  BAR.SYNC.DEFER_BLOCKING 0x8, 0x180 ;  /* 0x0206000000007b1d */ /* 0x000fe20000010000 */
[----:B------:R-:W-:-:S05]  /*12d80*/  LOP3.LUT P0, RZ, R0, 0x3ff, RZ, 0xc0, !PT ;  /* 0x000003ff00ff7812 */ /* 0x000fca000780c0ff */
[----:B------:R-:W-:Y:S08]  /*12d90*/  BSSY B6, `(.L_x_1219) ;  /* 0x0000012000067945 */ /* 0x000ff00003800000 */
[----:B------:R-:W-:Y:S05]  /*12da0*/  @!P0 BRA `(.L_x_1220) ;  /* 0x0000000000408947 */ /* 0x000fea0003800000 */
[----:B------:R-:W-:Y:S01]  /*12db0*/  MOV R2, 0x0 ;  /* 0x0000000000027802 */ /* 0x000fe20000000f00 */
[----:B------:R-:W-:Y:S01]  /*12dc0*/  ULDC.64 UR4, c[0x4][0xa0] ;  /* 0x0100280000047ab9 */ /* 0x000fe20000000a00 */
[----:B------:R-:W-:Y:S01]  /*12dd0*/  ULDC.64 UR6, c[0x4][0xa8] ;  /* 0x01002a0000067ab9 */ /* 0x000fe20000000a00 */
[----:B------:R-:W-:Y:S01]  /*12de0*/  ULDC.64 UR8, c[0x4][0x20] ;  /* 0x0100080000087ab9 */ /* 0x000fe20000000a00 */
[----:B-1----:R-:W-:Y:S02]  /*12df0*/  IMAD.U32 R4, RZ, RZ, UR4 ;  /* 0x00000004ff047e24 */ /* 0x002fe4000f8e00ff */
[----:B------:R-:W1:Y:S01]  /*12e00*/  LDC.64 R2, c[0x4][R2] ;  /* 0x0100000002027b82 */ /* 0x000e620000000a00 */
[----:B------:R-:W-:Y:S02]  /*12e10*/  IMAD.U32 R5, RZ, RZ, UR5 ;  /* 0x00000005ff057e24 */ /* 0x000fe4000f8e00ff */
[----:B------:R-:W-:Y:S02]  /*12e20*/  IMAD.U32 R6, RZ, RZ, UR6 ;  /* 0x00000006ff067e24 */ /* 0x000fe4000f8e00ff */
[----:B0-----:R-:W-:-:S02]  /*12e30*/  IMAD.U32 R7, RZ, RZ, UR7 ;  /* 0x00000007ff077e24 */ /* 0x001fc4000f8e00ff */
[----:B------:R-:W-:Y:S02]  /*12e40*/  IMAD.U32 R10, RZ, RZ, UR8 ;  /* 0x00000008ff0a7e24 */ /* 0x000fe4000f8e00ff */
[----:B------:R-:W-:Y:S02]  /*12e50*/  IMAD.U32 R11, RZ, RZ, UR9 ;  /* 0x00000009ff0b7e24 */ /* 0x000fe4000f8e00ff */
[----:B------:R-:W-:Y:S02]  /*12e60*/  IMAD.MOV.U32 R8, RZ, RZ, 0x70 ;  /* 0x00000070ff087424 */ /* 0x000fe400078e00ff */
[----:B------:R-:W-:Y:S02]  /*12e70*/  IMAD.MOV.U32 R12, RZ, RZ, 0x1 ;  /* 0x00000001ff0c7424 */ /* 0x000fe400078e00ff */
[----:B------:R-:W-:-:S07]  /*12e80*/  IMAD.MOV.U32 R13, RZ, RZ, RZ ;  /* 0x000000ffff0d7224 */ /* 0x000fce00078e00ff */
[----:B------:R-:W-:-:S07]  /*12e90*/  LEPC R20, `(.L_x_1220) ;  /* 0x000000001014794e */ /* 0x000fce0000000000 */
[----:B-1----:R-:W-:Y:S05]  /*12ea0*/  CALL.ABS.NOINC R2 ;  /* 0x0000000002007343 */ /* 0x002fea0003c00000 */
.L_x_1220:
[----:B------:R-:W-:Y:S05]  /*12eb0*/  BSYNC B6 ;  /* 0x0000000000067941 */ /* 0x000fea0003800000 */
.L_x_1219:
[----:B------:R-:W2:Y:S01]  /*12ec0*/  S2R R2, SR_TID.X ;  /* 0x0000000000027919 */ /* 0x000ea20000002100 */
[----:B0-----:R-:W0:Y:S01]  /*12ed0*/  LDC R7, c[0x0][0x448] ;  /* 0x00011200ff077b82 */ /* 0x001e220000000800 */
[----:B------:R-:W-:Y:S01]  /*12ee0*/  USHF.R.S32.HI UR4, URZ, 0x1f, UR36 ;  /* 0x0000001f3f047899 */ /* 0x000fe20008011424 */
[----:B------:R-:W-:Y:S01]  /*12ef0*/  ULDC.64 UR8, c[0x0][0x2d8] ;  /* 0x0000b60000087ab9 */ /* 0x000fe20000000a00 */
[----:B------:R-:W3:Y:S02]  /*12f00*/  S2R R9, SR_TID.X ;  /* 0x0000000000097919 */ /* 0x000ee40000002100 */
[----:B------:R-:W-:Y:S02]  /*12f10*/  UIMAD UR6, UR4, UR8, URZ ;  /* 0x00000008040672a4 */ /* 0x000fe4000f8e023f */
[----:B------:R-:W-:Y:S01]  /*12f20*/  UIMAD.WIDE.U32 UR4, UR36, UR8, URZ ;  /* 0x00000008240472a5 */ /* 0x000fe2000f8e003f */
[----:B------:R-:W4:Y:S01]  /*12f30*/  S2R R8, SR_TID.X ;  /* 0x0000000000087919 */ /* 0x000f220000002100 */
[----:B------:R-:W-:-:S02]  /*12f40*/  UIMAD UR6, UR36, UR9, UR6 ;  /* 0x00000009240672a4 */ /* 0x000fc4000f8e0206 */
[----:B------:R-:W-:Y:S02]  /*12f50*/  USHF.R.S32.HI UR7, URZ, 0x1f, UR43 ;  /* 0x0000001f3f077899 */ /* 0x000fe4000801142b */
[----:B------:R-:W-:Y:S01]  /*12f60*/  UIADD3 UR5, UR5, UR6, URZ ;  /* 0x0000000605057290 */ /* 0x000fe2000fffe03f */
[----:B------:R-:W-:-:S03]  /*12f70*/  ULDC.64 UR8, c[0x0][0x2e0] ;  /* 0x0000b80000087ab9 */ /* 0x000fc60000000a00 */
[----:B------:R-:W-:Y:S02]  /*12f80*/  UIMAD.WIDE.U32 UR4, UR43, UR8, UR4 ;  /* 0x000000082b0472a5 */ /* 0x000fe4000f8e0004 */
[----:B------:R-:W-:-:S04]  /*12f90*/  UIMAD UR6, UR7, UR8, URZ ;  /* 0x00000008070672a4 */ /* 0x000fc8000f8e023f */
[----:B------:R-:W-:Y:S01]  /*12fa0*/  UIMAD UR6, UR43, UR9, UR6 ;  /* 0x000000092b0672a4 */ /* 0x000fe2000f8e0206 */
[----:B0-----:R-:W-:Y:S01]  /*12fb0*/  ISETP.NE.AND P0, PT, R7, 0x1, PT ;  /* 0x000000010700780c */ /* 0x001fe20003f05270 */
[----:B-1----:R-:W-:Y:S02]  /*12fc0*/  IMAD.U32 R4, RZ, RZ, UR4 ;  /* 0x00000004ff047e24 */ /* 0x002fe4000f8e00ff */
[----:B------:R-:W-:Y:S02]  /*12fd0*/  UIADD3 UR6, UR5, UR6, URZ ;  /* 0x0000000605067290 */ /* 0x000fe4000fffe03f */
[----:B------:R-:W-:Y:S01]  /*12fe0*/  IMAD.U32 R5, RZ, RZ, UR5 ;  /* 0x00000005ff057e24 */ /* 0x000fe2000f8e00ff */
[----:B------:R-:W-:Y:S01]  /*12ff0*/  ULDC.64 UR4, c[0x0][0x2d0] ;  /* 0x0000b40000047ab9 */ /* 0x000fe20000000a00 */
[C---:B--2---:R-:W-:Y:S01]  /*13000*/  LOP3.LUT R0, R2.reuse, 0x7f, RZ, 0xc0, !PT ;  /* 0x0000007f02007812 */ /* 0x044fe200078ec0ff */
[----:B------:R-:W-:-:S03]  /*13010*/  IMAD.SHL.U32 R2, R2, 0x10, RZ ;  /* 0x0000001002027824 */ /* 0x000fc600078e00ff */
[----:B------:R-:W-:Y:S01]  /*13020*/  SHF.R.U32.HI R0, RZ, 0x3, R0 ;  /* 0x00000003ff007819 */ /* 0x000fe20000011600 */
[----:B---3--:R-:W-:Y:S01]  /*13030*/  IMAD.SHL.U32 R9, R9, 0x8, RZ ;  /* 0x0000000809097824 */ /* 0x008fe200078e00ff */
[----:B------:R-:W0:Y:S02]  /*13040*/  @P0 LDC R3, c[0x0][0x44c] ;  /* 0x00011300ff030b82 */ /* 0x000e240000000800 */
[----:B------:R-:W-:Y:S01]  /*13050*/  LOP3.LUT R2, R0, 0x70, R2, 0xf8, !PT ;  /* 0x0000007000027812 */ /* 0x000fe200078ef802 */
[----:B----4-:R-:W-:Y:S01]  /*13060*/  IMAD.SHL.U32 R10, R8, 0x8, RZ ;  /* 0x00000008080a7824 */ /* 0x010fe200078e00ff */
[----:B------:R-:W-:-:S03]  /*13070*/  LOP3.LUT R9, R9, 0x38, RZ, 0xc0, !PT ;  /* 0x0000003809097812 */ /* 0x000fc600078ec0ff */
[----:B------:R-:W-:Y:S01]  /*13080*/  VIADD R2, R2, UR41 ;  /* 0x0000002902027c36 */ /* 0x000fe20008000000 */
[----:B------:R-:W1:Y:S01]  /*13090*/  @P0 LDC R0, c[0x0][0x450] ;  /* 0x00011400ff000b82 */ /* 0x000e620000000800 */
[----:B------:R-:W-:Y:S02]  /*130a0*/  LOP3.LUT R9, R9, 0x40, RZ, 0xfc, !PT ;  /* 0x0000004009097812 */ /* 0x000fe400078efcff */
[----:B------:R-:W-:Y:S01]  /*130b0*/  IMAD.MOV.U32 R6, RZ, RZ, R2 ;  /* 0x000000ffff067224 */ /* 0x000fe200078e0002 */
[----:B------:R-:W-:Y:S01]  /*130c0*/  LOP3.LUT R10, R10, 0x38, RZ, 0xc0, !PT ;  /* 0x000000380a0a7812 */ /* 0x000fe200078ec0ff */
[----:B0-----:R-:W-:-:S05]  /*130d0*/  @P0 IMAD.HI.U32 R3, R2, R3, RZ ;  /* 0x0000000302030227 */ /* 0x001fca00078e00ff */
[----:B-1----:R-:W-:Y:S01]  /*130e0*/  @P0 SHF.R.U32.HI R6, RZ, R0, R3 ;  /* 0x00000000ff060219 */ /* 0x002fe20000011603 */
[----:B------:R-:W-:Y:S01]  /*130f0*/  IMAD.U32 R3, RZ, RZ, UR6 ;  /* 0x00000006ff037e24 */ /* 0x000fe2000f8e00ff */
[----:B------:R-:W-:-:S03]  /*13100*/  ULDC.64 UR6, c[0x0][0x280] ;  /* 0x0000a00000067ab9 */ /* 0x000fc60000000a00 */
[----:B------:R-:W-:-:S04]  /*13110*/  IMAD.MOV R0, RZ, RZ, -R6 ;  /* 0x000000ffff007224 */ /* 0x000fc800078e0a06 */
[----:B------:R-:W-:Y:S02]  /*13120*/  IMAD R0, R7, R0, R2 ;  /* 0x0000000007007224 */ /* 0x000fe400078e0202 */
[----:B------:R-:W-:Y:S01]  /*13130*/  IMAD.MOV.U32 R2, RZ, RZ, R4 ;  /* 0x000000ffff027224 */ /* 0x000fe200078e0004 */
[----:B------:R-:W-:-:S03]  /*13140*/  SHF.R.S32.HI R4, RZ, 0x1f, R6 ;  /* 0x0000001fff047819 */ /* 0x000fc60000011406 */
[----:B------:R-:W-:-:S04]  /*13150*/  IMAD.WIDE.U32 R2, R6, UR4, R2 ;  /* 0x0000000406027c25 */ /* 0x000fc8000f8e0002 */
        /* <DEDUP_REMOVED lines=18> */
[----:B------:R-:W-:Y:S02]  /*13280*/  ULDC UR4, c[0x0][0x288] ;  /* 0x0000a20000047ab9 */ /* 0x000fe40000000800 */
[----:B------:R-:W-:Y:S01]  /*13290*/  IMAD R3, R7, UR4, RZ ;  /* 0x0000000407037c24 */ /* 0x000fe2000f8e02ff */
[----:B------:R-:W1:Y:S04]  /*132a0*/  SHFL.IDX PT, R6, R0, RZ, 0x181f ;  /* 0x00181fff00067589 */ /* 0x000e6800000e0000 */
[----:B------:R-:W-:Y:S01]  /*132b0*/  SHFL.IDX PT, R8, R0, 0x1, 0x181f ;  /* 0x00381f0000087f89 */ /* 0x000fe200000e0000 */
[----:B0-----:R-:W-:-:S04]  /*132c0*/  LOP3.LUT R5, R5, 0x7f, RZ, 0xc0, !PT ;  /* 0x0000007f05057812 */ /* 0x001fc800078ec0ff */
[----:B------:R-:W-:-:S05]  /*132d0*/  SHF.R.U32.HI R5, RZ, 0x3, R5 ;  /* 0x00000003ff057819 */ /* 0x000fca0000011605 */
[----:B------:R-:W-:-:S04]  /*132e0*/  VIADD R2, R5, UR41 ;  /* 0x0000002905027c36 */ /* 0x000fc80008000000 */
[C---:B------:R-:W-:Y:S01]  /*132f0*/  VIADD R5, R2.reuse, 0x10 ;  /* 0x0000001002057836 */ /* 0x040fe20000000000 */
[----:B------:R-:W-:-:S04]  /*13300*/  ISETP.GE.AND P3, PT, R2, R3, PT ;  /* 0x000000030200720c */ /* 0x000fc80003f66270 */
[----:B------:R-:W-:Y:S02]  /*13310*/  ISETP.GE.AND P2, PT, R5, R3, PT ;  /* 0x000000030500720c */ /* 0x000fe40003f46270 */
[----:B------:R-:W0:Y:S07]  /*13320*/  SHFL.IDX PT, R5, R4, RZ, 0x181f ;  /* 0x00181fff04057589 */ /* 0x000e2e00000e0000 */
[----:B-1----:R-:W-:-:S05]  /*13330*/  @!P3 LEA R6, P4, R10, R6, 0x1 ;  /* 0x000000060a06b211 */ /* 0x002fca00078808ff */
[----:B0-----:R-:W-:Y:S01]  /*13340*/  @!P3 IMAD.X R7, RZ, RZ, R5, P4 ;  /* 0x000000ffff07b224 */ /* 0x001fe200020e0605 */
[----:B------:R-:W-:Y:S01]  /*13350*/  @!P2 LEA R8, P4, R10, R8, 0x1 ;  /* 0x000000080a08a211 */ /* 0x000fe200078808ff */
[----:B------:R-:W0:Y:S04]  /*13360*/  SHFL.IDX PT, R5, R4, 0x1, 0x181f ;  /* 0x00381f0004057f89 */ /* 0x000e2800000e0000 */
[----:B-----5:R-:W-:Y:S04]  /*13370*/  @!P3 LDGSTS.E.BYPASS.LTC128B.128 [R9+0x10400], desc[UR50][R6.64], !P1 ;  /* 0x104000000609bfae */ /* 0x020fe8000c901d72 */
[----:B------:R1:W-:Y:S02]  /*13380*/  @!P3 LDGSTS.E.BYPASS.LTC128B.128 [R9+0x14400], desc[UR50][R6.64+0x80], !P0 ;  /* 0x144000800609bfae */ /* 0x0003e4000c101d72 */
[----:B-1----:R-:W-:-:S02]  /*13390*/  @!P2 IMAD.MOV.U32 R6, RZ, RZ, R8 ;  /* 0x000000ffff06a224 */ /* 0x002fc400078e0008 */
[----:B0-----:R-:W-:-:S04]  /*133a0*/  @!P2 IMAD.X R5, RZ, RZ, R5, P4 ;  /* 0x000000ffff05a224 */ /* 0x001fc800020e0605 */
        /* <DEDUP_REMOVED lines=38> */
[----:B------:R-:W-:Y:S02]  /*13610*/  @!P2 LDGSTS.E.BYPASS.LTC128B.128 [R9+0x12c00], desc[UR50][R6.64], !P1 ;  /* 0x12c000000609afae */ /* 0x000fe4000c901d72 */
[----:B------:R-:W-:Y:S02]  /*13620*/  ISETP.GE.AND P3, PT, R5, R3, PT ;  /* 0x000000030500720c */ /* 0x000fe40003f66270 */
[----:B------:R0:W-:Y:S04]  /*13630*/  @!P2 LDGSTS.E.BYPASS.LTC128B.128 [R9+0x16c00], desc[UR50][R6.64+0x80], !P0 ;  /* 0x16c000800609afae */ /* 0x0001e8000c101d72 */
[----:B------:R-:W-:Y:S04]  /*13640*/  SHFL.IDX PT, R5, R4, 0x6, 0x181f ;  /* 0x00d81f0004057f89 */ /* 0x000fe800000e0000 */
[----:B------:R-:W-:Y:S04]  /*13650*/  SHFL.IDX PT, R4, R4, 0x7, 0x181f ;  /* 0x00f81f0004047f89 */ /* 0x000fe800000e0000 */
[----:B0-----:R-:W0:Y:S04]  /*13660*/  SHFL.IDX PT, R6, R0, 0x6, 0x181f ;  /* 0x00d81f0000067f89 */ /* 0x001e2800000e0000 */
[----:B------:R-:W1:Y:S01]  /*13670*/  SHFL.IDX PT, R0, R0, 0x7, 0x181f ;  /* 0x00f81f0000007f89 */ /* 0x000e6200000e0000 */
[----:B0-----:R-:W-:-:S05]  /*13680*/  @!P3 LEA R6, P2, R10, R6, 0x1 ;  /* 0x000000060a06b211 */ /* 0x001fca00078408ff */
[----:B------:R-:W-:-:S04]  /*13690*/  @!P3 IMAD.X R5, RZ, RZ, R5, P2 ;  /* 0x000000ffff05b224 */ /* 0x000fc800010e0605 */
[----:B------:R-:W-:-:S05]  /*136a0*/  @!P3 IMAD.MOV.U32 R7, RZ, RZ, R5 ;  /* 0x000000ffff07b224 */ /* 0x000fca00078e0005 */
[----:B------:R0:W-:Y:S04]  /*136b0*/  @!P3 LDGSTS.E.BYPASS.LTC128B.128 [R9+0x13400], desc[UR50][R6.64], !P1 ;  /* 0x134000000609bfae */ /* 0x0001e8000c901d72 */
[----:B-1----:R0:W-:Y:S02]  /*136c0*/  @!P3 LDGSTS.E.BYPASS.LTC128B.128 [R9+0x17400], desc[UR50][R6.64+0x80], !P0 ;  /* 0x174000800609bfae */ /* 0x0021e4000c101d72 */
.L_x_1325:
[----:B------:R-:W-:Y:S01]  /*136d0*/  VIADD R2, R2, 0x70 ;  /* 0x0000007002027836 */ /* 0x000fe20000000000 */
[----:B------:R-:W-:Y:S04]  /*136e0*/  BSSY B0, `(.L_x_1222) ;  /* 0x000000a000007945 */ /* 0x000fe80003800000 */
[----:B------:R-:W-:-:S13]  /*136f0*/  ISETP.GE.AND P2, PT, R2, R3, PT ;  /* 0x000000030200720c */ /* 0x000fda0003f46270 */
[----:B------:R-:W-:Y:S05]  /*13700*/  @P2 BRA `(.L_x_1223) ;  /* 0x00000000001c2947 */ /* 0x000fea0003800000 */
[----:B------:R-:W-:-:S05]  /*13710*/  LEA R2, P2, R10, R0, 0x1 ;  /* 0x000000000a027211 */ /* 0x000fca00078408ff */
[----:B------:R-:W-:-:S05]  /*13720*/  IMAD.X R3, RZ, RZ, R4, P2 ;  /* 0x000000ffff037224 */ /* 0x000fca00010e0604 */
[----:B------:R-:W-:Y:S01]  /*13730*/  @!PT LDS RZ, [RZ] ;  /* 0x00000000fffff984 */ /* 0x000fe20000000800 */
[----:B------:R-:W-:Y:S01]  /*13740*/  @!PT LDS RZ, [RZ] ;  /* 0x00000000fffff984 */ /* 0x000fe20000000800 */
[----:B------:R-:W-:Y:S01]  /*13750*/  @!PT LDS RZ, [RZ] ;  /* 0x00000000fffff984 */ /* 0x000fe20000000800 */
[----:B------:R1:W-:Y:S04]  /*13760*/  LDGSTS.E.BYPASS.LTC128B.128 [R9+0x13c00], desc[UR50][R2.64], !P1 ;  /* 0x13c0000002097fae */ /* 0x0003e8000c901d72 */
[----:B------:R1:W-:Y:S02]  /*13770*/  LDGSTS.E.BYPASS.LTC128B.128 [R9+0x17c00], desc[UR50][R2.64+0x80], !P0 ;  /* 0x17c0008002097fae */ /* 0x0003e4000c101d72 */
.L_x_1223:
[----:B------:R-:W-:Y:S05]  /*13780*/  BSYNC B0 ;  /* 0x0000000000007941 */ /* 0x000fea0003800000 */
.L_x_1222:
[----:B------:R-:W-:Y:S01]  /*13790*/  NOP ;  /* 0x0000000000007918 */ /* 0x000fe20000000000 */
[----:B------:R-:W-:Y:S01]  /*137a0*/  PLOP3.LUT P0, PT, PT, PT, PT, 0x80, 0x0 ;  /* 0x000000000000781c */ /* 0x000fe20003f0f070 */
[----:B0-----:R-:W-:-:S12]  /*137b0*/  VIADD R6, R17, 0x28800 ;  /* 0x0002880011067836 */ /* 0x001fd80000000000 */
.L_x_1224:
[----:B------:R-:W-:Y:S02]  /*137c0*/  PLOP3.LUT P1, PT, P1, P0, PT, 0xa2, 0x0 ;  /* 0x000000000000781c */ /* 0x000fe40000f21472 */
[----:B------:R-:W-:-:S08]  /*137d0*/  @P0 R2UR P1, UR4, R17 ;  /* 0x00000000110402ca */ /* 0x000fd00000020000 */
[----:B------:R-:W-:-:S05]  /*137e0*/  @P0 PLOP3.LUT P0, PT, P1, PT, PT, 0x80, 0x0 ;  /* 0x000000000000081c */ /* 0x000fca0000f0f070 */
[----:B------:R-:W-:Y:S01]  /*137f0*/  @!P1 SYNCS.ARRIVE.TRANS64.RED.A0T1 RZ, [UR4+0x28800], RZ ;  /* 0x028800ffffff99a7 */ /* 0x000fe20008200404 */
[----:B------:R-:W-:Y:S07]  /*13800*/  @!P1 ARRIVES.LDGSTSBAR.64.TRANSCNT [UR4+0x28800] ;  /* 0x02880000ff0099b0 */ /* 0x000fee0008000a84 */
[----:B------:R-:W-:Y:S05]  /*13810*/  @P0 BRA.U.ANY `(.L_x_1224) ;  /* 0xfffffffd00e80947 */ /* 0x000fea000393ffff */
[----:B-1----:R-:W2:Y:S02]  /*13820*/  LDL.LU R2, [R1+0x18] ;  /* 0x0000180001027983 */ /* 0x002ea40000300800 */
[----:B--2---:R-:W-:-:S05]  /*13830*/  VIADD R2, R2, 0x1 ;  /* 0x0000000102027836 */ /* 0x004fca0000000000 */
[----:B------:R0:W-:Y:S01]  /*13840*/  STL [R1+0x18], R2 ;  /* 0x0000180201007387 */ /* 0x0001e20000100800 */
[----:B------:R-:W-:-:S04]  /*13850*/  LEA.HI R0, R2, R2, RZ, 0x1 ;  /* 0x0000000202007211 */ /* 0x000fc800078f08ff */
[----:B------:R-:W-:-:S05]  /*13860*/  LOP3.LUT R0, R0, 0xfffffffe, RZ, 0xc0, !PT ;  /* 0xfffffffe00007812 */ /* 0x000fca00078ec0ff */
[----:B------:R-:W-:-:S05]  /*13870*/  IMAD.IADD R0, R2, 0x1, -R0 ;  /* 0x0000000102007824 */ /* 0x000fca00078e0a00 */
[----:B------:R-:W-:Y:S01]  /*13880*/  SHF.L.U32 R0, R0, 0x1f, RZ ;  /* 0x0000001f00007819 */ /* 0x000fe200000006ff */
[----:B------:R-:W-:Y:S01]  /*13890*/  NOP ;  /* 0x0000000000007918 */ /* 0x000fe20000000000 */
[----:B------:R0:W-:Y:S01]  /*138a0*/  SYNCS.ARRIVE.TRANS64.A1T0 RZ, [R17+URZ+0x28800], RZ ;  /* 0x028800ff11ff79a7 */ /* 0x0001e2000810003f */
[----:B------:R-:W-:Y:S01]  /*138b0*/  BSSY B0, `(.L_x_1225) ;  /* 0x0000003000007945 */ /* 0x000fe20003800000 */
[----:B------:R-:W1:Y:S03]  /*138c0*/  SYNCS.PHASECHK.TRANS64.TRYWAIT P0, [R17+URZ+0x28820], R0 ;  /* 0x02882000110075a7 */ /* 0x000e66000800017f */
[----:B01----:R-:W-:Y:S05]  /*138d0*/  @!P0 BRA `(.L_x_1226) ;  /* 0x0000003400c48947 */ /* 0x003fea0003800000 */
.L_x_1326:
[----:B------:R-:W-:Y:S05]  /*138e0*/  BSYNC B0 ;  /* 0x0000000000007941 */ /* 0x000fea0003800000 */
.L_x_1225:
[----:B------:R-:W-:-:S04]  /*138f0*/  UIADD3 UR4, UR40, -0x2, URZ ;  /* 0xfffffffe28047890 */ /* 0x000fc8000fffe03f */
[----:B------:R-:W-:-:S06]  /*13900*/  UISETP.GE.AND UP0, UPT, UR4, UR39, UPT ;  /* 0x000000270400728c */ /* 0x000fcc000bf06270 */
[----:B------:R-:W-:-:S13]  /*13910*/  PLOP3.LUT P0, PT, PT, PT, UP0, 0x80, 0x0 ;  /* 0x000000000000781c */ /* 0x000fda0003f0f008 */
[----:B------:R-:W-:Y:S05]  /*13920*/  @!P0 BRA `(.L_x_1227) ;  /* 0x0000001c00448947 */ /* 0x000fea0003800000 */
[----:B0-----:R-:W-:Y:S01]  /*13930*/  IMAD R0, RZ, RZ, -UR40 ;  /* 0x80000028ff007e24 */ /* 0x001fe2000f8e02ff */
[----:B------:R-:W-:Y:S01]  /*13940*/  LOP3.LUT R5, RZ, UR39, RZ, 0x33, !PT ;  /* 0x00000027ff057c12 */ /* 0x000fe2000f8e33ff */
[----:B------:R-:W-:-:S03]  /*13950*/  IMAD.U32 R4, RZ, RZ, UR4 ;  /* 0x00000004ff047e24 */ /* 0x000fc6000f8e00ff */
[----:B------:R-:W-:-:S05]  /*13960*/  VIADDMNMX R5, R0, 0x1, R5, !PT ;  /* 0x0000000100057846 */ /* 0x000fca0007800105 */
[----:B------:R-:W-:-:S05]  /*13970*/  VIADD R0, R5, UR40 ;  /* 0x0000002805007c36 */ /* 0x000fca0008000000 */
[----:B------:R-:W-:-:S04]  /*13980*/  LOP3.LUT R0, R0, 0x1, RZ, 0xc0, !PT ;  /* 0x0000000100007812 */ /* 0x000fc800078ec0ff */
[----:B------:R-:W-:-:S13]  /*13990*/  ISETP.NE.U32.AND P0, PT, R0, 0x1, PT ;  /* 0x000000010000780c */ /* 0x000fda0003f05070 */
[----:B------:R-:W-:Y:S05]  /*139a0*/  @P0 BRA `(.L_x_1228) ;  /* 0x0000000800640947 */ /* 0x000fea0003800000 */
[----:B------:R-:W2:Y:S01]  /*139b0*/  LDL R2, [R1+0x8] ;  /* 0x0000080001027983 */ /* 0x000ea20000100800 */
        /* <DEDUP_REMOVED lines=12> */
[----:B------:R-:W0:Y:S03]  /*13a80*/  LDC R8, c[0x0][0x43c] ;  /* 0x00010f00ff087b82 */ /* 0x000e260000000800 */
[----:B------:R-:W3:Y:S01]  /*13a90*/  LDL R12, [R1+0x4] ;  /* 0x00000400010c7983 */ /* 0x000ee20000100800 */
[----:B------:R-:W-:Y:S01]  /*13aa0*/  IMAD.MOV.U32 R7, RZ, RZ, R4 ;  /* 0x000000ffff077224 */ /* 0x000fe200078e0004 */
[----:B------:R-:W-:Y:S01]  /*13ab0*/  ULDC.64 UR4, c[0x0][0x428] ;  /* 0x00010a0000047ab9 */ /* 0x000fe20000000a00 */
[----:B0-----:R-:W-:-:S13]  /*13ac0*/  ISETP.NE.AND P0, PT, R8, 0x1, PT ;  /* 0x000000010800780c */ /* 0x001fda0003f05270 */
[----:B------:R-:W0:Y:S02]  /*13ad0*/  @P0 LDC.64 R2, c[0x0][0x440] ;  /* 0x00011000ff020b82 */ /* 0x000e240000000a00 */
[----:B0-----:R-:W-:-:S05]  /*13ae0*/  @P0 IMAD.HI.U32 R2, R4, R2, RZ ;  /* 0x0000000204020227 */ /* 0x001fca00078e00ff */
[----:B------:R-:W-:-:S05]  /*13af0*/  @P0 SHF.R.U32.HI R7, RZ, R3, R2 ;  /* 0x00000003ff070219 */ /* 0x000fca0000011602 */
[----:B------:R-:W-:-:S04]  /*13b00*/  IMAD.MOV R2, RZ, RZ, -R7 ;  /* 0x000000ffff027224 */ /* 0x000fc800078e0a07 */
[----:B------:R-:W-:Y:S02]  /*13b10*/  IMAD R4, R8, R2, R4 ;  /* 0x0000000208047224 */ /* 0x000fe400078e0204 */
[----:B------:R-:W0:Y:S01]  /*13b20*/  LDC.64 R2, c[0x0][0x418] ;  /* 0x00010600ff027b82 */ /* 0x000e220000000a00 */
[----:B--2---:R-:W-:Y:S01]  /*13b30*/  IMAD R8, R9, UR4, RZ ;  /* 0x0000000409087c24 */ /* 0x004fe2000f8e02ff */
[----:B------:R-:W-:-:S03]  /*13b40*/  SHF.R.S32.HI R9, RZ, 0x1f, R7 ;  /* 0x0000001fff097819 */ /* 0x000fc60000011407 */
[----:B---3--:R-:W-:Y:S02]  /*13b50*/  IMAD R11, R12, UR5, R8 ;  /* 0x000000050c0b7c24 */ /* 0x008fe4000f8e0208 */
[----:B------:R-:W-:-:S04]  /*13b60*/  IMAD.MOV.U32 R8, RZ, RZ, R7 ;  /* 0x000000ffff087224 */ /* 0x000fc800078e0007 */
[----:B------:R-:W-:-:S04]  /*13b70*/  IMAD.WIDE.U32 R8, R12, UR4, R8 ;  /* 0x000000040c087c25 */ /* 0x000fc8000f8e0008 */
[----:B------:R-:W-:Y:S01]  /*13b80*/  IMAD.IADD R7, R11, 0x1, R9 ;  /* 0x000000010b077824 */ /* 0x000fe200078e0209 */
[----:B0-----:R-:W-:-:S04]  /*13b90*/  LEA R2, P0, R8, R2, 0x2 ;  /* 0x0000000208027211 */ /* 0x001fc800078010ff */
[----:B------:R-:W-:-:S05]  /*13ba0*/  LEA.HI.X R3, R8, R3, R7, 0x2, P0 ;  /* 0x0000000308037211 */ /* 0x000fca00000f1407 */
[----:B------:R0:W5:Y:S04]  /*13bb0*/  LDG.E R2, desc[UR50][R2.64] ;  /* 0x0000003202027981 */ /* 0x000168000c1e1900 */
.L_x_1231:
[----:B------:R-:W-:Y:S01]  /*13bc0*/  IMAD R7, R0, 0x8, R17 ;  /* 0x0000000800077824 */ /* 0x000fe200078e0211 */
[----:B0-----:R-:W-:Y:S01]  /*13bd0*/  SHF.L.U32 R3, R10, 0x1f, RZ ;  /* 0x0000001f0a037819 */ /* 0x001fe200000006ff */
[----:B------:R-:W-:Y:S03]  /*13be0*/  BSSY B1, `(.L_x_1232) ;  /* 0x0000003000017945 */ /* 0x000fe60003800000 */
[----:B------:R-:W0:Y:S02]  /*13bf0*/  SYNCS.PHASECHK.TRANS64.TRYWAIT P0, [R7+URZ+0x28840], R3 ;  /* 0x02884003070075a7 */ /* 0x000e24000800017f */
[----:B0-----:R-:W-:Y:S05]  /*13c00*/  @!P0 BRA `(.L_x_1233) ;  /* 0x00000034000c8947 */ /* 0x001fea0003800000 */
.L_x_1327:
[----:B------:R-:W-:Y:S05]  /*13c10*/  BSYNC B1 ;  /* 0x0000000000017941 */ /* 0x000fea0003800000 */
.L_x_1232:
[----:B------:R-:W1:Y:S01]  /*13c20*/  S2R R8, SR_TID.X ;  /* 0x0000000000087919 */ /* 0x000e620000002100 */
[----:B------:R-:W-:Y:S01]  /*13c30*/  BSSY B1, `(.L_x_1234) ;  /* 0x000000b000017945 */ /* 0x000fe20003800000 */
[----:B-1----:R-:W-:-:S04]  /*13c40*/  LOP3.LUT R8, R8, 0x7f, RZ, 0xc0, !PT ;  /* 0x0000007f08087812 */ /* 0x002fc800078ec0ff */
[----:B------:R-:W-:-:S13]  /*13c50*/  ISETP.NE.AND P1, PT, R8, RZ, PT ;  /* 0x000000ff0800720c */ /* 0x000fda0003f25270 */
        /* <DEDUP_REMOVED lines=8> */
.L_x_1235:
[----:B------:R-:W-:Y:S05]  /*13ce0*/  BSYNC B1 ;  /* 0x0000000000017941 */ /* 0x000fea0003800000 */
.L_x_1234:
[----:B------:R-:W-:Y:S01]  /*13cf0*/  IMAD.MOV.U32 R11, RZ, RZ, RZ ;  /* 0x000000ffff0b7224 */ /* 0x000fe200078e00ff */
[----:B------:R-:W-:Y:S01]  /*13d00*/  UIADD3 UR4, UP0, UR44, 0x370, URZ ;  /* 0x000003702c047890 */ /* 0x000fe2000ff1e03f */
[----:B0-----:R-:W-:Y:S01]  /*13d10*/  IMAD R3, R0, 0x8000, R17 ;  /* 0x0000800000037824 */ /* 0x001fe200078e0211 */
[----:B------:R-:W-:Y:S01]  /*13d20*/  PLOP3.LUT P0, PT, PT, PT, PT, 0x80, 0x0 ;  /* 0x000000000000781c */ /* 0x000fe20003f0f070 */
[----:B------:R-:W-:Y:S01]  /*13d30*/  VIADD R7, R7, 0x28830 ;  /* 0x0002883007077836 */ /* 0x000fe20000000000 */
[----:B------:R-:W-:Y:S01]  /*13d40*/  R2UR UR10, R11 ;  /* 0x000000000b0a72ca */ /* 0x000fe200000e0000 */
[----:B------:R-:W-:Y:S01]  /*13d50*/  IMAD.SHL.U32 R8, R4, 0x80, RZ ;  /* 0x0000008004087824 */ /* 0x000fe200078e00ff */
[----:B------:R-:W-:Y:S01]  /*13d60*/  UIADD3.X UR5, URZ, UR45, URZ, UP0, !UPT ;  /* 0x0000002d3f057290 */ /* 0x000fe200087fe43f */
[----:B------:R-:W-:Y:S01]  /*13d70*/  VIADD R9, R3, 0x18400 ;  /* 0x0001840003097836 */ /* 0x000fe20000000000 */
[----:B------:R-:W-:Y:S01]  /*13d80*/  UMOV UR6, 0x0 ;  /* 0x0000000000067882 */ /* 0x000fe20000000000 */
[----:B------:R-:W-:-:S10]  /*13d90*/  UMOV UR7, 0x14f00000 ;  /* 0x14f0000000077882 */ /* 0x000fd40000000000 */
.L_x_1236:
[----:B------:R-:W-:-:S13]  /*13da0*/  @P0 ELECT P2, URZ, PT ;  /* 0x00000000003f082f */ /* 0x000fda0003840000 */
[----:B-----5:R-:W-:Y:S01]  /*13db0*/  @P2 R2UR UR13, R2 ;  /* 0x00000000020d22ca */ /* 0x020fe200000e0000 */
[----:B------:R-:W-:Y:S01]  /*13dc0*/  UMOV UR12, UR36 ;  /* 0x00000024000c7c82 */ /* 0x000fe20008000000 */
[----:B------:R-:W-:Y:S02]  /*13dd0*/  @P2 R2UR UR11, R8 ;  /* 0x00000000080b22ca */ /* 0x000fe400000e0000 */
[----:B------:R-:W-:Y:S02]  /*13de0*/  @P2 R2UR UR9, R7 ;  /* 0x00000000070922ca */ /* 0x000fe400000e0000 */
[----:B------:R-:W-:Y:S02]  /*13df0*/  @P2 R2UR UR8, R9 ;  /* 0x00000000090822ca */ /* 0x000fe400000e0000 */
[----:B------:R-:W-:Y:S02]  /*13e00*/  @P2 PLOP3.LUT P0, PT, P2, PT, PT, 0x8, 0x0 ;  /* 0x000000000000281c */ /* 0x000fe4000170e170 */
        /* <DEDUP_REMOVED lines=9> */
.L_x_1237:
[----:B------:R-:W-:-:S13]  /*13ea0*/  @P0 ELECT P2, URZ, PT ;  /* 0x00000000003f082f */ /* 0x000fda0003840000 */
[----:B------:R-:W-:Y:S01]  /*13eb0*/  @P2 R2UR UR13, R2 ;  /* 0x00000000020d22ca */ /* 0x000fe200000e0000 */
        /* <DEDUP_REMOVED lines=8> */
[----:B------:R-:W2:Y:S01]  /*13f40*/  LDL.LU R9, [R1+0x8] ;  /* 0x0000080001097983 */ /* 0x000ea20000300800 */
[----:B------:R-:W-:Y:S01]  /*13f50*/  IMAD R7, R18, 0x8, R6 ;  /* 0x0000000812077824 */ /* 0x000fe200078e0206 */
[----:B------:R-:W-:Y:S01]  /*13f60*/  BSSY B1, `(.L_x_1238) ;  /* 0x0000004000017945 */ /* 0x000fe20003800000 */
[----:B--2---:R-:W-:-:S04]  /*13f70*/  SHF.L.U32 R3, R9, 0x1f, RZ ;  /* 0x0000001f09037819 */ /* 0x004fc800000006ff */
[----:B------:R-:W0:Y:S02]  /*13f80*/  SYNCS.PHASECHK.TRANS64.TRYWAIT P0, [R7+URZ+0x60], R3 ;  /* 0x00006003070075a7 */ /* 0x000e24000800017f */
[----:B0-----:R-:W-:Y:S05]  /*13f90*/  @!P0 BRA `(.L_x_1239) ;  /* 0x00000030003c8947 */ /* 0x001fea0003800000 */
.L_x_1328:
[----:B------:R-:W-:Y:S05]  /*13fa0*/  BSYNC B1 ;  /* 0x0000000000017941 */ /* 0x000fea0003800000 */
.L_x_1238:
[----:B------:R-:W-:Y:S01]  /*13fb0*/  BSSY B1, `(.L_x_1240) ;  /* 0x000000c000017945 */ /* 0x000fe20003800000 */
[----:B------:R-:W-:Y:S02]  /*13fc0*/  IMAD.MOV.U32 R12, RZ, RZ, 0x0 ;  /* 0x00000000ff0c7424 */ /* 0x000fe400078e00ff */
[----:B------:R-:W-:Y:S01]  /*13fd0*/  IMAD.MOV.U32 R13, RZ, RZ, 0x14f00000 ;  /* 0x14f00000ff0d7424 */ /* 0x000fe200078e00ff */
[----:B------:R-:W-:Y:S06]  /*13fe0*/  @P1 BRA `(.L_x_1241) ;  /* 0x0000000000201947 */ /* 0x000fec0003800000 */
[----:B------:R-:W1:Y:S01]  /*13ff0*/  S2R R8, SR_TID.X ;  /* 0x0000000000087919 */ /* 0x000e620000002100 */
[----:B0-----:R-:W-:Y:S02]  /*14000*/  IMAD R3, R18, 0x8, R17 ;  /* 0x0000000812037824 */ /* 0x001fe400078e0211 */
[----:B------:R-:W-:-:S04]  /*14010*/  IMAD.MOV.U32 R7, RZ, RZ, 0x8000 ;  /* 0x00008000ff077424 */ /* 0x000fc800078e00ff */
[----:B------:R2:W-:Y:S01]  /*14020*/  SYNCS.ARRIVE.TRANS64 RZ, [R3+URZ+0x28850], R7 ;  /* 0x0288500703ff79a7 */ /* 0x0005e2000800003f */
[----:B-1----:R-:W-:-:S04]  /*14030*/  LOP3.LUT R8, R8, 0x1f, RZ, 0xc0, !PT ;  /* 0x0000001f08087812 */ /* 0x002fc800078ec0ff */
[----:B------:R-:W-:-:S13]  /*14040*/  ISETP.NE.AND P0, PT, R8, RZ, PT ;  /* 0x000000ff0800720c */ /* 0x000fda0003f05270 */
[----:B--2---:R-:W-:Y:S05]  /*14050*/  @!P0 BRA `(.L_x_1241) ;  /* 0x0000000000048947 */ /* 0x004fea0003800000 */
[----:B------:R-:W-:Y:S01]  /*14060*/  BPT.TRAP 0x1 ;  /* 0x000000040000795c */ /* 0x000fe20000300000 */
.L_x_1241:
[----:B------:R-:W-:Y:S05]  /*14070*/  BSYNC B1 ;  /* 0x0000000000017941 */ /* 0x000fea0003800000 */
.L_x_1240:
[----:B------:R-:W2:Y:S01]  /*14080*/  LDL.LU R8, [R1] ;  /* 0x0000000001087983 */ /* 0x000ea20000300800 */
[----:B------:R-:W-:Y:S01]  /*14090*/  R2UR UR10, R11 ;  /* 0x000000000b0a72ca */ /* 0x000fe200000e0000 */
[--C-:B0-----:R-:W-:Y:S01]  /*140a0*/  IMAD R3, R18, 0x8, R17.reuse ;  /* 0x0000000812037824 */ /* 0x101fe200078e0211 */
[----:B------:R-:W-:Y:S01]  /*140b0*/  R2UR UR6, R12 ;  /* 0x000000000c0672ca */ /* 0x000fe200000e0000 */
[----:B------:R-:W-:Y:S01]  /*140c0*/  IMAD R7, R18, 0x8000, R17 ;  /* 0x0000800012077824 */ /* 0x000fe200078e0211 */
[----:B------:R-:W-:Y:S01]  /*140d0*/  R2UR UR7, R13 ;  /* 0x000000000d0772ca */ /* 0x000fe200000e0000 */
[----:B------:R-:W-:Y:S01]  /*140e0*/  UIADD3 UR4, UP0, UR44, 0x470, URZ ;  /* 0x000004702c047890 */ /* 0x000fe2000ff1e03f */
[----:B------:R-:W-:Y:S01]  /*140f0*/  PLOP3.LUT P0, PT, PT, PT, PT, 0x80, 0x0 ;  /* 0x000000000000781c */ /* 0x000fe20003f0f070 */
[----:B------:R-:W-:Y:S02]  /*14100*/  VIADD R3, R3, 0x28850 ;  /* 0x0002885003037836 */ /* 0x000fe40000000000 */
[----:B------:R-:W-:Y:S01]  /*14110*/  VIADD R9, R7, 0x400 ;  /* 0x0000040007097836 */ /* 0x000fe20000000000 */
[----:B------:R-:W-:Y:S01]  /*14120*/  UIADD3.X UR5, URZ, UR45, URZ, UP0, !UPT ;  /* 0x0000002d3f057290 */ /* 0x000fe200087fe43f */
[----:B--2---:R-:W-:-:S11]  /*14130*/  IMAD.SHL.U32 R8, R8, 0x80, RZ ;  /* 0x0000008008087824 */ /* 0x004fd600078e00ff */
.L_x_1242:
        /* <DEDUP_REMOVED lines=15> */
.L_x_1243:
        /* <DEDUP_REMOVED lines=10> */
[----:B------:R0:W-:Y:S01]  /*142d0*/  STL [R1], R4 ;  /* 0x0000000401007387 */ /* 0x0001e20000100800 */
[----:B------:R-:W-:-:S07]  /*142e0*/  IMAD.MOV.U32 R16, RZ, RZ, R2 ;  /* 0x000000ffff107224 */ /* 0x000fce00078e0002 */
.L_x_1230:
[----:B------:R-:W-:Y:S05]  /*142f0*/  BSYNC B0 ;  /* 0x0000000000007941 */ /* 0x000fea0003800000 */
.L_x_1229:
[----:B------:R1:W-:Y:S01]  /*14300*/  STL [R1+0x8], R10 ;  /* 0x0000080a01007387 */ /* 0x0003e20000100800 */
[----:B------:R-:W-:Y:S01]  /*14310*/  UIADD3 UR4, UR40, -0x3, URZ ;  /* 0xfffffffd28047890 */ /* 0x000fe2000fffe03f */
[----:B------:R-:W-:-:S05]  /*14320*/  IMAD.MOV.U32 R18, RZ, RZ, R0 ;  /* 0x000000ffff127224 */ /* 0x000fca00078e0000 */
[----:B0-----:R-:W-:-:S07]  /*14330*/  IMAD.U32 R4, RZ, RZ, UR4 ;  /* 0x00000004ff047e24 */ /* 0x001fce000f8e00ff */
.L_x_1228:
[----:B------:R-:W-:Y:S01]  /*14340*/  ULOP3.LUT UR4, URZ, UR40, URZ, 0x33, !UPT ;  /* 0x000000283f047292 */ /* 0x000fe2000f8e333f */
[----:B------:R-:W-:Y:S01]  /*14350*/  VIADD R5, R5, 0xfffffffe ;  /* 0xfffffffe05057836 */ /* 0x000fe20000000000 */
[----:B------:R-:W-:Y:S04]  /*14360*/  BSSY B0, `(.L_x_1227) ;  /* 0x000012d000007945 */ /* 0x000fe80003800000 */
[----:B------:R-:W-:-:S13]  /*14370*/  ISETP.NE.AND P0, PT, R5, UR4, PT ;  /* 0x0000000405007c0c */ /* 0x000fda000bf05270 */
[----:B------:R-:W-:Y:S05]  /*14380*/  @!P0 BRA `(.L_x_1244) ;  /* 0x0000001000a88947 */ /* 0x000fea0003800000 */
[----:B------:R-:W-:-:S07]  /*14390*/  IMAD.MOV.U32 R8, RZ, RZ, R16 ;  /* 0x000000ffff087224 */ /* 0x000fce00078e0010 */
.L_x_1275:
[----:B--2---:R-:W2:Y:S01]  /*143a0*/  LDL R2, [R1+0x8] ;  /* 0x0000080001027983 */ /* 0x004ea20000100800 */
[----:B------:R-:W-:Y:S01]  /*143b0*/  LOP3.LUT P1, RZ, R19, 0x2, RZ, 0xc0, !PT ;  /* 0x0000000213ff7812 */ /* 0x000fe2000782c0ff */
[----:B------:R-:W-:Y:S01]  /*143c0*/  VIADD R0, R18, 0x1 ;  /* 0x0000000112007836 */ /* 0x000fe20000000000 */
[----:B------:R-:W-:Y:S05]  /*143d0*/  YIELD ;  /* 0x0000000000007946 */ /* 0x000fea0003800000 */
[----:B------:R-:W-:Y:S01]  /*143e0*/  ISETP.NE.AND P0, PT, R0, 0x2, PT ;  /* 0x000000020000780c */ /* 0x000fe20003f05270 */
[----:B------:R-:W-:Y:S03]  /*143f0*/  BSSY B1, `(.L_x_1245) ;  /* 0x000008d000017945 */ /* 0x000fe60003800000 */
[----:B------:R-:W-:-:S02]  /*14400*/  SEL R5, RZ, 0x1, P0 ;  /* 0x00000001ff057807 */ /* 0x000fc40000000000 */
[----:B------:R-:W-:Y:S02]  /*14410*/  SEL R0, R0, RZ, P0 ;  /* 0x000000ff00007207 */ /* 0x000fe40000000000 */
[----:B--2---:R-:W-:Y:S01]  /*14420*/  LOP3.LUT R5, R2, R5, RZ, 0x3c, !PT ;  /* 0x0000000502057212 */ /* 0x004fe200078e3cff */
[----:B0-----:R-:W-:Y:S06]  /*14430*/  @!P1 BRA `(.L_x_1246) ;  /* 0x0000000800209947 */ /* 0x001fec0003800000 */
[----:B------:R-:W-:Y:S01]  /*14440*/  LOP3.LUT P1, RZ, R19, 0x1, RZ, 0xc0, !PT ;  /* 0x0000000113ff7812 */ /* 0x000fe2000782c0ff */
[----:B------:R-:W-:-:S12]  /*14450*/  IMAD.MOV.U32 R7, RZ, RZ, R4 ;  /* 0x000000ffff077224 */ /* 0x000fd800078e0004 */
[----:B------:R-:W-:Y:S05]  /*14460*/  @!P1 BRA `(.L_x_1247) ;  /* 0x0000000000509947 */ /* 0x000fea0003800000 */
[----:B-1----:R-:W2:Y:S01]  /*14470*/  LDL R10, [R1+0xc] ;  /* 0x00000c00010a7983 */ /* 0x002ea20000100800 */
[----:B------:R-:W0:Y:S01]  /*14480*/  LDC R8, c[0x0][0x43c] ;  /* 0x00010f00ff087b82 */ /* 0x000e220000000800 */
[----:B------:R-:W-:Y:S02]  /*14490*/  ULDC.64 UR4, c[0x0][0x428] ;  /* 0x00010a0000047ab9 */ /* 0x000fe40000000a00 */
[----:B------:R-:W3:Y:S01]  /*144a0*/  LDL R9, [R1+0x4] ;  /* 0x0000040001097983 */ /* 0x000ee20000100800 */
        /* <DEDUP_REMOVED lines=16> */
.L_x_1247:
[----:B------:R-:W-:Y:S01]  /*145b0*/  IMAD R3, R0, 0x8, R17 ;  /* 0x0000000800037824 */ /* 0x000fe200078e0211 */
[----:B------:R-:W-:Y:S01]  /*145c0*/  SHF.L.U32 R2, R5, 0x1f, RZ ;  /* 0x0000001f05027819 */ /* 0x000fe200000006ff */
[----:B------:R-:W-:Y:S03]  /*145d0*/  BSSY B2, `(.L_x_1248) ;  /* 0x0000003000027945 */ /* 0x000fe60003800000 */
[----:B------:R-:W2:Y:S02]  /*145e0*/  SYNCS.PHASECHK.TRANS64.TRYWAIT P0, [R3+URZ+0x28840], R2 ;  /* 0x02884002030075a7 */ /* 0x000ea4000800017f */
[----:B--2---:R-:W-:Y:S05]  /*145f0*/  @!P0 BRA `(.L_x_1249) ;  /* 0x0000002800b88947 */ /* 0x004fea0003800000 */
.L_x_1329:
[----:B------:R-:W-:Y:S05]  /*14600*/  BSYNC B2 ;  /* 0x0000000000027941 */ /* 0x000fea0003800000 */
.L_x_1248:
[----:B0-----:R-:W0:Y:S01]  /*14610*/  S2R R9, SR_TID.X ;  /* 0x0000000000097919 */ /* 0x001e220000002100 */
        /* <DEDUP_REMOVED lines=9> */
[----:B---3--:R-:W-:Y:S05]  /*146b0*/  @!P0 BRA `(.L_x_1251) ;  /* 0x0000000000048947 */ /* 0x008fea0003800000 */
[----:B------:R-:W-:Y:S01]  /*146c0*/  BPT.TRAP 0x1 ;  /* 0x000000040000795c */ /* 0x000fe20000300000 */
.L_x_1251:
[----:B------:R-:W-:Y:S05]  /*146d0*/  BSYNC B2 ;  /* 0x0000000000027941 */ /* 0x000fea0003800000 */
.L_x_1250:
[----:B------:R-:W-:Y:S01]  /*146e0*/  IMAD.MOV.U32 R12, RZ, RZ, RZ ;  /* 0x000000ffff0c7224 */ /* 0x000fe200078e00ff */
[----:B------:R-:W-:Y:S01]  /*146f0*/  UIADD3 UR4, UP0, UR44, 0x370, URZ ;  /* 0x000003702c047890 */ /* 0x000fe2000ff1e03f */
[----:B--2---:R-:W-:Y:S01]  /*14700*/  IMAD R2, R0, 0x8000, R17 ;  /* 0x0000800000027824 */ /* 0x004fe200078e0211 */
[----:B------:R-:W-:Y:S01]  /*14710*/  PLOP3.LUT P0, PT, PT, PT, PT, 0x80, 0x0 ;  /* 0x000000000000781c */ /* 0x000fe20003f0f070 */
[----:B------:R-:W-:Y:S01]  /*14720*/  VIADD R3, R3, 0x28830 ;  /* 0x0002883003037836 */ /* 0x000fe20000000000 */
[----:B------:R-:W-:Y:S01]  /*14730*/  R2UR UR10, R12 ;  /* 0x000000000c0a72ca */ /* 0x000fe200000e0000 */
[----:B------:R-:W-:Y:S01]  /*14740*/  IMAD.SHL.U32 R9, R7, 0x80, RZ ;  /* 0x0000008007097824 */ /* 0x000fe200078e00ff */
[----:B------:R-:W-:Y:S01]  /*14750*/  UIADD3.X UR5, URZ, UR45, URZ, UP0, !UPT ;  /* 0x0000002d3f057290 */ /* 0x000fe200087fe43f */
[----:B-1----:R-:W-:Y:S01]  /*14760*/  VIADD R10, R2, 0x18400 ;  /* 0x00018400020a7836 */ /* 0x002fe20000000000 */
[----:B------:R-:W-:Y:S01]  /*14770*/  UMOV UR6, 0x0 ;  /* 0x0000000000067882 */ /* 0x000fe20000000000 */
[----:B------:R-:W-:-:S10]  /*14780*/  UMOV UR7, 0x14f00000 ;  /* 0x14f0000000077882 */ /* 0x000fd40000000000 */
.L_x_1252:
        /* <DEDUP_REMOVED lines=16> */
.L_x_1253:
        /* <DEDUP_REMOVED lines=16> */
.L_x_1330:
[----:B------:R-:W-:Y:S05]  /*14990*/  BSYNC B2 ;  /* 0x0000000000027941 */ /* 0x000fea0003800000 */
.L_x_1254:
[----:B------:R-:W-:Y:S01]  /*149a0*/  BSSY B2, `(.L_x_1256) ;  /* 0x000000b000027945 */ /* 0x000fe20003800000 */
[----:B------:R-:W-:Y:S02]  /*149b0*/  IMAD.MOV.U32 R10, RZ, RZ, 0x0 ;  /* 0x00000000ff0a7424 */ /* 0x000fe400078e00ff */
[----:B------:R-:W-:Y:S01]  /*149c0*/  IMAD.MOV.U32 R11, RZ, RZ, 0x14f00000 ;  /* 0x14f00000ff0b7424 */ /* 0x000fe200078e00ff */
[----:B------:R-:W-:Y:S06]  /*149d0*/  @P1 BRA `(.L_x_1257) ;  /* 0x00000000001c1947 */ /* 0x000fec0003800000 */
[----:B------:R-:W1:Y:S01]  /*149e0*/  S2R R9, SR_TID.X ;  /* 0x0000000000097919 */ /* 0x000e620000002100 */
[----:B0-----:R-:W-:-:S04]  /*149f0*/  IMAD.MOV.U32 R3, RZ, RZ, 0x8000 ;  /* 0x00008000ff037424 */ /* 0x001fc800078e00ff */
[----:B------:R2:W-:Y:S01]  /*14a00*/  SYNCS.ARRIVE.TRANS64 RZ, [R2+URZ+0x50], R3 ;  /* 0x0000500302ff79a7 */ /* 0x0005e2000800003f */
[----:B-1----:R-:W-:-:S04]  /*14a10*/  LOP3.LUT R9, R9, 0x1f, RZ, 0xc0, !PT ;  /* 0x0000001f09097812 */ /* 0x002fc800078ec0ff */
[----:B------:R-:W-:-:S13]  /*14a20*/  ISETP.NE.AND P0, PT, R9, RZ, PT ;  /* 0x000000ff0900720c */ /* 0x000fda0003f05270 */
[----:B--2---:R-:W-:Y:S05]  /*14a30*/  @!P0 BRA `(.L_x_1257) ;  /* 0x0000000000048947 */ /* 0x004fea0003800000 */
[----:B------:R-:W-:Y:S01]  /*14a40*/  BPT.TRAP 0x1 ;  /* 0x000000040000795c */ /* 0x000fe20000300000 */
.L_x_1257:
[----:B------:R-:W-:Y:S05]  /*14a50*/  BSYNC B2 ;  /* 0x0000000000027941 */ /* 0x000fea0003800000 */
.L_x_1256:
[----:B0-----:R-:W2:Y:S01]  /*14a60*/  LDL.LU R3, [R1] ;  /* 0x0000000001037983 */ /* 0x001ea20000300800 */
        /* <DEDUP_REMOVED lines=9> */
[----:B--2---:R-:W-:-:S11]  /*14b00*/  IMAD.SHL.U32 R3, R3, 0x80, RZ ;  /* 0x0000008003037824 */ /* 0x004fd600078e00ff */
.L_x_1258:
        /* <DEDUP_REMOVED lines=15> */
.L_x_1259:
        /* <DEDUP_REMOVED lines=12> */
.L_x_1246:
[----:B------:R-:W-:Y:S05]  /*14cc0*/  BSYNC B1 ;  /* 0x0000000000017941 */ /* 0x000fea0003800000 */
.L_x_1245:
[----:B------:R-:W-:Y:S01]  /*14cd0*/  VIADD R18, R0, 0x1 ;  /* 0x0000000100127836 */ /* 0x000fe20000000000 */
[----:B------:R-:W-:Y:S01]  /*14ce0*/  LOP3.LUT P1, RZ, R19, 0x2, RZ, 0xc0, !PT ;  /* 0x0000000213ff7812 */ /* 0x000fe2000782c0ff */
[----:B------:R-:W-:Y:S01]  /*14cf0*/  BSSY B1, `(.L_x_1260) ;  /* 0x0000090000017945 */ /* 0x000fe20003800000 */
[----:B0-----:R-:W-:Y:S02]  /*14d00*/  VIADD R7, R4, 0xffffffff ;  /* 0xffffffff04077836 */ /* 0x001fe40000000000 */
[----:B------:R-:W-:-:S04]  /*14d10*/  ISETP.NE.AND P0, PT, R18, 0x2, PT ;  /* 0x000000021200780c */ /* 0x000fc80003f05270 */
[----:B------:R-:W-:Y:S02]  /*14d20*/  SEL R2, RZ, 0x1, P0 ;  /* 0x00000001ff027807 */ /* 0x000fe40000000000 */
[----:B------:R-:W-:Y:S02]  /*14d30*/  SEL R18, R18, RZ, P0 ;  /* 0x000000ff12127207 */ /* 0x000fe40000000000 */
[----:B------:R-:W-:-:S05]  /*14d40*/  LOP3.LUT R11, R5, R2, RZ, 0x3c, !PT ;  /* 0x00000002050b7212 */ /* 0x000fca00078e3cff */
[----:B------:R0:W-:Y:S01]  /*14d50*/  STL [R1+0x8], R11 ;  /* 0x0000080b01007387 */ /* 0x0001e20000100800 */
[----:B------:R-:W-:Y:S05]  /*14d60*/  @!P1 BRA `(.L_x_1261) ;  /* 0x0000000800209947 */ /* 0x000fea0003800000 */
[----:B------:R-:W-:Y:S01]  /*14d70*/  LOP3.LUT P1, RZ, R19, 0x1, RZ, 0xc0, !PT ;  /* 0x0000000113ff7812 */ /* 0x000fe2000782c0ff */
[----:B-1----:R-:W-:-:S12]  /*14d80*/  IMAD.MOV.U32 R10, RZ, RZ, R7 ;  /* 0x000000ffff0a7224 */ /* 0x002fd800078e0007 */
[----:B------:R-:W-:Y:S05]  /*14d90*/  @!P1 BRA `(.L_x_1262) ;  /* 0x0000000000509947 */ /* 0x000fea0003800000 */
[----:B------:R-:W2:Y:S01]  /*14da0*/  LDL R13, [R1+0xc] ;  /* 0x00000c00010d7983 */ /* 0x000ea20000100800 */
[----:B------:R-:W1:Y:S01]  /*14db0*/  LDC R9, c[0x0][0x43c] ;  /* 0x00010f00ff097b82 */ /* 0x000e620000000800 */
[----:B------:R-:W-:Y:S02]  /*14dc0*/  ULDC.64 UR4, c[0x0][0x428] ;  /* 0x00010a0000047ab9 */ /* 0x000fe40000000a00 */
[----:B------:R-:W3:Y:S01]  /*14dd0*/  LDL R12, [R1+0x4] ;  /* 0x00000400010c7983 */ /* 0x000ee20000100800 */
        /* <DEDUP_REMOVED lines=16> */
.L_x_1262:
[----:B------:R-:W-:Y:S01]  /*14ee0*/  IMAD R2, R18, 0x8, R17 ;  /* 0x0000000812027824 */ /* 0x000fe200078e0211 */
[----:B------:R-:W-:Y:S01]  /*14ef0*/  SHF.L.U32 R3, R11, 0x1f, RZ ;  /* 0x0000001f0b037819 */ /* 0x000fe200000006ff */
[----:B------:R-:W-:Y:S03]  /*14f00*/  BSSY B2, `(.L_x_1263) ;  /* 0x0000003000027945 */ /* 0x000fe60003800000 */
[----:B------:R-:W2:Y:S02]  /*14f10*/  SYNCS.PHASECHK.TRANS64.TRYWAIT P0, [R2+URZ+0x28840], R3 ;  /* 0x02884003020075a7 */ /* 0x000ea4000800017f */
[----:B--2---:R-:W-:Y:S05]  /*14f20*/  @!P0 BRA `(.L_x_1264) ;  /* 0x0000002000948947 */ /* 0x004fea0003800000 */
.L_x_1331:
[----:B------:R-:W-:Y:S05]  /*14f30*/  BSYNC B2 ;  /* 0x0000000000027941 */ /* 0x000fea0003800000 */
.L_x_1263:
[----:B-1----:R-:W1:Y:S01]  /*14f40*/  S2R R9, SR_TID.X ;  /* 0x0000000000097919 */ /* 0x002e620000002100 */
[----:B------:R-:W-:Y:S01]  /*14f50*/  BSSY B2, `(.L_x_1265) ;  /* 0x000000b000027945 */ /* 0x000fe20003800000 */
[----:B-1----:R-:W-:-:S04]  /*14f60*/  LOP3.LUT R9, R9, 0x7f, RZ, 0xc0, !PT ;  /* 0x0000007f09097812 */ /* 0x002fc800078ec0ff */
[----:B------:R-:W-:-:S13]  /*14f70*/  ISETP.NE.AND P1, PT, R9, RZ, PT ;  /* 0x000000ff0900720c */ /* 0x000fda0003f25270 */
[----:B------:R-:W-:Y:S05]  /*14f80*/  @P1 BRA `(.L_x_1266) ;  /* 0x00000000001c1947 */ /* 0x000fea0003800000 */
[----:B------:R-:W1:Y:S01]  /*14f90*/  S2R R9, SR_TID.X ;  /* 0x0000000000097919 */ /* 0x000e620000002100 */
[----:B--2---:R-:W-:-:S04]  /*14fa0*/  IMAD.MOV.U32 R3, RZ, RZ, 0x8000 ;  /* 0x00008000ff037424 */ /* 0x004fc800078e00ff */
[----:B------:R3:W-:Y:S01]  /*14fb0*/  SYNCS.ARRIVE.TRANS64 RZ, [R2+URZ+0x28830], R3 ;  /* 0x0288300302ff79a7 */ /* 0x0007e2000800003f */
[----:B-1----:R-:W-:-:S04]  /*14fc0*/  LOP3.LUT R9, R9, 0x1f, RZ, 0xc0, !PT ;  /* 0x0000001f09097812 */ /* 0x002fc800078ec0ff */
[----:B------:R-:W-:-:S13]  /*14fd0*/  ISETP.NE.AND P0, PT, R9, RZ, PT ;  /* 0x000000ff0900720c */ /* 0x000fda0003f05270 */
[----:B---3--:R-:W-:Y:S05]  /*14fe0*/  @!P0 BRA `(.L_x_1266) ;  /* 0x0000000000048947 */ /* 0x008fea0003800000 */
[----:B------:R-:W-:Y:S01]  /*14ff0*/  BPT.TRAP 0x1 ;  /* 0x000000040000795c */ /* 0x000fe20000300000 */
.L_x_1266:
[----:B------:R-:W-:Y:S05]  /*15000*/  BSYNC B2 ;  /* 0x0000000000027941 */ /* 0x000fea0003800000 */
.L_x_1265:
[----:B------:R-:W-:Y:S01]  /*15010*/  IMAD.MOV.U32 R14, RZ, RZ, RZ ;  /* 0x000000ffff0e7224 */ /* 0x000fe200078e00ff */
[----:B------:R-:W-:Y:S01]  /*15020*/  UIADD3 UR4, UP0, UR44, 0x370, URZ ;  /* 0x000003702c047890 */ /* 0x000fe2000ff1e03f */
[C---:B--2---:R-:W-:Y:S01]  /*15030*/  IMAD R3, R18.reuse, 0x8, R6 ;  /* 0x0000000812037824 */ /* 0x044fe200078e0206 */
[----:B------:R-:W-:Y:S01]  /*15040*/  PLOP3.LUT P0, PT, PT, PT, PT, 0x80, 0x0 ;  /* 0x000000000000781c */ /* 0x000fe20003f0f070 */
[----:B------:R-:W-:Y:S01]  /*15050*/  IMAD R2, R18, 0x8000, R17 ;  /* 0x0000800012027824 */ /* 0x000fe200078e0211 */
[----:B------:R-:W-:Y:S01]  /*15060*/  R2UR UR10, R14 ;  /* 0x000000000e0a72ca */ /* 0x000fe200000e0000 */
[----:B------:R-:W-:Y:S01]  /*15070*/  VIADD R3, R3, 0x30 ;  /* 0x0000003003037836 */ /* 0x000fe20000000000 */
[----:B------:R-:W-:Y:S01]  /*15080*/  UIADD3.X UR5, URZ, UR45, URZ, UP0, !UPT ;  /* 0x0000002d3f057290 */ /* 0x000fe200087fe43f */
[----:B------:R-:W-:Y:S01]  /*15090*/  IMAD.SHL.U32 R9, R10, 0x80, RZ ;  /* 0x000000800a097824 */ /* 0x000fe200078e00ff */
[----:B------:R-:W-:Y:S01]  /*150a0*/  UMOV UR6, 0x0 ;  /* 0x0000000000067882 */ /* 0x000fe20000000000 */
[----:B0-----:R-:W-:Y:S01]  /*150b0*/  VIADD R11, R2, 0x18400 ;  /* 0x00018400020b7836 */ /* 0x001fe20000000000 */
[----:B------:R-:W-:-:S09]  /*150c0*/  UMOV UR7, 0x14f00000 ;  /* 0x14f0000000077882 */ /* 0x000fd20000000000 */
.L_x_1267:
        /* <DEDUP_REMOVED lines=16> */
.L_x_1268:
        /* <DEDUP_REMOVED lines=15> */
.L_x_1332:
[----:B------:R-:W-:Y:S05]  /*152c0*/  BSYNC B2 ;  /* 0x0000000000027941 */ /* 0x000fea0003800000 */
.L_x_1269:
[----:B------:R-:W-:Y:S01]  /*152d0*/  BSSY B2, `(.L_x_1271) ;  /* 0x000000b000027945 */ /* 0x000fe20003800000 */
[----:B------:R-:W-:Y:S02]  /*152e0*/  IMAD.MOV.U32 R12, RZ, RZ, 0x0 ;  /* 0x00000000ff0c7424 */ /* 0x000fe400078e00ff */
[----:B------:R-:W-:Y:S01]  /*152f0*/  IMAD.MOV.U32 R13, RZ, RZ, 0x14f00000 ;  /* 0x14f00000ff0d7424 */ /* 0x000fe200078e00ff */
[----:B------:R-:W-:Y:S06]  /*15300*/  @P1 BRA `(.L_x_1272) ;  /* 0x00000000001c1947 */ /* 0x000fec0003800000 */
[----:B------:R-:W1:Y:S02]  /*15310*/  S2R R3, SR_TID.X ;  /* 0x0000000000037919 */ /* 0x000e640000002100 */
[----:B-1----:R-:W-:Y:S01]  /*15320*/  LOP3.LUT R9, R3, 0x1f, RZ, 0xc0, !PT ;  /* 0x0000001f03097812 */ /* 0x002fe200078ec0ff */
[----:B------:R-:W-:-:S03]  /*15330*/  IMAD.MOV.U32 R3, RZ, RZ, 0x8000 ;  /* 0x00008000ff037424 */ /* 0x000fc600078e00ff */
[----:B------:R-:W-:Y:S01]  /*15340*/  ISETP.NE.AND P0, PT, R9, RZ, PT ;  /* 0x000000ff0900720c */ /* 0x000fe20003f05270 */
[----:B------:R1:W-:-:S12]  /*15350*/  SYNCS.ARRIVE.TRANS64 RZ, [R2+URZ+0x50], R3 ;  /* 0x0000500302ff79a7 */ /* 0x0003d8000800003f */
[----:B-1----:R-:W-:Y:S05]  /*15360*/  @!P0 BRA `(.L_x_1272) ;  /* 0x0000000000048947 */ /* 0x002fea0003800000 */
[----:B------:R-:W-:Y:S01]  /*15370*/  BPT.TRAP 0x1 ;  /* 0x000000040000795c */ /* 0x000fe20000300000 */
.L_x_1272:
[----:B------:R-:W-:Y:S05]  /*15380*/  BSYNC B2 ;  /* 0x0000000000027941 */ /* 0x000fea0003800000 */
.L_x_1271:
[----:B------:R-:W2:Y:S01]  /*15390*/  LDL.LU R3, [R1] ;  /* 0x0000000001037983 */ /* 0x000ea20000300800 */
[----:B------:R-:W-:Y:S01]  /*153a0*/  R2UR UR10, R14 ;  /* 0x000000000e0a72ca */ /* 0x000fe200000e0000 */
[----:B------:R-:W-:Y:S01]  /*153b0*/  IMAD R0, R0, 0x8000, R17 ;  /* 0x0000800000007824 */ /* 0x000fe200078e0211 */
[----:B------:R-:W-:Y:S01]  /*153c0*/  R2UR UR6, R12 ;  /* 0x000000000c0672ca */ /* 0x000fe200000e0000 */
[----:B------:R-:W-:Y:S01]  /*153d0*/  UIADD3 UR4, UP0, UR44, 0x470, URZ ;  /* 0x000004702c047890 */ /* 0x000fe2000ff1e03f */
[----:B------:R-:W-:Y:S01]  /*153e0*/  R2UR UR7, R13 ;  /* 0x000000000d0772ca */ /* 0x000fe200000e0000 */
[----:B0-----:R-:W-:Y:S01]  /*153f0*/  VIADD R2, R2, 0x50 ;  /* 0x0000005002027836 */ /* 0x001fe20000000000 */
[----:B------:R-:W-:Y:S01]  /*15400*/  PLOP3.LUT P0, PT, PT, PT, PT, 0x80, 0x0 ;  /* 0x000000000000781c */ /* 0x000fe20003f0f070 */
[----:B------:R-:W-:Y:S01]  /*15410*/  VIADD R5, R0, 0x400 ;  /* 0x0000040000057836 */ /* 0x000fe20000000000 */
[----:B------:R-:W-:Y:S01]  /*15420*/  UIADD3.X UR5, URZ, UR45, URZ, UP0, !UPT ;  /* 0x0000002d3f057290 */ /* 0x000fe200087fe43f */
[----:B--2---:R-:W-:-:S11]  /*15430*/  IMAD.SHL.U32 R3, R3, 0x80, RZ ;  /* 0x0000008003037824 */ /* 0x004fd600078e00ff */
.L_x_1273:
        /* <DEDUP_REMOVED lines=15> */
.L_x_1274:
        /* <DEDUP_REMOVED lines=12> */
.L_x_1261:
[----:B------:R-:W-:Y:S05]  /*155f0*/  BSYNC B1 ;  /* 0x0000000000017941 */ /* 0x000fea0003800000 */
.L_x_1260:
[----:B------:R-:W-:Y:S01]  /*15600*/  ISETP.GT.AND P0, PT, R7, UR39, PT ;  /* 0x0000002707007c0c */ /* 0x000fe2000bf04270 */
[----:B------:R-:W-:-:S12]  /*15610*/  VIADD R4, R4, 0xfffffffe ;  /* 0xfffffffe04047836 */ /* 0x000fd80000000000 */
[----:B------:R-:W-:Y:S05]  /*15620*/  @P0 BRA `(.L_x_1275) ;  /* 0xffffffec005c0947 */ /* 0x000fea000383ffff */
.L_x_1244:
[----:B------:R-:W-:Y:S05]  /*15630*/  BSYNC B0 ;  /* 0x0000000000007941 */ /* 0x000fea0003800000 */
.L_x_1227:
[----:B0-----:R-:W0:Y:S01]  /*15640*/  S2R R0, SR_TID.X ;  /* 0x0000000000007919 */ /* 0x001e220000002100 */
[----:B------:R-:W-:Y:S01]  /*15650*/  BSSY B0, `(.L_x_1276) ;  /* 0x0000011000007945 */ /* 0x000fe20003800000 */
[----:B0-----:R-:W-:-:S04]  /*15660*/  LOP3.LUT R6, R0, 0x7f, RZ, 0xc0, !PT ;  /* 0x0000007f00067812 */ /* 0x001fc800078ec0ff */
[----:B------:R-:W-:-:S13]  /*15670*/  ISETP.NE.AND P1, PT, R6, RZ, PT ;  /* 0x000000ff0600720c */ /* 0x000fda0003f25270 */
[----:B------:R-:W-:Y:S05]  /*15680*/  @P1 BRA `(.L_x_1277) ;  /* 0x0000000000341947 */ /* 0x000fea0003800000 */
[----:B------:R-:W0:Y:S01]  /*15690*/  S2R R5, SR_LANEID ;  /* 0x0000000000057919 */ /* 0x000e220000000000 */
[----:B------:R-:W-:Y:S01]  /*156a0*/  VOTEU.ANY UR4, UPT, PT ;  /* 0x0000000000047886 */ /* 0x000fe200038e0100 */
[----:B------:R-:W3:Y:S01]  /*156b0*/  LDC.64 R2, c[0x0][0xc80] ;  /* 0x00032000ff027b82 */ /* 0x000ee20000000a00 */
[----:B------:R-:W0:Y:S02]  /*156c0*/  FLO.U32 R0, UR4 ;  /* 0x0000000400007d00 */ /* 0x000e2400080e0000 */
[----:B0-----:R-:W-:-:S06]  /*156d0*/  ISETP.EQ.U32.AND P0, PT, R0, R5, PT ;  /* 0x000000050000720c */ /* 0x001fcc0003f02070 */
[----:B------:R-:W3:Y:S07]  /*156e0*/  POPC R5, UR4 ;  /* 0x0000000400057d09 */ /* 0x000eee0008000000 */
[----:B---3--:R-:W3:Y:S01]  /*156f0*/  @P0 ATOMG.E.ADD.STRONG.GPU PT, R3, desc[UR50][R2.64], R5 ;  /* 0x00000005020309a8 */ /* 0x008ee200081ee1f2 */
[----:B------:R-:W0:Y:S02]  /*15700*/  S2R R4, SR_LTMASK ;  /* 0x0000000000047919 */ /* 0x000e240000003900 */
[----:B0-----:R-:W-:-:S04]  /*15710*/  LOP3.LUT R4, R4, UR4, RZ, 0xc0, !PT ;  /* 0x0000000404047c12 */ /* 0x001fc8000f8ec0ff */
[----:B------:R-:W0:Y:S01]  /*15720*/  POPC R7, R4 ;  /* 0x0000000400077309 */ /* 0x000e220000000000 */
[----:B---3--:R-:W0:Y:S02]  /*15730*/  SHFL.IDX PT, R0, R3, R0, 0x1f ;  /* 0x00001f0003007589 */ /* 0x008e2400000e0000 */
[----:B0-----:R-:W-:-:S05]  /*15740*/  IADD3 R0, R0, UR42, R7 ;  /* 0x0000002a00007c10 */ /* 0x001fca000fffe007 */
[----:B------:R0:W-:Y:S02]  /*15750*/  STL [R1+0x14], R0 ;  /* 0x0000140001007387 */ /* 0x0001e40000100800 */
.L_x_1277:
[----:B------:R-:W-:Y:S05]  /*15760*/  BSYNC B0 ;  /* 0x0000000000007941 */ /* 0x000fea0003800000 */
.L_x_1276:
[----:B------:R-:W-:Y:S01]  /*15770*/  LOP3.LUT P0, RZ, R19, 0x2, RZ, 0xc0, !PT ;  /* 0x0000000213ff7812 */ /* 0x000fe2000780c0ff */
[----:B------:R-:W-:-:S12]  /*15780*/  BSSY B0, `(.L_x_1278) ;  /* 0x0000038000007945 */ /* 0x000fd80003800000 */
[----:B------:R-:W-:Y:S05]  /*15790*/  @!P0 BRA `(.L_x_1279) ;  /* 0x0000000000d88947 */ /* 0x000fea0003800000 */
[----:B0-----:R-:W3:Y:S01]  /*157a0*/  LDL R0, [R1+0x8] ;  /* 0x0000080001007983 */ /* 0x001ee20000100800 */
[----:B------:R-:W-:Y:S01]  /*157b0*/  IMAD R3, R18, 0x8, R17 ;  /* 0x0000000812037824 */ /* 0x000fe200078e0211 */
[----:B------:R-:W-:Y:S01]  /*157c0*/  BSSY B1, `(.L_x_1280) ;  /* 0x0000005000017945 */ /* 0x000fe20003800000 */
[----:B------:R-:W-:Y:S02]  /*157d0*/  ISETP.NE.AND P2, PT, R6, RZ, PT ;  /* 0x000000ff0600720c */ /* 0x000fe40003f45270 */
[----:B---3--:R-:W-:-:S04]  /*157e0*/  SHF.L.U32 R0, R0, 0x1f, RZ ;  /* 0x0000001f00007819 */ /* 0x008fc800000006ff */
[----:B------:R-:W0:Y:S02]  /*157f0*/  SYNCS.PHASECHK.TRANS64.TRYWAIT P0, [R3+URZ+0x28860], R0 ;  /* 0x02886000030075a7 */ /* 0x000e24000800017f */
[----:B0-----:R-:W-:Y:S05]  /*15800*/  @!P0 BRA `(.L_x_1281) ;  /* 0x0000001800848947 */ /* 0x001fea0003800000 */
.L_x_1333:
[----:B------:R-:W-:Y:S05]  /*15810*/  BSYNC B1 ;  /* 0x0000000000017941 */ /* 0x000fea0003800000 */
.L_x_1280:
[----:B------:R-:W-:Y:S04]  /*15820*/  BSSY B1, `(.L_x_1282) ;  /* 0x0000009000017945 */ /* 0x000fe80003800000 */
        /* <DEDUP_REMOVED lines=8> */
.L_x_1283:
[----:B------:R-:W-:Y:S05]  /*158b0*/  BSYNC B1 ;  /* 0x0000000000017941 */ /* 0x000fea0003800000 */
.L_x_1282:
[----:B0-----:R-:W3:Y:S01]  /*158c0*/  LDL.LU R0, [R1] ;  /* 0x0000000001007983 */ /* 0x001ee20000300800 */
[----:B------:R-:W-:Y:S01]  /*158d0*/  UIADD3 UR4, UP0, UR44, 0x470, URZ ;  /* 0x000004702c047890 */ /* 0x000fe2000ff1e03f */
[----:B------:R-:W-:Y:S01]  /*158e0*/  PLOP3.LUT P0, PT, PT, PT, PT, 0x80, 0x0 ;  /* 0x000000000000781c */ /* 0x000fe20003f0f070 */
[----:B------:R-:W-:Y:S01]  /*158f0*/  VIADD R3, R3, 0x28850 ;  /* 0x0002885003037836 */ /* 0x000fe20000000000 */
[----:B------:R-:W-:Y:S01]  /*15900*/  UMOV UR6, 0x0 ;  /* 0x0000000000067882 */ /* 0x000fe20000000000 */
[----:B------:R-:W-:Y:S01]  /*15910*/  UIADD3.X UR5, URZ, UR45, URZ, UP0, !UPT ;  /* 0x0000002d3f057290 */ /* 0x000fe200087fe43f */
[----:B------:R-:W-:Y:S01]  /*15920*/  UMOV UR7, 0x14f00000 ;  /* 0x14f0000000077882 */ /* 0x000fe20000000000 */
[----:B------:R-:W-:Y:S01]  /*15930*/  UMOV UR10, URZ ;  /* 0x0000003f000a7c82 */ /* 0x000fe20008000000 */
[----:B---3--:R-:W-:Y:S02]  /*15940*/  IMAD.SHL.U32 R2, R0, 0x80, RZ ;  /* 0x0000008000027824 */ /* 0x008fe400078e00ff */
[----:B------:R-:W-:-:S04]  /*15950*/  IMAD R0, R18, 0x8000, R17 ;  /* 0x0000800012007824 */ /* 0x000fc800078e0211 */
[----:B------:R-:W-:-:S07]  /*15960*/  VIADD R4, R0, 0x400 ;  /* 0x0000040000047836 */ /* 0x000fce0000000000 */
.L_x_1284:
        /* <DEDUP_REMOVED lines=15> */
.L_x_1285:
        /* <DEDUP_REMOVED lines=9> */
[----:B---3--:R-:W-:Y:S05]  /*15af0*/  @P0 BRA.U.ANY `(.L_x_1285) ;  /* 0xfffffffd00d80947 */ /* 0x008fea000393ffff */
.L_x_1279:
[----:B------:R-:W-:Y:S05]  /*15b00*/  BSYNC B0 ;  /* 0x0000000000007941 */ /* 0x000fea0003800000 */
.L_x_1278:
[----:B------:R-:W3:Y:S01]  /*15b10*/  LDL.LU R4, [R1+0x8] ;  /* 0x0000080001047983 */ /* 0x000ee20000300800 */
[----:B------:R-:W-:-:S05]  /*15b20*/  VIADD R18, R18, 0x1 ;  /* 0x0000000112127836 */ /* 0x000fca0000000000 */
[----:B------:R-:W-:-:S04]  /*15b30*/  ISETP.NE.AND P0, PT, R18, 0x2, PT ;  /* 0x000000021200780c */ /* 0x000fc80003f05270 */
[----:B0-----:R-:W-:Y:S02]  /*15b40*/  SEL R0, RZ, 0x1, P0 ;  /* 0x00000001ff007807 */ /* 0x001fe40000000000 */
[----:B------:R-:W-:Y:S02]  /*15b50*/  SEL R18, R18, RZ, P0 ;  /* 0x000000ff12127207 */ /* 0x000fe40000000000 */
[----:B---3--:R-:W-:-:S05]  /*15b60*/  LOP3.LUT R4, R4, R0, RZ, 0x3c, !PT ;  /* 0x0000000004047212 */ /* 0x008fca00078e3cff */
[----:B------:R3:W-:Y:S02]  /*15b70*/  STL [R1+0x8], R4 ;  /* 0x0000080401007387 */ /* 0x0007e40000100800 */
.L_x_1207:
[----:B------:R-:W-:Y:S05]  /*15b80*/  BSYNC B7 ;  /* 0x0000000000077941 */ /* 0x000fea0003800000 */
.L_x_1205:
[----:B0-----:R0:W5:Y:S01]  /*15b90*/  LDL R2, [R1+0x14] ;  /* 0x0000140001027983 */ /* 0x0011620000100800 */
[----:B------:R-:W-:-:S13]  /*15ba0*/  LOP3.LUT P0, RZ, R19, 0x4, RZ, 0xc0, !PT ;  /* 0x0000000413ff7812 */ /* 0x000fda000780c0ff */
[----:B0-----:R-:W-:Y:S05]  /*15bb0*/  @!P0 BRA `(.L_x_1286) ;  /* 0x0000000000288947 */ /* 0x001fea0003800000 */
[----:B------:R-:W-:Y:S05]  /*15bc0*/  WARPSYNC.ALL ;  /* 0x0000000000007948 */ /* 0x000fea0003800000 */
[----:B------:R-:W0:Y:S08]  /*15bd0*/  S2UR UR5, SR_CgaCtaId ;  /* 0x00000000000579c3 */ /* 0x000e300000008800 */
[----:B------:R-:W-:Y:S06]  /*15be0*/  BAR.SYNC.DEFER_BLOCKING 0x5, 0x180 ;  /* 0x0146000000007b1d */ /* 0x000fec0000010000 */
[----:B------:R-:W-:-:S02]  /*15bf0*/  UMOV UR4, 0x400 ;  /* 0x0000040000047882 */ /* 0x000fc40000000000 */
[----:B0-----:R-:W-:-:S06]  /*15c00*/  ULEA UR4, UR5, UR4, 0x18 ;  /* 0x0000000405047291 */ /* 0x001fcc000f8ec03f */
[----:B------:R-:W-:-:S05]  /*15c10*/  IMAD.U32 R17, RZ, RZ, UR4 ;  /* 0x00000004ff117e24 */ /* 0x000fca000f8e00ff */
[----:B-----5:R-:W0:Y:S04]  /*15c20*/  LDS R2, [R17+0x288d0] ;  /* 0x0288d00011027984 */ /* 0x020e280000000800 */
[----:B0-----:R4:W-:Y:S01]  /*15c30*/  STL [R1+0x14], R2 ;  /* 0x0000140201007387 */ /* 0x0019e20000100800 */
[----:B------:R-:W-:Y:S06]  /*15c40*/  BAR.ARV 0x4, 0x180 ;  /* 0x0106000000007b1d */ /* 0x000fec0000002000 */
[----:B------:R-:W-:Y:S05]  /*15c50*/  BRA `(.L_x_1287) ;  /* 0x00000000002c7947 */ /* 0x000fea0003800000 */
.L_x_1286:
[----:B------:R-:W-:-:S03]  /*15c60*/  UMOV UR4, 0xffffffff ;  /* 0xffffffff00047882 */ /* 0x000fc60000000000 */
[----:B------:R-:W-:Y:S05]  /*15c70*/  BRA.DIV UR4, `(.L_x_1288) ;  /* 0x00000016047c7947 */ /* 0x000fea000b800000 */
[----:B-----5:R0:W4:Y:S02]  /*15c80*/  SHFL.IDX PT, R14, R2, RZ, 0x1f ;  /* 0x00001fff020e7589 */ /* 0x02012400000e0000 */
.L_x_1336:
[----:B------:R-:W5:Y:S01]  /*15c90*/  @!P1 S2R R3, SR_CgaCtaId ;  /* 0x0000000000039919 */ /* 0x000f620000008800 */
[----:B------:R-:W-:Y:S05]  /*15ca0*/  WARPSYNC.ALL ;  /* 0x0000000000007948 */ /* 0x000fea0003800000 */
[----:B------:R-:W-:Y:S01]  /*15cb0*/  BAR.SYNC.DEFER_BLOCKING 0x4, 0x180 ;  /* 0x0106000000007b1d */ /* 0x000fe20000010000 */
[----:B-1----:R-:W-:-:S05]  /*15cc0*/  @!P1 MOV R0, 0x400 ;  /* 0x0000040000009802 */ /* 0x002fca0000000f00 */
[----:B----4-:R1:W-:Y:S01]  /*15cd0*/  STL [R1+0x14], R14 ;  /* 0x0000140e01007387 */ /* 0x0103e20000100800 */
[----:B-----5:R-:W-:-:S05]  /*15ce0*/  @!P1 LEA R17, R3, R0, 0x18 ;  /* 0x0000000003119211 */ /* 0x020fca00078ec0ff */
[----:B------:R1:W-:Y:S01]  /*15cf0*/  @!P1 STS [R17+0x288d0], R2 ;  /* 0x0288d00211009388 */ /* 0x0003e20000000800 */
[----:B------:R-:W-:Y:S06]  /*15d00*/  BAR.ARV 0x5, 0x180 ;  /* 0x0146000000007b1d */ /* 0x000fec0000002000 */
.L_x_1287:
[----:B-1----:R-:W5:Y:S01]  /*15d10*/  LDL R0, [R1+0x14] ;  /* 0x0000140001007983 */ /* 0x002f620000100800 */
[----:B------:R-:W-:Y:S02]  /*15d20*/  ULDC UR4, c[0x0][0xc38] ;  /* 0x00030e0000047ab9 */ /* 0x000fe40000000800 */
[----:B-----5:R-:W-:-:S13]  /*15d30*/  ISETP.GE.AND P0, PT, R0, UR4, PT ;  /* 0x0000000400007c0c */ /* 0x020fda000bf06270 */
[----:B------:R-:W-:Y:S05]  /*15d40*/  @!P0 BRA `(.L_x_1289) ;  /* 0xffffffbc00388947 */ /* 0x000fea000383ffff */
.L_x_1196:
[----:B0-----:R-:W5:Y:S01]  /*15d50*/  LDL.LU R0, [R1+0x18] ;  /* 0x0000180001007983 */ /* 0x001f620000300800 */
[----:B------:R-:W-:Y:S01]  /*15d60*/  BSSY B0, `(.L_x_1290) ;  /* 0x000000b000007945 */ /* 0x000fe20003800000 */
[----:B------:R-:W0:Y:S01]  /*15d70*/  S2R R5, SR_CgaCtaId ;  /* 0x0000000000057919 */ /* 0x000e220000008800 */
[----:B-----5:R-:W-:-:S05]  /*15d80*/  VIADD R0, R0, 0x1 ;  /* 0x0000000100007836 */ /* 0x020fca0000000000 */
[----:B----4-:R-:W-:-:S04]  /*15d90*/  LEA.HI R2, R0, R0, RZ, 0x1 ;  /* 0x0000000000027211 */ /* 0x010fc800078f08ff */
[----:B------:R-:W-:-:S05]  /*15da0*/  LOP3.LUT R3, R2, 0xfffffffe, RZ, 0xc0, !PT ;  /* 0xfffffffe02037812 */ /* 0x000fca00078ec0ff */
[----:B------:R-:W-:Y:S01]  /*15db0*/  IMAD.IADD R3, R0, 0x1, -R3 ;  /* 0x0000000100037824 */ /* 0x000fe200078e0a03 */
[----:B------:R-:W-:-:S04]  /*15dc0*/  MOV R0, 0x400 ;  /* 0x0000040000007802 */ /* 0x000fc80000000f00 */
[----:B0-----:R-:W-:Y:S02]  /*15dd0*/  LEA R0, R5, R0, 0x18 ;  /* 0x0000000005007211 */ /* 0x001fe400078ec0ff */
[----:B------:R-:W-:-:S04]  /*15de0*/  SHF.L.U32 R3, R3, 0x1f, RZ ;  /* 0x0000001f03037819 */ /* 0x000fc800000006ff */
[----:B------:R-:W0:Y:S02]  /*15df0*/  SYNCS.PHASECHK.TRANS64.TRYWAIT P0, [R0+URZ+0x28820], R3 ;  /* 0x02882003000075a7 */ /* 0x000e24000800017f */
[----:B0-----:R-:W-:Y:S05]  /*15e00*/  @!P0 BRA `(.L_x_1291) ;  /* 0x0000001400408947 */ /* 0x001fea0003800000 */
.L_x_1337:
[----:B------:R-:W-:Y:S05]  /*15e10*/  BSYNC B0 ;  /* 0x0000000000007941 */ /* 0x000fea0003800000 */
.L_x_1290:
[----:B------:R-:W-:-:S03]  /*15e20*/  UMOV UR4, 0xffffffff ;  /* 0xffffffff00047882 */ /* 0x000fc60000000000 */
[----:B------:R-:W-:Y:S05]  /*15e30*/  BRA.DIV UR4, `(.L_x_1292) ;  /* 0x0000001604487947 */ /* 0x000fea000b800000 */
[----:B------:R-:W1:Y:S02]  /*15e40*/  S2R R2, SR_TID.X ;  /* 0x0000000000027919 */ /* 0x000e640000002100 */
[----:B-1----:R-:W-:-:S04]  /*15e50*/  SHF.R.U32.HI R2, RZ, 0x5, R2 ;  /* 0x00000005ff027819 */ /* 0x002fc80000011602 */
[----:B------:R-:W-:-:S05]  /*15e60*/  LOP3.LUT R2, R2, 0x3, RZ, 0xc0, !PT ;  /* 0x0000000302027812 */ /* 0x000fca00078ec0ff */
[----:B------:R1:W4:Y:S02]  /*15e70*/  SHFL.IDX PT, R14, R2, RZ, 0x1f ;  /* 0x00001fff020e7589 */ /* 0x00032400000e0000 */
.L_x_1340:
[----:B----4-:R-:W-:Y:S01]  /*15e80*/  ISETP.NE.AND P0, PT, R14, RZ, PT ;  /* 0x000000ff0e00720c */ /* 0x010fe20003f05270 */
[----:B------:R-:W-:-:S12]  /*15e90*/  BSSY B0, `(.L_x_1293) ;  /* 0x0000025000007945 */ /* 0x000fd80003800000 */
[----:B------:R-:W-:Y:S05]  /*15ea0*/  @P0 BRA `(.L_x_1294) ;  /* 0x00000000008c0947 */ /* 0x000fea0003800000 */
[----:B------:R-:W-:-:S03]  /*15eb0*/  UMOV UR4, 0xffffffff ;  /* 0xffffffff00047882 */ /* 0x000fc60000000000 */
[----:B------:R-:W-:Y:S05]  /*15ec0*/  BRA.DIV UR4, `(.L_x_1295) ;  /* 0x0000001604587947 */ /* 0x000fea000b800000 */
[----:B------:R-:W-:-:S13]  /*15ed0*/  ELECT P6, URZ, PT ;  /* 0x00000000003f782f */ /* 0x000fda00038c0000 */
.L_x_1343:
[----:B------:R-:W-:Y:S05]  /*15ee0*/  @!P6 BRA `(.L_x_1294) ;  /* 0x00000000007ce947 */ /* 0x000fea0003800000 */
[----:B------:R-:W-:-:S06]  /*15ef0*/  ULOP3.LUT UR4, UR38, 0x2, URZ, 0xfc, !UPT ;  /* 0x0000000226047892 */ /* 0x000fcc000f8efc3f */
[----:B-1----:R-:W-:-:S05]  /*15f00*/  IMAD.U32 R2, RZ, RZ, UR4 ;  /* 0x00000004ff027e24 */ /* 0x002fca000f8e00ff */
[----:B------:R-:W-:-:S13]  /*15f10*/  ISETP.NE.AND P2, PT, R2, 0x3, PT ;  /* 0x000000030200780c */ /* 0x000fda0003f45270 */
[----:B------:R-:W-:Y:S05]  /*15f20*/  @!P2 BRA `(.L_x_1296) ;  /* 0x000000000004a947 */ /* 0x000fea0003800000 */
[----:B------:R-:W-:Y:S01]  /*15f30*/  BPT.TRAP 0x1 ;  /* 0x000000040000795c */ /* 0x000fe20000300000 */
.L_x_1296:
[----:B------:R-:W4:Y:S01]  /*15f40*/  LDL.LU R7, [R1+0x8] ;  /* 0x0000080001077983 */ /* 0x000f220000300800 */
[----:B0-----:R-:W-:Y:S02]  /*15f50*/  VIADD R3, R0, 0x28840 ;  /* 0x0002884000037836 */ /* 0x001fe40000000000 */
[C---:B------:R-:W-:Y:S02]  /*15f60*/  VIADD R2, R18.reuse, 0x1 ;  /* 0x0000000112027836 */ /* 0x040fe40000000000 */
[----:B------:R-:W-:-:S03]  /*15f70*/  IMAD R6, R18, 0x8, R3 ;  /* 0x0000000812067824 */ /* 0x000fc600078e0203 */
[----:B------:R-:W-:-:S04]  /*15f80*/  ISETP.NE.AND P1, PT, R2, 0x2, PT ;  /* 0x000000020200780c */ /* 0x000fc80003f25270 */
[----:B---3--:R-:W-:Y:S02]  /*15f90*/  SEL R4, RZ, 0x1, P1 ;  /* 0x00000001ff047807 */ /* 0x008fe40000800000 */
[C---:B----4-:R-:W-:Y:S02]  /*15fa0*/  SHF.L.U32 R5, R7.reuse, 0x1f, RZ ;  /* 0x0000001f07057819 */ /* 0x050fe400000006ff */
[----:B------:R-:W-:Y:S02]  /*15fb0*/  LOP3.LUT R7, R7, R4, RZ, 0x3c, !PT ;  /* 0x0000000407077212 */ /* 0x000fe400078e3cff */
[----:B------:R-:W0:Y:S01]  /*15fc0*/  SYNCS.PHASECHK.TRANS64.TRYWAIT P0, [R6+URZ], R5 ;  /* 0x00000005060075a7 */ /* 0x000e22000800017f */
[----:B------:R-:W-:Y:S02]  /*15fd0*/  SEL R4, R2, RZ, P1 ;  /* 0x000000ff02047207 */ /* 0x000fe40000800000 */
[----:B------:R-:W-:-:S03]  /*15fe0*/  SHF.L.U32 R2, R7, 0x1f, RZ ;  /* 0x0000001f07027819 */ /* 0x000fc600000006ff */
[----:B------:R-:W-:Y:S01]  /*15ff0*/  IMAD R3, R4, 0x8, R3 ;  /* 0x0000000804037824 */ /* 0x000fe200078e0203 */
[----:B0-----:R-:W-:Y:S06]  /*16000*/  @!P0 BRA `(.L_x_1297) ;  /* 0x0000001400288947 */ /* 0x001fec0003800000 */
.L_x_1344:
[----:B------:R-:W1:Y:S02]  /*16010*/  SYNCS.PHASECHK.TRANS64.TRYWAIT P0, [R3+URZ], R2 ;  /* 0x00000002030075a7 */ /* 0x000e64000800017f */
[----:B-1----:R-:W-:Y:S05]  /*16020*/  @!P0 BRA `(.L_x_1298) ;  /* 0x0000001400348947 */ /* 0x002fea0003800000 */
.L_x_1345:
[----:B------:R-:W-:Y:S05]  /*16030*/  @!P2 BRA `(.L_x_1299) ;  /* 0x000000000004a947 */ /* 0x000fea0003800000 */
[----:B------:R-:W-:Y:S01]  /*16040*/  BPT.TRAP 0x1 ;  /* 0x000000040000795c */ /* 0x000fe20000300000 */
.L_x_1299:
[----:B-1----:R-:W-:-:S04]  /*16050*/  VIADD R3, R0, 0x28860 ;  /* 0x0002886000037836 */ /* 0x002fc80000000000 */
[----:B------:R-:W-:-:S04]  /*16060*/  IMAD R18, R18, 0x8, R3 ;  /* 0x0000000812127824 */ /* 0x000fc800078e0203 */
[----:B------:R-:W1:Y:S02]  /*16070*/  SYNCS.PHASECHK.TRANS64.TRYWAIT P0, [R18+URZ], R5 ;  /* 0x00000005120075a7 */ /* 0x000e64000800017f */
[----:B-1----:R-:W-:Y:S05]  /*16080*/  @!P0 BRA `(.L_x_1300) ;  /* 0x0000001400308947 */ /* 0x002fea0003800000 */
.L_x_1346:
[----:B------:R-:W-:-:S07]  /*16090*/  IMAD R3, R4, 0x8, R3 ;  /* 0x0000000804037824 */ /* 0x000fce00078e0203 */
.L_x_1301:
[----:B---3--:R3:W4:Y:S02]  /*160a0*/  SYNCS.PHASECHK.TRANS64.TRYWAIT P0, [R3+URZ], R2 ;  /* 0x00000002030075a7 */ /* 0x008724000800017f */
[----:B----4-:R-:W-:Y:S05]  /*160b0*/  @!P0 NANOSLEEP.SYNCS 0x989680 ;  /* 0x009896800000895d */ /* 0x010fea0003900000 */
[----:B------:R-:W4:Y:S02]  /*160c0*/  @!P0 SYNCS.PHASECHK.TRANS64 P0, [R3+URZ], R2 ;  /* 0x00000002030085a7 */ /* 0x000f24000800007f */
[----:B----4-:R-:W-:Y:S05]  /*160d0*/  @!P0 BRA `(.L_x_1301) ;  /* 0xfffffffc00f08947 */ /* 0x010fea000383ffff */
.L_x_1294:
[----:B------:R-:W-:Y:S05]  /*160e0*/  BSYNC B0 ;  /* 0x0000000000007941 */ /* 0x000fea0003800000 */
.L_x_1293:
[----:B------:R-:W-:Y:S05]  /*160f0*/  EXIT ;  /* 0x000000000000794d */ /* 0x000fea0003800000 */
.L_x_1109:
[----:B0-----:R-:W-:-:S04]  /*16100*/  IMAD.U32 R3, RZ, RZ, UR41 ;  /* 0x00000029ff037e24 */ /* 0x001fc8000f8e00ff */
[----:B------:R0:W1:Y:S03]  /*16110*/  SYNCS.PHASECHK.TRANS64.TRYWAIT P1, [R3+URZ+0x28800], R0 ;  /* 0x02880000030075a7 */ /* 0x000066000802017f */
[----:B-1----:R-:W-:Y:S05]  /*16120*/  @!P1 NANOSLEEP.SYNCS 0x989680 ;  /* 0x009896800000995d */ /* 0x002fea0003900000 */
[----:B------:R-:W1:Y:S02]  /*16130*/  @!P1 SYNCS.PHASECHK.TRANS64 P1, [R3+URZ+0x28800], R0 ;  /* 0x02880000030095a7 */ /* 0x000e64000802007f */
[----:B-1----:R-:W-:Y:S05]  /*16140*/  @!P1 BRA `(.L_x_1109) ;  /* 0xfffffffc00ec9947 */ /* 0x002fea000383ffff */
[----:B------:R-:W-:Y:S05]  /*16150*/  BRA `(.L_x_1302) ;  /* 0xfffffeb800387947 */ /* 0x000fea000383ffff */
.L_x_1113:
[----:B-1----:R1:W2:Y:S02]  /*16160*/  SYNCS.PHASECHK.TRANS64.TRYWAIT P2, [R11+URZ+0x28830], R0 ;  /* 0x028830000b0075a7 */ /* 0x0022a4000804017f */
[----:B--2---:R-:W-:Y:S05]  /*16170*/  @!P2 NANOSLEEP.SYNCS 0x989680 ;  /* 0x009896800000a95d */ /* 0x004fea0003900000 */
[----:B------:R-:W2:Y:S02]  /*16180*/  @!P2 SYNCS.PHASECHK.TRANS64 P2, [R11+URZ+0x28830], R0 ;  /* 0x028830000b00a5a7 */ /* 0x000ea4000804007f */
[----:B--2---:R-:W-:Y:S05]  /*16190*/  @!P2 BRA `(.L_x_1113) ;  /* 0xfffffffc00f0a947 */ /* 0x004fea000383ffff */
[----:B------:R-:W-:Y:S05]  /*161a0*/  BRA `(.L_x_1112) ;  /* 0xfffffeb8005c7947 */ /* 0x000fea000383ffff */
.L_x_1129:
[----:B-1----:R-:W-:-:S04]  /*161b0*/  IMAD.U32 R7, RZ, RZ, UR6 ;  /* 0x00000006ff077e24 */ /* 0x002fc8000f8e00ff */
[----:B------:R1:W2:Y:S03]  /*161c0*/  SYNCS.PHASECHK.TRANS64.TRYWAIT P2, [R7+URZ+0x28830], R6 ;  /* 0x02883006070075a7 */ /* 0x0002a6000804017f */
[----:B--2---:R-:W-:Y:S05]  /*161d0*/  @!P2 NANOSLEEP.SYNCS 0x989680 ;  /* 0x009896800000a95d */ /* 0x004fea0003900000 */
[----:B------:R-:W2:Y:S02]  /*161e0*/  @!P2 SYNCS.PHASECHK.TRANS64 P2, [R7+URZ+0x28830], R6 ;  /* 0x028830060700a5a7 */ /* 0x000ea4000804007f */
[----:B--2---:R-:W-:Y:S05]  /*161f0*/  @!P2 BRA `(.L_x_1129) ;  /* 0xfffffffc00eca947 */ /* 0x004fea000383ffff */
[----:B------:R-:W-:Y:S05]  /*16200*/  BRA `(.L_x_1126) ;  /* 0xfffffef4000c7947 */ /* 0x000fea000383ffff */
.L_x_1133:
[----:B-1----:R-:W-:-:S04]  /*16210*/  IMAD.U32 R7, RZ, RZ, UR6 ;  /* 0x00000006ff077e24 */ /* 0x002fc8000f8e00ff */
[----:B------:R1:W2:Y:S03]  /*16220*/  SYNCS.PHASECHK.TRANS64.TRYWAIT P2, [R7+URZ+0x28850], R6 ;  /* 0x02885006070075a7 */ /* 0x0002a6000804017f */
[----:B--2---:R-:W-:Y:S05]  /*16230*/  @!P2 NANOSLEEP.SYNCS 0x989680 ;  /* 0x009896800000a95d */ /* 0x004fea0003900000 */
[----:B------:R-:W2:Y:S02]  /*16240*/  @!P2 SYNCS.PHASECHK.TRANS64 P2, [R7+URZ+0x28850], R6 ;  /* 0x028850060700a5a7 */ /* 0x000ea4000804007f */
[----:B--2---:R-:W-:Y:S05]  /*16250*/  @!P2 BRA `(.L_x_1133) ;  /* 0xfffffffc00eca947 */ /* 0x004fea000383ffff */
[----:B------:R-:W-:Y:S05]  /*16260*/  BRA `(.L_x_1130) ;  /* 0xfffffef400cc7947 */ /* 0x000fea000383ffff */
.L_x_1150:
[----:B-1----:R-:W-:-:S04]  /*16270*/  IMAD.U32 R5, RZ, RZ, UR6 ;  /* 0x00000006ff057e24 */ /* 0x002fc8000f8e00ff */
[----:B------:R1:W2:Y:S03]  /*16280*/  SYNCS.PHASECHK.TRANS64.TRYWAIT P3, [R5+URZ+0x28830], R4 ;  /* 0x02883004050075a7 */ /* 0x0002a6000806017f */
[----:B--2---:R-:W-:Y:S05]  /*16290*/  @!P3 NANOSLEEP.SYNCS 0x989680 ;  /* 0x009896800000b95d */ /* 0x004fea0003900000 */
[----:B------:R-:W2:Y:S02]  /*162a0*/  @!P3 SYNCS.PHASECHK.TRANS64 P3, [R5+URZ+0x28830], R4 ;  /* 0x028830040500b5a7 */ /* 0x000ea4000806007f */
[----:B--2---:R-:W-:Y:S05]  /*162b0*/  @!P3 BRA `(.L_x_1150) ;  /* 0xfffffffc00ecb947 */ /* 0x004fea000383ffff */
[----:B------:R-:W-:Y:S05]  /*162c0*/  BRA `(.L_x_1147) ;  /* 0xffffff2c00b87947 */ /* 0x000fea000383ffff */
.L_x_1154:
[----:B-1----:R-:W-:-:S04]  /*162d0*/  IMAD.U32 R5, RZ, RZ, UR6 ;  /* 0x00000006ff057e24 */ /* 0x002fc8000f8e00ff */
[----:B------:R1:W2:Y:S03]  /*162e0*/  SYNCS.PHASECHK.TRANS64.TRYWAIT P2, [R5+URZ+0x28850], R4 ;  /* 0x02885004050075a7 */ /* 0x0002a6000804017f */
[----:B--2---:R-:W-:Y:S05]  /*162f0*/  @!P2 NANOSLEEP.SYNCS 0x989680 ;  /* 0x009896800000a95d */ /* 0x004fea0003900000 */
[----:B------:R-:W2:Y:S02]  /*16300*/  @!P2 SYNCS.PHASECHK.TRANS64 P2, [R5+URZ+0x28850], R4 ;  /* 0x028850040500a5a7 */ /* 0x000ea4000804007f */
[----:B--2---:R-:W-:Y:S05]  /*16310*/  @!P2 BRA `(.L_x_1154) ;  /* 0xfffffffc00eca947 */ /* 0x004fea000383ffff */
[----:B------:R-:W-:Y:S05]  /*16320*/  BRA `(.L_x_1151) ;  /* 0xffffff3000787947 */ /* 0x000fea000383ffff */
.L_x_1160:
[----:B-1----:R-:W-:-:S04]  /*16330*/  IMAD.U32 R5, RZ, RZ, UR6 ;  /* 0x00000006ff057e24 */ /* 0x002fc8000f8e00ff */
[----:B------:R1:W2:Y:S03]  /*16340*/  SYNCS.PHASECHK.TRANS64.TRYWAIT P3, [R5+URZ+0x28830], R4 ;  /* 0x02883004050075a7 */ /* 0x0002a6000806017f */
[----:B--2---:R-:W-:Y:S05]  /*16350*/  @!P3 NANOSLEEP.SYNCS 0x989680 ;  /* 0x009896800000b95d */ /* 0x004fea0003900000 */
[----:B------:R-:W2:Y:S02]  /*16360*/  @!P3 SYNCS.PHASECHK.TRANS64 P3, [R5+URZ+0x28830], R4 ;  /* 0x028830040500b5a7 */ /* 0x000ea4000806007f */
[----:B--2---:R-:W-:Y:S05]  /*16370*/  @!P3 BRA `(.L_x_1160) ;  /* 0xfffffffc00ecb947 */ /* 0x004fea000383ffff */
[----:B------:R-:W-:Y:S05]  /*16380*/  BRA `(.L_x_1157) ;  /* 0xffffff5400947947 */ /* 0x000fea000383ffff */
.L_x_1164:
[----:B-1----:R-:W-:-:S04]  /*16390*/  IMAD.U32 R5, RZ, RZ, UR6 ;  /* 0x00000006ff057e24 */ /* 0x002fc8000f8e00ff */
[----:B------:R1:W2:Y:S03]  /*163a0*/  SYNCS.PHASECHK.TRANS64.TRYWAIT P2, [R5+URZ+0x28850], R4 ;  /* 0x02885004050075a7 */ /* 0x0002a6000804017f */
[----:B--2---:R-:W-:Y:S05]  /*163b0*/  @!P2 NANOSLEEP.SYNCS 0x989680 ;  /* 0x009896800000a95d */ /* 0x004fea0003900000 */
[----:B------:R-:W2:Y:S02]  /*163c0*/  @!P2 SYNCS.PHASECHK.TRANS64 P2, [R5+URZ+0x28850], R4 ;  /* 0x028850040500a5a7 */ /* 0x000ea4000804007f */
[----:B--2---:R-:W-:Y:S05]  /*163d0*/  @!P2 BRA `(.L_x_1164) ;  /* 0xfffffffc00eca947 */ /* 0x004fea000383ffff */
[----:B------:R-:W-:Y:S05]  /*163e0*/  BRA `(.L_x_1161) ;  /* 0xffffff5800547947 */ /* 0x000fea000383ffff */
.L_x_1177:
[----:B-1----:R-:W-:-:S04]  /*163f0*/  IMAD.U32 R8, RZ, RZ, UR5 ;  /* 0x00000005ff087e24 */ /* 0x002fc8000f8e00ff */
[----:B------:R1:W2:Y:S03]  /*16400*/  SYNCS.PHASECHK.TRANS64.TRYWAIT P0, [R8+URZ+0x28850], R3 ;  /* 0x02885003080075a7 */ /* 0x0002a6000800017f */
[----:B--2---:R-:W-:Y:S05]  /*16410*/  @!P0 NANOSLEEP.SYNCS 0x989680 ;  /* 0x009896800000895d */ /* 0x004fea0003900000 */
[----:B------:R-:W2:Y:S02]  /*16420*/  @!P0 SYNCS.PHASECHK.TRANS64 P0, [R8+URZ+0x28850], R3 ;  /* 0x02885003080085a7 */ /* 0x000ea4000800007f */
[----:B--2---:R-:W-:Y:S05]  /*16430*/  @!P0 BRA `(.L_x_1177) ;  /* 0xfffffffc00ec8947 */ /* 0x004fea000383ffff */
[----:B------:R-:W-:Y:S05]  /*16440*/  BRA `(.L_x_1176) ;  /* 0xffffff8c00587947 */ /* 0x000fea000383ffff */
.L_x_1213:
[----:B------:R-:W-:Y:S02]  /*16450*/  IMAD.MOV.U32 R13, RZ, RZ, R4 ;  /* 0x000000ffff0d7224 */ /* 0x000fe400078e0004 */
[----:B------:R-:W-:Y:S02]  /*16460*/  IMAD.MOV.U32 R12, RZ, RZ, RZ ;  /* 0x000000ffff0c7224 */ /* 0x000fe400078e00ff */
[----:B------:R-:W-:Y:S02]  /*16470*/  IMAD.MOV.U32 R11, RZ, RZ, 0x1f ;  /* 0x0000001fff0b7424 */ /* 0x000fe400078e00ff */
[----:B------:R-:W-:-:S07]  /*16480*/  IMAD.MOV.U32 R15, RZ, RZ, -0x1 ;  /* 0xffffffffff0f7424 */ /* 0x000fce00078e00ff */
[----:B0-----:R-:W-:Y:S05]  /*16490*/  WARPSYNC.COLLECTIVE R15, `(.L_x_1303) ;  /* 0x000000000f087348 */ /* 0x001fea0003c00000 */
[----:B------:R1:W2:Y:S02]  /*164a0*/  SHFL.IDX P6, R14, R13, R12, R11 ;  /* 0x0000000c0d0e7389 */ /* 0x0002a400000c000b */
[----:B012---:R-:W-:Y:S01]  /*164b0*/  ENDCOLLECTIVE ;  /* 0x000000000000791b */ /* 0x007fe20003800000 */
.L_x_1303:
[----:B------:R-:W-:Y:S05]  /*164c0*/  BRA `(.L_x_1304) ;  /* 0xffffffc000fc7947 */ /* 0x000fea000383ffff */
.L_x_1215:
[----:B------:R-:W-:Y:S01]  /*164d0*/  BSSY B0, `(.L_x_1305) ;  /* 0x0000006000007945 */ /* 0x000fe20003800000 */
[----:B------:R-:W-:-:S07]  /*164e0*/  IMAD.MOV.U32 R15, RZ, RZ, -0x1 ;  /* 0xffffffffff0f7424 */ /* 0x000fce00078e00ff */
[----:B01----:R-:W-:Y:S05]  /*164f0*/  WARPSYNC.COLLECTIVE R15, `(.L_x_1306) ;  /* 0x000000000f0c7348 */ /* 0x003fea0003c00000 */
[----:B------:R-:W-:Y:S02]  /*16500*/  ELECT P6, UR62, PT ;  /* 0x00000000003e782f */ /* 0x000fe400038c0000 */
[----:B------:R-:W-:Y:S01]  /*16510*/  MOV R14, UR62 ;  /* 0x0000003e000e7c02 */ /* 0x000fe20008000f00 */
[----:B01----:R-:W-:Y:S10]  /*16520*/  ENDCOLLECTIVE ;  /* 0x000000000000791b */ /* 0x003ff40003800000 */
.L_x_1306:
[----:B------:R-:W-:Y:S05]  /*16530*/  BSYNC B0 ;  /* 0x0000000000007941 */ /* 0x000fea0003800000 */
.L_x_1305:
[----:B------:R-:W-:Y:S05]  /*16540*/  BRA `(.L_x_1307) ;  /* 0xffffffc400007947 */ /* 0x000fea000383ffff */
.L_x_1217:
[----:B--2---:R2:W3:Y:S02]  /*16550*/  SYNCS.PHASECHK.TRANS64.TRYWAIT P0, [R3+URZ+0x28840], R0 ;  /* 0x02884000030075a7 */ /* 0x0044e4000800017f */
[----:B---3--:R-:W-:Y:S05]  /*16560*/  @!P0 NANOSLEEP.SYNCS 0x989680 ;  /* 0x009896800000895d */ /* 0x008fea0003900000 */
[----:B------:R-:W3:Y:S02]  /*16570*/  @!P0 SYNCS.PHASECHK.TRANS64 P0, [R3+URZ+0x28840], R0 ;  /* 0x02884000030085a7 */ /* 0x000ee4000800007f */
[----:B---3--:R-:W-:Y:S05]  /*16580*/  @!P0 BRA `(.L_x_1217) ;  /* 0xfffffffc00f08947 */ /* 0x008fea000383ffff */
[----:B------:R-:W-:Y:S05]  /*16590*/  BRA `(.L_x_1308) ;  /* 0xffffffc400587947 */ /* 0x000fea000383ffff */
.L_x_1221:
[----:B------:R-:W-:Y:S01]  /*165a0*/  IMAD.MOV.U32 R13, RZ, RZ, R4 ;  /* 0x000000ffff0d7224 */ /* 0x000fe200078e0004 */
[----:B------:R-:W-:Y:S01]  /*165b0*/  LOP3.LUT R8, R8, 0x7f, RZ, 0xc0, !PT ;  /* 0x0000007f08087812 */ /* 0x000fe200078ec0ff */
[----:B------:R-:W-:Y:S02]  /*165c0*/  IMAD.MOV.U32 R12, RZ, RZ, RZ ;  /* 0x000000ffff0c7224 */ /* 0x000fe400078e00ff */
[----:B------:R-:W-:Y:S01]  /*165d0*/  IMAD.MOV.U32 R11, RZ, RZ, 0x181f ;  /* 0x0000181fff0b7424 */ /* 0x000fe200078e00ff */
[----:B------:R-:W-:Y:S01]  /*165e0*/  SHF.R.U32.HI R8, RZ, 0x3, R8 ;  /* 0x00000003ff087819 */ /* 0x000fe20000011608 */
[----:B------:R-:W-:-:S04]  /*165f0*/  IMAD.MOV.U32 R15, RZ, RZ, -0x1 ;  /* 0xffffffffff0f7424 */ /* 0x000fc800078e00ff */
[----:B------:R-:W-:-:S07]  /*16600*/  VIADD R2, R8, UR41 ;  /* 0x0000002908027c36 */ /* 0x000fce0008000000 */
[----:B-----5:R-:W-:Y:S05]  /*16610*/  WARPSYNC.COLLECTIVE R15, `(.L_x_1309) ;  /* 0x000000000f087348 */ /* 0x020fea0003c00000 */
[----:B------:R0:W1:Y:S02]  /*16620*/  SHFL.IDX P6, R14, R13, R12, R11 ;  /* 0x0000000c0d0e7389 */ /* 0x00006400000c000b */
[----:B01---5:R-:W-:Y:S01]  /*16630*/  ENDCOLLECTIVE ;  /* 0x000000000000791b */ /* 0x023fe20003800000 */
.L_x_1309:
[----:B------:R-:W-:Y:S02]  /*16640*/  IMAD.MOV.U32 R13, RZ, RZ, R0 ;  /* 0x000000ffff0d7224 */ /* 0x000fe400078e0000 */
[----:B------:R-:W-:-:S07]  /*16650*/  IMAD.MOV.U32 R5, RZ, RZ, R14 ;  /* 0x000000ffff057224 */ /* 0x000fce00078e000e */
[----:B------:R-:W-:Y:S05]  /*16660*/  WARPSYNC.COLLECTIVE R15, `(.L_x_1310) ;  /* 0x000000000f087348 */ /* 0x000fea0003c00000 */
[----:B------:R0:W1:Y:S02]  /*16670*/  SHFL.IDX P6, R14, R13, R12, R11 ;  /* 0x0000000c0d0e7389 */ /* 0x00006400000c000b */
[----:B01----:R-:W-:Y:S01]  /*16680*/  ENDCOLLECTIVE ;  /* 0x000000000000791b */ /* 0x003fe20003800000 */
.L_x_1310:
[----:B------:R-:W-:Y:S02]  /*16690*/  ULDC UR4, c[0x0][0x288] ;  /* 0x0000a20000047ab9 */ /* 0x000fe40000000800 */
[----:B------:R-:W-:-:S05]  /*166a0*/  IMAD R3, R7, UR4, RZ ;  /* 0x0000000407037c24 */ /* 0x000fca000f8e02ff */
[----:B------:R-:W-:Y:S01]  /*166b0*/  ISETP.GE.AND P2, PT, R2, R3, PT ;  /* 0x000000030200720c */ /* 0x000fe20003f46270 */
[----:B------:R-:W-:Y:S02]  /*166c0*/  IMAD.MOV.U32 R13, RZ, RZ, R4 ;  /* 0x000000ffff0d7224 */ /* 0x000fe400078e0004 */
[----:B------:R-:W-:Y:S02]  /*166d0*/  IMAD.MOV.U32 R12, RZ, RZ, 0x1 ;  /* 0x00000001ff0c7424 */ /* 0x000fe400078e00ff */
[----:B------:R-:W-:-:S08]  /*166e0*/  IMAD.MOV.U32 R6, RZ, RZ, R14 ;  /* 0x000000ffff067224 */ /* 0x000fd000078e000e */
[----:B------:R-:W-:Y:S05]  /*166f0*/  WARPSYNC.COLLECTIVE R15, `(.L_x_1311) ;  /* 0x000000000f087348 */ /* 0x000fea0003c00000 */
[----:B------:R0:W1:Y:S02]  /*16700*/  SHFL.IDX P6, R14, R13, R12, R11 ;  /* 0x0000000c0d0e7389 */ /* 0x00006400000c000b */
[----:B01----:R-:W-:Y:S01]  /*16710*/  ENDCOLLECTIVE ;  /* 0x000000000000791b */ /* 0x003fe20003800000 */
.L_x_1311:
[----:B------:R-:W-:-:S05]  /*16720*/  @!P2 LEA R6, P4, R10, R6, 0x1 ;  /* 0x000000060a06a211 */ /* 0x000fca00078808ff */
[----:B------:R-:W-:Y:S02]  /*16730*/  @!P2 IMAD.X R7, RZ, RZ, R5, P4 ;  /* 0x000000ffff07a224 */ /* 0x000fe400020e0605 */
[----:B------:R-:W-:-:S03]  /*16740*/  VIADD R5, R2, 0x10 ;  /* 0x0000001002057836 */ /* 0x000fc60000000000 */
[----:B------:R-:W-:Y:S01]  /*16750*/  @!PT LDS RZ, [RZ] ;  /* 0x00000000fffff984 */ /* 0x000fe20000000800 */
[----:B------:R-:W-:Y:S01]  /*16760*/  @!PT LDS RZ, [RZ] ;  /* 0x00000000fffff984 */ /* 0x000fe20000000800 */
[----:B------:R-:W-:Y:S01]  /*16770*/  @!PT LDS RZ, [RZ] ;  /* 0x00000000fffff984 */ /* 0x000fe20000000800 */
[----:B------:R0:W-:Y:S01]  /*16780*/  @!P2 LDGSTS.E.BYPASS.LTC128B.128 [R9+0x10400], desc[UR50][R6.64], !P1 ;  /* 0x104000000609afae */ /* 0x0001e2000c901d72 */
[----:B------:R-:W-:-:S03]  /*16790*/  IMAD.MOV.U32 R13, RZ, RZ, R0 ;  /* 0x000000ffff0d7224 */ /* 0x000fc600078e0000 */
[----:B------:R0:W-:Y:S01]  /*167a0*/  @!P2 LDGSTS.E.BYPASS.LTC128B.128 [R9+0x14400], desc[UR50][R6.64+0x80], !P0 ;  /* 0x144000800609afae */ /* 0x0001e2000c101d72 */
[----:B------:R-:W-:Y:S01]  /*167b0*/  ISETP.GE.AND P2, PT, R5, R3, PT ;  /* 0x000000030500720c */ /* 0x000fe20003f46270 */
[----:B------:R-:W-:-:S12]  /*167c0*/  IMAD.MOV.U32 R5, RZ, RZ, R14 ;  /* 0x000000ffff057224 */ /* 0x000fd800078e000e */
[----:B0-----:R-:W-:Y:S05]  /*167d0*/  WARPSYNC.COLLECTIVE R15, `(.L_x_1312) ;  /* 0x000000000f087348 */ /* 0x001fea0003c00000 */
[----:B------:R1:W2:Y:S02]  /*167e0*/  SHFL.IDX P6, R14, R13, R12, R11 ;  /* 0x0000000c0d0e7389 */ /* 0x0002a400000c000b */
[----:B012---:R-:W-:Y:S01]  /*167f0*/  ENDCOLLECTIVE ;  /* 0x000000000000791b */ /* 0x007fe20003800000 */
.L_x_1312:
[----:B------:R-:W-:Y:S02]  /*16800*/  IMAD.MOV.U32 R13, RZ, RZ, R4 ;  /* 0x000000ffff0d7224 */ /* 0x000fe400078e0004 */
[----:B------:R-:W-:Y:S02]  /*16810*/  IMAD.MOV.U32 R12, RZ, RZ, 0x2 ;  /* 0x00000002ff0c7424 */ /* 0x000fe400078e00ff */
[----:B------:R-:W-:-:S07]  /*16820*/  IMAD.MOV.U32 R8, RZ, RZ, R14 ;  /* 0x000000ffff087224 */ /* 0x000fce00078e000e */
[----:B------:R-:W-:Y:S05]  /*16830*/  WARPSYNC.COLLECTIVE R15, `(.L_x_1313) ;  /* 0x000000000f087348 */ /* 0x000fea0003c00000 */
[----:B------:R0:W1:Y:S02]  /*16840*/  SHFL.IDX P6, R14, R13, R12, R11 ;  /* 0x0000000c0d0e7389 */ /* 0x00006400000c000b */
[----:B01----:R-:W-:Y:S01]  /*16850*/  ENDCOLLECTIVE ;  /* 0x000000000000791b */ /* 0x003fe20003800000 */
.L_x_1313:
[----:B------:R-:W-:-:S05]  /*16860*/  @!P2 LEA R8, P4, R10, R8, 0x1 ;  /* 0x000000080a08a211 */ /* 0x000fca00078808ff */
[----:B------:R-:W-:Y:S02]  /*16870*/  @!P2 IMAD.X R5, RZ, RZ, R5, P4 ;  /* 0x000000ffff05a224 */ /* 0x000fe400020e0605 */
[----:B------:R-:W-:Y:S02]  /*16880*/  @!P2 IMAD.MOV.U32 R6, RZ, RZ, R8 ;  /* 0x000000ffff06a224 */ /* 0x000fe400078e0008 */
[----:B------:R-:W-:Y:S02]  /*16890*/  @!P2 IMAD.MOV.U32 R7, RZ, RZ, R5 ;  /* 0x000000ffff07a224 */ /* 0x000fe400078e0005 */
[C---:B------:R-:W-:Y:S02]  /*168a0*/  VIADD R5, R2.reuse, 0x20 ;  /* 0x0000002002057836 */ /* 0x040fe40000000000 */
[----:B------:R-:W-:Y:S01]  /*168b0*/  IMAD.MOV.U32 R13, RZ, RZ, R0 ;  /* 0x000000ffff0d7224 */ /* 0x000fe200078e0000 */
[----:B------:R-:W-:Y:S01]  /*168c0*/  @!PT LDS RZ, [RZ] ;  /* 0x00000000fffff984 */ /* 0x000fe20000000800 */
[----:B------:R-:W-:Y:S01]  /*168d0*/  @!PT LDS RZ, [RZ] ;  /* 0x00000000fffff984 */ /* 0x000fe20000000800 */
[----:B------:R-:W-:Y:S01]  /*168e0*/  @!PT LDS RZ, [RZ] ;  /* 0x00000000fffff984 */ /* 0x000fe20000000800 */
[----:B------:R0:W-:Y:S01]  /*168f0*/  @!P2 LDGSTS.E.BYPASS.LTC128B.128 [R9+0x10c00], desc[UR50][R6.64], !P1 ;  /* 0x10c000000609afae */ /* 0x0001e2000c901d72 */
[----:B------:R-:W-:-:S03]  /*16900*/  VIADD R8, R2, 0x60 ;  /* 0x0000006002087836 */ /* 0x000fc60000000000 */
[----:B------:R0:W-:Y:S01]  /*16910*/  @!P2 LDGSTS.E.BYPASS.LTC128B.128 [R9+0x14c00], desc[UR50][R6.64+0x80], !P0 ;  /* 0x14c000800609afae */ /* 0x0001e2000c101d72 */
[----:B------:R-:W-:Y:S01]  /*16920*/  ISETP.GE.AND P2, PT, R5, R3, PT ;  /* 0x000000030500720c */ /* 0x000fe20003f46270 */
[----:B------:R-:W-:-:S12]  /*16930*/  IMAD.MOV.U32 R5, RZ, RZ, R14 ;  /* 0x000000ffff057224 */ /* 0x000fd800078e000e */
[----:B0-----:R-:W-:Y:S05]  /*16940*/  WARPSYNC.COLLECTIVE R15, `(.L_x_1314) ;  /* 0x000000000f087348 */ /* 0x001fea0003c00000 */
[----:B------:R1:W2:Y:S02]  /*16950*/  SHFL.IDX P6, R14, R13, R12, R11 ;  /* 0x0000000c0d0e7389 */ /* 0x0002a400000c000b */
[----:B012---:R-:W-:Y:S01]  /*16960*/  ENDCOLLECTIVE ;  /* 0x000000000000791b */ /* 0x007fe20003800000 */
.L_x_1314:
[----:B------:R-:W-:Y:S02]  /*16970*/  IMAD.MOV.U32 R13, RZ, RZ, R4 ;  /* 0x000000ffff0d7224 */ /* 0x000fe400078e0004 */
[----:B------:R-:W-:Y:S02]  /*16980*/  IMAD.MOV.U32 R12, RZ, RZ, 0x3 ;  /* 0x00000003ff0c7424 */ /* 0x000fe400078e00ff */
[----:B------:R-:W-:-:S07]  /*16990*/  IMAD.MOV.U32 R6, RZ, RZ, R14 ;  /* 0x000000ffff067224 */ /* 0x000fce00078e000e */
[----:B------:R-:W-:Y:S05]  /*169a0*/  WARPSYNC.COLLECTIVE R15, `(.L_x_1315) ;  /* 0x000000000f087348 */ /* 0x000fea0003c00000 */
[----:B------:R0:W1:Y:S02]  /*169b0*/  SHFL.IDX P6, R14, R13, R12, R11 ;  /* 0x0000000c0d0e7389 */ /* 0x00006400000c000b */
[----:B01----:R-:W-:Y:S01]  /*169c0*/  ENDCOLLECTIVE ;  /* 0x000000000000791b */ /* 0x003fe20003800000 */
.L_x_1315:
[----:B------:R-:W-:-:S05]  /*169d0*/  @!P2 LEA R6, P3, R10, R6, 0x1 ;  /* 0x000000060a06a211 */ /* 0x000fca00078608ff */
[----:B------:R-:W-:-:S04]  /*169e0*/  @!P2 IMAD.X R5, RZ, RZ, R5, P3 ;  /* 0x000000ffff05a224 */ /* 0x000fc800018e0605 */
[----:B------:R-:W-:Y:S02]  /*169f0*/  @!P2 IMAD.MOV.U32 R7, RZ, RZ, R5 ;  /* 0x000000ffff07a224 */ /* 0x000fe400078e0005 */
[----:B------:R-:W-:Y:S02]  /*16a00*/  VIADD R5, R2, 0x30 ;  /* 0x0000003002057836 */ /* 0x000fe40000000000 */
[----:B------:R-:W-:Y:S01]  /*16a10*/  IMAD.MOV.U32 R13, RZ, RZ, R0 ;  /* 0x000000ffff0d7224 */ /* 0x000fe200078e0000 */
[----:B------:R-:W-:Y:S01]  /*16a20*/  @!PT LDS RZ, [RZ] ;  /* 0x00000000fffff984 */ /* 0x000fe20000000800 */
[----:B------:R-:W-:Y:S01]  /*16a30*/  @!PT LDS RZ, [RZ] ;  /* 0x00000000fffff984 */ /* 0x000fe20000000800 */
[----:B------:R-:W-:Y:S01]  /*16a40*/  @!PT LDS RZ, [RZ] ;  /* 0x00000000fffff984 */ /* 0x000fe20000000800 */
[----:B------:R0:W-:Y:S04]  /*16a50*/  @!P2 LDGSTS.E.BYPASS.LTC128B.128 [R9+0x11400], desc[UR50][R6.64], !P1 ;  /* 0x114000000609afae */ /* 0x0001e8000c901d72 */
[----:B------:R0:W-:Y:S01]  /*16a60*/  @!P2 LDGSTS.E.BYPASS.LTC128B.128 [R9+0x15400], desc[UR50][R6.64+0x80], !P0 ;  /* 0x154000800609afae */ /* 0x0001e2000c101d72 */
[----:B------:R-:W-:Y:S01]  /*16a70*/  ISETP.GE.AND P2, PT, R5, R3, PT ;  /* 0x000000030500720c */ /* 0x000fe20003f46270 */
[----:B------:R-:W-:-:S12]  /*16a80*/  IMAD.MOV.U32 R5, RZ, RZ, R14 ;  /* 0x000000ffff057224 */ /* 0x000fd800078e000e */
[----:B0-----:R-:W-:Y:S05]  /*16a90*/  WARPSYNC.COLLECTIVE R15, `(.L_x_1316) ;  /* 0x000000000f087348 */ /* 0x001fea0003c00000 */
[----:B------:R1:W2:Y:S02]  /*16aa0*/  SHFL.IDX P6, R14, R13, R12, R11 ;  /* 0x0000000c0d0e7389 */ /* 0x0002a400000c000b */
[----:B012---:R-:W-:Y:S01]  /*16ab0*/  ENDCOLLECTIVE ;  /* 0x000000000000791b */ /* 0x007fe20003800000 */
.L_x_1316:
[----:B------:R-:W-:Y:S02]  /*16ac0*/  IMAD.MOV.U32 R13, RZ, RZ, R4 ;  /* 0x000000ffff0d7224 */ /* 0x000fe400078e0004 */
[----:B------:R-:W-:Y:S02]  /*16ad0*/  IMAD.MOV.U32 R12, RZ, RZ, 0x4 ;  /* 0x00000004ff0c7424 */ /* 0x000fe400078e00ff */
[----:B------:R-:W-:-:S07]  /*16ae0*/  IMAD.MOV.U32 R6, RZ, RZ, R14 ;  /* 0x000000ffff067224 */ /* 0x000fce00078e000e */
[----:B------:R-:W-:Y:S05]  /*16af0*/  WARPSYNC.COLLECTIVE R15, `(.L_x_1317) ;  /* 0x000000000f087348 */ /* 0x000fea0003c00000 */
[----:B------:R0:W1:Y:S02]  /*16b00*/  SHFL.IDX P6, R14, R13, R12, R11 ;  /* 0x0000000c0d0e7389 */ /* 0x00006400000c000b */
[----:B01----:R-:W-:Y:S01]  /*16b10*/  ENDCOLLECTIVE ;  /* 0x000000000000791b */ /* 0x003fe20003800000 */
.L_x_1317:
        /* <DEDUP_REMOVED lines=15> */
.L_x_1318:
[----:B------:R-:W-:Y:S02]  /*16c10*/  IMAD.MOV.U32 R13, RZ, RZ, R4 ;  /* 0x000000ffff0d7224 */ /* 0x000fe400078e0004 */
[----:B------:R-:W-:Y:S02]  /*16c20*/  IMAD.MOV.U32 R12, RZ, RZ, 0x5 ;  /* 0x00000005ff0c7424 */ /* 0x000fe400078e00ff */
[----:B------:R-:W-:-:S07]  /*16c30*/  IMAD.MOV.U32 R6, RZ, RZ, R14 ;  /* 0x000000ffff067224 */ /* 0x000fce00078e000e */
[----:B------:R-:W-:Y:S05]  /*16c40*/  WARPSYNC.COLLECTIVE R15, `(.L_x_1319) ;  /* 0x000000000f087348 */ /* 0x000fea0003c00000 */
[----:B------:R0:W1:Y:S02]  /*16c50*/  SHFL.IDX P6, R14, R13, R12, R11 ;  /* 0x0000000c0d0e7389 */ /* 0x00006400000c000b */
[----:B01----:R-:W-:Y:S01]  /*16c60*/  ENDCOLLECTIVE ;  /* 0x000000000000791b */ /* 0x003fe20003800000 */
.L_x_1319:
        /* <DEDUP_REMOVED lines=15> */
.L_x_1320:
[----:B------:R-:W-:Y:S02]  /*16d60*/  IMAD.MOV.U32 R13, RZ, RZ, R4 ;  /* 0x000000ffff0d7224 */ /* 0x000fe400078e0004 */
[----:B------:R-:W-:Y:S02]  /*16d70*/  IMAD.MOV.U32 R12, RZ, RZ, 0x6 ;  /* 0x00000006ff0c7424 */ /* 0x000fe400078e00ff */
[----:B------:R-:W-:-:S07]  /*16d80*/  IMAD.MOV.U32 R6, RZ, RZ, R14 ;  /* 0x000000ffff067224 */ /* 0x000fce00078e000e */
[----:B------:R-:W-:Y:S05]  /*16d90*/  WARPSYNC.COLLECTIVE R15, `(.L_x_1321) ;  /* 0x000000000f087348 */ /* 0x000fea0003c00000 */
[----:B------:R0:W1:Y:S02]  /*16da0*/  SHFL.IDX P6, R14, R13, R12, R11 ;  /* 0x0000000c0d0e7389 */ /* 0x00006400000c000b */
[----:B01----:R-:W-:Y:S01]  /*16db0*/  ENDCOLLECTIVE ;  /* 0x000000000000791b */ /* 0x003fe20003800000 */
.L_x_1321:
[----:B------:R-:W-:-:S05]  /*16dc0*/  @!P2 LEA R6, P3, R10, R6, 0x1 ;  /* 0x000000060a06a211 */ /* 0x000fca00078608ff */
[----:B------:R-:W-:Y:S01]  /*16dd0*/  @!P2 IMAD.X R5, RZ, RZ, R5, P3 ;  /* 0x000000ffff05a224 */ /* 0x000fe200018e0605 */
[----:B------:R-:W-:-:S03]  /*16de0*/  ISETP.GE.AND P3, PT, R8, R3, PT ;  /* 0x000000030800720c */ /* 0x000fc60003f66270 */
[----:B------:R-:W-:Y:S02]  /*16df0*/  @!P2 IMAD.MOV.U32 R7, RZ, RZ, R5 ;  /* 0x000000ffff07a224 */ /* 0x000fe400078e0005 */
[----:B------:R-:W-:-:S03]  /*16e00*/  IMAD.MOV.U32 R13, RZ, RZ, R0 ;  /* 0x000000ffff0d7224 */ /* 0x000fc600078e0000 */
[----:B------:R-:W-:Y:S01]  /*16e10*/  @!PT LDS RZ, [RZ] ;  /* 0x00000000fffff984 */ /* 0x000fe20000000800 */
[----:B------:R-:W-:Y:S01]  /*16e20*/  @!PT LDS RZ, [RZ] ;  /* 0x00000000fffff984 */ /* 0x000fe20000000800 */
[----:B------:R-:W-:Y:S01]  /*16e30*/  @!PT LDS RZ, [RZ] ;  /* 0x00000000fffff984 */ /* 0x000fe20000000800 */
[----:B------:R0:W-:Y:S04]  /*16e40*/  @!P2 LDGSTS.E.BYPASS.LTC128B.128 [R9+0x12c00], desc[UR50][R6.64], !P1 ;  /* 0x12c000000609afae */ /* 0x0001e8000c901d72 */
[----:B------:R0:W-:Y:S01]  /*16e50*/  @!P2 LDGSTS.E.BYPASS.LTC128B.128 [R9+0x16c00], desc[UR50][R6.64+0x80], !P0 ;  /* 0x16c000800609afae */ /* 0x0001e2000c101d72 */
[----:B------:R-:W-:-:S07]  /*16e60*/  IMAD.MOV.U32 R5, RZ, RZ, R14 ;  /* 0x000000ffff057224 */ /* 0x000fce00078e000e */
[----:B0-----:R-:W-:Y:S05]  /*16e70*/  WARPSYNC.COLLECTIVE R15, `(.L_x_1322) ;  /* 0x000000000f087348 */ /* 0x001fea0003c00000 */
[----:B------:R1:W2:Y:S02]  /*16e80*/  SHFL.IDX P6, R14, R13, R12, R11 ;  /* 0x0000000c0d0e7389 */ /* 0x0002a400000c000b */
[----:B012---:R-:W-:Y:S01]  /*16e90*/  ENDCOLLECTIVE ;  /* 0x000000000000791b */ /* 0x007fe20003800000 */
.L_x_1322:
[----:B------:R-:W-:Y:S02]  /*16ea0*/  IMAD.MOV.U32 R13, RZ, RZ, R4 ;  /* 0x000000ffff0d7224 */ /* 0x000fe400078e0004 */
[----:B------:R-:W-:Y:S02]  /*16eb0*/  IMAD.MOV.U32 R12, RZ, RZ, 0x7 ;  /* 0x00000007ff0c7424 */ /* 0x000fe400078e00ff */
[----:B------:R-:W-:-:S07]  /*16ec0*/  IMAD.MOV.U32 R6, RZ, RZ, R14 ;  /* 0x000000ffff067224 */ /* 0x000fce00078e000e */
[----:B------:R-:W-:Y:S05]  /*16ed0*/  WARPSYNC.COLLECTIVE R15, `(.L_x_1323) ;  /* 0x000000000f087348 */ /* 0x000fea0003c00000 */
[----:B------:R0:W1:Y:S02]  /*16ee0*/  SHFL.IDX P6, R14, R13, R12, R11 ;  /* 0x0000000c0d0e7389 */ /* 0x00006400000c000b */
[----:B01----:R-:W-:Y:S01]  /*16ef0*/  ENDCOLLECTIVE ;  /* 0x000000000000791b */ /* 0x003fe20003800000 */
.L_x_1323:
[----:B------:R-:W-:-:S05]  /*16f00*/  @!P3 LEA R6, P2, R10, R6, 0x1 ;  /* 0x000000060a06b211 */ /* 0x000fca00078408ff */
[----:B------:R-:W-:-:S04]  /*16f10*/  @!P3 IMAD.X R5, RZ, RZ, R5, P2 ;  /* 0x000000ffff05b224 */ /* 0x000fc800010e0605 */
        /* <DEDUP_REMOVED lines=11> */
.L_x_1324:
[----:B------:R-:W-:Y:S01]  /*16fd0*/  IMAD.MOV.U32 R0, RZ, RZ, R14 ;  /* 0x000000ffff007224 */ /* 0x000fe200078e000e */
[----:B------:R-:W-:Y:S06]  /*16fe0*/  BRA `(.L_x_1325) ;  /* 0xffffffc400b87947 */ /* 0x000fec000383ffff */
.L_x_1226:
[----:B0-----:R0:W1:Y:S02]  /*16ff0*/  SYNCS.PHASECHK.TRANS64.TRYWAIT P0, [R17+URZ+0x28820], R0 ;  /* 0x02882000110075a7 */ /* 0x001064000800017f */
[----:B-1----:R-:W-:Y:S05]  /*17000*/  @!P0 NANOSLEEP.SYNCS 0x989680 ;  /* 0x009896800000895d */ /* 0x002fea0003900000 */
[----:B------:R-:W1:Y:S02]  /*17010*/  @!P0 SYNCS.PHASECHK.TRANS64 P0, [R17+URZ+0x28820], R0 ;  /* 0x02882000110085a7 */ /* 0x000e64000800007f */
[----:B-1----:R-:W-:Y:S05]  /*17020*/  @!P0 BRA `(.L_x_1226) ;  /* 0xfffffffc00f08947 */ /* 0x002fea000383ffff */
[----:B------:R-:W-:Y:S05]  /*17030*/  BRA `(.L_x_1326) ;  /* 0xffffffc800287947 */ /* 0x000fea000383ffff */
.L_x_1233:
[----:B0-----:R0:W1:Y:S02]  /*17040*/  SYNCS.PHASECHK.TRANS64.TRYWAIT P0, [R7+URZ+0x28840], R3 ;  /* 0x02884003070075a7 */ /* 0x001064000800017f */
[----:B-1----:R-:W-:Y:S05]  /*17050*/  @!P0 NANOSLEEP.SYNCS 0x989680 ;  /* 0x009896800000895d */ /* 0x002fea0003900000 */
[----:B------:R-:W1:Y:S02]  /*17060*/  @!P0 SYNCS.PHASECHK.TRANS64 P0, [R7+URZ+0x28840], R3 ;  /* 0x02884003070085a7 */ /* 0x000e64000800007f */
[----:B-1----:R-:W-:Y:S05]  /*17070*/  @!P0 BRA `(.L_x_1233) ;  /* 0xfffffffc00f08947 */ /* 0x002fea000383ffff */
[----:B------:R-:W-:Y:S05]  /*17080*/  BRA `(.L_x_1327) ;  /* 0xffffffc800e07947 */ /* 0x000fea000383ffff */
.L_x_1239:
[----:B0-----:R0:W1:Y:S02]  /*17090*/  SYNCS.PHASECHK.TRANS64.TRYWAIT P0, [R7+URZ+0x60], R3 ;  /* 0x00006003070075a7 */ /* 0x001064000800017f */
[----:B-1----:R-:W-:Y:S05]  /*170a0*/  @!P0 NANOSLEEP.SYNCS 0x989680 ;  /* 0x009896800000895d */ /* 0x002fea0003900000 */
[----:B------:R-:W1:Y:S02]  /*170b0*/  @!P0 SYNCS.PHASECHK.TRANS64 P0, [R7+URZ+0x60], R3 ;  /* 0x00006003070085a7 */ /* 0x000e64000800007f */
[----:B-1----:R-:W-:Y:S05]  /*170c0*/  @!P0 BRA `(.L_x_1239) ;  /* 0xfffffffc00f08947 */ /* 0x002fea000383ffff */
[----:B------:R-:W-:Y:S05]  /*170d0*/  BRA `(.L_x_1328) ;  /* 0xffffffcc00b07947 */ /* 0x000fea000383ffff */
.L_x_1249:
[----:B--2---:R2:W3:Y:S02]  /*170e0*/  SYNCS.PHASECHK.TRANS64.TRYWAIT P0, [R3+URZ+0x28840], R2 ;  /* 0x02884002030075a7 */ /* 0x0044e4000800017f */
[----:B---3--:R-:W-:Y:S05]  /*170f0*/  @!P0 NANOSLEEP.SYNCS 0x989680 ;  /* 0x009896800000895d */ /* 0x008fea0003900000 */
[----:B------:R-:W3:Y:S02]  /*17100*/  @!P0 SYNCS.PHASECHK.TRANS64 P0, [R3+URZ+0x28840], R2 ;  /* 0x02884002030085a7 */ /* 0x000ee4000800007f */
[----:B---3--:R-:W-:Y:S05]  /*17110*/  @!P0 BRA `(.L_x_1249) ;  /* 0xfffffffc00f08947 */ /* 0x008fea000383ffff */
[----:B------:R-:W-:Y:S05]  /*17120*/  BRA `(.L_x_1329) ;  /* 0xffffffd400347947 */ /* 0x000fea000383ffff */
.L_x_1255:
[----:B0-----:R0:W1:Y:S02]  /*17130*/  SYNCS.PHASECHK.TRANS64.TRYWAIT P0, [R2+URZ+0x60], R3 ;  /* 0x00006003020075a7 */ /* 0x001064000800017f */
[----:B-1----:R-:W-:Y:S05]  /*17140*/  @!P0 NANOSLEEP.SYNCS 0x989680 ;  /* 0x009896800000895d */ /* 0x002fea0003900000 */
[----:B------:R-:W1:Y:S02]  /*17150*/  @!P0 SYNCS.PHASECHK.TRANS64 P0, [R2+URZ+0x60], R3 ;  /* 0x00006003020085a7 */ /* 0x000e64000800007f */
[----:B-1----:R-:W-:Y:S05]  /*17160*/  @!P0 BRA `(.L_x_1255) ;  /* 0xfffffffc00f08947 */ /* 0x002fea000383ffff */
[----:B------:R-:W-:Y:S05]  /*17170*/  BRA `(.L_x_1330) ;  /* 0xffffffd800047947 */ /* 0x000fea000383ffff */
.L_x_1264:
[----:B--2---:R2:W3:Y:S02]  /*17180*/  SYNCS.PHASECHK.TRANS64.TRYWAIT P0, [R2+URZ+0x28840], R3 ;  /* 0x02884003020075a7 */ /* 0x0044e4000800017f */
[----:B---3--:R-:W-:Y:S05]  /*17190*/  @!P0 NANOSLEEP.SYNCS 0x989680 ;  /* 0x009896800000895d */ /* 0x008fea0003900000 */
[----:B------:R-:W3:Y:S02]  /*171a0*/  @!P0 SYNCS.PHASECHK.TRANS64 P0, [R2+URZ+0x28840], R3 ;  /* 0x02884003020085a7 */ /* 0x000ee4000800007f */
[----:B---3--:R-:W-:Y:S05]  /*171b0*/  @!P0 BRA `(.L_x_1264) ;  /* 0xfffffffc00f08947 */ /* 0x008fea000383ffff */
[----:B------:R-:W-:Y:S05]  /*171c0*/  BRA `(.L_x_1331) ;  /* 0xffffffdc00587947 */ /* 0x000fea000383ffff */
.L_x_1270:
[----:B0-----:R0:W1:Y:S02]  /*171d0*/  SYNCS.PHASECHK.TRANS64.TRYWAIT P0, [R2+URZ+0x60], R5 ;  /* 0x00006005020075a7 */ /* 0x001064000800017f */
[----:B-1----:R-:W-:Y:S05]  /*171e0*/  @!P0 NANOSLEEP.SYNCS 0x989680 ;  /* 0x009896800000895d */ /* 0x002fea0003900000 */
[----:B------:R-:W1:Y:S02]  /*171f0*/  @!P0 SYNCS.PHASECHK.TRANS64 P0, [R2+URZ+0x60], R5 ;  /* 0x00006005020085a7 */ /* 0x000e64000800007f */
[----:B-1----:R-:W-:Y:S05]  /*17200*/  @!P0 BRA `(.L_x_1270) ;  /* 0xfffffffc00f08947 */ /* 0x002fea000383ffff */
[----:B------:R-:W-:Y:S05]  /*17210*/  BRA `(.L_x_1332) ;  /* 0xffffffe000287947 */ /* 0x000fea000383ffff */
.L_x_1281:
[----:B0-----:R0:W3:Y:S02]  /*17220*/  SYNCS.PHASECHK.TRANS64.TRYWAIT P0, [R3+URZ+0x28860], R0 ;  /* 0x02886000030075a7 */ /* 0x0010e4000800017f */
[----:B---3--:R-:W-:Y:S05]  /*17230*/  @!P0 NANOSLEEP.SYNCS 0x989680 ;  /* 0x009896800000895d */ /* 0x008fea0003900000 */
[----:B------:R-:W3:Y:S02]  /*17240*/  @!P0 SYNCS.PHASECHK.TRANS64 P0, [R3+URZ+0x28860], R0 ;  /* 0x02886000030085a7 */ /* 0x000ee4000800007f */
[----:B---3--:R-:W-:Y:S05]  /*17250*/  @!P0 BRA `(.L_x_1281) ;  /* 0xfffffffc00f08947 */ /* 0x008fea000383ffff */
[----:B------:R-:W-:Y:S05]  /*17260*/  BRA `(.L_x_1333) ;  /* 0xffffffe400687947 */ /* 0x000fea000383ffff */
.L_x_1288:
[----:B------:R-:W-:Y:S01]  /*17270*/  BSSY B0, `(.L_x_1334) ;  /* 0x0000008000007945 */ /* 0x000fe20003800000 */
[----:B-----5:R-:W-:Y:S02]  /*17280*/  IMAD.MOV.U32 R13, RZ, RZ, R2 ;  /* 0x000000ffff0d7224 */ /* 0x020fe400078e0002 */
[----:B------:R-:W-:Y:S02]  /*17290*/  IMAD.MOV.U32 R12, RZ, RZ, RZ ;  /* 0x000000ffff0c7224 */ /* 0x000fe400078e00ff */
[----:B------:R-:W-:Y:S02]  /*172a0*/  IMAD.MOV.U32 R11, RZ, RZ, 0x1f ;  /* 0x0000001fff0b7424 */ /* 0x000fe400078e00ff */
[----:B------:R-:W-:-:S07]  /*172b0*/  IMAD.MOV.U32 R15, RZ, RZ, -0x1 ;  /* 0xffffffffff0f7424 */ /* 0x000fce00078e00ff */
[----:B-123--:R-:W-:Y:S05]  /*172c0*/  WARPSYNC.COLLECTIVE R15, `(.L_x_1335) ;  /* 0x000000000f087348 */ /* 0x00efea0003c00000 */
[----:B------:R0:W4:Y:S02]  /*172d0*/  SHFL.IDX P6, R14, R13, R12, R11 ;  /* 0x0000000c0d0e7389 */ /* 0x00012400000c000b */
[----:B01234-:R-:W-:Y:S01]  /*172e0*/  ENDCOLLECTIVE ;  /* 0x000000000000791b */ /* 0x01ffe20003800000 */
.L_x_1335:
[----:B------:R-:W-:Y:S05]  /*172f0*/  BSYNC B0 ;  /* 0x0000000000007941 */ /* 0x000fea0003800000 */
.L_x_1334:
[----:B------:R-:W-:Y:S05]  /*17300*/  BRA `(.L_x_1336) ;  /* 0xffffffe800607947 */ /* 0x000fea000383ffff */
.L_x_1291:
[----:B0-----:R0:W1:Y:S02]  /*17310*/  SYNCS.PHASECHK.TRANS64.TRYWAIT P0, [R0+URZ+0x28820], R3 ;  /* 0x02882003000075a7 */ /* 0x001064000800017f */
[----:B-1----:R-:W-:Y:S05]  /*17320*/  @!P0 NANOSLEEP.SYNCS 0x989680 ;  /* 0x009896800000895d */ /* 0x002fea0003900000 */
[----:B------:R-:W1:Y:S02]  /*17330*/  @!P0 SYNCS.PHASECHK.TRANS64 P0, [R0+URZ+0x28820], R3 ;  /* 0x02882003000085a7 */ /* 0x000e64000800007f */
[----:B-1----:R-:W-:Y:S05]  /*17340*/  @!P0 BRA `(.L_x_1291) ;  /* 0xfffffffc00f08947 */ /* 0x002fea000383ffff */
[----:B------:R-:W-:Y:S05]  /*17350*/  BRA `(.L_x_1337) ;  /* 0xffffffe800ac7947 */ /* 0x000fea000383ffff */
.L_x_1292:
        /* <DEDUP_REMOVED lines=8> */
[----:B0-23--:R-:W-:Y:S05]  /*173e0*/  WARPSYNC.COLLECTIVE R15, `(.L_x_1339) ;  /* 0x000000000f087348 */ /* 0x00dfea0003c00000 */
[----:B------:R1:W4:Y:S02]  /*173f0*/  SHFL.IDX P6, R14, R13, R12, R11 ;  /* 0x0000000c0d0e7389 */ /* 0x00032400000c000b */
[----:B01234-:R-:W-:Y:S01]  /*17400*/  ENDCOLLECTIVE ;  /* 0x000000000000791b */ /* 0x01ffe20003800000 */
.L_x_1339:
[----:B------:R-:W-:Y:S05]  /*17410*/  BSYNC B0 ;  /* 0x0000000000007941 */ /* 0x000fea0003800000 */
.L_x_1338:
[----:B------:R-:W-:Y:S05]  /*17420*/  BRA `(.L_x_1340) ;  /* 0xffffffe800947947 */ /* 0x000fea000383ffff */
.L_x_1295:
[----:B------:R-:W-:Y:S01]  /*17430*/  BSSY B1, `(.L_x_1341) ;  /* 0x0000006000017945 */ /* 0x000fe20003800000 */
[----:B------:R-:W-:-:S07]  /*17440*/  IMAD.MOV.U32 R15, RZ, RZ, -0x1 ;  /* 0xffffffffff0f7424 */ /* 0x000fce00078e00ff */
[----:B0123--:R-:W-:Y:S05]  /*17450*/  WARPSYNC.COLLECTIVE R15, `(.L_x_1342) ;  /* 0x000000000f0c7348 */ /* 0x00ffea0003c00000 */
[----:B------:R-:W-:Y:S02]  /*17460*/  ELECT P6, UR62, PT ;  /* 0x00000000003e782f */ /* 0x000fe400038c0000 */
[----:B------:R-:W-:Y:S01]  /*17470*/  MOV R14, UR62 ;  /* 0x0000003e000e7c02 */ /* 0x000fe20008000f00 */
[----:B0123--:R-:W-:Y:S10]  /*17480*/  ENDCOLLECTIVE ;  /* 0x000000000000791b */ /* 0x00fff40003800000 */
.L_x_1342:
[----:B------:R-:W-:Y:S05]  /*17490*/  BSYNC B1 ;  /* 0x0000000000017941 */ /* 0x000fea0003800000 */
.L_x_1341:
[----:B------:R-:W-:Y:S05]  /*174a0*/  BRA `(.L_x_1343) ;  /* 0xffffffe8008c7947 */ /* 0x000fea000383ffff */
.L_x_1297:
[----:B0-----:R0:W1:Y:S02]  /*174b0*/  SYNCS.PHASECHK.TRANS64.TRYWAIT P0, [R6+URZ], R5 ;  /* 0x00000005060075a7 */ /* 0x001064000800017f */
[----:B-1----:R-:W-:Y:S05]  /*174c0*/  @!P0 NANOSLEEP.SYNCS 0x989680 ;  /* 0x009896800000895d */ /* 0x002fea0003900000 */
[----:B------:R-:W1:Y:S02]  /*174d0*/  @!P0 SYNCS.PHASECHK.TRANS64 P0, [R6+URZ], R5 ;  /* 0x00000005060085a7 */ /* 0x000e64000800007f */
[----:B-1----:R-:W-:Y:S05]  /*174e0*/  @!P0 BRA `(.L_x_1297) ;  /* 0xfffffffc00f08947 */ /* 0x002fea000383ffff */
[----:B------:R-:W-:Y:S05]  /*174f0*/  BRA `(.L_x_1344) ;  /* 0xffffffe800c47947 */ /* 0x000fea000383ffff */
.L_x_1298:
[----:B-1----:R1:W3:Y:S02]  /*17500*/  SYNCS.PHASECHK.TRANS64.TRYWAIT P0, [R3+URZ], R2 ;  /* 0x00000002030075a7 */ /* 0x0022e4000800017f */
[----:B---3--:R-:W-:Y:S05]  /*17510*/  @!P0 NANOSLEEP.SYNCS 0x989680 ;  /* 0x009896800000895d */ /* 0x008fea0003900000 */
[----:B------:R-:W3:Y:S02]  /*17520*/  @!P0 SYNCS.PHASECHK.TRANS64 P0, [R3+URZ], R2 ;  /* 0x00000002030085a7 */ /* 0x000ee4000800007f */
[----:B---3--:R-:W-:Y:S05]  /*17530*/  @!P0 BRA `(.L_x_1298) ;  /* 0xfffffffc00f08947 */ /* 0x008fea000383ffff */
[----:B------:R-:W-:Y:S05]  /*17540*/  BRA `(.L_x_1345) ;  /* 0xffffffe800b87947 */ /* 0x000fea000383ffff */
.L_x_1300:
[----:B-1----:R1:W3:Y:S02]  /*17550*/  SYNCS.PHASECHK.TRANS64.TRYWAIT P0, [R18+URZ], R5 ;  /* 0x00000005120075a7 */ /* 0x0022e4000800017f */
[----:B---3--:R-:W-:Y:S05]  /*17560*/  @!P0 NANOSLEEP.SYNCS 0x989680 ;  /* 0x009896800000895d */ /* 0x008fea0003900000 */
[----:B------:R-:W3:Y:S02]  /*17570*/  @!P0 SYNCS.PHASECHK.TRANS64 P0, [R18+URZ], R5 ;  /* 0x00000005120085a7 */ /* 0x000ee4000800007f */
[----:B---3--:R-:W-:Y:S05]  /*17580*/  @!P0 BRA `(.L_x_1300) ;  /* 0xfffffffc00f08947 */ /* 0x008fea000383ffff */
[----:B------:R-:W-:Y:S05]  /*17590*/  BRA `(.L_x_1346) ;  /* 0xffffffe800bc7947 */ /* 0x000fea000383ffff */
.L_x_1347:
        /* <DEDUP_REMOVED lines=14> */
.L_x_3221:


//--------------------- .text._ZN7cutlass13device_kernelIN5flash11enable_sm90INS1_16FlashAttnFwdSm90INS1_25CollectiveMainloopFwdSm90ILi2EN4cute5tupleIJNS5_1CILi1EEES8_S8_EEENS6_IJNS7_ILi128EEESA_SA_EEELi128ENS_6half_tEfNS_4arch4Sm90ELb0ELb1ELb1ELb1ELb0ELb0ELb0ELb1ELb1ELb1ELb0ELb0EEENS1_21CollectiveEpilogueFwdISB_S9_SC_SE_Li256ELb1ELb1ELb0ELb0EEENS1_36VarlenDynamicPersistentTileSchedulerILi128ELi128ELi256ELi128ELb0ELb1ELb1ELb1ELb0ELb1EEEEEEEEEvNT_6ParamsE --------------------------
	.section	.text._ZN7cutlass13device_kernelIN5flash11enable_sm90INS1_16FlashAttnFwdSm90INS1_25CollectiveMainloopFwdSm90ILi2EN4cute5tupleIJNS5_1CILi1EEES8_S8_EEENS6_IJNS7_ILi128EEESA_SA_EEELi128ENS_6half_tEfNS_4arch4Sm90ELb0ELb1ELb1ELb1ELb0ELb0ELb0ELb1ELb1ELb1ELb0ELb0EEENS1_21CollectiveEpilogueFwdISB_S9_SC_SE_Li256ELb1ELb1ELb0ELb0EEENS1_36VarlenDynamicPersistentTileSchedulerILi128ELi128ELi256ELi128ELb0ELb1ELb1ELb1ELb0ELb1EEEEEEEEEvNT_6ParamsE,"ax",@progbits
	.align	128
.text._ZN7cutlass13device_kernelIN5flash11enable_sm90INS1_16FlashAttnFwdSm90INS1_25CollectiveMainloopFwdSm90ILi2EN4cute5tupleIJNS5_1CILi1EEES8_S8_EEENS6_IJNS7_ILi128EEESA_SA_EEELi128ENS_6half_tEfNS_4arch4Sm90ELb0ELb1ELb1ELb1ELb0ELb0ELb0ELb1ELb1ELb1ELb0ELb0EEENS1_21CollectiveEpilogueFwdISB_S9_SC_SE_Li256ELb1ELb1ELb0ELb0EEENS1_36VarlenDynamicPersistentTileSchedulerILi128ELi128ELi256ELi128ELb0ELb1ELb1ELb1ELb0ELb1EEEEEEEEEvNT_6ParamsE:
        .type           _ZN7cutlass13device_kernelIN5flash11enable_sm90INS1_16FlashAttnFwdSm90INS1_25CollectiveMainloopFwdSm90ILi2EN4cute5tupleIJNS5_1CILi1EEES8_S8_EEENS6_IJNS7_ILi128EEESA_SA_EEELi128ENS_6half_tEfNS_4arch4Sm90ELb0ELb1ELb1ELb1ELb0ELb0ELb0ELb1ELb1ELb1ELb0ELb0EEENS1_21CollectiveEpilogueFwdISB_S9_SC_SE_Li256ELb1ELb1ELb0ELb0EEENS1_36VarlenDynamicPersistentTileSchedulerILi128ELi128ELi256ELi128ELb0ELb1ELb1ELb1ELb0ELb1EEEEEEEEEvNT_6ParamsE,@function
        .size           _ZN7cutlass13device_kernelIN5flash11enable_sm90INS1_16FlashAttnFwdSm90INS1_25CollectiveMainloopFwdSm90ILi2EN4cute5tupleIJNS5_1CILi1EEES8_S8_EEENS6_IJNS7_ILi128EEESA_SA_EEELi128ENS_6half_tEfNS_4arch4Sm90ELb0ELb1ELb1ELb1ELb0ELb0ELb0ELb1ELb1ELb1ELb0ELb0EEENS1_21CollectiveEpilogueFwdISB_S9_SC_SE_Li256ELb1ELb1ELb0ELb0EEENS1_36VarlenDynamicPersistentTileSchedulerILi128ELi128ELi256ELi128ELb0ELb1ELb1ELb1ELb0ELb1EEEEEEEEEvNT_6ParamsE,(.L_x_3222 - _ZN7cutlass13device_kernelIN5flash11enable_sm90INS1_16FlashAttnFwdSm90INS1_25CollectiveMainloopFwdSm90ILi2EN4cute5tupleIJNS5_1CILi1EEES8_S8_EEENS6_IJNS7_ILi128EEESA_SA_EEELi128ENS_6half_tEfNS_4arch4Sm90ELb0ELb1ELb1ELb1ELb0ELb0ELb0ELb1ELb1ELb1ELb0ELb0EEENS1_21CollectiveEpilogueFwdISB_S9_SC_SE_Li256ELb1ELb1ELb0ELb0EEENS1_36VarlenDynamicPersistentTileSchedulerILi128ELi128ELi256ELi128ELb0ELb1ELb1ELb1ELb0ELb1EEEEEEEEEvNT_6ParamsE)
        .other          _ZN7cutlass13device_kernelIN5flash11enable_sm90INS1_16FlashAttnFwdSm90INS1_25CollectiveMainloopFwdSm90ILi2EN4cute5tupleIJNS5_1CILi1EEES8_S8_EEENS6_IJNS7_ILi128EEESA_SA_EEELi128ENS_6half_tEfNS_4arch4Sm90ELb0ELb1ELb1ELb1ELb0ELb0ELb0ELb1ELb1ELb1ELb0ELb0EEENS1_21CollectiveEpilogueFwdISB_S9_SC_SE_Li256ELb1ELb1ELb0ELb0EEENS1_36VarlenDynamicPersistentTileSchedulerILi128ELi128ELi256ELi128ELb0ELb1ELb1ELb1ELb0ELb1EEEEEEEEEvNT_6ParamsE,@"STO_CUDA_ENTRY STV_DEFAULT"
_ZN7cutlass13device_kernelIN5flash11enable_sm90INS1_16FlashAttnFwdSm90INS1_25CollectiveMainloopFwdSm90ILi2EN4cute5tupleIJNS5_1CILi1EEES8_S8_EEENS6_IJNS7_ILi128EEESA_SA_EEELi128ENS_6half_tEfNS_4arch4Sm90ELb0ELb1ELb1ELb1ELb0ELb0ELb0ELb1ELb1ELb1ELb0ELb0EEENS1_21CollectiveEpilogueFwdISB_S9_SC_SE_Li256ELb1ELb1ELb0ELb0EEENS1_36VarlenDynamicPersistentTileSchedulerILi128ELi128ELi256ELi128ELb0ELb1ELb1ELb1ELb0ELb1EEEEEEEEEvNT_6ParamsE:
        /* <DEDUP_REMOVED lines=18> */
.L_x_1349:
[----:B------:R-:W-:Y:S05]  /*0120*/  BSYNC B0 ;  /* 0x0000000000007941 */ /* 0x000fea0003800000 */
.L_x_1348:
        /* <DEDUP_REMOVED lines=41> */
.L_x_1350:
        /* <DEDUP_REMOVED lines=22> */
.L_x_1351:
        /* <DEDUP_REMOVED lines=18> */
.L_x_1352:
        /* <DEDUP_REMOVED lines=22> */
.L_x_1353:
        /* <DEDUP_REMOVED lines=22> */
.L_x_1354:
[----:B------:R-:W-:Y:S01]  /*0900*/  PLOP3.LUT P0, PT, PT, PT, UP0, 0x80, 0x0 ;  /* 0x000000000000781c */ /* 0x000fe20003f0f008 */
[----:B------:R-:W-:Y:S01]  /*0910*/  UMOV UR36, 0x1 ;  /* 0x0000000100247882 */ /* 0x000fe20000000000 */
[----:B------:R-:W-:Y:S01]  /*0920*/  NOP ;  /* 0x0000000000007918 */ /* 0x000fe20000000000 */
[----:B------:R-:W-:Y:S01]  /*0930*/  USEL UR36, UR36, 0x2, !UP0 ;  /* 0x0000000224247887 */ /* 0x000fe2000c000000 */
[----:B------:R-:W-:Y:S01]  /*0940*/  ULDC.64 UR50, c[0x0][0x208] ;  /* 0x0000820000327ab9 */ /* 0x000fe20000000a00 */
[----:B012-4-:R-:W-:Y:S08]  /*0950*/  BAR.SYNC.DEFER_BLOCKING 0x0 ;  /* 0x0000000000007b1d */ /* 0x017ff00000010000 */
[----:B------:R-:W-:Y:S05]  /*0960*/  @!P0 BRA `(.L_x_1355) ;  /* 0x0000011400088947 */ /* 0x000fea0003800000 */
.L_x_1356:
[----:B------:R-:W-:-:S08]  /*0970*/  NOP ;  /* 0x0000000000007918 */ /* 0x000fd00000000000 */
[----:B------:R-:W0:Y:S02]  /*0980*/  USETMAXREG.TRY_ALLOC.CTAPOOL UP0, 0xf0 ;  /* 0x000000f0000079c8 */ /* 0x000e240008000600 */
[----:B0-----:R-:W-:-:S13]  /*0990*/  PLOP3.LUT P0, PT, PT, PT, UP0, 0x80, 0x0 ;  /* 0x000000000000781c */ /* 0x001fda0003f0f008 */
[----:B------:R-:W-:Y:S05]  /*09a0*/  @!P0 BRA `(.L_x_1356) ;  /* 0xfffffffc00f08947 */ /* 0x000fea000383ffff */
[----:B------:R-:W0:Y:S01]  /*09b0*/  S2R R2, SR_TID.X ;  /* 0x0000000000027919 */ /* 0x000e220000002100 */
        /* <DEDUP_REMOVED lines=13> */
[----:B------:R-:W-:Y:S01]  /*0a90*/  VIADD R191, R2, 0xffffff80 ;  /* 0xffffff8002bf7836 */ /* 0x000fe20000000000 */
[----:B------:R-:W-:Y:S01]  /*0aa0*/  R2UR UR7, R6 ;  /* 0x00000000060772ca */ /* 0x000fe200000e0000 */
[----:B------:R-:W-:Y:S01]  /*0ab0*/  ULOP3.LUT UR48, UR36, 0x1, URZ, 0xfc, !UPT ;  /* 0x0000000124307892 */ /* 0x000fe2000f8efc3f */
[----:B------:R-:W-:Y:S01]  /*0ac0*/  R2UR UR6, R7 ;  /* 0x00000000070672ca */ /* 0x000fe200000e0000 */
[----:B------:R-:W-:Y:S01]  /*0ad0*/  UMOV UR47, URZ ;  /* 0x0000003f002f7c82 */ /* 0x000fe20008000000 */
[----:B------:R-:W-:Y:S01]  /*0ae0*/  SHF.R.S32.HI R0, RZ, 0x1f, R191 ;  /* 0x0000001fff007819 */ /* 0x000fe200000114bf */
[----:B------:R-:W-:Y:S01]  /*0af0*/  UMOV UR46, URZ ;  /* 0x0000003f002e7c82 */ /* 0x000fe20008000000 */
[----:B------:R-:W-:Y:S01]  /*0b00*/  R2UR UR5, R5 ;  /* 0x00000000050572ca */ /* 0x000fe200000e0000 */
[----:B------:R-:W-:Y:S01]  /*0b10*/  UMOV UR45, URZ ;  /* 0x0000003f002d7c82 */ /* 0x000fe20008000000 */
[CC--:B------:R-:W-:Y:S02]  /*0b20*/  LEA.HI R3, R0.reuse, R191.reuse, RZ, 0x7 ;  /* 0x000000bf00037211 */ /* 0x0c0fe400078f38ff */
[----:B------:R-:W-:-:S02]  /*0b30*/  LEA.HI R4, R0, R191, RZ, 0x5 ;  /* 0x000000bf00047211 */ /* 0x000fc400078f28ff */
[----:B------:R-:W-:Y:S02]  /*0b40*/  LOP3.LUT R2, R3, 0xffffff80, RZ, 0xc0, !PT ;  /* 0xffffff8003027812 */ /* 0x000fe400078ec0ff */
[----:B------:R-:W-:Y:S01]  /*0b50*/  SHF.R.S32.HI R186, RZ, 0x7, R3 ;  /* 0x00000007ffba7819 */ /* 0x000fe20000011403 */
[----:B------:R-:W-:Y:S02]  /*0b60*/  IMAD.SHL.U32 R6, R4, 0x20, RZ ;  /* 0x0000002004067824 */ /* 0x000fe400078e00ff */
[----:B------:R-:W-:Y:S01]  /*0b70*/  IMAD.IADD R185, R191, 0x1, -R2 ;  /* 0x00000001bfb97824 */ /* 0x000fe200078e0a02 */
[----:B------:R-:W-:Y:S02]  /*0b80*/  LEA.HI R2, R0, R191, RZ, 0x4 ;  /* 0x000000bf00027211 */ /* 0x000fe400078f20ff */
[----:B------:R-:W-:Y:S02]  /*0b90*/  LOP3.LUT R7, R6, 0xfffffc00, RZ, 0xc0, !PT ;  /* 0xfffffc0006077812 */ /* 0x000fe400078ec0ff */
[----:B------:R-:W-:-:S02]  /*0ba0*/  SHF.R.S32.HI R8, RZ, 0x1f, R185 ;  /* 0x0000001fff087819 */ /* 0x000fc400000114b9 */
[----:B------:R-:W-:Y:S02]  /*0bb0*/  LEA.HI R6, R0, R191, RZ, 0x2 ;  /* 0x000000bf00067211 */ /* 0x000fe400078f10ff */
[----:B------:R-:W-:Y:S02]  /*0bc0*/  LEA.HI R9, R8, R185, RZ, 0x2 ;  /* 0x000000b908097211 */ /* 0x000fe400078f10ff */
[----:B------:R-:W-:Y:S02]  /*0bd0*/  SHF.R.S32.HI R5, RZ, 0x4, R2 ;  /* 0x00000004ff057819 */ /* 0x000fe40000011402 */
[--C-:B------:R-:W-:Y:S02]  /*0be0*/  SHF.R.S32.HI R10, RZ, 0x2, R9.reuse ;  /* 0x00000002ff0a7819 */ /* 0x100fe40000011409 */
[----:B------:R-:W-:Y:S02]  /*0bf0*/  SHF.R.S32.HI R11, RZ, 0x1f, R9 ;  /* 0x0000001fff0b7819 */ /* 0x000fe40000011409 */
[----:B------:R-:W-:-:S02]  /*0c00*/  LOP3.LUT R4, R2, 0x3fffff0, RZ, 0xc0, !PT ;  /* 0x03fffff002047812 */ /* 0x000fc400078ec0ff */
[----:B------:R-:W-:Y:S02]  /*0c10*/  LOP3.LUT R6, R6, 0xfffffffc, RZ, 0xc0, !PT ;  /* 0xfffffffc06067812 */ /* 0x000fe400078ec0ff */
[----:B------:R-:W-:Y:S01]  /*0c20*/  LEA.HI R0, R0, R191, RZ, 0x3 ;  /* 0x000000bf00007211 */ /* 0x000fe200078f18ff */
[----:B------:R-:W-:Y:S01]  /*0c30*/  IMAD.IADD R4, R191, 0x1, -R4 ;  /* 0x00000001bf047824 */ /* 0x000fe200078e0a04 */
[----:B------:R-:W-:Y:S01]  /*0c40*/  LEA.HI R11, R11, R10, RZ, 0x3 ;  /* 0x0000000a0b0b7211 */ /* 0x000fe200078f18ff */
[----:B------:R-:W-:Y:S01]  /*0c50*/  IMAD.IADD R6, R191, 0x1, -R6 ;  /* 0x00000001bf067824 */ /* 0x000fe200078e0a06 */
[----:B------:R-:W-:Y:S01]  /*0c60*/  LEA.HI R2, R2, R5, RZ, 0x1 ;  /* 0x0000000502027211 */ /* 0x000fe200078f08ff */
[----:B------:R-:W-:Y:S01]  /*0c70*/  IMAD R7, R4, 0x40, R7 ;  /* 0x0000004004077824 */ /* 0x000fe200078e0207 */
[----:B------:R-:W-:Y:S02]  /*0c80*/  LOP3.LUT R22, R0, 0xfffffff8, RZ, 0xc0, !PT ;  /* 0xfffffff800167812 */ /* 0x000fe400078ec0ff */
[----:B------:R-:W-:-:S02]  /*0c90*/  LOP3.LUT R11, R11, 0xfffffff8, RZ, 0xc0, !PT ;  /* 0xfffffff80b0b7812 */ /* 0x000fc400078ec0ff */
[----:B------:R-:W-:Y:S01]  /*0ca0*/  LEA.HI R8, R8, R185, RZ, 0x5 ;  /* 0x000000b908087211 */ /* 0x000fe200078f28ff */
[----:B------:R-:W-:Y:S01]  /*0cb0*/  IMAD.IADD R22, R191, 0x1, -R22 ;  /* 0x00000001bf167824 */ /* 0x000fe200078e0a16 */
[----:B------:R-:W-:Y:S01]  /*0cc0*/  LEA.HI R3, R3, R186, RZ, 0x1 ;  /* 0x000000ba03037211 */ /* 0x000fe200078f08ff */
[----:B------:R-:W-:Y:S01]  /*0cd0*/  IMAD.IADD R11, R10, 0x1, -R11 ;  /* 0x000000010a0b7824 */ /* 0x000fe200078e0a0b */
[----:B------:R-:W-:Y:S01]  /*0ce0*/  LOP3.LUT R2, R2, 0x1ffffffe, RZ, 0xc0, !PT ;  /* 0x1ffffffe02027812 */ /* 0x000fe200078ec0ff */
[----:B------:R-:W-:Y:S01]  /*0cf0*/  IMAD.SHL.U32 R18, R22, 0x8, RZ ;  /* 0x0000000816127824 */ /* 0x000fe200078e00ff */
[----:B------:R-:W-:Y:S02]  /*0d00*/  SHF.R.S32.HI R8, RZ, 0x5, R8 ;  /* 0x00000005ff087819 */ /* 0x000fe40000011408 */
[----:B------:R-:W-:Y:S01]  /*0d10*/  LEA.HI R4, R6, R6, RZ, 0x1 ;  /* 0x0000000606047211 */ /* 0x000fe200078f08ff */
[----:B------:R-:W-:Y:S01]  /*0d20*/  IMAD.IADD R2, R5, 0x1, -R2 ;  /* 0x0000000105027824 */ /* 0x000fe200078e0a02 */
[----:B------:R-:W-:Y:S01]  /*0d30*/  LOP3.LUT R3, R3, 0x3fffffe, RZ, 0xc0, !PT ;  /* 0x03fffffe03037812 */ /* 0x000fe200078ec0ff */
[----:B------:R-:W-:Y:S01]  /*0d40*/  IMAD R8, R8, 0x10, R11 ;  /* 0x0000001008087824 */ /* 0x000fe200078e020b */
[----:B------:R-:W-:Y:S01]  /*0d50*/  LOP3.LUT R5, R4, 0x1ffffffe, RZ, 0xc0, !PT ;  /* 0x1ffffffe04057812 */ /* 0x000fe200078ec0ff */
[----:B------:R-:W-:Y:S01]  /*0d60*/  VIADD R19, R18, 0x40 ;  /* 0x0000004012137836 */ /* 0x000fe20000000000 */
[----:B------:R-:W-:Y:S01]  /*0d70*/  LOP3.LUT R16, R9, 0x7ffffffc, RZ, 0xc0, !PT ;  /* 0x7ffffffc09107812 */ /* 0x000fe200078ec0ff */
[----:B------:R-:W-:Y:S01]  /*0d80*/  IMAD.IADD R3, R186, 0x1, -R3 ;  /* 0x00000001ba037824 */ /* 0x000fe200078e0a03 */
[----:B------:R-:W-:Y:S01]  /*0d90*/  SHF.R.S32.HI R184, RZ, 0x3, R0 ;  /* 0x00000003ffb87819 */ /* 0x000fe20000011400 */
[----:B------:R-:W-:Y:S01]  /*0da0*/  IMAD.IADD R6, R6, 0x1, -R5 ;  /* 0x0000000106067824 */ /* 0x000fe200078e0a05 */
[----:B------:R-:W-:Y:S01]  /*0db0*/  SHF.R.S32.HI R190, RZ, 0x1f, R18 ;  /* 0x0000001fffbe7819 */ /* 0x000fe20000011412 */
[----:B------:R-:W-:Y:S01]  /*0dc0*/  IMAD R187, R3, 0x40, R8 ;  /* 0x0000004003bb7824 */ /* 0x000fe200078e0208 */
[----:B------:R-:W-:Y:S01]  /*0dd0*/  SHF.R.S32.HI R189, RZ, 0x1f, R19 ;  /* 0x0000001fffbd7819 */ /* 0x000fe20000011413 */
[----:B------:R-:W-:-:S02]  /*0de0*/  IMAD R188, R2, 0x8, R7 ;  /* 0x0000000802bc7824 */ /* 0x000fc400078e0207 */
[----:B------:R-:W-:Y:S02]  /*0df0*/  IMAD.IADD R16, R185, 0x1, -R16 ;  /* 0x00000001b9107824 */ /* 0x000fe400078e0a10 */
[----:B------:R-:W-:-:S07]  /*0e00*/  IMAD R17, R6, 0x8, R187 ;  /* 0x0000000806117824 */ /* 0x000fce00078e02bb */
.L_x_1456:
[----:B------:R-:W-:Y:S01]  /*0e10*/  ULDC.64 UR8, c[0x0][0xa28] ;  /* 0x00028a0000087ab9 */ /* 0x000fe20000000a00 */
[----:B------:R-:W-:Y:S01]  /*0e20*/  ULDC UR4, c[0x0][0x424] ;  /* 0x0001090000047ab9 */ /* 0x000fe20000000800 */
[----:B------:R-:W-:-:S04]  /*0e30*/  UISETP.NE.U32.AND UP0, UPT, UR8, URZ, UPT ;  /* 0x0000003f0800728c */ /* 0x000fc8000bf05070 */
[----:B------:R-:W-:-:S03]  /*0e40*/  UISETP.NE.AND.EX UP0, UPT, UR9, URZ, UPT, UP0 ;  /* 0x0000003f0900728c */ /* 0x000fc6000bf05300 */
[----:B------:R-:W-:Y:S02]  /*0e50*/  ULDC.64 UR8, c[0x0][0xa18] ;  /* 0x0002860000087ab9 */ /* 0x000fe40000000a00 */
[----:B------:R-:W-:Y:S01]  /*0e60*/  UISETP.NE.U32.AND UP1, UPT, UR8, URZ, UPT ;  /* 0x0000003f0800728c */ /* 0x000fe2000bf25070 */
[----:B------:R-:W-:-:S03]  /*0e70*/  PLOP3.LUT P0, PT, PT, PT, UP0, 0x80, 0x0 ;  /* 0x000000000000781c */ /* 0x000fc60003f0f008 */
[----:B------:R-:W-:-:S03]  /*0e80*/  UISETP.NE.AND.EX UP1, UPT, UR9, URZ, UPT, UP1 ;  /* 0x0000003f0900728c */ /* 0x000fc6000bf25310 */
[----:B------:R-:W-:Y:S02]  /*0e90*/  @UP0 ULDC.64 UR8, c[0x0][0xa28] ;  /* 0x00028a0000080ab9 */ /* 0x000fe40000000a00 */
[----:B------:R-:W-:Y:S01]  /*0ea0*/  @UP0 UIMAD.WIDE UR8, UR6, 0x4, UR8 ;  /* 0x00000004060808a5 */ /* 0x000fe2000f8e0208 */
[----:B------:R-:W-:-:S05]  /*0eb0*/  PLOP3.LUT P2, PT, PT, PT, UP1, 0x80, 0x0 ;  /* 0x000000000000781c */ /* 0x000fca0003f4f018 */
[----:B------:R-:W-:Y:S01]  /*0ec0*/  @UP1 ULDC.64 UR10, c[0x0][0xa18] ;  /* 0x00028600000a1ab9 */ /* 0x000fe20000000a00 */
[----:B0-2-4-:R-:W-:Y:S02]  /*0ed0*/  IMAD.U32 R2, RZ, RZ, UR8 ;  /* 0x00000008ff027e24 */ /* 0x015fe4000f8e00ff */
[----:B------:R-:W-:Y:S01]  /*0ee0*/  IMAD.U32 R3, RZ, RZ, UR9 ;  /* 0x00000009ff037e24 */ /* 0x000fe2000f8e00ff */
[----:B------:R-:W-:-:S04]  /*0ef0*/  @UP1 UIMAD.WIDE UR8, UR6, 0x4, UR10 ;  /* 0x00000004060818a5 */ /* 0x000fc8000f8e020a */
[----:B------:R-:W2:Y:S02]  /*0f00*/  @P0 LDG.E R2, desc[UR50][R2.64] ;  /* 0x0000003202020981 */ /* 0x000ea4000c1e1900 */
[----:B------:R-:W-:Y:S02]  /*0f10*/  IMAD.U32 R4, RZ, RZ, UR8 ;  /* 0x00000008ff047e24 */ /* 0x000fe4000f8e00ff */
[----:B------:R-:W-:Y:S01]  /*0f20*/  IMAD.U32 R5, RZ, RZ, UR9 ;  /* 0x00000009ff057e24 */ /* 0x000fe2000f8e00ff */
[----:B------:R-:W-:-:S04]  /*0f30*/  ULDC.64 UR8, c[0x0][0x418] ;  /* 0x0001060000087ab9 */ /* 0x000fc80000000a00 */
[----:B---3--:R-:W3:Y:S01]  /*0f40*/  @P2 LDG.E R4, desc[UR50][R4.64] ;  /* 0x0000003204042981 */ /* 0x008ee2000c1e1900 */
[----:B------:R-:W-:Y:S01]  /*0f50*/  UISETP.NE.U32.AND UP0, UPT, UR8, URZ, UPT ;  /* 0x0000003f0800728c */ /* 0x000fe2000bf05070 */
[----:B------:R-:W-:Y:S01]  /*0f60*/  UMOV UR39, URZ ;  /* 0x0000003f00277c82 */ /* 0x000fe20008000000 */
[----:B------:R-:W-:Y:S02]  /*0f70*/  ULDC UR44, c[0x0][0x288] ;  /* 0x0000a200002c7ab9 */ /* 0x000fe40000000800 */
[----:B------:R-:W-:Y:S01]  /*0f80*/  UISETP.NE.AND.EX UP0, UPT, UR9, URZ, UPT, UP0 ;  /* 0x0000003f0900728c */ /* 0x000fe2000bf05300 */
[----:B------:R-:W-:Y:S02]  /*0f90*/  UMOV UR42, UR7 ;  /* 0x00000007002a7c82 */ /* 0x000fe40008000000 */
[----:B------:R-:W-:Y:S01]  /*0fa0*/  ULDC.64 UR8, c[0x0][0xa20] ;  /* 0x0002880000087ab9 */ /* 0x000fe20000000a00 */
[----:B------:R-:W-:Y:S01]  /*0fb0*/  USEL UR4, UR4, 0x1, UP0 ;  /* 0x0000000104047887 */ /* 0x000fe20008000000 */
[----:B------:R-:W-:Y:S01]  /*0fc0*/  ISETP.NE.U32.AND P1, PT, RZ, UR8, PT ;  /* 0x00000008ff007c0c */ /* 0x000fe2000bf25070 */
[----:B------:R-:W-:-:S02]  /*0fd0*/  ULDC UR8, c[0x0][0x2f0] ;  /* 0x0000bc0000087ab9 */ /* 0x000fc40000000800 */
[----:B------:R-:W-:Y:S01]  /*0fe0*/  UIMAD UR4, UR4, UR8, URZ ;  /* 0x00000008040472a4 */ /* 0x000fe2000f8e023f */
[----:B------:R-:W-:Y:S02]  /*0ff0*/  ISETP.NE.AND.EX P1, PT, RZ, UR9, PT, P1 ;  /* 0x00000009ff007c0c */ /* 0x000fe4000bf25310 */
[----:B--2---:R-:W-:Y:S02]  /*1000*/  @P0 R2UR UR39, R2 ;  /* 0x00000000022702ca */ /* 0x004fe400000e0000 */
[----:B---3--:R-:W-:Y:S01]  /*1010*/  @P2 R2UR UR44, R4 ;  /* 0x00000000042c22ca */ /* 0x008fe200000e0000 */
[----:B-1----:R-:W-:-:S14]  /*1020*/  @P2 BRA `(.L_x_1357) ;  /* 0x0000000000342947 */ /* 0x002fdc0003800000 */
[----:B------:R-:W-:Y:S02]  /*1030*/  ULDC.64 UR8, c[0x0][0xa00] ;  /* 0x0002800000087ab9 */ /* 0x000fe40000000a00 */
[----:B------:R-:W-:-:S04]  /*1040*/  ISETP.NE.U32.AND P0, PT, RZ, UR8, PT ;  /* 0x00000008ff007c0c */ /* 0x000fc8000bf05070 */
[----:B------:R-:W-:-:S13]  /*1050*/  ISETP.NE.AND.EX P0, PT, RZ, UR9, PT, P0 ;  /* 0x00000009ff007c0c */ /* 0x000fda000bf05300 */
[----:B------:R-:W-:Y:S05]  /*1060*/  @!P0 BRA `(.L_x_1357) ;  /* 0x0000000000248947 */ /* 0x000fea0003800000 */
[----:B------:R-:W-:Y:S02]  /*1070*/  ULDC.64 UR8, c[0x0][0xa00] ;  /* 0x0002800000087ab9 */ /* 0x000fe40000000a00 */
[----:B------:R-:W-:-:S06]  /*1080*/  UIMAD.WIDE UR8, UR6, 0x4, UR8 ;  /* 0x00000004060878a5 */ /* 0x000fcc000f8e0208 */
[----:B------:R-:W-:Y:S02]  /*1090*/  IMAD.U32 R2, RZ, RZ, UR8 ;  /* 0x00000008ff027e24 */ /* 0x000fe4000f8e00ff */
[----:B------:R-:W-:-:S05]  /*10a0*/  IMAD.U32 R3, RZ, RZ, UR9 ;  /* 0x00000009ff037e24 */ /* 0x000fca000f8e00ff */
[----:B------:R-:W2:Y:S04]  /*10b0*/  LDG.E R4, desc[UR50][R2.64] ;  /* 0x0000003202047981 */ /* 0x000ea8000c1e1900 */
[----:B------:R-:W3:Y:S01]  /*10c0*/  LDG.E R0, desc[UR50][R2.64+0x4] ;  /* 0x0000043202007981 */ /* 0x000ee2000c1e1900 */
[----:B--2---:R-:W-:Y:S02]  /*10d0*/  R2UR UR44, R4 ;  /* 0x00000000042c72ca */ /* 0x004fe400000e0000 */
[----:B---3--:R-:W-:-:S13]  /*10e0*/  R2UR UR7, R0 ;  /* 0x00000000000772ca */ /* 0x008fda00000e0000 */
[----:B------:R-:W-:-:S12]  /*10f0*/  UIADD3 UR44, -UR44, UR7, URZ ;  /* 0x000000072c2c7290 */ /* 0x000fd8000fffe13f */
.L_x_1357:
[----:B------:R-:W-:Y:S01]  /*1100*/  UMOV UR37, UR6 ;  /* 0x0000000600257c82 */ /* 0x000fe20008000000 */
[----:B------:R-:W-:Y:S05]  /*1110*/  @!P1 BRA `(.L_x_1358) ;  /* 0x00000000001c9947 */ /* 0x000fea0003800000 */
[----:B------:R-:W-:Y:S02]  /*1120*/  ULDC.64 UR8, c[0x0][0xa20] ;  /* 0x0002880000087ab9 */ /* 0x000fe40000000a00 */
[----:B------:R-:W-:-:S06]  /*1130*/  UIMAD.WIDE UR6, UR6, 0x4, UR8 ;  /* 0x00000004060678a5 */ /* 0x000fcc000f8e0208 */
[----:B------:R-:W-:Y:S02]  /*1140*/  IMAD.U32 R2, RZ, RZ, UR6 ;  /* 0x00000006ff027e24 */ /* 0x000fe4000f8e00ff */
[----:B------:R-:W-:-:S05]  /*1150*/  IMAD.U32 R3, RZ, RZ, UR7 ;  /* 0x00000007ff037e24 */ /* 0x000fca000f8e00ff */
[----:B------:R-:W2:Y:S02]  /*1160*/  LDG.E R2, desc[UR50][R2.64] ;  /* 0x0000003202027981 */ /* 0x000ea4000c1e1900 */
[----:B--2---:R-:W-:Y:S01]  /*1170*/  R2UR UR4, R2 ;  /* 0x00000000020472ca */ /* 0x004fe200000e0000 */
[----:B------:R-:W-:-:S14]  /*1180*/  BRA `(.L_x_1359) ;  /* 0x0000000000347947 */ /* 0x000fdc0003800000 */
.L_x_1358:
        /* <DEDUP_REMOVED lines=13> */
.L_x_1359:
[----:B------:R-:W-:Y:S01]  /*1260*/  ULDC UR6, c[0x0][0x448] ;  /* 0x0001120000067ab9 */ /* 0x000fe20000000800 */
[----:B------:R-:W-:Y:S02]  /*1270*/  USHF.L.U32 UR38, UR5, 0x7, URZ ;  /* 0x0000000705267899 */ /* 0x000fe4000800063f */
[----:B------:R-:W-:Y:S02]  /*1280*/  UISETP.NE.AND UP0, UPT, UR6, 0x1, UPT ;  /* 0x000000010600788c */ /* 0x000fe4000bf05270 */
[----:B------:R-:W-:Y:S02]  /*1290*/  UIADD3 UR8, UR38, 0x7f, URZ ;  /* 0x0000007f26087890 */ /* 0x000fe4000fffe03f */
[----:B------:R-:W-:-:S03]  /*12a0*/  UIADD3 UR39, -UR39, UR4, URZ ;  /* 0x0000000427277290 */ /* 0x000fc6000fffe13f */
[----:B------:R-:W-:Y:S01]  /*12b0*/  ULDC.64 UR4, c[0x0][0x9e0] ;  /* 0x0002780000047ab9 */ /* 0x000fe20000000a00 */
[----:B------:R-:W-:Y:S02]  /*12c0*/  UIADD3 UR9, UR39, 0x1, -UR44 ;  /* 0x0000000127097890 */ /* 0x000fe4000fffe82c */
[----:B------:R-:W-:Y:S01]  /*12d0*/  UISETP.GE.AND UP1, UPT, UR5, 0x1, UPT ;  /* 0x000000010500788c */ /* 0x000fe2000bf26270 */
[----:B------:R-:W-:Y:S01]  /*12e0*/  @UP0 ULDC UR6, c[0x0][0x44c] ;  /* 0x0001130000060ab9 */ /* 0x000fe20000000800 */
[----:B------:R-:W-:Y:S01]  /*12f0*/  @UP0 ULDC UR10, c[0x0][0x450] ;  /* 0x00011400000a0ab9 */ /* 0x000fe20000000800 */
[----:B------:R-:W-:-:S03]  /*1300*/  UIMAD.WIDE.U32 UR6, UR8, UR6, URZ ;  /* 0x00000006080672a5 */ /* 0x000fc6000f8e003f */
[----:B------:R-:W-:Y:S01]  /*1310*/  PLOP3.LUT P1, PT, PT, PT, UP1, 0x80, 0x0 ;  /* 0x000000000000781c */ /* 0x000fe20003f2f018 */
[----:B------:R-:W-:-:S04]  /*1320*/  @UP0 USHF.R.U32.HI UR8, URZ, UR10, UR7 ;  /* 0x0000000a3f080299 */ /* 0x000fc80008011607 */
[----:B------:R-:W-:-:S04]  /*1330*/  UIADD3 UR8, UR9, UR8, URZ ;  /* 0x0000000809087290 */ /* 0x000fc8000fffe03f */
[----:B------:R-:W-:-:S06]  /*1340*/  UIADD3 UR4, UR8, UR4, URZ ;  /* 0x0000000408047290 */ /* 0x000fcc000fffe03f */
[----:B------:R-:W-:Y:S01]  /*1350*/  IMAD.U32 R0, RZ, RZ, UR4 ;  /* 0x00000004ff007e24 */ /* 0x000fe2000f8e00ff */
[----:B------:R-:W-:Y:S06]  /*1360*/  @!P1 BRA `(.L_x_1360) ;  /* 0x0000000000409947 */ /* 0x000fec0003800000 */
        /* <DEDUP_REMOVED lines=10> */
.L_x_1361:
[----:B------:R-:W-:-:S11]  /*1410*/  UISETP.NE.AND UP1, UPT, UR5, 0x1, UPT ;  /* 0x000000010500788c */ /* 0x000fd6000bf25270 */
[----:B------:R-:W-:Y:S02]  /*1420*/  @UP1 ULDC.64 UR8, c[0x0][0x9e8] ;  /* 0x00027a0000081ab9 */ /* 0x000fe40000000a00 */
[----:B------:R-:W-:-:S04]  /*1430*/  UIMAD.WIDE.U32 UR6, UR4, UR8, URZ ;  /* 0x00000008040672a5 */ /* 0x000fc8000f8e003f */
[----:B------:R-:W-:-:S12]  /*1440*/  @UP1 USHF.R.U32.HI UR4, URZ, UR9, UR7 ;  /* 0x000000093f041299 */ /* 0x000fd80008011607 */
.L_x_1362:
[----:B------:R-:W-:-:S06]  /*1450*/  UIMAD UR4, UR4, UR5, UR5 ;  /* 0x00000005040472a4 */ /* 0x000fcc000f8e0205 */
[----:B------:R-:W-:-:S07]  /*1460*/  VIMNMX R0, R0, UR4, PT ;  /* 0x0000000400007c48 */ /* 0x000fce000bfe0100 */
.L_x_1360:
[----:B------:R-:W-:Y:S01]  /*1470*/  UIADD3 UR4, UR39, 0x7f, URZ ;  /* 0x0000007f27047890 */ /* 0x000fe2000fffe03f */
        /* <DEDUP_REMOVED lines=10> */
[----:B------:R-:W-:-:S02]  /*1520*/  UIADD3 UR53, UR39, -UR44, URZ ;  /* 0x8000002c27357290 */ /* 0x000fc4000fffe03f */
        /* <DEDUP_REMOVED lines=17> */
.L_x_1364:
[----:B------:R-:W-:-:S11]  /*1640*/  UISETP.NE.AND UP0, UPT, UR5, 0x1, UPT ;  /* 0x000000010500788c */ /* 0x000fd6000bf05270 */
[----:B------:R-:W-:Y:S02]  /*1650*/  @UP0 ULDC.64 UR10, c[0x0][0x9e8] ;  /* 0x00027a00000a0ab9 */ /* 0x000fe40000000a00 */
[----:B------:R-:W-:-:S04]  /*1660*/  UIMAD.WIDE.U32 UR6, UR4, UR10, URZ ;  /* 0x0000000a040672a5 */ /* 0x000fc8000f8e003f */
[----:B------:R-:W-:-:S12]  /*1670*/  @UP0 USHF.R.U32.HI UR4, URZ, UR11, UR7 ;  /* 0x0000000b3f040299 */ /* 0x000fd80008011607 */
.L_x_1365:
[----:B------:R-:W-:-:S04]  /*1680*/  UIMAD UR4, UR4, UR5, URZ ;  /* 0x00000005040472a4 */ /* 0x000fc8000f8e023f */
[----:B------:R-:W-:-:S04]  /*1690*/  UISETP.LT.AND UP0, UPT, UR9, UR4, UPT ;  /* 0x000000040900728c */ /* 0x000fc8000bf01270 */
[----:B------:R-:W-:-:S12]  /*16a0*/  USEL UR9, UR9, UR4, !UP0 ;  /* 0x0000000409097287 */ /* 0x000fd8000c000000 */
.L_x_1363:
        /* <DEDUP_REMOVED lines=74> */
.L_x_1367:
        /* <DEDUP_REMOVED lines=9> */
.L_x_1586:
[----:B------:R-:W-:Y:S05]  /*1be0*/  @!P0 BRA `(.L_x_1369) ;  /* 0x0000000000048947 */ /* 0x000fea0003800000 */
[----:B------:R-:W-:Y:S01]  /*1bf0*/  BPT.TRAP 0x1 ;  /* 0x000000040000795c */ /* 0x000fe20000300000 */
.L_x_1369:
[----:B------:R-:W-:Y:S02]  /*1c00*/  IMAD.U32 R7, RZ, RZ, UR45 ;  /* 0x0000002dff077e24 */ /* 0x000fe4000f8e00ff */
[----:B0-----:R-:W-:-:S03]  /*1c10*/  IMAD.U32 R0, RZ, RZ, UR46 ;  /* 0x0000002eff007e24 */ /* 0x001fc6000f8e00ff */
[----:B------:R-:W-:Y:S02]  /*1c20*/  LEA R7, R7, UR41, 0x3 ;  /* 0x0000002907077c11 */ /* 0x000fe4000f8e18ff */
[----:B------:R-:W-:-:S04]  /*1c30*/  SHF.L.U32 R0, R0, 0x1f, RZ ;  /* 0x0000001f00007819 */ /* 0x000fc800000006ff */
[----:B------:R0:W1:Y:S01]  /*1c40*/  SYNCS.PHASECHK.TRANS64.TRYWAIT P2, [R7+URZ+0x28830], R0 ;  /* 0x02883000070075a7 */ /* 0x000062000804017f */
[----:B------:R-:W-:Y:S05]  /*1c50*/  @!P0 BRA `(.L_x_1370) ;  /* 0x0000000000048947 */ /* 0x000fea0003800000 */
[----:B------:R-:W-:Y:S01]  /*1c60*/  BPT.TRAP 0x1 ;  /* 0x000000040000795c */ /* 0x000fe20000300000 */
.L_x_1370:
[----:B------:R-:W2:Y:S02]  /*1c70*/  S2R R2, SR_TID.X ;  /* 0x0000000000027919 */ /* 0x000ea40000002100 */
[----:B--2---:R-:W-:Y:S01]  /*1c80*/  LOP3.LUT P1, RZ, R2, 0x7f, RZ, 0xc0, !PT ;  /* 0x0000007f02ff7812 */ /* 0x004fe2000782c0ff */
[----:B-1----:R-:W-:-:S12]  /*1c90*/  @P2 BRA `(.L_x_1371) ;  /* 0x0000000000082947 */ /* 0x002fd80003800000 */
[----:B------:R-:W1:Y:S02]  /*1ca0*/  SYNCS.PHASECHK.TRANS64.TRYWAIT P2, [R7+URZ+0x28830], R0 ;  /* 0x02883000070075a7 */ /* 0x000e64000804017f */
[----:B-1----:R-:W-:Y:S05]  /*1cb0*/  @!P2 BRA `(.L_x_1372) ;  /* 0x000001640048a947 */ /* 0x002fea0003800000 */
.L_x_1371:
[----:B------:R-:W-:Y:S05]  /*1cc0*/  WARPSYNC.ALL ;  /* 0x0000000000007948 */ /* 0x000fea0003800000 */
[----:B------:R-:W-:Y:S01]  /*1cd0*/  UIADD3 UR4, UR41, 0x18400, URZ ;  /* 0x0001840029047890 */ /* 0x000fe2000fffe03f */
[----:B------:R-:W-:Y:S01]  /*1ce0*/  WARPGROUP.ARRIVE ;  /* 0x00000000000079c5 */ /* 0x000fe20000000000 */
[----:B------:R-:W-:Y:S01]  /*1cf0*/  ULOP3.LUT UR32, UR52, 0x10000, URZ, 0xfc, !UPT ;  /* 0x0001000034207892 */ /* 0x000fe2000f8efc3f */
[----:B------:R-:W-:Y:S01]  /*1d00*/  VIADD R3, R17, UR38 ;  /* 0x0000002611037c36 */ /* 0x000fe20008000000 */
[----:B------:R-:W-:Y:S01]  /*1d10*/  USHF.R.U32.HI UR4, URZ, 0x4, UR4 ;  /* 0x000000043f047899 */ /* 0x000fe20008011604 */
[----:B------:R-:W-:Y:S01]  /*1d20*/  IMAD.U32 R20, RZ, RZ, UR44 ;  /* 0x0000002cff147e24 */ /* 0x000fe2000f8e00ff */
[----:B------:R-:W-:Y:S01]  /*1d30*/  UMOV UR33, 0x40000040 ;  /* 0x4000004000217882 */ /* 0x000fe20000000000 */
[----:B------:R-:W-:Y:S01]  /*1d40*/  UMOV UR35, 0x40000040 ;  /* 0x4000004000237882 */ /* 0x000fe20000000000 */
[----:B------:R-:W-:Y:S01]  /*1d50*/  ULOP3.LUT UR4, UR4, 0x3fff, URZ, 0xc0, !UPT ;  /* 0x00003fff04047892 */ /* 0x000fe2000f8ec03f */
[----:B------:R-:W-:Y:S01]  /*1d60*/  IMAD.MOV.U32 R6, RZ, RZ, R3 ;  /* 0x000000ffff067224 */ /* 0x000fe200078e0003 */
[----:B------:R-:W-:Y:S01]  /*1d70*/  UMOV UR5, 0x40000040 ;  /* 0x4000004000057882 */ /* 0x000fe20000000000 */
[----:B------:R-:W-:Y:S01]  /*1d80*/  UMOV UR7, 0x40000040 ;  /* 0x4000004000077882 */ /* 0x000fe20000000000 */
[----:B------:R-:W-:-:S02]  /*1d90*/  ULOP3.LUT UR49, UR4, 0x10000, URZ, 0xfc, !UPT ;  /* 0x0001000004317892 */ /* 0x000fc4000f8efc3f */
[----:B------:R-:W-:Y:S02]  /*1da0*/  UIADD3 UR4, UR32, 0x2, URZ ;  /* 0x0000000220047890 */ /* 0x000fe4000fffe03f */
        /* <DEDUP_REMOVED lines=38> */
[----:B------:R-:W-:-:S03]  /*2010*/  @UP0 ULDC UR6, c[0x0][0x450] ;  /* 0x0001140000060ab9 */ /* 0x000fc60000000800 */
[----:B------:R-:W-:Y:S01]  /*2020*/  @!P1 VIADD R3, R7, 0x28840 ;  /* 0x0002884007039836 */ /* 0x000fe20000000000 */
[----:B------:R-:W-:Y:S01]  /*2030*/  @P3 SHF.R.U32.HI R6, RZ, UR6, R5 ;  /* 0x00000006ff063c19 */ /* 0x000fe20008011605 */
[----:B------:R-:W-:Y:S01]  /*2040*/  IMAD.MOV.U32 R5, RZ, RZ, -0x80 ;  /* 0xffffff80ff057424 */ /* 0x000fe200078e00ff */
[----:B------:R-:W-:Y:S02]  /*2050*/  ULDC.64 UR6, c[0x0][0x9e0] ;  /* 0x0002780000067ab9 */ /* 0x000fe40000000a00 */
[----:B------:R-:W-:Y:S01]  /*2060*/  @!P1 PRMT R3, RZ, 0x654, R3 ;  /* 0x00000654ff039816 */ /* 0x000fe20000000003 */
[----:B------:R-:W-:-:S06]  /*2070*/  UISETP.GE.AND UP1, UPT, UR7, 0x1, UPT ;  /* 0x000000010700788c */ /* 0x000fcc000bf26270 */
[----:B------:R-:W-:Y:S01]  /*2080*/  PLOP3.LUT P2, PT, PT, PT, UP1, 0x40, 0x0 ;  /* 0x000000000000781c */ /* 0x000fe20003f4e818 */
        /* <DEDUP_REMOVED lines=21> */
[----:B------:R-:W-:Y:S01]  /*21e0*/  FMUL.FTZ R75, R75, UR10 ;  /* 0x0000000a4b4b7c20 */ /* 0x000fe20008410000 */
[----:B------:R-:W-:Y:S01]  /*21f0*/  FMUL.FTZ R9, R27, UR10 ;  /* 0x0000000a1b097c20 */ /* 0x000fe20008410000 */
[----:B------:R-:W-:Y:S01]  /*2200*/  FMUL.FTZ R15, R34, UR10 ;  /* 0x0000000a220f7c20 */ /* 0x000fe20008410000 */
[----:B------:R-:W-:Y:S01]  /*2210*/  FMUL.FTZ R74, R74, UR10 ;  /* 0x0000000a4a4a7c20 */ /* 0x000fe20008410000 */
[----:B------:R2:W3:Y:S01]  /*2220*/  MUFU.TANH R34, R37 ;  /* 0x0000002500227308 */ /* 0x0004e20000002400 */
[----:B------:R-:W-:Y:S01]  /*2230*/  FMUL.FTZ R27, R39, UR10 ;  /* 0x0000000a271b7c20 */ /* 0x000fe20008410000 */
[----:B------:R-:W-:Y:S01]  /*2240*/  FMUL.FTZ R39, R51, UR10 ;  /* 0x0000000a33277c20 */ /* 0x000fe20008410000 */
[----:B------:R-:W-:Y:S01]  /*2250*/  FMUL.FTZ R25, R25, UR10 ;  /* 0x0000000a19197c20 */ /* 0x000fe20008410000 */
[----:B------:R-:W-:Y:S01]  /*2260*/  FMUL.FTZ R29, R29, UR10 ;  /* 0x0000000a1d1d7c20 */ /* 0x000fe20008410000 */
[----:B------:R-:W-:Y:S01]  /*2270*/  FMUL.FTZ R33, R33, UR10 ;  /* 0x0000000a21217c20 */ /* 0x000fe20008410000 */
[----:B------:R-:W-:Y:S01]  /*2280*/  FMUL.FTZ R51, R63, UR10 ;  /* 0x0000000a3f337c20 */ /* 0x000fe20008410000 */
[----:B------:R-:W-:Y:S01]  /*2290*/  FMUL.FTZ R41, R41, UR10 ;  /* 0x0000000a29297c20 */ /* 0x000fe20008410000 */
[----:B------:R4:W3:Y:S01]  /*22a0*/  MUFU.TANH R63, R74 ;  /* 0x0000004a003f7308 */ /* 0x0008e20000002400 */
[----:B--2---:R-:W-:Y:S01]  /*22b0*/  FMUL.FTZ R37, R50, UR10 ;  /* 0x0000000a32257c20 */ /* 0x004fe20008410000 */
[----:B------:R-:W-:Y:S01]  /*22c0*/  FMUL.FTZ R45, R45, UR10 ;  /* 0x0000000a2d2d7c20 */ /* 0x000fe20008410000 */
[----:B------:R-:W-:Y:S01]  /*22d0*/  FMUL.FTZ R49, R49, UR10 ;  /* 0x0000000a31317c20 */ /* 0x000fe20008410000 */
[----:B------:R-:W-:Y:S01]  /*22e0*/  FMUL.FTZ R4, R24, UR10 ;  /* 0x0000000a18047c20 */ /* 0x000fe20008410000 */
[----:B01----:R-:W-:Y:S01]  /*22f0*/  FMUL.FTZ R0, R26, UR10 ;  /* 0x0000000a1a007c20 */ /* 0x003fe20008410000 */
[----:B------:R-:W-:Y:S01]  /*2300*/  FMUL.FTZ R11, R30, UR10 ;  /* 0x0000000a1e0b7c20 */ /* 0x000fe20008410000 */
[----:B------:R-:W-:Y:S01]  /*2310*/  FMUL.FTZ R13, R31, UR10 ;  /* 0x0000000a1f0d7c20 */ /* 0x000fe20008410000 */
[----:B------:R0:W1:Y:S01]  /*2320*/  MUFU.TANH R50, R75 ;  /* 0x0000004b00327308 */ /* 0x0000620000002400 */
[----:B----4-:R-:W-:-:S02]  /*2330*/  IMAD R74, R88, R5, 0x80 ;  /* 0x00000080584a7424 */ /* 0x010fc400078e0205 */
[----:B------:R-:W-:Y:S01]  /*2340*/  FMUL.FTZ R21, R35, UR10 ;  /* 0x0000000a23157c20 */ /* 0x000fe20008410000 */
[----:B------:R-:W-:Y:S01]  /*2350*/  FMUL.FTZ R31, R43, UR10 ;  /* 0x0000000a2b1f7c20 */ /* 0x000fe20008410000 */
[----:B------:R2:W-:Y:S01]  /*2360*/  @!P1 SYNCS.ARRIVE.TRANS64.RED.A1T0 RZ, [R3+URZ], RZ ;  /* 0x000000ff03ff99a7 */ /* 0x0005e2000810043f */
[----:B------:R-:W-:Y:S01]  /*2370*/  FMUL.FTZ R35, R47, UR10 ;  /* 0x0000000a2f237c20 */ /* 0x000fe20008410000 */
[----:B------:R-:W-:Y:S01]  /*2380*/  FMUL.FTZ R43, R55, UR10 ;  /* 0x0000000a372b7c20 */ /* 0x000fe20008410000 */
[----:B------:R-:W-:Y:S01]  /*2390*/  FMUL.FTZ R28, R28, UR10 ;  /* 0x0000000a1c1c7c20 */ /* 0x000fe20008410000 */
[----:B------:R4:W1:Y:S01]  /*23a0*/  MUFU.TANH R24, R25 ;  /* 0x0000001900187308 */ /* 0x0008620000002400 */
[----:B0-----:R-:W0:Y:S01]  /*23b0*/  SHFL.IDX PT, R75, R6, RZ, 0x1c1f ;  /* 0x001c1fff064b7589 */ /* 0x001e2200000e0000 */
[----:B------:R-:W-:Y:S01]  /*23c0*/  FMUL.FTZ R32, R32, UR10 ;  /* 0x0000000a20207c20 */ /* 0x000fe20008410000 */
[----:B------:R-:W-:Y:S01]  /*23d0*/  FMUL.FTZ R36, R36, UR10 ;  /* 0x0000000a24247c20 */ /* 0x000fe20008410000 */
[----:B--2---:R-:W-:-:S02]  /*23e0*/  VIADD R3, R74, 0x1 ;  /* 0x000000014a037836 */ /* 0x004fc40000000000 */
        /* <DEDUP_REMOVED lines=12> */
[----:B--2---:R-:W-:Y:S01]  /*24b0*/  FMUL.FTZ R29, R42, UR10 ;  /* 0x0000000a2a1d7c20 */ /* 0x004fe20008410000 */
        /* <DEDUP_REMOVED lines=28> */
[----:B------:R-:W-:-:S02]  /*2680*/  IMAD R5, R16, -0x2, R3 ;  /* 0xfffffffe10057824 */ /* 0x000fc400078e0203 */
[----:B------:R-:W-:Y:S01]  /*2690*/  FMUL.FTZ R78, R78, UR10 ;  /* 0x0000000a4e4e7c20 */ /* 0x000fe20008410000 */
[----:B------:R-:W4:Y:S01]  /*26a0*/  MUFU.TANH R4, R4 ;  /* 0x0000000400047308 */ /* 0x000f220000002400 */
[----:B--2---:R-:W-:Y:S01]  /*26b0*/  FMUL.FTZ R49, R62, UR10 ;  /* 0x0000000a3e317c20 */ /* 0x004fe20008410000 */
[----:B------:R-:W-:Y:S01]  /*26c0*/  VIADD R3, R74, UR39 ;  /* 0x000000274a037c36 */ /* 0x000fe20008000000 */
[----:B------:R-:W-:Y:S02]  /*26d0*/  IADD3 R5, -R20, UR39, R5 ;  /* 0x0000002714057c10 */ /* 0x000fe4000fffe105 */
[----:B------:R-:W-:-:S03]  /*26e0*/  LEA R66, R88, 0xffffff80, 0x7 ;  /* 0xffffff8058427811 */ /* 0x000fc600078e38ff */
[----:B------:R-:W2:Y:S01]  /*26f0*/  MUFU.TANH R0, R0 ;  /* 0x0000000000007308 */ /* 0x000ea20000002400 */
[C---:B------:R-:W-:Y:S02]  /*2700*/  VIADD R117, R5.reuse, UR6 ;  /* 0x0000000605757c36 */ /* 0x040fe40008000000 */
[----:B------:R-:W-:-:S04]  /*2710*/  VIADD R82, R5, UR52 ;  /* 0x0000003405527c36 */ /* 0x000fc80008000000 */
[----:B0-----:R-:W-:Y:S01]  /*2720*/  IMAD.IADD R20, R82, 0x1, R75 ;  /* 0x0000000152147824 */ /* 0x001fe200078e024b */
        /* <DEDUP_REMOVED lines=52> */
[----:B------:R5:W0:Y:S02]  /*2a70*/  MUFU.TANH R59, R78 ;  /* 0x0000004e003b7308 */ /* 0x000a240000002400 */
[----:B-----5:R-:W-:-:S05]  /*2a80*/  IMAD R78, R16, -0x2, R3 ;  /* 0xfffffffe104e7824 */ /* 0x020fca00078e0203 */
[----:B------:R-:W-:Y:S01]  /*2a90*/  VIADDMNMX R7, R75, R117, R78, PT ;  /* 0x000000754b077246 */ /* 0x000fe2000380014e */
[----:B-1234-:R-:W-:Y:S06]  /*2aa0*/  @P2 BRA `(.L_x_1373) ;  /* 0x00000000005c2947 */ /* 0x01efec0003800000 */
[----:B------:R-:W-:Y:S01]  /*2ab0*/  IMAD.U32 R86, RZ, RZ, UR44 ;  /* 0x0000002cff567e24 */ /* 0x000fe2000f8e00ff */
[----:B------:R-:W-:Y:S04]  /*2ac0*/  BSSY B0, `(.L_x_1374) ;  /* 0x0000011000007945 */ /* 0x000fe80003800000 */
[----:B------:R-:W-:-:S04]  /*2ad0*/  IADD3 R3, -R86, UR39, R75 ;  /* 0x0000002756037c10 */ /* 0x000fc8000fffe14b */
        /* <DEDUP_REMOVED lines=10> */
.L_x_1375:
[----:B------:R-:W-:-:S06]  /*2b80*/  UISETP.NE.AND UP2, UPT, UR7, 0x1, UPT ;  /* 0x000000010700788c */ /* 0x000fcc000bf45270 */
[----:B------:R-:W-:-:S05]  /*2b90*/  PLOP3.LUT P2, PT, PT, PT, UP2, 0x80, 0x0 ;  /* 0x000000000000781c */ /* 0x000fca0003f4f028 */
[----:B------:R-:W-:-:S08]  /*2ba0*/  @UP2 ULDC.64 UR10, c[0x0][0x9e8] ;  /* 0x00027a00000a2ab9 */ /* 0x000fd00000000a00 */
[----:B------:R-:W-:-:S05]  /*2bb0*/  @P2 IMAD.HI.U32 R5, R3, UR10, RZ ;  /* 0x0000000a03052c27 */ /* 0x000fca000f8e00ff */
[----:B------:R-:W-:-:S07]  /*2bc0*/  @P2 SHF.R.U32.HI R3, RZ, UR11, R5 ;  /* 0x0000000bff032c19 */ /* 0x000fce0008011605 */
.L_x_1376:
[----:B------:R-:W-:Y:S05]  /*2bd0*/  BSYNC B0 ;  /* 0x0000000000007941 */ /* 0x000fea0003800000 */
.L_x_1374:
[----:B------:R-:W-:-:S04]  /*2be0*/  IMAD R3, R3, UR7, -R66 ;  /* 0x0000000703037c24 */ /* 0x000fc8000f8e0a42 */
[----:B------:R-:W-:-:S05]  /*2bf0*/  IMAD R3, R16, -0x2, R3 ;  /* 0xfffffffe10037824 */ /* 0x000fca00078e0203 */
[----:B------:R-:W-:Y:S02]  /*2c00*/  VIMNMX R20, R20, R3, !PT ;  /* 0x0000000314147248 */ /* 0x000fe40007fe0100 */
[----:B------:R-:W-:-:S07]  /*2c10*/  VIADDMNMX R7, R3, UR7, R7, PT ;  /* 0x0000000703077c46 */ /* 0x000fce000b800107 */
.L_x_1373:
[C---:B------:R-:W-:Y:S02]  /*2c20*/  ISETP.GE.AND P2, PT, R74.reuse, 0x2, PT ;  /* 0x000000024a00780c */ /* 0x040fe40003f46270 */
        /* <DEDUP_REMOVED lines=12> */
[C---:B------:R-:W-:Y:S02]  /*2cf0*/  ISETP.LT.OR P4, PT, R7.reuse, 0x9, P4 ;  /* 0x000000090700780c */ /* 0x040fe40002781670 */
[----:B------:R-:W-:Y:S02]  /*2d00*/  ISETP.GT.AND P3, PT, R20, 0x10, !P5 ;  /* 0x000000101400780c */ /* 0x000fe40006f64270 */
[----:B0-----:R-:W-:Y:S02]  /*2d10*/  FSEL R121, R28, -INF , !P4 ;  /* 0xff8000001c797808 */ /* 0x001fe40006000000 */
        /* <DEDUP_REMOVED lines=58> */
[----:B------:R-:W-:Y:S01]  /*30c0*/  ISETP.GT.AND P3, PT, R20, 0x40, !P4 ;  /* 0x000000401400780c */ /* 0x000fe20006764270 */
[----:B------:R-:W0:Y:S01]  /*30d0*/  SHFL.IDX PT, R53, R6, 0x1, 0x1c1f ;  /* 0x003c1f0006357f89 */ /* 0x000e2200000e0000 */
        /* <DEDUP_REMOVED lines=11> */
[----:B------:R-:W-:Y:S01]  /*3190*/  ISETP.LT.OR P3, PT, R7, 0x49, P3 ;  /* 0x000000490700780c */ /* 0x000fe20001f61670 */
[----:B0-----:R-:W-:Y:S01]  /*31a0*/  IMAD.IADD R24, R82, 0x1, R53 ;  /* 0x0000000152187824 */ /* 0x001fe200078e0235 */
        /* <DEDUP_REMOVED lines=86> */
.L_x_1379:
[----:B------:R-:W-:-:S06]  /*3710*/  UISETP.NE.AND UP2, UPT, UR7, 0x1, UPT ;  /* 0x000000010700788c */ /* 0x000fcc000bf45270 */
[----:B------:R-:W-:-:S05]  /*3720*/  PLOP3.LUT P6, PT, PT, PT, UP2, 0x80, 0x0 ;  /* 0x000000000000781c */ /* 0x000fca0003fcf028 */
[----:B------:R-:W-:-:S08]  /*3730*/  @UP2 ULDC.64 UR10, c[0x0][0x9e8] ;  /* 0x00027a00000a2ab9 */ /* 0x000fd00000000a00 */
[----:B------:R-:W-:Y:S01]  /*3740*/  @P6 IMAD.HI.U32 R6, R4, UR10, RZ ;  /* 0x0000000a04066c27 */ /* 0x000fe2000f8e00ff */
[----:B------:R-:W-:-:S13]  /*3750*/  PLOP3.LUT P6, PT, PT, PT, UP2, 0x80, 0x0 ;  /* 0x000000000000781c */ /* 0x000fda0003fcf028 */
[----:B------:R-:W-:-:S07]  /*3760*/  @P6 SHF.R.U32.HI R4, RZ, UR11, R6 ;  /* 0x0000000bff046c19 */ /* 0x000fce0008011606 */
.L_x_1380:
[----:B------:R-:W-:Y:S05]  /*3770*/  BSYNC B0 ;  /* 0x0000000000007941 */ /* 0x000fea0003800000 */
.L_x_1378:
[----:B------:R-:W-:-:S04]  /*3780*/  IMAD R53, R4, UR7, -R66 ;  /* 0x0000000704357c24 */ /* 0x000fc8000f8e0a42 */
[----:B------:R-:W-:-:S05]  /*3790*/  IMAD R53, R16, -0x2, R53 ;  /* 0xfffffffe10357824 */ /* 0x000fca00078e0235 */
[----:B------:R-:W-:Y:S02]  /*37a0*/  VIMNMX R24, R24, R53, !PT ;  /* 0x0000003518187248 */ /* 0x000fe40007fe0100 */
[----:B------:R-:W-:-:S07]  /*37b0*/  VIADDMNMX R20, R53, UR7, R20, PT ;  /* 0x0000000735147c46 */ /* 0x000fce000b800114 */
.L_x_1377:
[----:B------:R-:W-:Y:S01]  /*37c0*/  ISETP.GT.AND P2, PT, R24, 0x1, !P2 ;  /* 0x000000011800780c */ /* 0x000fe20005744270 */
[----:B------:R-:W-:Y:S01]  /*37d0*/  ULDC UR10, c[0x0][0x988] ;  /* 0x00026200000a7ab9 */ /* 0x000fe20000000800 */
[----:B------:R-:W-:Y:S01]  /*37e0*/  ISETP.NE.AND P6, PT, R28, RZ, PT ;  /* 0x000000ff1c00720c */ /* 0x000fe20003fc5270 */
[----:B------:R-:W-:Y:S01]  /*37f0*/  IMAD.U32 R6, RZ, RZ, UR10 ;  /* 0x0000000aff067e24 */ /* 0x000fe2000f8e00ff */
[----:B------:R-:W-:Y:S01]  /*3800*/  ISETP.LT.OR P2, PT, R20, 0x2, P2 ;  /* 0x000000021400780c */ /* 0x000fe20001741670 */
[----:B------:R-:W-:Y:S01]  /*3810*/  @UP0 ULDC UR10, c[0x0][0x44c] ;  /* 0x00011300000a0ab9 */ /* 0x000fe20000000800 */
[----:B------:R-:W-:Y:S01]  /*3820*/  FMNMX.FTZ R4, R69, R119, !PT ;  /* 0x0000007745047209 */ /* 0x000fe20007810000 */
[----:B------:R-:W-:Y:S01]  /*3830*/  UIMAD.WIDE.U32 UR10, UR38, UR10, URZ ;  /* 0x0000000a260a72a5 */ /* 0x000fe2000f8e003f */
[----:B------:R-:W-:Y:S01]  /*3840*/  FSEL R9, R9, -INF , !P2 ;  /* 0xff80000009097808 */ /* 0x000fe20005000000 */
[----:B------:R-:W-:Y:S01]  /*3850*/  @UP0 ULDC UR15, c[0x0][0x450] ;  /* 0x00011400000f0ab9 */ /* 0x000fe20000000800 */
[----:B------:R-:W-:Y:S01]  /*3860*/  ISETP.NE.AND P2, PT, R86, RZ, PT ;  /* 0x000000ff5600720c */ /* 0x000fe20003f45270 */
[----:B------:R-:W-:Y:S01]  /*3870*/  UMOV UR14, UR38 ;  /* 0x00000026000e7c82 */ /* 0x000fe20008000000 */
[----:B------:R-:W-:Y:S01]  /*3880*/  FMNMX.FTZ R4, R121, R4, !PT ;  /* 0x0000000479047209 */ /* 0x000fe20007810000 */
[----:B------:R-:W-:Y:S01]  /*3890*/  @UP0 USHF.R.U32.HI UR14, URZ, UR15, UR11 ;  /* 0x0000000f3f0e0299 */ /* 0x000fe2000801160b */
[----:B------:R-:W-:-:S02]  /*38a0*/  ISETP.GT.AND P2, PT, R24, 0x8, !P2 ;  /* 0x000000081800780c */ /* 0x000fc40005744270 */
[----:B------:R-:W-:Y:S01]  /*38b0*/  FMNMX.FTZ R4, R123, R4, !PT ;  /* 0x000000047b047209 */ /* 0x000fe20007810000 */
[----:B------:R-:W-:Y:S01]  /*38c0*/  UIADD3 UR53, UR53, UR14, URZ ;  /* 0x0000000e35357290 */ /* 0x000fe2000fffe03f */
[----:B------:R-:W-:Y:S02]  /*38d0*/  ISETP.LT.OR P2, PT, R20, 0x9, P2 ;  /* 0x000000091400780c */ /* 0x000fe40001741670 */
[----:B------:R-:W-:Y:S01]  /*38e0*/  FMNMX.FTZ R4, R125, R4, !PT ;  /* 0x000000047d047209 */ /* 0x000fe20007810000 */
[----:B------:R-:W-:Y:S01]  /*38f0*/  UIADD3 UR6, UR53, UR6, URZ ;  /* 0x0000000635067290 */ /* 0x000fe2000fffe03f */
        /* <DEDUP_REMOVED lines=8> */
[----:B------:R-:W-:-:S02]  /*3980*/  ISETP.GT.AND P2, PT, R24, 0x10, !P6 ;  /* 0x000000101800780c */ /* 0x000fc40007744270 */
[----:B------:R-:W-:Y:S02]  /*3990*/  ISETP.NE.AND P6, PT, R52, RZ, PT ;  /* 0x000000ff3400720c */ /* 0x000fe40003fc5270 */
        /* <DEDUP_REMOVED lines=54> */
[C---:B------:R-:W-:Y:S02]  /*3d00*/  ISETP.GT.AND P2, PT, R24.reuse, 0x30, !P2 ;  /* 0x000000301800780c */ /* 0x040fe40005744270 */
[----:B------:R-:W-:Y:S02]  /*3d10*/  ISETP.GT.AND P3, PT, R24, 0x70, !P3 ;  /* 0x000000701800780c */ /* 0x000fe40005f64270 */
[----:B------:R-:W-:Y:S02]  /*3d20*/  ISETP.LT.OR P2, PT, R20, 0x31, P2 ;  /* 0x000000311400780c */ /* 0x000fe40001741670 */
[----:B------:R-:W-:Y:S02]  /*3d30*/  ISETP.GT.AND P4, PT, R24, 0x71, !P4 ;  /* 0x000000711800780c */ /* 0x000fe40006784270 */
[----:B------:R-:W-:-:S02]  /*3d40*/  FSEL R37, R37, -INF , !P2 ;  /* 0xff80000025257808 */ /* 0x000fc40005000000 */
[----:B------:R-:W-:Y:S02]  /*3d50*/  ISETP.NE.AND P2, PT, R48, RZ, PT ;  /* 0x000000ff3000720c */ /* 0x000fe40003f45270 */
[----:B------:R-:W-:Y:S02]  /*3d60*/  ISETP.LT.OR P3, PT, R20, 0x71, P3 ;  /* 0x000000711400780c */ /* 0x000fe40001f61670 */
[C---:B------:R-:W-:Y:S02]  /*3d70*/  ISETP.GT.AND P2, PT, R24.reuse, 0x31, !P2 ;  /* 0x000000311800780c */ /* 0x040fe40005744270 */
[----:B------:R-:W-:Y:S02]  /*3d80*/  ISETP.GT.AND P5, PT, R24, 0x78, !P5 ;  /* 0x000000781800780c */ /* 0x000fe40006fa4270 */
[C---:B------:R-:W-:Y:S02]  /*3d90*/  ISETP.LT.OR P2, PT, R20.reuse, 0x32, P2 ;  /* 0x000000321400780c */ /* 0x040fe40001741670 */
[----:B------:R-:W-:-:S02]  /*3da0*/  ISETP.LT.OR P4, PT, R20, 0x72, P4 ;  /* 0x000000721400780c */ /* 0x000fc40002781670 */
[----:B------:R-:W-:Y:S02]  /*3db0*/  FSEL R39, R39, -INF , !P2 ;  /* 0xff80000027277808 */ /* 0x000fe40005000000 */
[----:B------:R-:W-:Y:S02]  /*3dc0*/  ISETP.NE.AND P2, PT, R46, RZ, PT ;  /* 0x000000ff2e00720c */ /* 0x000fe40003f45270 */
[----:B------:R-:W-:Y:S02]  /*3dd0*/  ISETP.LT.OR P5, PT, R20, 0x79, P5 ;  /* 0x000000791400780c */ /* 0x000fe40002fa1670 */
[----:B------:R-:W-:-:S04]  /*3de0*/  ISETP.GT.AND P2, PT, R24, 0x38, !P2 ;  /* 0x000000381800780c */ /* 0x000fc80005744270 */
[----:B------:R-:W-:-:S04]  /*3df0*/  ISETP.LT.OR P2, PT, R20, 0x39, P2 ;  /* 0x000000391400780c */ /* 0x000fc80001741670 */
[----:B------:R-:W-:Y:S02]  /*3e00*/  FSEL R41, R41, -INF , !P2 ;  /* 0xff80000029297808 */ /* 0x000fe40005000000 */
[----:B------:R-:W-:Y:S02]  /*3e10*/  ISETP.GT.AND P2, PT, R24, 0x39, !P6 ;  /* 0x000000391800780c */ /* 0x000fe40007744270 */
[----:B------:R-:W-:Y:S02]  /*3e20*/  ISETP.NE.AND P6, PT, R65, RZ, PT ;  /* 0x000000ff4100720c */ /* 0x000fe40003fc5270 */
        /* <DEDUP_REMOVED lines=43> */
[----:B------:R-:W-:Y:S02]  /*40e0*/  ISETP.NE.AND P6, PT, R26, RZ, PT ;  /* 0x000000ff1a00720c */ /* 0x000fe40003fc5270 */
[----:B------:R-:W-:Y:S02]  /*40f0*/  FMNMX.FTZ R26, R7, R4, !PT ;  /* 0x00000004071a7209 */ /* 0x000fe40007810000 */
[----:B------:R-:W-:-:S03]  /*4100*/  ISETP.LT.OR P2, PT, R20, 0x69, P2 ;  /* 0x000000691400780c */ /* 0x000fc60001741670 */
[----:B------:R-:W0:Y:S01]  /*4110*/  SHFL.BFLY PT, R67, R26, 0x2, 0x1f ;  /* 0x0c401f001a437f89 */ /* 0x000e2200000e0000 */
[----:B------:R-:W-:Y:S02]  /*4120*/  FSEL R59, R59, -INF , !P2 ;  /* 0xff8000003b3b7808 */ /* 0x000fe40005000000 */
[----:B0-----:R-:W-:-:S05]  /*4130*/  FMNMX.FTZ R67, R26, R67, !PT ;  /* 0x000000431a437209 */ /* 0x001fca0007810000 */
[----:B------:R-:W0:Y:S02]  /*4140*/  SHFL.BFLY PT, R4, R67, 0x1, 0x1f ;  /* 0x0c201f0043047f89 */ /* 0x000e2400000e0000 */
[----:B0-----:R-:W-:-:S04]  /*4150*/  FMNMX.FTZ R4, R67, R4, !PT ;  /* 0x0000000443047209 */ /* 0x001fc80007810000 */
[C---:B------:R-:W-:Y:S01]  /*4160*/  FSETP.NEU.FTZ.AND P2, PT, R4.reuse, -INF , PT ;  /* 0xff8000000400780b */ /* 0x040fe20003f5d000 */
[----:B------:R-:W-:-:S05]  /*4170*/  FMUL.FTZ R28, R4, R6 ;  /* 0x00000006041c7220 */ /* 0x000fca0000410000 */
        /* <DEDUP_REMOVED lines=105> */
[----:B------:R-:W-:Y:S01]  /*4810*/  MUFU.EX2 R168, R168 ;  /* 0x000000a800a87308 */ /* 0x000fe20000000800 */
[----:B------:R-:W-:Y:S01]  /*4820*/  FMNMX.FTZ R26, R113, R26, !PT ;  /* 0x0000001a711a7209 */ /* 0x000fe20007810000 */
[----:B0-----:R-:W-:-:S04]  /*4830*/  FADD.FTZ R36, R174, R7 ;  /* 0x00000007ae247221 */ /* 0x001fc80000010000 */
[----:B------:R-:W0:Y:S02]  /*4840*/  SHFL.BFLY PT, R101, R26, 0x2, 0x1f ;  /* 0x0c401f001a657f89 */ /* 0x000e2400000e0000 */
[----:B------:R-:W-:Y:S01]  /*4850*/  MUFU.EX2 R79, R79 ;  /* 0x0000004f004f7308 */ /* 0x000fe20000000800 */
[----:B-1----:R-:W-:-:S07]  /*4860*/  F2FP.F16.F32.PACK_AB R174, R77, R174 ;  /* 0x000000ae4dae723e */ /* 0x002fce00000000ff */
[----:B------:R-:W-:Y:S08]  /*4870*/  MUFU.EX2 R170, R170 ;  /* 0x000000aa00aa7308 */ /* 0x000ff00000000800 */
[----:B------:R-:W-:Y:S01]  /*4880*/  MUFU.EX2 R81, R81 ;  /* 0x0000005100517308 */ /* 0x000fe20000000800 */
[----:B0-----:R-:W-:-:S07]  /*4890*/  FMNMX.FTZ R101, R26, R101, !PT ;  /* 0x000000651a657209 */ /* 0x001fce0007810000 */
[----:B------:R-:W-:Y:S01]  /*48a0*/  MUFU.EX2 R164, R164 ;  /* 0x000000a400a47308 */ /* 0x000fe20000000800 */
[----:B------:R-:W0:Y:S07]  /*48b0*/  SHFL.BFLY PT, R2, R101, 0x1, 0x1f ;  /* 0x0c201f0065027f89 */ /* 0x000e2e00000e0000 */
[----:B------:R-:W-:Y:S08]  /*48c0*/  MUFU.EX2 R103, R103 ;  /* 0x0000006700677308 */ /* 0x000ff00000000800 */
[----:B------:R-:W1:Y:S08]  /*48d0*/  MUFU.EX2 R8, R8 ;  /* 0x0000000800087308 */ /* 0x000e700000000800 */
[----:B------:R-:W-:Y:S01]  /*48e0*/  MUFU.EX2 R99, R99 ;  /* 0x0000006300637308 */ /* 0x000fe20000000800 */
[----:B0-----:R-:W-:-:S04]  /*48f0*/  FMNMX.FTZ R5, R101, R2, !PT ;  /* 0x0000000265057209 */ /* 0x001fc80007810000 */
[C---:B------:R-:W-:Y:S01]  /*4900*/  FSETP.NEU.FTZ.AND P2, PT, R5.reuse, -INF , PT ;  /* 0xff8000000500780b */ /* 0x040fe20003f5d000 */
[----:B------:R-:W-:Y:S02]  /*4910*/  FMUL.FTZ R2, R5, R6 ;  /* 0x0000000605027220 */ /* 0x000fe40000410000 */
[----:B------:R-:W-:Y:S01]  /*4920*/  MUFU.EX2 R160, R97 ;  /* 0x0000006100a07308 */ /* 0x000fe20000000800 */
[----:B-1----:R-:W-:Y:S02]  /*4930*/  F2FP.F16.F32.PACK_AB R166, R8, R103 ;  /* 0x0000006708a6723e */ /* 0x002fe400000000ff */
[----:B------:R-:W-:Y:S02]  /*4940*/  FSEL R2, R2, RZ, P2 ;  /* 0x000000ff02027208 */ /* 0x000fe40001000000 */
[----:B------:R-:W-:-:S03]  /*4950*/  PLOP3.LUT P2, PT, PT, PT, UP1, 0x40, 0x0 ;  /* 0x000000000000781c */ /* 0x000fc60003f4e818 */
        /* <DEDUP_REMOVED lines=32> */
[----:B------:R2:W3:Y:S01]  /*4b60*/  MUFU.EX2 R12, R13 ;  /* 0x0000000d000c7308 */ /* 0x0004e20000000800 */
[----:B0-----:R-:W-:Y:S01]  /*4b70*/  FADD.FTZ R34, R0, R9 ;  /* 0x0000000900227221 */ /* 0x001fe20000010000 */
[-CC-:B------:R-:W-:Y:S01]  /*4b80*/  FFMA.FTZ R107, R107, R6.reuse, -R2.reuse ;  /* 0x000000066b6b7223 */ /* 0x180fe20000010802 */
[-CC-:B------:R-:W-:Y:S01]  /*4b90*/  FFMA.FTZ R111, R111, R6.reuse, -R2.reuse ;  /* 0x000000066f6f7223 */ /* 0x180fe20000010802 */
[-CC-:B------:R-:W-:Y:S01]  /*4ba0*/  FFMA.FTZ R105, R105, R6.reuse, -R2.reuse ;  /* 0x0000000669697223 */ /* 0x180fe20000010802 */
[----:B------:R-:W-:Y:S01]  /*4bb0*/  FFMA.FTZ R113, R113, R6, -R2 ;  /* 0x0000000671717223 */ /* 0x000fe20000010802 */
[----:B------:R-:W-:-:S02]  /*4bc0*/  F2FP.F16.F32.PACK_AB R181, R9, R0 ;  /* 0x0000000009b5723e */ /* 0x000fc400000000ff */
[----:B------:R-:W0:Y:S01]  /*4bd0*/  MUFU.EX2 R15, R15 ;  /* 0x0000000f000f7308 */ /* 0x000e220000000800 */
[----:B--2---:R-:W-:Y:S01]  /*4be0*/  FADD.FTZ R13, R77, R36 ;  /* 0x000000244d0d7221 */ /* 0x004fe20000010000 */
[----:B-1----:R-:W-:-:S03]  /*4bf0*/  FADD.FTZ R7, R11, R34 ;  /* 0x000000220b077221 */ /* 0x002fc60000010000 */
[----:B------:R-:W-:Y:S01]  /*4c00*/  FADD.FTZ R38, R168, R13 ;  /* 0x0000000da8267221 */ /* 0x000fe20000010000 */
[C---:B------:R-:W-:Y:S02]  /*4c10*/  F2FP.F16.F32.PACK_AB R168, R79.reuse, R168 ;  /* 0x000000a84fa8723e */ /* 0x040fe400000000ff */
[----:B------:R-:W1:Y:S01]  /*4c20*/  MUFU.EX2 R14, R21 ;  /* 0x00000015000e7308 */ /* 0x000e620000000800 */
[C---:B---3--:R-:W-:Y:S01]  /*4c30*/  FADD.FTZ R36, R12.reuse, R7 ;  /* 0x000000070c247221 */ /* 0x048fe20000010000 */
[----:B------:R-:W-:Y:S01]  /*4c40*/  FADD.FTZ R13, R79, R38 ;  /* 0x000000264f0d7221 */ /* 0x000fe20000010000 */
[----:B------:R-:W-:-:S03]  /*4c50*/  F2FP.F16.F32.PACK_AB R183, R12, R11 ;  /* 0x0000000b0cb7723e */ /* 0x000fc600000000ff */
[----:B------:R-:W-:Y:S01]  /*4c60*/  FADD.FTZ R38, R170, R13 ;  /* 0x0000000daa267221 */ /* 0x000fe20000010000 */
[----:B------:R-:W-:Y:S01]  /*4c70*/  F2FP.F16.F32.PACK_AB R170, R81, R170 ;  /* 0x000000aa51aa723e */ /* 0x000fe200000000ff */
[----:B------:R-:W2:Y:S01]  /*4c80*/  MUFU.EX2 R25, R25 ;  /* 0x0000001900197308 */ /* 0x000ea20000000800 */
[----:B0-----:R-:W-:Y:S01]  /*4c90*/  FADD.FTZ R7, R15, R36 ;  /* 0x000000240f077221 */ /* 0x001fe20000010000 */
[----:B------:R-:W-:-:S04]  /*4ca0*/  FADD.FTZ R13, R81, R38 ;  /* 0x00000026510d7221 */ /* 0x000fc80000010000 */
[----:B------:R-:W-:Y:S01]  /*4cb0*/  FADD.FTZ R40, R164, R13 ;  /* 0x0000000da4287221 */ /* 0x000fe20000010000 */
[C---:B------:R-:W-:Y:S01]  /*4cc0*/  F2FP.F16.F32.PACK_AB R164, R115.reuse, R164 ;  /* 0x000000a473a4723e */ /* 0x040fe200000000ff */
[----:B------:R-:W0:Y:S01]  /*4cd0*/  MUFU.EX2 R20, R27 ;  /* 0x0000001b00147308 */ /* 0x000e220000000800 */
[C---:B-1----:R-:W-:Y:S01]  /*4ce0*/  FADD.FTZ R36, R14.reuse, R7 ;  /* 0x000000070e247221 */ /* 0x042fe20000010000 */
[----:B------:R-:W-:Y:S01]  /*4cf0*/  FADD.FTZ R40, R115, R40 ;  /* 0x0000002873287221 */ /* 0x000fe20000010000 */
[----:B------:R-:W-:-:S03]  /*4d00*/  F2FP.F16.F32.PACK_AB R177, R14, R15 ;  /* 0x0000000f0eb1723e */ /* 0x000fc600000000ff */
[----:B------:R-:W-:Y:S02]  /*4d10*/  FADD.FTZ R13, R103, R40 ;  /* 0x00000028670d7221 */ /* 0x000fe40000010000 */
[----:B------:R-:W1:Y:S01]  /*4d20*/  MUFU.EX2 R29, R29 ;  /* 0x0000001d001d7308 */ /* 0x000e620000000800 */
[----:B--2---:R-:W-:Y:S01]  /*4d30*/  FADD.FTZ R7, R25, R36 ;  /* 0x0000002419077221 */ /* 0x004fe20000010000 */
[----:B------:R-:W-:-:S04]  /*4d40*/  FADD.FTZ R40, R8, R13 ;  /* 0x0000000d08287221 */ /* 0x000fc80000010000 */
[----:B------:R-:W-:Y:S02]  /*4d50*/  FADD.FTZ R13, R99, R40 ;  /* 0x00000028630d7221 */ /* 0x000fe40000010000 */
[----:B------:R-:W2:Y:S01]  /*4d60*/  MUFU.EX2 R24, R31 ;  /* 0x0000001f00187308 */ /* 0x000ea20000000800 */
[----:B0-----:R-:W-:Y:S01]  /*4d70*/  FADD.FTZ R38, R20, R7 ;  /* 0x0000000714267221 */ /* 0x001fe20000010000 */
[C---:B------:R-:W-:Y:S01]  /*4d80*/  FADD.FTZ R2, R160.reuse, R13 ;  /* 0x0000000da0027221 */ /* 0x040fe20000010000 */
[----:B------:R-:W-:Y:S02]  /*4d90*/  F2FP.F16.F32.PACK_AB R160, R160, R99 ;  /* 0x00000063a0a0723e */ /* 0x000fe400000000ff */
[----:B------:R-:W-:Y:S01]  /*4da0*/  F2FP.F16.F32.PACK_AB R179, R20, R25 ;  /* 0x0000001914b3723e */ /* 0x000fe200000000ff */
[----:B------:R-:W-:Y:S02]  /*4db0*/  FADD.FTZ R13, R95, R2 ;  /* 0x000000025f0d7221 */ /* 0x000fe40000010000 */
        /* <DEDUP_REMOVED lines=76> */
[----:B------:R-:W-:-:S03]  /*5280*/  F2FP.F16.F32.PACK_AB R153, R0, R107 ;  /* 0x0000006b0099723e */ /* 0x000fc600000000ff */
[----:B-1----:R-:W-:-:S04]  /*5290*/  FADD.FTZ R3, R105, R12 ;  /* 0x0000000c69037221 */ /* 0x002fc80000010000 */
[C---:B--2---:R-:W-:Y:S01]  /*52a0*/  FADD.FTZ R0, R10.reuse, R3 ;  /* 0x000000030a007221 */ /* 0x044fe20000010000 */
        /* <DEDUP_REMOVED lines=13> */
.L_x_1382:
[----:B------:R-:W-:-:S11]  /*5380*/  UISETP.NE.AND UP2, UPT, UR7, 0x1, UPT ;  /* 0x000000010700788c */ /* 0x000fd6000bf45270 */
[----:B------:R-:W-:Y:S02]  /*5390*/  @UP2 ULDC.64 UR10, c[0x0][0x9e8] ;  /* 0x00027a00000a2ab9 */ /* 0x000fe40000000a00 */
[----:B------:R-:W-:-:S04]  /*53a0*/  UIMAD.WIDE.U32 UR14, UR18, UR10, URZ ;  /* 0x0000000a120e72a5 */ /* 0x000fc8000f8e003f */
[----:B------:R-:W-:-:S12]  /*53b0*/  @UP2 USHF.R.U32.HI UR18, URZ, UR11, UR15 ;  /* 0x0000000b3f122299 */ /* 0x000fd8000801160f */
.L_x_1383:
[----:B------:R-:W-:-:S04]  /*53c0*/  UIMAD UR7, UR18, UR7, UR7 ;  /* 0x00000007120772a4 */ /* 0x000fc8000f8e0207 */
[----:B------:R-:W-:-:S04]  /*53d0*/  UISETP.LT.AND UP2, UPT, UR6, UR7, UPT ;  /* 0x000000070600728c */ /* 0x000fc8000bf41270 */
[----:B------:R-:W-:-:S12]  /*53e0*/  USEL UR6, UR6, UR7, UP2 ;  /* 0x0000000706067287 */ /* 0x000fd80009000000 */
.L_x_1381:
        /* <DEDUP_REMOVED lines=43> */
.L_x_1401:
        /* <DEDUP_REMOVED lines=9> */
.L_x_1386:
[----:B------:R-:W-:Y:S01]  /*5730*/  ULEA UR6, UR57, UR41, 0x3 ;  /* 0x0000002939067291 */ /* 0x000fe2000f8e183f */
[----:B------:R-:W-:-:S05]  /*5740*/  IMAD.U32 R6, RZ, RZ, UR56 ;  /* 0x00000038ff067e24 */ /* 0x000fca000f8e00ff */
[----:B------:R-:W-:-:S04]  /*5750*/  SHF.L.U32 R6, R6, 0x1f, RZ ;  /* 0x0000001f06067819 */ /* 0x000fc800000006ff */
[----:B------:R0:W1:Y:S01]  /*5760*/  SYNCS.PHASECHK.TRANS64.TRYWAIT P2, [UR6+0x28830], R6 ;  /* 0x02883006ff0075a7 */ /* 0x0000620008040146 */
[----:B------:R-:W-:Y:S05]  /*5770*/  @!P0 BRA `(.L_x_1387) ;  /* 0x0000000000048947 */ /* 0x000fea0003800000 */
[----:B------:R-:W-:Y:S01]  /*5780*/  BPT.TRAP 0x1 ;  /* 0x000000040000795c */ /* 0x000fe20000300000 */
.L_x_1387:
[----:B-1----:R-:W-:Y:S05]  /*5790*/  @P2 BRA `(.L_x_1385) ;  /* 0x0000000000082947 */ /* 0x002fea0003800000 */
[----:B------:R-:W1:Y:S02]  /*57a0*/  SYNCS.PHASECHK.TRANS64.TRYWAIT P2, [UR6+0x28830], R6 ;  /* 0x02883006ff0075a7 */ /* 0x000e640008040146 */
[----:B-1----:R-:W-:Y:S05]  /*57b0*/  @!P2 BRA `(.L_x_1388) ;  /* 0x00000128009ca947 */ /* 0x002fea0003800000 */
.L_x_1385:
        /* <DEDUP_REMOVED lines=45> */
.L_x_1390:
[----:B------:R-:W-:Y:S01]  /*5a90*/  ULEA UR6, UR45, UR41, 0x3 ;  /* 0x000000292d067291 */ /* 0x000fe2000f8e183f */
[----:B------:R-:W-:-:S05]  /*5aa0*/  IMAD.U32 R6, RZ, RZ, UR46 ;  /* 0x0000002eff067e24 */ /* 0x000fca000f8e00ff */
[----:B------:R-:W-:-:S04]  /*5ab0*/  SHF.L.U32 R6, R6, 0x1f, RZ ;  /* 0x0000001f06067819 */ /* 0x000fc800000006ff */
[----:B------:R0:W1:Y:S01]  /*5ac0*/  SYNCS.PHASECHK.TRANS64.TRYWAIT P2, [UR6+0x28850], R6 ;  /* 0x02885006ff0075a7 */ /* 0x0000620008040146 */
[----:B------:R-:W-:Y:S05]  /*5ad0*/  @!P0 BRA `(.L_x_1391) ;  /* 0x0000000000048947 */ /* 0x000fea0003800000 */
[----:B------:R-:W-:Y:S01]  /*5ae0*/  BPT.TRAP 0x1 ;  /* 0x000000040000795c */ /* 0x000fe20000300000 */
.L_x_1391:
[----:B-1----:R-:W-:Y:S05]  /*5af0*/  @P2 BRA `(.L_x_1389) ;  /* 0x0000000000082947 */ /* 0x002fea0003800000 */
[----:B------:R-:W1:Y:S02]  /*5b00*/  SYNCS.PHASECHK.TRANS64.TRYWAIT P2, [UR6+0x28850], R6 ;  /* 0x02885006ff0075a7 */ /* 0x000e640008040146 */
[----:B-1----:R-:W-:Y:S05]  /*5b10*/  @!P2 BRA `(.L_x_1392) ;  /* 0x0000012400dca947 */ /* 0x002fea0003800000 */
.L_x_1389:
[----:B------:R-:W-:Y:S01]  /*5b20*/  UIADD3 UR6, UR41, 0x400, URZ ;  /* 0x0000040029067890 */ /* 0x000fe2000fffe03f */
[----:B------:R-:W-:Y:S01]  /*5b30*/  WARPGROUP.ARRIVE ;  /* 0x00000000000079c5 */ /* 0x000fe20000000000 */
[----:B------:R-:W-:Y:S01]  /*5b40*/  UMOV UR7, 0x40000040 ;  /* 0x4000004000077882 */ /* 0x000fe20000000000 */
[----:B------:R-:W-:Y:S01]  /*5b50*/  PLOP3.LUT P2, PT, PT, PT, UP0, 0x80, 0x0 ;  /* 0x000000000000781c */ /* 0x000fe20003f4f008 */
[----:B------:R-:W-:Y:S01]  /*5b60*/  USHF.R.U32.HI UR6, URZ, 0x4, UR6 ;  /* 0x000000043f067899 */ /* 0x000fe20008011606 */
[----:B------:R-:W-:Y:S01]  /*5b70*/  PLOP3.LUT P3, PT, PT, PT, UP0, 0x80, 0x0 ;  /* 0x000000000000781c */ /* 0x000fe20003f6f008 */
[----:B------:R-:W-:Y:S01]  /*5b80*/  FMUL.FTZ R8, R27, UR55 ;  /* 0x000000371b087c20 */ /* 0x000fe20008410000 */
[----:B------:R-:W-:Y:S01]  /*5b90*/  FMUL.FTZ R13, R25, UR55 ;  /* 0x00000037190d7c20 */ /* 0x000fe20008410000 */
[----:B------:R-:W-:Y:S01]  /*5ba0*/  ULOP3.LUT UR6, UR6, 0x3fff, URZ, 0xc0, !UPT ;  /* 0x00003fff06067892 */ /* 0x000fe2000f8ec03f */
[----:B------:R-:W-:Y:S01]  /*5bb0*/  FMUL.FTZ R27, R55, UR55 ;  /* 0x00000037371b7c20 */ /* 0x000fe20008410000 */
[----:B------:R-:W-:Y:S01]  /*5bc0*/  FMUL.FTZ R25, R50, UR55 ;  /* 0x0000003732197c20 */ /* 0x000fe20008410000 */
[----:B------:R-:W-:Y:S01]  /*5bd0*/  FMUL.FTZ R55, R61, UR55 ;  /* 0x000000373d377c20 */ /* 0x000fe20008410000 */
[----:B------:R-:W-:Y:S01]  /*5be0*/  ULOP3.LUT UR6, UR6, 0x4000000, URZ, 0xfc, !UPT ;  /* 0x0400000006067892 */ /* 0x000fe2000f8efc3f */
[----:B------:R-:W-:-:S02]  /*5bf0*/  VIADD R61, R17, UR38 ;  /* 0x00000026113d7c36 */ /* 0x000fc40008000000 */
[----:B-1----:R-:W-:Y:S01]  /*5c00*/  FMUL.FTZ R7, R26, UR55 ;  /* 0x000000371a077c20 */ /* 0x002fe20008410000 */
[----:B------:R-:W-:Y:S01]  /*5c10*/  IMAD.U32 R50, RZ, RZ, UR57 ;  /* 0x00000039ff327e24 */ /* 0x000fe2000f8e00ff */
[----:B------:R-:W-:Y:S01]  /*5c20*/  ULEA UR10, UR45, UR6, 0xb ;  /* 0x000000062d0a7291 */ /* 0x000fe2000f8e583f */
[----:B------:R-:W-:Y:S01]  /*5c30*/  FMUL.FTZ R26, R51, UR55 ;  /* 0x00000037331a7c20 */ /* 0x000fe20008410000 */
[----:B0-----:R-:W-:Y:S01]  /*5c40*/  FMUL.FTZ R6, R24, UR55 ;  /* 0x0000003718067c20 */ /* 0x001fe20008410000 */
[----:B------:R-:W-:Y:S01]  /*5c50*/  FMUL.FTZ R10, R30, UR55 ;  /* 0x000000371e0a7c20 */ /* 0x000fe20008410000 */
[----:B------:R-:W-:Y:S01]  /*5c60*/  @!P1 LEA R50, R50, UR41, 0x3 ;  /* 0x0000002932329c11 */ /* 0x000fe2000f8e18ff */
[----:B------:R-:W-:Y:S01]  /*5c70*/  FMUL.FTZ R24, R43, UR55 ;  /* 0x000000372b187c20 */ /* 0x000fe20008410000 */
[----:B------:R-:W-:Y:S01]  /*5c80*/  FMUL.FTZ R30, R63, UR55 ;  /* 0x000000373f1e7c20 */ /* 0x000fe20008410000 */
[----:B------:R-:W-:Y:S01]  /*5c90*/  UMOV UR6, UR10 ;  /* 0x0000000a00067c82 */ /* 0x000fe20008000000 */
[----:B------:R-:W-:Y:S01]  /*5ca0*/  FMUL.FTZ R43, R78, UR55 ;  /* 0x000000374e2b7c20 */ /* 0x000fe20008410000 */
[----:B------:R-:W-:Y:S01]  /*5cb0*/  HGMMA.64x128x16.F32 R88, R180, gdesc[UR4].tnspB, R88, gsb0 ;  /* 0x41e00004b4587df0 */ /* 0x000fe20008000858 */
[----:B------:R-:W-:Y:S01]  /*5cc0*/  UIADD3 UR6, UR10, 0x80, URZ ;  /* 0x000000800a067890 */ /* 0x000fe2000fffe03f */
[----:B------:R-:W-:Y:S01]  /*5cd0*/  @!P1 VIADD R50, R50, 0x28840 ;  /* 0x0002884032329836 */ /* 0x000fe20000000000 */
[----:B------:R-:W-:Y:S01]  /*5ce0*/  UMOV UR7, 0x40000040 ;  /* 0x4000004000077882 */ /* 0x000fe20000000000 */
[----:B------:R-:W-:-:S02]  /*5cf0*/  IMAD.SHL.U32 R78, R3, 0x80, RZ ;  /* 0x00000080034e7824 */ /* 0x000fc400078e00ff */
        /* <DEDUP_REMOVED lines=12> */
[----:B------:R-:W-:Y:S01]  /*5dc0*/  IADD3 R57, -R78, 0x1, RZ ;  /* 0x000000014e397810 */ /* 0x000fe20007ffe1ff */
        /* <DEDUP_REMOVED lines=17> */
[----:B------:R-:W-:Y:S01]  /*5ee0*/  IMAD R57, R16, -0x2, R57 ;  /* 0xfffffffe10397824 */ /* 0x000fe200078e0239 */
[----:B------:R-:W0:Y:S08]  /*5ef0*/  MUFU.TANH R6, R6 ;  /* 0x0000000600067308 */ /* 0x000e300000002400 */
[----:B------:R-:W1:Y:S08]  /*5f00*/  MUFU.TANH R13, R13 ;  /* 0x0000000d000d7308 */ /* 0x000e700000002400 */
        /* <DEDUP_REMOVED lines=33> */
[----:B------:R0:W0:Y:S08]  /*6120*/  MUFU.TANH R66, R73 ;  /* 0x0000004900427308 */ /* 0x0000300000002400 */
        /* <DEDUP_REMOVED lines=11> */
[----:B------:R0:W0:Y:S08]  /*61e0*/  MUFU.TANH R70, R81 ;  /* 0x0000005100467308 */ /* 0x0000300000002400 */
[----:B------:R-:W0:Y:S01]  /*61f0*/  MUFU.TANH R84, R84 ;  /* 0x0000005400547308 */ /* 0x000e220000002400 */
        /* <DEDUP_REMOVED lines=8> */
[----:B------:R-:W-:-:S05]  /*6280*/  FMUL.FTZ R36, R71, UR55 ;  /* 0x0000003747247c20 */ /* 0x000fca0008410000 */
[----:B------:R-:W-:Y:S01]  /*6290*/  HGMMA.64x128x16.F32 R88, R164, gdesc[UR4].tnspB, R88, gsb0 ;  /* 0x41e00004a4587df0 */ /* 0x000fe20008000858 */
[----:B------:R-:W-:Y:S01]  /*62a0*/  UIADD3 UR6, UR10, 0x280, URZ ;  /* 0x000002800a067890 */ /* 0x000fe2000fffe03f */
[----:B------:R-:W0:Y:S01]  /*62b0*/  MUFU.TANH R168, R168 ;  /* 0x000000a800a87308 */ /* 0x000e220000002400 */
[----:B------:R-:W-:-:S07]  /*62c0*/  UMOV UR7, 0x40000040 ;  /* 0x4000004000077882 */ /* 0x000fce0000000000 */
[----:B------:R-:W0:Y:S01]  /*62d0*/  MUFU.TANH R36, R36 ;  /* 0x0000002400247308 */ /* 0x000e220000002400 */
[----:B------:R-:W-:Y:S02]  /*62e0*/  WARPGROUP.DEPBAR.LE gsb0, 0x0 ;  /* 0x00008000000079c5 */ /* 0x000fe40000010000 */
        /* <DEDUP_REMOVED lines=8> */
[----:B------:R-:W-:Y:S01]  /*6370*/  IADD3 R56, -R23, 0xb, RZ ;  /* 0x0000000b17387810 */ /* 0x000fe20007ffe1ff */
        /* <DEDUP_REMOVED lines=10> */
[----:B------:R-:W-:Y:S01]  /*6420*/  IMAD.U32 R62, RZ, RZ, UR44 ;  /* 0x0000002cff3e7e24 */ /* 0x000fe2000f8e00ff */
[----:B------:R-:W0:Y:S04]  /*6430*/  MUFU.TANH R164, R164 ;  /* 0x000000a400a47308 */ /* 0x000e280000002400 */
[----:B------:R-:W-:-:S04]  /*6440*/  IADD3 R57, -R62, UR39, R57 ;  /* 0x000000273e397c10 */ /* 0x000fc8000fffe139 */
        /* <DEDUP_REMOVED lines=24> */
[----:B------:R-:W0:Y:S01]  /*65d0*/  MUFU.TANH R160, R160 ;  /* 0x000000a000a07308 */ /* 0x000e220000002400 */
[----:B------:R-:W-:-:S07]  /*65e0*/  VIADD R82, R57, UR54 ;  /* 0x0000003639527c36 */ /* 0x000fce0008000000 */
        /* <DEDUP_REMOVED lines=14> */
[----:B------:R-:W-:Y:S02]  /*66d0*/  @!P1 PRMT R51, RZ, 0x654, R50 ;  /* 0x00000654ff339816 */ /* 0x000fe40000000032 */
[----:B------:R0:W0:Y:S01]  /*66e0*/  MUFU.TANH R50, R86 ;  /* 0x0000005600327308 */ /* 0x0000220000002400 */
[----:B------:R-:W5:Y:S02]  /*66f0*/  SHFL.IDX PT, R63, R61, RZ, 0x1c1f ;  /* 0x001c1fff3d3f7589 */ /* 0x000f6400000e0000 */
[----:B-----5:R-:W-:Y:S01]  /*6700*/  IMAD.IADD R62, R82, 0x1, R63 ;  /* 0x00000001523e7824 */ /* 0x020fe200078e023f */
[----:B------:R-:W-:Y:S02]  /*6710*/  WARPGROUP.DEPBAR.LE gsb0, 0x0 ;  /* 0x00008000000079c5 */ /* 0x000fe40000010000 */
[----:B------:R0:W-:Y:S06]  /*6720*/  BAR.ARV R56, 0x100 ;  /* 0x000400380000751d */ /* 0x0001ec0000002000 */
[----:B------:R5:W-:Y:S01]  /*6730*/  @!P1 SYNCS.ARRIVE.TRANS64.RED.A1T0 RZ, [R51+URZ], RZ ;  /* 0x000000ff33ff99a7 */ /* 0x000be2000810043f */
[----:B------:R-:W-:-:S04]  /*6740*/  VIADD R152, R57, UR52 ;  /* 0x0000003439987c36 */ /* 0x000fc80008000000 */
[----:B------:R-:W-:Y:S02]  /*6750*/  IMAD.IADD R64, R152, 0x1, R63 ;  /* 0x0000000198407824 */ /* 0x000fe400078e023f */
[----:B-----5:R-:W-:-:S06]  /*6760*/  FMUL.FTZ R51, R87, UR55 ;  /* 0x0000003757337c20 */ /* 0x020fcc0008410000 */
[----:B------:R-:W0:Y:S01]  /*6770*/  MUFU.TANH R51, R51 ;  /* 0x0000003300337308 */ /* 0x000e220000002400 */
[----:B-1234-:R-:W-:Y:S05]  /*6780*/  @P2 BRA `(.L_x_1393) ;  /* 0x00000000005c2947 */ /* 0x01efea0003800000 */
[----:B0-----:R-:W-:Y:S01]  /*6790*/  IMAD.U32 R56, RZ, RZ, UR44 ;  /* 0x0000002cff387e24 */ /* 0x001fe2000f8e00ff */
[----:B------:R-:W-:Y:S04]  /*67a0*/  BSSY B0, `(.L_x_1394) ;  /* 0x0000011000007945 */ /* 0x000fe80003800000 */
[----:B------:R-:W-:-:S04]  /*67b0*/  IADD3 R63, -R56, UR39, R63 ;  /* 0x00000027383f7c10 */ /* 0x000fc8000fffe13f */
        /* <DEDUP_REMOVED lines=10> */
.L_x_1395:
[----:B------:R-:W-:-:S05]  /*6860*/  IMAD.U32 R65, RZ, RZ, UR53 ;  /* 0x00000035ff417e24 */ /* 0x000fca000f8e00ff */
[----:B------:R-:W-:-:S13]  /*6870*/  ISETP.NE.AND P2, PT, R65, 0x1, PT ;  /* 0x000000014100780c */ /* 0x000fda0003f45270 */
[----:B------:R-:W0:Y:S02]  /*6880*/  @P2 LDC.64 R56, c[0x0][0x9e8] ;  /* 0x00027a00ff382b82 */ /* 0x000e240000000a00 */
[----:B0-----:R-:W-:-:S05]  /*6890*/  @P2 IMAD.HI.U32 R56, R63, R56, RZ ;  /* 0x000000383f382227 */ /* 0x001fca00078e00ff */
[----:B------:R-:W-:-:S07]  /*68a0*/  @P2 SHF.R.U32.HI R63, RZ, R57, R56 ;  /* 0x00000039ff3f2219 */ /* 0x000fce0000011638 */
.L_x_1396:
[----:B------:R-:W-:Y:S05]  /*68b0*/  BSYNC B0 ;  /* 0x0000000000007941 */ /* 0x000fea0003800000 */
.L_x_1394:
[----:B------:R-:W-:-:S04]  /*68c0*/  IMAD R63, R63, R65, -R78 ;  /* 0x000000413f3f7224 */ /* 0x000fc800078e0a4e */
[----:B------:R-:W-:-:S05]  /*68d0*/  IMAD R63, R16, -0x2, R63 ;  /* 0xfffffffe103f7824 */ /* 0x000fca00078e023f */
[----:B------:R-:W-:Y:S02]  /*68e0*/  VIADDMNMX R62, R63, R65, R62, PT ;  /* 0x000000413f3e7246 */ /* 0x000fe4000380013e */
[----:B------:R-:W-:-:S07]  /*68f0*/  VIMNMX R64, R64, R63, !PT ;  /* 0x0000003f40407248 */ /* 0x000fce0007fe0100 */
.L_x_1393:
[----:B------:R-:W-:Y:S01]  /*6900*/  ISETP.GT.AND P2, PT, R3, -0x1, PT ;  /* 0xffffffff0300780c */ /* 0x000fe20003f44270 */
[----:B------:R-:W1:Y:S03]  /*6910*/  SHFL.IDX PT, R155, R61, 0x1, 0x1c1f ;  /* 0x003c1f003d9b7f89 */ /* 0x000e6600000e0000 */
[C---:B------:R-:W-:Y:S02]  /*6920*/  ISETP.GT.AND P5, PT, R64.reuse, RZ, P2 ;  /* 0x000000ff4000720c */ /* 0x040fe400017a4270 */
[----:B------:R-:W-:Y:S02]  /*6930*/  ISETP.GT.AND P4, PT, R64, 0x1, P2 ;  /* 0x000000014000780c */ /* 0x000fe40001784270 */
[----:B------:R-:W-:Y:S02]  /*6940*/  ISETP.LT.OR P5, PT, R62, 0x1, P5 ;  /* 0x000000013e00780c */ /* 0x000fe40002fa1670 */
[----:B------:R-:W-:-:S02]  /*6950*/  ISETP.GT.AND P6, PT, R64, 0x8, P2 ;  /* 0x000000084000780c */ /* 0x000fc400017c4270 */
[----:B0-----:R-:W-:Y:S02]  /*6960*/  FSEL R163, R6, -INF , !P5 ;  /* 0xff80000006a37808 */ /* 0x001fe40006800000 */
[C---:B------:R-:W-:Y:S02]  /*6970*/  ISETP.GT.AND P5, PT, R64.reuse, 0x10, P2 ;  /* 0x000000104000780c */ /* 0x040fe400017a4270 */
[----:B------:R-:W-:Y:S02]  /*6980*/  ISETP.GT.AND P3, PT, R64, 0x9, P2 ;  /* 0x000000094000780c */ /* 0x000fe40001764270 */
[C---:B------:R-:W-:Y:S02]  /*6990*/  ISETP.LT.OR P5, PT, R62.reuse, 0x11, P5 ;  /* 0x000000113e00780c */ /* 0x040fe40002fa1670 */
[----:B------:R-:W-:Y:S02]  /*69a0*/  ISETP.LT.OR P4, PT, R62, 0x2, P4 ;  /* 0x000000023e00780c */ /* 0x000fe40002781670 */
[----:B------:R-:W-:-:S02]  /*69b0*/  FSEL R183, R166, -INF , !P5 ;  /* 0xff800000a6b77808 */ /* 0x000fc40006800000 */
[----:B------:R-:W-:Y:S02]  /*69c0*/  ISETP.GT.AND P5, PT, R64, 0x20, P2 ;  /* 0x000000204000780c */ /* 0x000fe400017a4270 */
        /* <DEDUP_REMOVED lines=22> */
[----:B-1----:R-:W-:Y:S01]  /*6b30*/  IMAD.IADD R46, R82, 0x1, R155 ;  /* 0x00000001522e7824 */ /* 0x002fe200078e029b */
        /* <DEDUP_REMOVED lines=66> */
[----:B------:R-:W-:Y:S01]  /*6f60*/  IMAD.U32 R6, RZ, RZ, UR44 ;  /* 0x0000002cff067e24 */ /* 0x000fe2000f8e00ff */
        /* <DEDUP_REMOVED lines=12> */
.L_x_1399:
[----:B------:R-:W-:-:S05]  /*7030*/  IMAD.U32 R6, RZ, RZ, UR53 ;  /* 0x00000035ff067e24 */ /* 0x000fca000f8e00ff */
[----:B------:R-:W-:-:S13]  /*7040*/  ISETP.NE.AND P3, PT, R6, 0x1, PT ;  /* 0x000000010600780c */ /* 0x000fda0003f65270 */
[----:B------:R-:W0:Y:S02]  /*7050*/  @P3 LDC.64 R40, c[0x0][0x9e8] ;  /* 0x00027a00ff283b82 */ /* 0x000e240000000a00 */
[----:B0-----:R-:W-:-:S05]  /*7060*/  @P3 IMAD.HI.U32 R40, R13, R40, RZ ;  /* 0x000000280d283227 */ /* 0x001fca00078e00ff */
[----:B------:R-:W-:-:S07]  /*7070*/  @P3 SHF.R.U32.HI R13, RZ, R41, R40 ;  /* 0x00000029ff0d3219 */ /* 0x000fce0000011628 */
.L_x_1400:
[----:B------:R-:W-:Y:S05]  /*7080*/  BSYNC B0 ;  /* 0x0000000000007941 */ /* 0x000fea0003800000 */
.L_x_1398:
[----:B------:R-:W-:-:S04]  /*7090*/  IMAD R13, R13, R6, -R78 ;  /* 0x000000060d0d7224 */ /* 0x000fc800078e0a4e */
[----:B------:R-:W-:-:S05]  /*70a0*/  IMAD R13, R16, -0x2, R13 ;  /* 0xfffffffe100d7824 */ /* 0x000fca00078e020d */
[----:B------:R-:W-:Y:S02]  /*70b0*/  VIADDMNMX R46, R13, R6, R46, PT ;  /* 0x000000060d2e7246 */ /* 0x000fe4000380012e */
[----:B------:R-:W-:-:S07]  /*70c0*/  VIMNMX R48, R48, R13, !PT ;  /* 0x0000000d30307248 */ /* 0x000fce0007fe0100 */
.L_x_1397:
[----:B------:R-:W-:Y:S01]  /*70d0*/  FMNMX.FTZ R6, R163, R4, !PT ;  /* 0x00000004a3067209 */ /* 0x000fe20007810000 */
[----:B------:R-:W-:Y:S01]  /*70e0*/  UMOV UR46, UR56 ;  /* 0x00000038002e7c82 */ /* 0x000fe20008000000 */
[C---:B------:R-:W-:Y:S02]  /*70f0*/  ISETP.GT.AND P4, PT, R48.reuse, 0x1, P2 ;  /* 0x000000013000780c */ /* 0x040fe40001784270 */
        /* <DEDUP_REMOVED lines=9> */
[----:B------:R-:W-:-:S02]  /*7190*/  FSEL R155, R10, -INF , !P6 ;  /* 0xff8000000a9b7808 */ /* 0x000fc40007000000 */
[----:B------:R-:W-:Y:S02]  /*71a0*/  FMNMX.FTZ R6, R181, R6, !PT ;  /* 0x00000006b5067209 */ /* 0x000fe40007810000 */
        /* <DEDUP_REMOVED lines=12> */
[----:B------:R-:W-:Y:S02]  /*7270*/  ISETP.LT.OR P5, PT, R46, 0x11, P5 ;  /* 0x000000112e00780c */ /* 0x000fe40002fa1670 */
[----:B------:R-:W-:Y:S02]  /*7280*/  FMNMX.FTZ R6, R85, R6, !PT ;  /* 0x0000000655067209 */ /* 0x000fe40007810000 */
[----:B------:R-:W-:Y:S02]  /*7290*/  ISETP.GT.AND P3, PT, R48, 0x18, P2 ;  /* 0x000000183000780c */ /* 0x000fe40001764270 */
[----:B------:R-:W-:Y:S02]  /*72a0*/  FMNMX.FTZ R6, R83, R6, !PT ;  /* 0x0000000653067209 */ /* 0x000fe40007810000 */
[----:B------:R-:W-:-:S02]  /*72b0*/  ISETP.LT.OR P3, PT, R46, 0x19, P3 ;  /* 0x000000192e00780c */ /* 0x000fc40001f61670 */
        /* <DEDUP_REMOVED lines=25> */
[----:B------:R-:W-:-:S04]  /*7450*/  ISETP.GT.AND P5, PT, R48, 0x19, P2 ;  /* 0x000000193000780c */ /* 0x000fc800017a4270 */
[----:B------:R-:W-:Y:S02]  /*7460*/  FSEL R8, R8, RZ, P6 ;  /* 0x000000ff08087208 */ /* 0x000fe40003000000 */
[----:B------:R-:W-:-:S03]  /*7470*/  ISETP.LT.OR P5, PT, R46, 0x1a, P5 ;  /* 0x0000001a2e00780c */ /* 0x000fc60002fa1670 */
[-CC-:B------:R-:W-:Y:S01]  /*7480*/  FFMA.FTZ R9, R163, R6.reuse, -R8.reuse ;  /* 0x00000006a3097223 */ /* 0x180fe20000010808 */
[----:B------:R-:W-:Y:S01]  /*7490*/  FSEL R163, R11, -INF , !P4 ;  /* 0xff8000000ba37808 */ /* 0x000fe20006000000 */
[-CC-:B------:R-:W-:Y:S01]  /*74a0*/  FFMA.FTZ R180, R171, R6.reuse, -R8.reuse ;  /* 0x00000006abb47223 */ /* 0x180fe20000010808 */
[----:B------:R-:W-:Y:S01]  /*74b0*/  ISETP.GT.AND P4, PT, R48, 0x20, P2 ;  /* 0x000000203000780c */ /* 0x000fe20001784270 */
[-CC-:B------:R-:W-:Y:S01]  /*74c0*/  FFMA.FTZ R182, R169, R6.reuse, -R8.reuse ;  /* 0x00000006a9b67223 */ /* 0x180fe20000010808 */
[----:B------:R-:W-:Y:S01]  /*74d0*/  FSEL R11, R20, -INF , !P3 ;  /* 0xff800000140b7808 */ /* 0x000fe20005800000 */
[-CC-:B------:R-:W-:Y:S01]  /*74e0*/  FFMA.FTZ R178, R181, R6.reuse, -R8.reuse ;  /* 0x00000006b5b27223 */ /* 0x180fe20000010808 */
[----:B------:R-:W-:Y:S01]  /*74f0*/  ISETP.LT.OR P4, PT, R46, 0x21, P4 ;  /* 0x000000212e00780c */ /* 0x000fe20002781670 */
[-CC-:B------:R-:W-:Y:S01]  /*7500*/  FFMA.FTZ R172, R173, R6.reuse, -R8.reuse ;  /* 0x00000006adac7223 */ /* 0x180fe20000010808 */
[C---:B------:R-:W-:Y:S01]  /*7510*/  ISETP.GT.AND P3, PT, R48.reuse, 0x21, P2 ;  /* 0x000000213000780c */ /* 0x040fe20001764270 */
[-CC-:B------:R-:W-:Y:S01]  /*7520*/  FFMA.FTZ R174, R161, R6.reuse, -R8.reuse ;  /* 0x00000006a1ae7223 */ /* 0x180fe20000010808 */
[----:B------:R-:W-:Y:S01]  /*7530*/  FSEL R21, R21, -INF , !P4 ;  /* 0xff80000015157808 */ /* 0x000fe20006000000 */
[-CC-:B------:R-:W-:Y:S01]  /*7540*/  FFMA.FTZ R168, R87, R6.reuse, -R8.reuse ;  /* 0x0000000657a87223 */ /* 0x180fe20000010808 */
[----:B------:R-:W-:Y:S01]  /*7550*/  ISETP.GT.AND P4, PT, R48, RZ, P2 ;  /* 0x000000ff3000720c */ /* 0x000fe20001784270 */
[-CC-:B------:R-:W-:Y:S01]  /*7560*/  FFMA.FTZ R176, R183, R6.reuse, -R8.reuse ;  /* 0x00000006b7b07223 */ /* 0x180fe20000010808 */
[----:B------:R-:W-:Y:S01]  /*7570*/  FSEL R167, R15, -INF , !P5 ;  /* 0xff8000000fa77808 */ /* 0x000fe20006800000 */
[-CC-:B------:R-:W-:Y:S01]  /*7580*/  FFMA.FTZ R15, R175, R6.reuse, -R8.reuse ;  /* 0x00000006af0f7223 */ /* 0x180fe20000010808 */
[----:B------:R-:W-:Y:S01]  /*7590*/  ISETP.LT.OR P4, PT, R46, 0x1, P4 ;  /* 0x000000012e00780c */ /* 0x000fe20002781670 */
[-CC-:B------:R-:W-:Y:S01]  /*75a0*/  FFMA.FTZ R170, R83, R6.reuse, -R8.reuse ;  /* 0x0000000653aa7223 */ /* 0x180fe20000010808 */
[----:B------:R-:W-:Y:S01]  /*75b0*/  ISETP.GT.AND P5, PT, R48, 0x28, P2 ;  /* 0x000000283000780c */ /* 0x000fe200017a4270 */
[-CC-:B------:R-:W-:Y:S01]  /*75c0*/  FFMA.FTZ R164, R79, R6.reuse, -R8.reuse ;  /* 0x000000064fa47223 */ /* 0x180fe20000010808 */
[----:B------:R-:W-:Y:S01]  /*75d0*/  FSEL R10, R7, -INF , !P4 ;  /* 0xff800000070a7808 */ /* 0x000fe20006000000 */
[-CC-:B------:R-:W-:Y:S01]  /*75e0*/  FFMA.FTZ R166, R75, R6.reuse, -R8.reuse ;  /* 0x000000064ba67223 */ /* 0x180fe20000010808 */
[----:B------:R-:W-:Y:S01]  /*75f0*/  ISETP.LT.OR P3, PT, R46, 0x22, P3 ;  /* 0x000000222e00780c */ /* 0x000fe20001f61670 */
[----:B------:R0:W-:Y:S01]  /*7600*/  MUFU.EX2 R7, R15 ;  /* 0x0000000f00077308 */ /* 0x0001e20000000800 */
[----:B------:R-:W-:Y:S01]  /*7610*/  FMNMX.FTZ R12, R10, R5, !PT ;  /* 0x000000050a0c7209 */ /* 0x000fe20007810000 */
[-CC-:B------:R-:W-:Y:S01]  /*7620*/  FFMA.FTZ R158, R57, R6.reuse, -R8.reuse ;  /* 0x00000006399e7223 */ /* 0x180fe20000010808 */
[----:B------:R-:W-:Y:S01]  /*7630*/  ISETP.LT.OR P5, PT, R46, 0x29, P5 ;  /* 0x000000292e00780c */ /* 0x000fe20002fa1670 */
[--C-:B------:R-:W-:Y:S01]  /*7640*/  FFMA.FTZ R156, R63, R6, -R8.reuse ;  /* 0x000000063f9c7223 */ /* 0x100fe20000010808 */
[----:B------:R-:W-:Y:S01]  /*7650*/  FMNMX.FTZ R12, R159, R12, !PT ;  /* 0x0000000c9f0c7209 */ /* 0x000fe20007810000 */
[--C-:B------:R-:W-:Y:S01]  /*7660*/  FFMA.FTZ R154, R49, R6, -R8.reuse ;  /* 0x00000006319a7223 */ /* 0x100fe20000010808 */
[----:B------:R-:W-:Y:S01]  /*7670*/  FSEL R171, R24, -INF , !P3 ;  /* 0xff80000018ab7808 */ /* 0x000fe20005800000 */
[----:B------:R-:W-:Y:S01]  /*7680*/  MUFU.EX2 R9, R9 ;  /* 0x0000000900097308 */ /* 0x000fe20000000800 */
[----:B------:R-:W-:Y:S01]  /*7690*/  FMNMX.FTZ R12, R155, R12, !PT ;  /* 0x0000000c9b0c7209 */ /* 0x000fe20007810000 */
[-CC-:B0-----:R-:W-:Y:S01]  /*76a0*/  FFMA.FTZ R15, R179, R6.reuse, -R8.reuse ;  /* 0x00000006b30f7223 */ /* 0x181fe20000010808 */
[----:B------:R-:W-:Y:S01]  /*76b0*/  ISETP.GT.AND P3, PT, R48, 0x29, P2 ;  /* 0x000000293000780c */ /* 0x000fe20001764270 */
[--C-:B------:R-:W-:Y:S01]  /*76c0*/  FFMA.FTZ R160, R65, R6, -R8.reuse ;  /* 0x0000000641a07223 */ /* 0x100fe20000010808 */
[----:B------:R-:W-:Y:S01]  /*76d0*/  FMNMX.FTZ R12, R157, R12, !PT ;  /* 0x0000000c9d0c7209 */ /* 0x000fe20007810000 */
[--C-:B------:R-:W-:Y:S01]  /*76e0*/  FFMA.FTZ R162, R67, R6, -R8.reuse ;  /* 0x0000000643a27223 */ /* 0x100fe20000010808 */
[----:B------:R-:W-:Y:S01]  /*76f0*/  FSEL R169, R28, -INF , !P5 ;  /* 0xff8000001ca97808 */ /* 0x000fe20006800000 */
[----:B------:R-:W-:Y:S01]  /*7700*/  MUFU.EX2 R180, R180 ;  /* 0x000000b400b47308 */ /* 0x000fe20000000800 */
[----:B------:R-:W-:Y:S01]  /*7710*/  FMNMX.FTZ R12, R41, R12, !PT ;  /* 0x0000000c290c7209 */ /* 0x000fe20007810000 */
[-CC-:B------:R-:W-:Y:S01]  /*7720*/  FFMA.FTZ R85, R85, R6.reuse, -R8.reuse ;  /* 0x0000000655557223 */ /* 0x180fe20000010808 */
[----:B------:R-:W-:Y:S01]  /*7730*/  ISETP.GT.AND P5, PT, R48, 0x30, P2 ;  /* 0x000000303000780c */ /* 0x000fe200017a4270 */
[--C-:B------:R-:W-:Y:S01]  /*7740*/  FFMA.FTZ R65, R73, R6, -R8.reuse ;  /* 0x0000000649417223 */ /* 0x100fe20000010808 */
[----:B------:R-:W-:Y:S01]  /*7750*/  FMNMX.FTZ R12, R163, R12, !PT ;  /* 0x0000000ca30c7209 */ /* 0x000fe20007810000 */
[--C-:B------:R-:W-:Y:S01]  /*7760*/  FFMA.FTZ R67, R71, R6, -R8.reuse ;  /* 0x0000000647437223 */ /* 0x100fe20000010808 */
[----:B------:R-:W-:Y:S01]  /*7770*/  ISETP.LT.OR P4, PT, R46, 0x2a, P3 ;  /* 0x0000002a2e00780c */ /* 0x000fe20001f81670 */
[----:B------:R-:W-:Y:S01]  /*7780*/  MUFU.EX2 R182, R182 ;  /* 0x000000b600b67308 */ /* 0x000fe20000000800 */
[----:B------:R-:W-:Y:S01]  /*7790*/  FMNMX.FTZ R12, R11, R12, !PT ;  /* 0x0000000c0b0c7209 */ /* 0x000fe20007810000 */
[-CC-:B------:R-:W-:Y:S01]  /*77a0*/  FFMA.FTZ R61, R61, R6.reuse, -R8.reuse ;  /* 0x000000063d3d7223 */ /* 0x180fe20000010808 */
[----:B------:R-:W-:Y:S01]  /*77b0*/  ISETP.GT.AND P3, PT, R48, 0x31, P2 ;  /* 0x000000313000780c */ /* 0x000fe20001764270 */
[--C-:B------:R-:W-:Y:S01]  /*77c0*/  FFMA.FTZ R55, R55, R6, -R8.reuse ;  /* 0x0000000637377223 */ /* 0x100fe20000010808 */
[----:B------:R-:W-:Y:S01]  /*77d0*/  FMNMX.FTZ R12, R167, R12, !PT ;  /* 0x0000000ca70c7209 */ /* 0x000fe20007810000 */
[-CC-:B------:R-:W-:Y:S01]  /*77e0*/  FFMA.FTZ R152, R59, R6.reuse, -R8.reuse ;  /* 0x000000063b987223 */ /* 0x180fe20000010808 */
[----:B------:R-:W-:Y:S01]  /*77f0*/  FSEL R175, R14, -INF , !P4 ;  /* 0xff8000000eaf7808 */ /* 0x000fe20006000000 */
[--C-:B------:R-:W-:Y:S01]  /*7800*/  FFMA.FTZ R14, R153, R6, -R8.reuse ;  /* 0x00000006990e7223 */ /* 0x100fe20000010808 */
[----:B------:R-:W-:Y:S01]  /*7810*/  FMNMX.FTZ R12, R21, R12, !PT ;  /* 0x0000000c150c7209 */ /* 0x000fe20007810000 */
[----:B------:R-:W-:Y:S01]  /*7820*/  MUFU.EX2 R176, R176 ;  /* 0x000000b000b07308 */ /* 0x000fe20000000800 */
[----:B------:R-:W-:Y:S01]  /*7830*/  ISETP.LT.OR P5, PT, R46, 0x31, P5 ;  /* 0x000000312e00780c */ /* 0x000fe20002fa1670 */
[--C-:B------:R-:W-:Y:S01]  /*7840*/  FFMA.FTZ R53, R53, R6, -R8.reuse ;  /* 0x0000000635357223 */ /* 0x100fe20000010808 */
[----:B------:R-:W-:Y:S01]  /*7850*/  FMNMX.FTZ R12, R171, R12, !PT ;  /* 0x0000000cab0c7209 */ /* 0x000fe20007810000 */
[----:B------:R-:W-:Y:S01]  /*7860*/  FFMA.FTZ R47, R47, R6, -R8 ;  /* 0x000000062f2f7223 */ /* 0x000fe20000010808 */
[----:B------:R-:W-:Y:S01]  /*7870*/  ISETP.GT.AND P4, PT, R48, 0x38, P2 ;  /* 0x000000383000780c */ /* 0x000fe20001784270 */
[----:B------:R-:W-:Y:S01]  /*7880*/  IMAD.U32 R28, RZ, RZ, UR45 ;  /* 0x0000002dff1c7e24 */ /* 0x000fe2000f8e00ff */
[----:B------:R-:W-:Y:S01]  /*7890*/  FMNMX.FTZ R12, R169, R12, !PT ;  /* 0x0000000ca90c7209 */ /* 0x000fe20007810000 */
[----:B------:R-:W-:Y:S01]  /*78a0*/  MUFU.EX2 R15, R15 ;  /* 0x0000000f000f7308 */ /* 0x000fe20000000800 */
[----:B------:R-:W-:Y:S01]  /*78b0*/  ISETP.LT.OR P3, PT, R46, 0x32, P3 ;  /* 0x000000322e00780c */ /* 0x000fe20001f61670 */
[----:B------:R-:W-:Y:S01]  /*78c0*/  UMOV UR45, UR57 ;  /* 0x00000039002d7c82 */ /* 0x000fe20008000000 */
[----:B------:R-:W-:-:S02]  /*78d0*/  FSEL R25, R25, -INF , !P5 ;  /* 0xff80000019197808 */ /* 0x000fc40006800000 */
[----:B------:R-:W-:Y:S02]  /*78e0*/  FMNMX.FTZ R12, R175, R12, !PT ;  /* 0x0000000caf0c7209 */ /* 0x000fe40007810000 */
[----:B------:R-:W-:Y:S01]  /*78f0*/  ISETP.GT.AND P5, PT, R48, 0x39, P2 ;  /* 0x000000393000780c */ /* 0x000fe200017a4270 */
[----:B------:R-:W-:Y:S01]  /*7900*/  MUFU.EX2 R178, R178 ;  /* 0x000000b200b27308 */ /* 0x000fe20000000800 */
[----:B------:R-:W-:Y:S02]  /*7910*/  FSEL R179, R26, -INF , !P3 ;  /* 0xff8000001ab37808 */ /* 0x000fe40005800000 */
[----:B------:R-:W-:Y:S02]  /*7920*/  ISETP.LT.OR P4, PT, R46, 0x39, P4 ;  /* 0x000000392e00780c */ /* 0x000fe40002781670 */
[----:B------:R-:W-:Y:S02]  /*7930*/  FMNMX.FTZ R12, R25, R12, !PT ;  /* 0x0000000c190c7209 */ /* 0x000fe40007810000 */
[----:B------:R-:W-:Y:S01]  /*7940*/  ISETP.GT.AND P3, PT, R48, 0x40, P2 ;  /* 0x000000403000780c */ /* 0x000fe20001764270 */
[----:B------:R-:W-:Y:S01]  /*7950*/  MUFU.EX2 R172, R172 ;  /* 0x000000ac00ac7308 */ /* 0x000fe20000000800 */
[----:B------:R-:W-:-:S02]  /*7960*/  ISETP.LT.OR P5, PT, R46, 0x3a, P5 ;  /* 0x0000003a2e00780c */ /* 0x000fc40002fa1670 */
[----:B------:R-:W-:Y:S02]  /*7970*/  FSEL R29, R29, -INF , !P4 ;  /* 0xff8000001d1d7808 */ /* 0x000fe40006000000 */
[----:B------:R-:W-:Y:S02]  /*7980*/  FMNMX.FTZ R12, R179, R12, !PT ;  /* 0x0000000cb30c7209 */ /* 0x000fe40007810000 */
[----:B------:R-:W-:Y:S01]  /*7990*/  ISETP.GT.AND P4, PT, R48, 0x41, P2 ;  /* 0x000000413000780c */ /* 0x000fe20001784270 */
[----:B------:R-:W-:Y:S01]  /*79a0*/  MUFU.EX2 R174, R174 ;  /* 0x000000ae00ae7308 */ /* 0x000fe20000000800 */
[----:B------:R-:W-:Y:S01]  /*79b0*/  FSEL R181, R27, -INF , !P5 ;  /* 0xff8000001bb57808 */ /* 0x000fe20006800000 */
[----:B------:R-:W-:Y:S01]  /*79c0*/  FFMA.FTZ R27, R177, R6, -R8 ;  /* 0x00000006b11b7223 */ /* 0x000fe20000010808 */
[----:B------:R-:W-:Y:S02]  /*79d0*/  ISETP.LT.OR P3, PT, R46, 0x41, P3 ;  /* 0x000000412e00780c */ /* 0x000fe40001f61670 */
[----:B------:R-:W-:-:S02]  /*79e0*/  FMNMX.FTZ R12, R29, R12, !PT ;  /* 0x0000000c1d0c7209 */ /* 0x000fc40007810000 */
[----:B------:R-:W-:Y:S01]  /*79f0*/  ISETP.GT.AND P5, PT, R48, 0x48, P2 ;  /* 0x000000483000780c */ /* 0x000fe200017a4270 */
[----:B------:R-:W-:Y:S01]  /*7a00*/  MUFU.EX2 R27, R27 ;  /* 0x0000001b001b7308 */ /* 0x000fe20000000800 */
[----:B------:R-:W-:Y:S02]  /*7a10*/  ISETP.LT.OR P4, PT, R46, 0x42, P4 ;  /* 0x000000422e00780c */ /* 0x000fe40002781670 */
[----:B------:R-:W-:Y:S02]  /*7a20*/  FSEL R177, R32, -INF , !P3 ;  /* 0xff80000020b17808 */ /* 0x000fe40005800000 */
[----:B------:R-:W-:Y:S02]  /*7a30*/  FMNMX.FTZ R12, R181, R12, !PT ;  /* 0x0000000cb50c7209 */ /* 0x000fe40007810000 */
[----:B------:R-:W-:Y:S01]  /*7a40*/  ISETP.GT.AND P3, PT, R48, 0x49, P2 ;  /* 0x000000493000780c */ /* 0x000fe20001764270 */
[----:B------:R-:W-:Y:S01]  /*7a50*/  MUFU.EX2 R168, R168 ;  /* 0x000000a800a87308 */ /* 0x000fe20000000800 */
[----:B------:R-:W-:Y:S01]  /*7a60*/  FSEL R173, R31, -INF , !P4 ;  /* 0xff8000001fad7808 */ /* 0x000fe20006000000 */
[----:B------:R-:W-:Y:S01]  /*7a70*/  FFMA.FTZ R31, R165, R6, -R8 ;  /* 0x00000006a51f7223 */ /* 0x000fe20000010808 */
[----:B------:R-:W-:-:S02]  /*7a80*/  ISETP.LT.OR P5, PT, R46, 0x49, P5 ;  /* 0x000000492e00780c */ /* 0x000fc40002fa1670 */
[----:B------:R-:W-:Y:S02]  /*7a90*/  FMNMX.FTZ R12, R177, R12, !PT ;  /* 0x0000000cb10c7209 */ /* 0x000fe40007810000 */
[----:B------:R-:W-:Y:S01]  /*7aa0*/  ISETP.GT.AND P4, PT, R48, 0x50, P2 ;  /* 0x000000503000780c */ /* 0x000fe20001784270 */
[----:B------:R-:W-:Y:S01]  /*7ab0*/  MUFU.EX2 R31, R31 ;  /* 0x0000001f001f7308 */ /* 0x000fe20000000800 */
[----:B------:R-:W-:Y:S02]  /*7ac0*/  ISETP.LT.OR P3, PT, R46, 0x4a, P3 ;  /* 0x0000004a2e00780c */ /* 0x000fe40001f61670 */
[----:B------:R-:W-:Y:S02]  /*7ad0*/  FSEL R33, R33, -INF , !P5 ;  /* 0xff80000021217808 */ /* 0x000fe40006800000 */
[----:B------:R-:W-:Y:S02]  /*7ae0*/  FMNMX.FTZ R12, R173, R12, !PT ;  /* 0x0000000cad0c7209 */ /* 0x000fe40007810000 */
[----:B------:R-:W-:Y:S01]  /*7af0*/  ISETP.GT.AND P5, PT, R48, 0x51, P2 ;  /* 0x000000513000780c */ /* 0x000fe200017a4270 */
[----:B------:R-:W-:Y:S01]  /*7b00*/  MUFU.EX2 R85, R85 ;  /* 0x0000005500557308 */ /* 0x000fe20000000800 */
[----:B------:R-:W-:-:S02]  /*7b10*/  FSEL R165, R30, -INF , !P3 ;  /* 0xff8000001ea57808 */ /* 0x000fc40005800000 */
[----:B------:R-:W-:Y:S02]  /*7b20*/  ISETP.LT.OR P4, PT, R46, 0x51, P4 ;  /* 0x000000512e00780c */ /* 0x000fe40002781670 */
[----:B------:R-:W-:Y:S02]  /*7b30*/  FMNMX.FTZ R12, R33, R12, !PT ;  /* 0x0000000c210c7209 */ /* 0x000fe40007810000 */
[----:B------:R-:W-:Y:S01]  /*7b40*/  ISETP.GT.AND P3, PT, R48, 0x58, P2 ;  /* 0x000000583000780c */ /* 0x000fe20001764270 */
[----:B------:R-:W-:Y:S01]  /*7b50*/  MUFU.EX2 R170, R170 ;  /* 0x000000aa00aa7308 */ /* 0x000fe20000000800 */
[----:B------:R-:W-:Y:S02]  /*7b60*/  ISETP.LT.OR P5, PT, R46, 0x52, P5 ;  /* 0x000000522e00780c */ /* 0x000fe40002fa1670 */
[----:B------:R-:W-:Y:S02]  /*7b70*/  FSEL R161, R34, -INF , !P4 ;  /* 0xff80000022a17808 */ /* 0x000fe40006000000 */
[----:B------:R-:W-:-:S02]  /*7b80*/  FMNMX.FTZ R12, R165, R12, !PT ;  /* 0x0000000ca50c7209 */ /* 0x000fc40007810000 */
[----:B------:R-:W-:Y:S01]  /*7b90*/  ISETP.GT.AND P4, PT, R48, 0x59, P2 ;  /* 0x000000593000780c */ /* 0x000fe20001784270 */
[----:B------:R-:W-:Y:S01]  /*7ba0*/  MUFU.EX2 R164, R164 ;  /* 0x000000a400a47308 */ /* 0x000fe20000000800 */
[----:B------:R-:W-:Y:S02]  /*7bb0*/  FSEL R153, R35, -INF , !P5 ;  /* 0xff80000023997808 */ /* 0x000fe40006800000 */
[----:B------:R-:W-:Y:S02]  /*7bc0*/  ISETP.LT.OR P3, PT, R46, 0x59, P3 ;  /* 0x000000592e00780c */ /* 0x000fe40001f61670 */
[----:B------:R-:W-:Y:S02]  /*7bd0*/  FMNMX.FTZ R12, R161, R12, !PT ;  /* 0x0000000ca10c7209 */ /* 0x000fe40007810000 */
[----:B------:R-:W-:Y:S01]  /*7be0*/  ISETP.GT.AND P5, PT, R48, 0x60, P2 ;  /* 0x000000603000780c */ /* 0x000fe200017a4270 */
[----:B------:R0:W-:Y:S01]  /*7bf0*/  MUFU.EX2 R35, R14 ;  /* 0x0000000e00237308 */ /* 0x0001e20000000800 */
[----:B------:R-:W-:-:S02]  /*7c00*/  ISETP.LT.OR P4, PT, R46, 0x5a, P4 ;  /* 0x0000005a2e00780c */ /* 0x000fc40002781670 */
[----:B------:R-:W-:Y:S02]  /*7c10*/  FSEL R87, R38, -INF , !P3 ;  /* 0xff80000026577808 */ /* 0x000fe40005800000 */
[----:B------:R-:W-:Y:S02]  /*7c20*/  FMNMX.FTZ R12, R153, R12, !PT ;  /* 0x0000000c990c7209 */ /* 0x000fe40007810000 */
[----:B------:R-:W-:Y:S01]  /*7c30*/  ISETP.GT.AND P3, PT, R48, 0x61, P2 ;  /* 0x000000613000780c */ /* 0x000fe20001764270 */
[----:B------:R-:W-:Y:S01]  /*7c40*/  MUFU.EX2 R166, R166 ;  /* 0x000000a600a67308 */ /* 0x000fe20000000800 */
[----:B------:R-:W-:Y:S01]  /*7c50*/  FSEL R183, R36, -INF , !P4 ;  /* 0xff80000024b77808 */ /* 0x000fe20006000000 */
[----:B0-----:R-:W-:Y:S01]  /*7c60*/  FFMA.FTZ R14, R77, R6, -R8 ;  /* 0x000000064d0e7223 */ /* 0x001fe20000010808 */
        /* <DEDUP_REMOVED lines=30> */
[C---:B------:R-:W-:Y:S02]  /*7e50*/  ISETP.LT.OR P5, PT, R46.reuse, 0x79, P5 ;  /* 0x000000792e00780c */ /* 0x040fe40002fa1670 */
[----:B------:R-:W-:Y:S02]  /*7e60*/  FSEL R77, R45, -INF , !P4 ;  /* 0xff8000002d4d7808 */ /* 0x000fe40006000000 */
[----:B------:R-:W-:Y:S02]  /*7e70*/  FMNMX.FTZ R12, R79, R12, !PT ;  /* 0x0000000c4f0c7209 */ /* 0x000fe40007810000 */
[----:B------:R-:W-:Y:S01]  /*7e80*/  ISETP.LT.OR P2, PT, R46, 0x7a, P2 ;  /* 0x0000007a2e00780c */ /* 0x000fe20001741670 */
[----:B------:R-:W-:Y:S01]  /*7e90*/  MUFU.EX2 R45, R14 ;  /* 0x0000000e002d7308 */ /* 0x000fe20000000800 */
[----:B------:R-:W-:-:S02]  /*7ea0*/  FSEL R193, R50, -INF , !P5 ;  /* 0xff80000032c17808 */ /* 0x000fc40006800000 */
[----:B------:R-:W-:Y:S02]  /*7eb0*/  FMNMX.FTZ R12, R77, R12, !PT ;  /* 0x0000000c4d0c7209 */ /* 0x000fe40007810000 */
[----:B------:R-:W-:Y:S01]  /*7ec0*/  FSEL R75, R51, -INF , !P2 ;  /* 0xff800000334b7808 */ /* 0x000fe20005000000 */
[----:B------:R-:W-:Y:S01]  /*7ed0*/  FFMA.FTZ R51, R69, R6, -R8 ;  /* 0x0000000645337223 */ /* 0x000fe20000010808 */
[----:B------:R-:W-:Y:S01]  /*7ee0*/  FMNMX.FTZ R12, R193, R12, !PT ;  /* 0x0000000cc10c7209 */ /* 0x000fe20007810000 */
[----:B------:R-:W-:Y:S01]  /*7ef0*/  MUFU.EX2 R61, R61 ;  /* 0x0000003d003d7308 */ /* 0x000fe20000000800 */
[----:B------:R-:W-:Y:S02]  /*7f00*/  FSEL R57, R13, RZ, P6 ;  /* 0x000000ff0d397208 */ /* 0x000fe40003000000 */
[----:B------:R-:W-:-:S03]  /*7f10*/  FMNMX.FTZ R12, R75, R12, !PT ;  /* 0x0000000c4b0c7209 */ /* 0x000fc60007810000 */
        /* <DEDUP_REMOVED lines=20> */
[----:B------:R-:W-:Y:S01]  /*8060*/  FADD.FTZ R63, R7, R2 ;  /* 0x00000002073f7221 */ /* 0x000fe20000010000 */
[-C--:B------:R-:W-:Y:S01]  /*8070*/  FMUL.FTZ R100, R100, R4.reuse ;  /* 0x0000000464647220 */ /* 0x080fe20000410000 */
[-C--:B------:R-:W-:Y:S01]  /*8080*/  FMUL.FTZ R101, R101, R4.reuse ;  /* 0x0000000465657220 */ /* 0x080fe20000410000 */
[----:B------:R-:W-:Y:S01]  /*8090*/  MUFU.EX2 R53, R53 ;  /* 0x0000003500357308 */ /* 0x000fe20000000800 */
[----:B------:R-:W-:Y:S01]  /*80a0*/  FADD.FTZ R2, R176, R63 ;  /* 0x0000003fb0027221 */ /* 0x000fe20000010000 */
        /* <DEDUP_REMOVED lines=23> */
[-C--:B------:R-:W-:Y:S01]  /*8220*/  FMUL.FTZ R137, R137, R4.reuse ;  /* 0x0000000489897220 */ /* 0x080fe20000410000 */
[----:B------:R-:W-:Y:S01]  /*8230*/  FMUL.FTZ R140, R140, R4 ;  /* 0x000000048c8c7220 */ /* 0x000fe20000410000 */
[-CC-:B------:R-:W-:Y:S01]  /*8240*/  FFMA.FTZ R24, R169, R6.reuse, -R34.reuse ;  /* 0x00000006a9187223 */ /* 0x180fe20000010822 */
[-C--:B------:R-:W-:Y:S01]  /*8250*/  FFMA.FTZ R169, R25, R6.reuse, -R34 ;  /* 0x0000000619a97223 */ /* 0x080fe20000010822 */
[----:B------:R-:W-:Y:S01]  /*8260*/  FADD.FTZ R25, R15, R2 ;  /* 0x000000020f197221 */ /* 0x000fe20000010000 */
[-CC-:B------:R-:W-:Y:S01]  /*8270*/  FFMA.FTZ R20, R21, R6.reuse, -R34.reuse ;  /* 0x0000000615147223 */ /* 0x180fe20000010822 */
[-CC-:B------:R-:W-:Y:S01]  /*8280*/  FFMA.FTZ R21, R171, R6.reuse, -R34.reuse ;  /* 0x00000006ab157223 */ /* 0x180fe20000010822 */
[-CC-:B------:R-:W-:Y:S01]  /*8290*/  FFMA.FTZ R171, R29, R6.reuse, -R34.reuse ;  /* 0x000000061dab7223 */ /* 0x180fe20000010822 */
[----:B------:R-:W-:Y:S01]  /*82a0*/  FADD.FTZ R2, R178, R25 ;  /* 0x00000019b2027221 */ /* 0x000fe20000010000 */
[----:B------:R-:W-:Y:S01]  /*82b0*/  @!P1 LEA R29, R28, UR41, 0x3 ;  /* 0x000000291c1d9c11 */ /* 0x000fe2000f8e18ff */
[-CC-:B------:R-:W-:Y:S01]  /*82c0*/  FFMA.FTZ R57, R10, R6.reuse, -R34.reuse ;  /* 0x000000060a397223 */ /* 0x180fe20000010822 */
[-C--:B------:R-:W-:Y:S01]  /*82d0*/  FFMA.FTZ R8, R159, R6.reuse, -R34 ;  /* 0x000000069f087223 */ /* 0x080fe20000010822 */
[----:B------:R-:W-:Y:S01]  /*82e0*/  FADD.FTZ R25, R27, R2 ;  /* 0x000000021b197221 */ /* 0x000fe20000010000 */
[-CC-:B------:R-:W-:Y:S01]  /*82f0*/  FFMA.FTZ R10, R155, R6.reuse, -R34.reuse ;  /* 0x000000069b0a7223 */ /* 0x180fe20000010822 */
[-CC-:B------:R-:W-:Y:S01]  /*8300*/  FFMA.FTZ R59, R157, R6.reuse, -R34.reuse ;  /* 0x000000069d3b7223 */ /* 0x180fe20000010822 */
[-CC-:B------:R-:W-:Y:S01]  /*8310*/  FFMA.FTZ R12, R41, R6.reuse, -R34.reuse ;  /* 0x00000006290c7223 */ /* 0x180fe20000010822 */
[----:B------:R-:W-:Y:S01]  /*8320*/  FADD.FTZ R2, R172, R25 ;  /* 0x00000019ac027221 */ /* 0x000fe20000010000 */
[----:B------:R-:W-:Y:S01]  /*8330*/  MUFU.EX2 R57, R57 ;  /* 0x0000003900397308 */ /* 0x000fe20000000800 */
[-CC-:B------:R-:W-:Y:S01]  /*8340*/  FFMA.FTZ R41, R163, R6.reuse, -R34.reuse ;  /* 0x00000006a3297223 */ /* 0x180fe20000010822 */
[-C--:B------:R-:W-:Y:S01]  /*8350*/  FFMA.FTZ R11, R11, R6.reuse, -R34 ;  /* 0x000000060b0b7223 */ /* 0x080fe20000010822 */
[----:B------:R-:W-:Y:S01]  /*8360*/  FADD.FTZ R25, R31, R2 ;  /* 0x000000021f197221 */ /* 0x000fe20000010000 */
[----:B------:R-:W-:Y:S01]  /*8370*/  FSEL R2, R49, RZ, P2 ;  /* 0x000000ff31027208 */ /* 0x000fe20001000000 */
[-CC-:B------:R-:W-:Y:S01]  /*8380*/  FFMA.FTZ R14, R167, R6.reuse, -R34.reuse ;  /* 0x00000006a70e7223 */ /* 0x180fe20000010822 */
[-CC-:B------:R-:W-:Y:S01]  /*8390*/  FFMA.FTZ R175, R175, R6.reuse, -R34.reuse ;  /* 0x00000006afaf7223 */ /* 0x180fe20000010822 */
[----:B------:R-:W-:Y:S01]  /*83a0*/  FADD.FTZ R28, R174, R25 ;  /* 0x00000019ae1c7221 */ /* 0x000fe20000010000 */
[----:B------:R-:W-:Y:S01]  /*83b0*/  MUFU.EX2 R8, R8 ;  /* 0x0000000800087308 */ /* 0x000fe20000000800 */
[----:B------:R-:W-:Y:S01]  /*83c0*/  FADD.FTZ R5, -R2, R5 ;  /* 0x0000000502057221 */ /* 0x000fe20000010100 */
[----:B------:R-:W-:Y:S01]  /*83d0*/  FFMA.FTZ R26, R179, R6, -R34 ;  /* 0x00000006b31a7223 */ /* 0x000fe20000010822 */
[----:B------:R-:W-:Y:S01]  /*83e0*/  FADD.FTZ R25, R35, R28 ;  /* 0x0000001c23197221 */ /* 0x000fe20000010000 */
[----:B------:R-:W-:-:S02]  /*83f0*/  @!P1 VIADD R28, R29, 0x28860 ;  /* 0x000288601d1c9836 */ /* 0x000fc40000000000 */
[-C--:B------:R-:W-:Y:S01]  /*8400*/  FMUL.FTZ R5, R5, R6.reuse ;  /* 0x0000000605057220 */ /* 0x080fe20000410000 */
[-C--:B------:R-:W-:Y:S01]  /*8410*/  FFMA.FTZ R30, R181, R6.reuse, -R34 ;  /* 0x00000006b51e7223 */ /* 0x080fe20000010822 */
[----:B------:R-:W-:Y:S01]  /*8420*/  FADD.FTZ R2, R168, R25 ;  /* 0x00000019a8027221 */ /* 0x000fe20000010000 */
[----:B------:R-:W-:Y:S01]  /*8430*/  MUFU.EX2 R10, R10 ;  /* 0x0000000a000a7308 */ /* 0x000fe20000000800 */
[----:B------:R-:W-:Y:S01]  /*8440*/  @!P1 PRMT R28, RZ, 0x654, R28 ;  /* 0x00000654ff1c9816 */ /* 0x000fe2000000001c */
[-C--:B------:R-:W-:Y:S01]  /*8450*/  FFMA.FTZ R177, R177, R6.reuse, -R34 ;  /* 0x00000006b1b17223 */ /* 0x080fe20000010822 */
[----:B------:R-:W-:Y:S01]  /*8460*/  FADD.FTZ R25, R85, R2 ;  /* 0x0000000255197221 */ /* 0x000fe20000010000 */
[-CC-:B------:R-:W-:Y:S01]  /*8470*/  FFMA.FTZ R2, R165, R6.reuse, -R34.reuse ;  /* 0x00000006a5027223 */ /* 0x180fe20000010822 */
[----:B------:R0:W-:Y:S01]  /*8480*/  @!P1 SYNCS.ARRIVE.TRANS64.RED.A1T0 RZ, [R28+URZ], RZ ;  /* 0x000000ff1cff99a7 */ /* 0x0001e2000810043f */
[-CC-:B------:R-:W-:Y:S01]  /*8490*/  FFMA.FTZ R32, R173, R6.reuse, -R34.reuse ;  /* 0x00000006ad207223 */ /* 0x180fe20000010822 */
[----:B------:R-:W-:Y:S01]  /*84a0*/  FADD.FTZ R36, R170, R25 ;  /* 0x00000019aa247221 */ /* 0x000fe20000010000 */
[----:B------:R-:W-:Y:S01]  /*84b0*/  MUFU.EX2 R59, R59 ;  /* 0x0000003b003b7308 */ /* 0x000fe20000000800 */
[-CC-:B------:R-:W-:Y:S01]  /*84c0*/  FFMA.FTZ R33, R33, R6.reuse, -R34.reuse ;  /* 0x0000000621217223 */ /* 0x180fe20000010822 */
[-C--:B------:R-:W-:Y:S01]  /*84d0*/  FFMA.FTZ R161, R161, R6.reuse, -R34 ;  /* 0x00000006a1a17223 */ /* 0x080fe20000010822 */
[----:B------:R-:W-:Y:S01]  /*84e0*/  FADD.FTZ R25, R39, R36 ;  /* 0x0000002427197221 */ /* 0x000fe20000010000 */
[-CC-:B------:R-:W-:Y:S01]  /*84f0*/  FFMA.FTZ R153, R153, R6.reuse, -R34.reuse ;  /* 0x0000000699997223 */ /* 0x180fe20000010822 */
[-CC-:B------:R-:W-:Y:S01]  /*8500*/  FFMA.FTZ R87, R87, R6.reuse, -R34.reuse ;  /* 0x0000000657577223 */ /* 0x180fe20000010822 */
[-CC-:B------:R-:W-:Y:S01]  /*8510*/  FFMA.FTZ R183, R183, R6.reuse, -R34.reuse ;  /* 0x00000006b7b77223 */ /* 0x180fe20000010822 */
[----:B------:R-:W-:Y:S01]  /*8520*/  FADD.FTZ R36, R164, R25 ;  /* 0x00000019a4247221 */ /* 0x000fe20000010000 */
[----:B0-----:R0:W1:Y:S01]  /*8530*/  MUFU.EX2 R28, R5 ;  /* 0x00000005001c7308 */ /* 0x0010620000000800 */
[-CC-:B------:R-:W-:Y:S01]  /*8540*/  FFMA.FTZ R37, R37, R6.reuse, -R34.reuse ;  /* 0x0000000625257223 */ /* 0x180fe20000010822 */
[-CC-:B------:R-:W-:Y:S01]  /*8550*/  FFMA.FTZ R83, R83, R6.reuse, -R34.reuse ;  /* 0x0000000653537223 */ /* 0x180fe20000010822 */
[-CC-:B------:R-:W-:Y:S01]  /*8560*/  FFMA.FTZ R43, R43, R6.reuse, -R34.reuse ;  /* 0x000000062b2b7223 */ /* 0x180fe20000010822 */
[-CC-:B------:R-:W-:Y:S01]  /*8570*/  FFMA.FTZ R81, R81, R6.reuse, -R34.reuse ;  /* 0x0000000651517223 */ /* 0x180fe20000010822 */
[-CC-:B------:R-:W-:Y:S01]  /*8580*/  FFMA.FTZ R79, R79, R6.reuse, -R34.reuse ;  /* 0x000000064f4f7223 */ /* 0x180fe20000010822 */
[-CC-:B------:R-:W-:Y:S01]  /*8590*/  FFMA.FTZ R77, R77, R6.reuse, -R34.reuse ;  /* 0x000000064d4d7223 */ /* 0x180fe20000010822 */
[-C--:B------:R-:W-:Y:S01]  /*85a0*/  FFMA.FTZ R193, R193, R6.reuse, -R34 ;  /* 0x00000006c1c17223 */ /* 0x080fe20000010822 */
[----:B------:R-:W2:Y:S01]  /*85b0*/  MUFU.EX2 R12, R12 ;  /* 0x0000000c000c7308 */ /* 0x000ea20000000800 */
[----:B0-----:R-:W-:Y:S01]  /*85c0*/  FADD.FTZ R5, R45, R36 ;  /* 0x000000242d057221 */ /* 0x001fe20000010000 */
[----:B------:R-:W-:Y:S01]  /*85d0*/  FFMA.FTZ R34, R75, R6, -R34 ;  /* 0x000000064b227223 */ /* 0x000fe20000010822 */
[----:B------:R-:W-:Y:S01]  /*85e0*/  ISETP.GT.AND P2, PT, R3, UR58, PT ;  /* 0x0000003a03007c0c */ /* 0x000fe2000bf44270 */
[-C--:B------:R-:W-:Y:S01]  /*85f0*/  FMUL.FTZ R141, R141, R4.reuse ;  /* 0x000000048d8d7220 */ /* 0x080fe20000410000 */
[----:B------:R-:W-:Y:S01]  /*8600*/  FADD.FTZ R36, R166, R5 ;  /* 0x00000005a6247221 */ /* 0x000fe20000010000 */
[-C--:B------:R-:W-:Y:S01]  /*8610*/  FMUL.FTZ R144, R144, R4.reuse ;  /* 0x0000000490907220 */ /* 0x080fe20000410000 */
[----:B------:R-:W-:Y:S01]  /*8620*/  FMUL.FTZ R145, R145, R4 ;  /* 0x0000000491917220 */ /* 0x000fe20000410000 */
[----:B------:R-:W0:Y:S01]  /*8630*/  MUFU.EX2 R41, R41 ;  /* 0x0000002900297308 */ /* 0x000e220000000800 */
[----:B-1----:R-:W-:Y:S01]  /*8640*/  FFMA.FTZ R5, R28, R0, R57 ;  /* 0x000000001c057223 */ /* 0x002fe20000010039 */
[----:B------:R-:W-:Y:S01]  /*8650*/  FADD.FTZ R25, R51, R36 ;  /* 0x0000002433197221 */ /* 0x000fe20000010000 */
[-C--:B------:R-:W-:Y:S01]  /*8660*/  FMUL.FTZ R148, R148, R4.reuse ;  /* 0x0000000494947220 */ /* 0x080fe20000410000 */
        /* <DEDUP_REMOVED lines=8> */
[----:B------:R-:W-:-:S02]  /*86f0*/  VIADD R3, R3, 0xffffffff ;  /* 0xffffffff03037836 */ /* 0x000fc40000000000 */
[----:B------:R-:W-:Y:S01]  /*8700*/  FADD.FTZ R5, R59, R0 ;  /* 0x000000003b057221 */ /* 0x000fe20000010000 */
[----:B------:R-:W-:Y:S01]  /*8710*/  FADD.FTZ R36, R162, R25 ;  /* 0x00000019a2247221 */ /* 0x000fe20000010000 */
[----:B------:R-:W-:Y:S01]  /*8720*/  F2FP.F16.F32.PACK_AB R178, R27, R178 ;  /* 0x000000b21bb2723e */ /* 0x000fe200000000ff */
[----:B------:R-:W3:Y:S01]  /*8730*/  MUFU.EX2 R14, R14 ;  /* 0x0000000e000e7308 */ /* 0x000ee20000000800 */
[----:B--2---:R-:W-:Y:S01]  /*8740*/  FADD.FTZ R0, R12, R5 ;  /* 0x000000050c007221 */ /* 0x004fe20000010000 */
[----:B------:R-:W-:Y:S01]  /*8750*/  FADD.FTZ R5, R67, R36 ;  /* 0x0000002443057221 */ /* 0x000fe20000010000 */
[----:B------:R-:W-:Y:S01]  /*8760*/  F2FP.F16.F32.PACK_AB R172, R31, R172 ;  /* 0x000000ac1fac723e */ /* 0x000fe200000000ff */
[----:B------:R-:W-:Y:S01]  /*8770*/  FMUL.FTZ R90, R90, R28 ;  /* 0x0000001c5a5a7220 */ /* 0x000fe20000410000 */
[----:B0-----:R-:W-:Y:S01]  /*8780*/  FADD.FTZ R0, R41, R0 ;  /* 0x0000000029007221 */ /* 0x001fe20000010000 */
[----:B------:R-:W-:Y:S01]  /*8790*/  FADD.FTZ R36, R156, R5 ;  /* 0x000000059c247221 */ /* 0x000fe20000010000 */
[----:B------:R-:W-:Y:S01]  /*87a0*/  F2FP.F16.F32.PACK_AB R174, R35, R174 ;  /* 0x000000ae23ae723e */ /* 0x000fe200000000ff */
[----:B------:R-:W0:Y:S01]  /*87b0*/  MUFU.EX2 R20, R20 ;  /* 0x0000001400147308 */ /* 0x000e220000000800 */
[----:B-1----:R-:W-:Y:S01]  /*87c0*/  FADD.FTZ R5, R11, R0 ;  /* 0x000000000b057221 */ /* 0x002fe20000010000 */
[----:B------:R-:W-:Y:S01]  /*87d0*/  FADD.FTZ R7, R61, R36 ;  /* 0x000000243d077221 */ /* 0x000fe20000010000 */
[----:B------:R-:W-:Y:S01]  /*87e0*/  F2FP.F16.F32.PACK_AB R168, R85, R168 ;  /* 0x000000a855a8723e */ /* 0x000fe200000000ff */
[----:B------:R-:W-:Y:S01]  /*87f0*/  FMUL.FTZ R91, R91, R28 ;  /* 0x0000001c5b5b7220 */ /* 0x000fe20000410000 */
[----:B------:R-:W-:Y:S01]  /*8800*/  F2FP.F16.F32.PACK_AB R170, R39, R170 ;  /* 0x000000aa27aa723e */ /* 0x000fe200000000ff */
[----:B------:R-:W-:Y:S01]  /*8810*/  FMUL.FTZ R94, R94, R28 ;  /* 0x0000001c5e5e7220 */ /* 0x000fe20000410000 */
[----:B------:R-:W-:Y:S01]  /*8820*/  F2FP.F16.F32.PACK_AB R164, R45, R164 ;  /* 0x000000a42da4723e */ /* 0x000fe200000000ff */
[----:B------:R-:W1:Y:S01]  /*8830*/  MUFU.EX2 R21, R21 ;  /* 0x0000001500157308 */ /* 0x000e620000000800 */
[----:B---3--:R-:W-:Y:S01]  /*8840*/  FADD.FTZ R5, R14, R5 ;  /* 0x000000050e057221 */ /* 0x008fe20000010000 */
[----:B------:R-:W-:Y:S01]  /*8850*/  F2FP.F16.F32.PACK_AB R166, R51, R166 ;  /* 0x000000a633a6723e */ /* 0x000fe200000000ff */
[----:B------:R-:W-:Y:S01]  /*8860*/  FMUL.FTZ R95, R95, R28 ;  /* 0x0000001c5f5f7220 */ /* 0x000fe20000410000 */
[----:B------:R-:W-:Y:S01]  /*8870*/  F2FP.F16.F32.PACK_AB R160, R65, R160 ;  /* 0x000000a041a0723e */ /* 0x000fe200000000ff */
[----:B------:R-:W-:Y:S01]  /*8880*/  FMUL.FTZ R98, R98, R28 ;  /* 0x0000001c62627220 */ /* 0x000fe20000410000 */
[----:B------:R-:W-:Y:S01]  /*8890*/  F2FP.F16.F32.PACK_AB R162, R67, R162 ;  /* 0x000000a243a2723e */ /* 0x000fe200000000ff */
[----:B------:R-:W-:Y:S01]  /*88a0*/  FMUL.FTZ R99, R99, R28 ;  /* 0x0000001c63637220 */ /* 0x000fe20000410000 */
[----:B------:R-:W2:Y:S01]  /*88b0*/  MUFU.EX2 R24, R24 ;  /* 0x0000001800187308 */ /* 0x000ea20000000800 */
[----:B0-----:R-:W-:Y:S01]  /*88c0*/  FADD.FTZ R0, R20, R5 ;  /* 0x0000000514007221 */ /* 0x001fe20000010000 */
[----:B------:R-:W-:Y:S01]  /*88d0*/  F2FP.F16.F32.PACK_AB R156, R61, R156 ;  /* 0x0000009c3d9c723e */ /* 0x000fe200000000ff */
[-C--:B------:R-:W-:Y:S01]  /*88e0*/  FMUL.FTZ R102, R102, R28.reuse ;  /* 0x0000001c66667220 */ /* 0x080fe20000410000 */
[----:B------:R-:W-:Y:S01]  /*88f0*/  F2FP.F16.F32.PACK_AB R181, R8, R57 ;  /* 0x0000003908b5723e */ /* 0x000fe200000000ff */
[-C--:B------:R-:W-:Y:S01]  /*8900*/  FMUL.FTZ R103, R103, R28.reuse ;  /* 0x0000001c67677220 */ /* 0x080fe20000410000 */
[----:B------:R-:W-:Y:S01]  /*8910*/  F2FP.F16.F32.PACK_AB R179, R14, R11 ;  /* 0x0000000b0eb3723e */ /* 0x000fe200000000ff */
[----:B------:R-:W-:Y:S01]  /*8920*/  FMUL.FTZ R106, R106, R28 ;  /* 0x0000001c6a6a7220 */ /* 0x000fe20000410000 */
[----:B------:R-:W0:Y:S01]  /*8930*/  MUFU.EX2 R175, R175 ;  /* 0x000000af00af7308 */ /* 0x000e220000000800 */
[C---:B-1----:R-:W-:Y:S01]  /*8940*/  FADD.FTZ R5, R21.reuse, R0 ;  /* 0x0000000015057221 */ /* 0x042fe20000010000 */
[----:B------:R-:W-:Y:S01]  /*8950*/  F2FP.F16.F32.PACK_AB R173, R21, R20 ;  /* 0x0000001415ad723e */ /* 0x000fe200000000ff */
[-C--:B------:R-:W-:Y:S01]  /*8960*/  FMUL.FTZ R107, R107, R28.reuse ;  /* 0x0000001c6b6b7220 */ /* 0x080fe20000410000 */
[-C--:B------:R-:W-:Y:S01]  /*8970*/  FMUL.FTZ R110, R110, R28.reuse ;  /* 0x0000001c6e6e7220 */ /* 0x080fe20000410000 */
[-C--:B------:R-:W-:Y:S01]  /*8980*/  FMUL.FTZ R111, R111, R28.reuse ;  /* 0x0000001c6f6f7220 */ /* 0x080fe20000410000 */
[-C--:B------:R-:W-:Y:S01]  /*8990*/  FMUL.FTZ R114, R114, R28.reuse ;  /* 0x0000001c72727220 */ /* 0x080fe20000410000 */
[-C--:B------:R-:W-:Y:S01]  /*89a0*/  FMUL.FTZ R115, R115, R28.reuse ;  /* 0x0000001c73737220 */ /* 0x080fe20000410000 */
[----:B------:R1:W-:Y:S01]  /*89b0*/  MUFU.EX2 R167, R2 ;  /* 0x0000000200a77308 */ /* 0x0003e20000000800 */
[----:B--2---:R-:W-:Y:S01]  /*89c0*/  FADD.FTZ R0, R24, R5 ;  /* 0x0000000518007221 */ /* 0x004fe20000010000 */
[-C--:B------:R-:W-:Y:S01]  /*89d0*/  FMUL.FTZ R118, R118, R28.reuse ;  /* 0x0000001c76767220 */ /* 0x080fe20000410000 */
[-C--:B------:R-:W-:Y:S01]  /*89e0*/  FMUL.FTZ R119, R119, R28.reuse ;  /* 0x0000001c77777220 */ /* 0x080fe20000410000 */
[-C--:B------:R-:W-:Y:S01]  /*89f0*/  FMUL.FTZ R122, R122, R28.reuse ;  /* 0x0000001c7a7a7220 */ /* 0x080fe20000410000 */
[-C--:B------:R-:W-:Y:S01]  /*8a00*/  FMUL.FTZ R123, R123, R28.reuse ;  /* 0x0000001c7b7b7220 */ /* 0x080fe20000410000 */
[-C--:B------:R-:W-:Y:S01]  /*8a10*/  FMUL.FTZ R126, R126, R28.reuse ;  /* 0x0000001c7e7e7220 */ /* 0x080fe20000410000 */
[----:B------:R-:W-:Y:S01]  /*8a20*/  FMUL.FTZ R127, R127, R28 ;  /* 0x0000001c7f7f7220 */ /* 0x000fe20000410000 */
[----:B------:R-:W2:Y:S01]  /*8a30*/  MUFU.EX2 R169, R169 ;  /* 0x000000a900a97308 */ /* 0x000ea20000000800 */
[----:B-1----:R-:W-:Y:S01]  /*8a40*/  FADD.FTZ R2, R158, R7 ;  /* 0x000000079e027221 */ /* 0x002fe20000010000 */
[----:B0-----:R-:W-:Y:S01]  /*8a50*/  FADD.FTZ R0, R175, R0 ;  /* 0x00000000af007221 */ /* 0x001fe20000010000 */
[C---:B------:R-:W-:Y:S01]  /*8a60*/  F2FP.F16.F32.PACK_AB R158, R55.reuse, R158 ;  /* 0x0000009e379e723e */ /* 0x040fe200000000ff */
[----:B------:R-:W-:Y:S01]  /*8a70*/  FMUL.FTZ R130, R130, R28 ;  /* 0x0000001c82827220 */ /* 0x000fe20000410000 */
[----:B------:R-:W-:Y:S01]  /*8a80*/  FADD.FTZ R7, R55, R2 ;  /* 0x0000000237077221 */ /* 0x000fe20000010000 */
[----:B------:R-:W-:Y:S01]  /*8a90*/  F2FP.F16.F32.PACK_AB R175, R175, R24 ;  /* 0x00000018afaf723e */ /* 0x000fe200000000ff */
[----:B------:R-:W-:Y:S01]  /*8aa0*/  FMUL.FTZ R131, R131, R28 ;  /* 0x0000001c83837220 */ /* 0x000fe20000410000 */
[----:B------:R-:W0:Y:S01]  /*8ab0*/  MUFU.EX2 R26, R26 ;  /* 0x0000001a001a7308 */ /* 0x000e220000000800 */
[----:B------:R-:W-:Y:S01]  /*8ac0*/  FADD.FTZ R2, R152, R7 ;  /* 0x0000000798027221 */ /* 0x000fe20000010000 */
[----:B------:R-:W-:Y:S01]  /*8ad0*/  F2FP.F16.F32.PACK_AB R152, R53, R152 ;  /* 0x000000983598723e */ /* 0x000fe200000000ff */
[-C--:B------:R-:W-:Y:S01]  /*8ae0*/  FMUL.FTZ R134, R134, R28.reuse ;  /* 0x0000001c86867220 */ /* 0x080fe20000410000 */
[-C--:B------:R-:W-:Y:S01]  /*8af0*/  FMUL.FTZ R135, R135, R28.reuse ;  /* 0x0000001c87877220 */ /* 0x080fe20000410000 */
[----:B------:R-:W-:Y:S01]  /*8b00*/  FADD.FTZ R5, R53, R2 ;  /* 0x0000000235057221 */ /* 0x000fe20000010000 */
[-C--:B------:R-:W-:Y:S01]  /*8b10*/  FMUL.FTZ R138, R138, R28.reuse ;  /* 0x0000001c8a8a7220 */ /* 0x080fe20000410000 */
[----:B------:R-:W-:Y:S01]  /*8b20*/  FMUL.FTZ R139, R139, R28 ;  /* 0x0000001c8b8b7220 */ /* 0x000fe20000410000 */
[----:B------:R-:W1:Y:S01]  /*8b30*/  MUFU.EX2 R171, R171 ;  /* 0x000000ab00ab7308 */ /* 0x000e620000000800 */
[----:B------:R-:W-:Y:S01]  /*8b40*/  FADD.FTZ R2, R154, R5 ;  /* 0x000000059a027221 */ /* 0x000fe20000010000 */
[----:B--2---:R-:W-:Y:S01]  /*8b50*/  FADD.FTZ R5, R169, R0 ;  /* 0x00000000a9057221 */ /* 0x004fe20000010000 */
[C---:B------:R-:W-:Y:S01]  /*8b60*/  F2FP.F16.F32.PACK_AB R154, R47.reuse, R154 ;  /* 0x0000009a2f9a723e */ /* 0x040fe200000000ff */
[-C--:B------:R-:W-:Y:S01]  /*8b70*/  FMUL.FTZ R142, R142, R28.reuse ;  /* 0x0000001c8e8e7220 */ /* 0x080fe20000410000 */
[----:B------:R-:W-:Y:S01]  /*8b80*/  FADD.FTZ R2, R47, R2 ;  /* 0x000000022f027221 */ /* 0x000fe20000010000 */
[-C--:B------:R-:W-:Y:S01]  /*8b90*/  FMUL.FTZ R143, R143, R28.reuse ;  /* 0x0000001c8f8f7220 */ /* 0x080fe20000410000 */
[-C--:B------:R-:W-:Y:S01]  /*8ba0*/  FMUL.FTZ R146, R146, R28.reuse ;  /* 0x0000001c92927220 */ /* 0x080fe20000410000 */
[----:B------:R-:W2:Y:S01]  /*8bb0*/  MUFU.EX2 R30, R30 ;  /* 0x0000001e001e7308 */ /* 0x000ea20000000800 */
[C---:B0-----:R-:W-:Y:S01]  /*8bc0*/  FADD.FTZ R0, R26.reuse, R5 ;  /* 0x000000051a007221 */ /* 0x041fe20000010000 */
[----:B------:R-:W-:Y:S01]  /*8bd0*/  F2FP.F16.F32.PACK_AB R169, R26, R169 ;  /* 0x000000a91aa9723e */ /* 0x000fe200000000ff */
[-C--:B------:R-:W-:Y:S01]  /*8be0*/  FMUL.FTZ R147, R147, R28.reuse ;  /* 0x0000001c93937220 */ /* 0x080fe20000410000 */
[-C--:B------:R-:W-:Y:S01]  /*8bf0*/  FMUL.FTZ R150, R150, R28.reuse ;  /* 0x0000001c96967220 */ /* 0x080fe20000410000 */
[----:B------:R-:W-:Y:S01]  /*8c00*/  FMUL.FTZ R151, R151, R28 ;  /* 0x0000001c97977220 */ /* 0x000fe20000410000 */
[----:B------:R-:W-:-:S02]  /*8c10*/  IMAD.MOV.U32 R4, RZ, RZ, R13 ;  /* 0x000000ffff047224 */ /* 0x000fc400078e000d */
[----:B------:R0:W3:Y:S01]  /*8c20*/  MUFU.EX2 R165, R177 ;  /* 0x000000b100a57308 */ /* 0x0000e20000000800 */
[----:B-1----:R-:W-:-:S07]  /*8c30*/  FADD.FTZ R5, R171, R0 ;  /* 0x00000000ab057221 */ /* 0x002fce0000010000 */
[----:B------:R-:W1:Y:S01]  /*8c40*/  MUFU.EX2 R32, R32 ;  /* 0x0000002000207308 */ /* 0x000e620000000800 */
[C---:B--2---:R-:W-:Y:S01]  /*8c50*/  FADD.FTZ R0, R30.reuse, R5 ;  /* 0x000000051e007221 */ /* 0x044fe20000010000 */
[----:B0-----:R-:W-:Y:S02]  /*8c60*/  F2FP.F16.F32.PACK_AB R177, R41, R12 ;  /* 0x0000000c29b1723e */ /* 0x001fe400000000ff */
[----:B------:R-:W-:-:S04]  /*8c70*/  F2FP.F16.F32.PACK_AB R171, R30, R171 ;  /* 0x000000ab1eab723e */ /* 0x000fc800000000ff */
[----:B------:R-:W0:Y:S01]  /*8c80*/  MUFU.EX2 R38, R33 ;  /* 0x0000002100267308 */ /* 0x000e220000000800 */
[----:B---3--:R-:W-:-:S07]  /*8c90*/  FADD.FTZ R5, R165, R0 ;  /* 0x00000000a5057221 */ /* 0x008fce0000010000 */
[----:B------:R-:W2:Y:S01]  /*8ca0*/  MUFU.EX2 R40, R161 ;  /* 0x000000a100287308 */ /* 0x000ea20000000800 */
[C---:B-1----:R-:W-:Y:S01]  /*8cb0*/  FADD.FTZ R5, R32.reuse, R5 ;  /* 0x0000000520057221 */ /* 0x042fe20000010000 */
[----:B------:R-:W-:-:S06]  /*8cc0*/  F2FP.F16.F32.PACK_AB R165, R32, R165 ;  /* 0x000000a520a5723e */ /* 0x000fcc00000000ff */
[----:B------:R-:W1:Y:S01]  /*8cd0*/  MUFU.EX2 R153, R153 ;  /* 0x0000009900997308 */ /* 0x000e620000000800 */
[----:B0-----:R-:W-:-:S04]  /*8ce0*/  FADD.FTZ R5, R38, R5 ;  /* 0x0000000526057221 */ /* 0x001fc80000010000 */
[C---:B------:R-:W-:Y:S01]  /*8cf0*/  FADD.FTZ R5, R167.reuse, R5 ;  /* 0x00000005a7057221 */ /* 0x040fe20000010000 */
[----:B------:R-:W-:Y:S02]  /*8d00*/  F2FP.F16.F32.PACK_AB R167, R167, R38 ;  /* 0x00000026a7a7723e */ /* 0x000fe400000000ff */
[----:B------:R-:W0:Y:S01]  /*8d10*/  MUFU.EX2 R36, R87 ;  /* 0x0000005700247308 */ /* 0x000e220000000800 */
[----:B--2---:R-:W-:-:S07]  /*8d20*/  FADD.FTZ R5, R40, R5 ;  /* 0x0000000528057221 */ /* 0x004fce0000010000 */
[----:B------:R2:W3:Y:S01]  /*8d30*/  MUFU.EX2 R163, R183 ;  /* 0x000000b700a37308 */ /* 0x0004e20000000800 */
[C---:B-1----:R-:W-:Y:S01]  /*8d40*/  FADD.FTZ R5, R153.reuse, R5 ;  /* 0x0000000599057221 */ /* 0x042fe20000010000 */
[----:B------:R-:W-:-:S06]  /*8d50*/  F2FP.F16.F32.PACK_AB R161, R153, R40 ;  /* 0x0000002899a1723e */ /* 0x000fcc00000000ff */
[----:B------:R-:W1:Y:S01]  /*8d60*/  MUFU.EX2 R42, R37 ;  /* 0x00000025002a7308 */ /* 0x000e620000000800 */
[----:B0-----:R-:W-:Y:S01]  /*8d70*/  FADD.FTZ R5, R36, R5 ;  /* 0x0000000524057221 */ /* 0x001fe20000010000 */
[----:B--2---:R-:W-:-:S06]  /*8d80*/  F2FP.F16.F32.PACK_AB R183, R59, R10 ;  /* 0x0000000a3bb7723e */ /* 0x004fcc00000000ff */
[----:B------:R-:W0:Y:S01]  /*8d90*/  MUFU.EX2 R83, R83 ;  /* 0x0000005300537308 */ /* 0x000e220000000800 */
[C---:B---3--:R-:W-:Y:S01]  /*8da0*/  FADD.FTZ R5, R163.reuse, R5 ;  /* 0x00000005a3057221 */ /* 0x048fe20000010000 */
[----:B------:R-:W-:-:S06]  /*8db0*/  F2FP.F16.F32.PACK_AB R163, R163, R36 ;  /* 0x00000024a3a3723e */ /* 0x000fcc00000000ff */
[----:B------:R-:W2:Y:S01]  /*8dc0*/  MUFU.EX2 R0, R43 ;  /* 0x0000002b00007308 */ /* 0x000ea20000000800 */
[----:B-1----:R-:W-:-:S07]  /*8dd0*/  FADD.FTZ R5, R42, R5 ;  /* 0x000000052a057221 */ /* 0x002fce0000010000 */
[----:B------:R-:W1:Y:S01]  /*8de0*/  MUFU.EX2 R81, R81 ;  /* 0x0000005100517308 */ /* 0x000e620000000800 */
[C---:B0-----:R-:W-:Y:S01]  /*8df0*/  FADD.FTZ R5, R83.reuse, R5 ;  /* 0x0000000553057221 */ /* 0x041fe20000010000 */
[----:B------:R-:W-:-:S06]  /*8e00*/  F2FP.F16.F32.PACK_AB R157, R83, R42 ;  /* 0x0000002a539d723e */ /* 0x000fcc00000000ff */
[----:B------:R-:W0:Y:S01]  /*8e10*/  MUFU.EX2 R44, R79 ;  /* 0x0000004f002c7308 */ /* 0x000e220000000800 */
[----:B--2---:R-:W-:-:S07]  /*8e20*/  FADD.FTZ R5, R0, R5 ;  /* 0x0000000500057221 */ /* 0x004fce0000010000 */
[----:B------:R-:W2:Y:S01]  /*8e30*/  MUFU.EX2 R77, R77 ;  /* 0x0000004d004d7308 */ /* 0x000ea20000000800 */
[C---:B-1----:R-:W-:Y:S01]  /*8e40*/  FADD.FTZ R5, R81.reuse, R5 ;  /* 0x0000000551057221 */ /* 0x042fe20000010000 */
[----:B------:R-:W-:-:S06]  /*8e50*/  F2FP.F16.F32.PACK_AB R159, R81, R0 ;  /* 0x00000000519f723e */ /* 0x000fcc00000000ff */
[----:B------:R-:W1:Y:S01]  /*8e60*/  MUFU.EX2 R46, R193 ;  /* 0x000000c1002e7308 */ /* 0x000e620000000800 */
[----:B0-----:R-:W-:-:S07]  /*8e70*/  FADD.FTZ R5, R44, R5 ;  /* 0x000000052c057221 */ /* 0x001fce0000010000 */
[----:B------:R-:W0:Y:S01]  /*8e80*/  MUFU.EX2 R34, R34 ;  /* 0x0000002200227308 */ /* 0x000e220000000800 */
[C---:B--2---:R-:W-:Y:S01]  /*8e90*/  FADD.FTZ R5, R77.reuse, R5 ;  /* 0x000000054d057221 */ /* 0x044fe20000010000 */
[----:B------:R-:W-:-:S03]  /*8ea0*/  F2FP.F16.F32.PACK_AB R153, R77, R44 ;  /* 0x0000002c4d99723e */ /* 0x000fc600000000ff */
[----:B-1----:R-:W-:-:S04]  /*8eb0*/  FADD.FTZ R5, R46, R5 ;  /* 0x000000052e057221 */ /* 0x002fc80000010000 */
[C---:B0-----:R-:W-:Y:S01]  /*8ec0*/  FADD.FTZ R0, R34.reuse, R5 ;  /* 0x0000000522007221 */ /* 0x041fe20000010000 */
[----:B------:R-:W-:Y:S01]  /*8ed0*/  F2FP.F16.F32.PACK_AB R155, R34, R46 ;  /* 0x0000002e229b723e */ /* 0x000fe200000000ff */
[----:B------:R-:W-:Y:S01]  /*8ee0*/  IMAD.MOV.U32 R5, RZ, RZ, R49 ;  /* 0x000000ffff057224 */ /* 0x000fe200078e0031 */
[----:B------:R-:W-:Y:S06]  /*8ef0*/  @P2 BRA `(.L_x_1401) ;  /* 0xffffffc400e82947 */ /* 0x000fec000383ffff */
[----:B------:R-:W-:Y:S01]  /*8f00*/  IMAD.MOV.U32 R5, RZ, RZ, R49 ;  /* 0x000000ffff057224 */ /* 0x000fe200078e0031 */
[----:B------:R-:W-:Y:S01]  /*8f10*/  UMOV UR45, UR57 ;  /* 0x00000039002d7c82 */ /* 0x000fe20008000000 */
[----:B------:R-:W-:Y:S01]  /*8f20*/  IMAD.MOV.U32 R4, RZ, RZ, R13 ;  /* 0x000000ffff047224 */ /* 0x000fe200078e000d */
[----:B------:R-:W-:-:S06]  /*8f30*/  UMOV UR46, UR56 ;  /* 0x00000038002e7c82 */ /* 0x000fcc0008000000 */
.L_x_1384:
[----:B------:R-:W-:Y:S01]  /*8f40*/  ULDC UR6, c[0x0][0x448] ;  /* 0x0001120000067ab9 */ /* 0x000fe20000000800 */
[----:B------:R-:W-:Y:S01]  /*8f50*/  ULDC UR18, c[0x0][0x9e4] ;  /* 0x0002790000127ab9 */ /* 0x000fe20000000800 */
[----:B------:R-:W-:Y:S02]  /*8f60*/  UISETP.NE.AND UP0, UPT, UR6, 0x1, UPT ;  /* 0x000000010600788c */ /* 0x000fe4000bf05270 */
[----:B------:R-:W-:Y:S02]  /*8f70*/  UISETP.GE.AND UP1, UPT, UR18, 0x1, UPT ;  /* 0x000000011200788c */ /* 0x000fe4000bf26270 */
[----:B------:R-:W-:Y:S02]  /*8f80*/  UIADD3 UR10, UR38, 0x7f, URZ ;  /* 0x0000007f260a7890 */ /* 0x000fe4000fffe03f */
[----:B------:R-:W-:Y:S02]  /*8f90*/  UIADD3 UR11, UR39, 0x1, -UR44 ;  /* 0x00000001270b7890 */ /* 0x000fe4000fffe82c */
[----:B------:R-:W-:Y:S01]  /*8fa0*/  PLOP3.LUT P6, PT, PT, PT, UP1, 0x80, 0x0 ;  /* 0x000000000000781c */ /* 0x000fe20003fcf018 */
[----:B------:R-:W-:-:S02]  /*8fb0*/  ULDC UR15, c[0x0][0x9dc] ;  /* 0x00027700000f7ab9 */ /* 0x000fc40000000800 */
[----:B------:R-:W-:Y:S01]  /*8fc0*/  @UP0 ULDC UR6, c[0x0][0x44c] ;  /* 0x0001130000060ab9 */ /* 0x000fe20000000800 */
[----:B------:R-:W-:Y:S01]  /*8fd0*/  @UP0 ULDC UR14, c[0x0][0x450] ;  /* 0x00011400000e0ab9 */ /* 0x000fe20000000800 */
[----:B------:R-:W-:-:S04]  /*8fe0*/  UIMAD.WIDE.U32 UR6, UR10, UR6, URZ ;  /* 0x000000060a0672a5 */ /* 0x000fc8000f8e003f */
[----:B------:R-:W-:-:S04]  /*8ff0*/  @UP0 USHF.R.U32.HI UR10, URZ, UR14, UR7 ;  /* 0x0000000e3f0a0299 */ /* 0x000fc80008011607 */
[----:B------:R-:W-:-:S04]  /*9000*/  UIADD3 UR10, UR11, UR10, URZ ;  /* 0x0000000a0b0a7290 */ /* 0x000fc8000fffe03f */
[----:B------:R-:W-:Y:S01]  /*9010*/  UIADD3 UR15, UR10, -UR15, URZ ;  /* 0x8000000f0a0f7290 */ /* 0x000fe2000fffe03f */
[----:B------:R-:W-:Y:S11]  /*9020*/  @!P6 BRA `(.L_x_1402) ;  /* 0x000000000048e947 */ /* 0x000ff60003800000 */
[----:B------:R-:W-:Y:S02]  /*9030*/  UMOV UR14, UR10 ;  /* 0x0000000a000e7c82 */ /* 0x000fe40008000000 */
        /* <DEDUP_REMOVED lines=10> */
.L_x_1403:
[----:B------:R-:W-:-:S11]  /*90e0*/  UISETP.NE.AND UP1, UPT, UR18, 0x1, UPT ;  /* 0x000000011200788c */ /* 0x000fd6000bf25270 */
[----:B------:R-:W-:Y:S02]  /*90f0*/  @UP1 ULDC.64 UR6, c[0x0][0x9e8] ;  /* 0x00027a0000061ab9 */ /* 0x000fe40000000a00 */
[----:B------:R-:W-:-:S04]  /*9100*/  UIMAD.WIDE.U32 UR10, UR14, UR6, URZ ;  /* 0x000000060e0a72a5 */ /* 0x000fc8000f8e003f */
[----:B------:R-:W-:-:S12]  /*9110*/  @UP1 USHF.R.U32.HI UR14, URZ, UR7, UR11 ;  /* 0x000000073f0e1299 */ /* 0x000fd8000801160b */
.L_x_1404:
[----:B------:R-:W-:-:S04]  /*9120*/  UIMAD UR14, UR14, UR18, URZ ;  /* 0x000000120e0e72a4 */ /* 0x000fc8000f8e023f */
[----:B------:R-:W-:-:S04]  /*9130*/  UISETP.LT.AND UP1, UPT, UR15, UR14, UPT ;  /* 0x0000000e0f00728c */ /* 0x000fc8000bf21270 */
[----:B------:R-:W-:-:S12]  /*9140*/  USEL UR15, UR15, UR14, !UP1 ;  /* 0x0000000e0f0f7287 */ /* 0x000fd8000c800000 */
.L_x_1402:
[----:B------:R-:W-:-:S04]  /*9150*/  UIADD3 UR15, UR15, 0x7f, URZ ;  /* 0x0000007f0f0f7890 */ /* 0x000fc8000fffe03f */
[----:B------:R-:W-:-:S04]  /*9160*/  USHF.R.S32.HI UR6, URZ, 0x1f, UR15 ;  /* 0x0000001f3f067899 */ /* 0x000fc8000801140f */
[----:B------:R-:W-:-:S04]  /*9170*/  ULEA.HI UR6, UR6, UR15, URZ, 0x7 ;  /* 0x0000000f06067291 */ /* 0x000fc8000f8f383f */
[----:B------:R-:W-:-:S04]  /*9180*/  USHF.R.S32.HI UR6, URZ, 0x7, UR6 ;  /* 0x000000073f067899 */ /* 0x000fc80008011406 */
[----:B------:R-:W-:-:S04]  /*9190*/  UISETP.LT.AND UP1, UPT, UR40, UR6, UPT ;  /* 0x000000062800728c */ /* 0x000fc8000bf21270 */
[----:B------:R-:W-:-:S06]  /*91a0*/  USEL UR54, UR40, UR6, !UP1 ;  /* 0x0000000628367287 */ /* 0x000fcc000c800000 */
[----:B------:R-:W-:-:S13]  /*91b0*/  ISETP.GE.AND P2, PT, R3, UR54, PT ;  /* 0x0000003603007c0c */ /* 0x000fda000bf46270 */
[----:B------:R-:W-:Y:S05]  /*91c0*/  @!P2 BRA `(.L_x_1405) ;  /* 0x0000002400f8a947 */ /* 0x000fea0003800000 */
[----:B------:R-:W-:Y:S01]  /*91d0*/  IMAD.MOV.U32 R8, RZ, RZ, R5 ;  /* 0x000000ffff087224 */ /* 0x000fe200078e0005 */
[----:B------:R-:W-:Y:S01]  /*91e0*/  UMOV UR56, UR46 ;  /* 0x0000002e00387c82 */ /* 0x000fe20008000000 */
[----:B------:R-:W-:Y:S01]  /*91f0*/  IMAD.MOV.U32 R7, RZ, RZ, R4 ;  /* 0x000000ffff077224 */ /* 0x000fe200078e0004 */
[----:B------:R-:W-:Y:S01]  /*9200*/  UMOV UR55, UR45 ;  /* 0x0000002d00377c82 */ /* 0x000fe20008000000 */
[----:B------:R-:W-:-:S05]  /*9210*/  ULDC UR53, c[0x0][0x9d8] ;  /* 0x0002760000357ab9 */ /* 0x000fca0000000800 */
.L_x_1414:
        /* <DEDUP_REMOVED lines=9> */
.L_x_1407:
[----:B------:R-:W-:Y:S01]  /*92b0*/  ULEA UR6, UR45, UR41, 0x3 ;  /* 0x000000292d067291 */ /* 0x000fe2000f8e183f */
[----:B------:R-:W-:-:S05]  /*92c0*/  IMAD.U32 R4, RZ, RZ, UR46 ;  /* 0x0000002eff047e24 */ /* 0x000fca000f8e00ff */
[----:B------:R-:W-:-:S04]  /*92d0*/  SHF.L.U32 R4, R4, 0x1f, RZ ;  /* 0x0000001f04047819 */ /* 0x000fc800000006ff */
[----:B------:R0:W1:Y:S01]  /*92e0*/  SYNCS.PHASECHK.TRANS64.TRYWAIT P2, [UR6+0x28830], R4 ;  /* 0x02883004ff0075a7 */ /* 0x0000620008040146 */
[----:B------:R-:W-:Y:S05]  /*92f0*/  @!P0 BRA `(.L_x_1408) ;  /* 0x0000000000048947 */ /* 0x000fea0003800000 */
[----:B------:R-:W-:Y:S01]  /*9300*/  BPT.TRAP 0x1 ;  /* 0x000000040000795c */ /* 0x000fe20000300000 */
.L_x_1408:
[----:B-1----:R-:W-:Y:S05]  /*9310*/  @P2 BRA `(.L_x_1406) ;  /* 0x0000000000082947 */ /* 0x002fea0003800000 */
[----:B------:R-:W1:Y:S02]  /*9320*/  SYNCS.PHASECHK.TRANS64.TRYWAIT P2, [UR6+0x28830], R4 ;  /* 0x02883004ff0075a7 */ /* 0x000e640008040146 */
[----:B-1----:R-:W-:Y:S05]  /*9330*/  @!P2 BRA `(.L_x_1409) ;  /* 0x000000ec00eca947 */ /* 0x002fea0003800000 */
.L_x_1406:
        /* <DEDUP_REMOVED lines=45> */
.L_x_1411:
[----:B------:R-:W-:Y:S01]  /*9610*/  ULEA UR6, UR55, UR41, 0x3 ;  /* 0x0000002937067291 */ /* 0x000fe2000f8e183f */
[----:B------:R-:W-:-:S05]  /*9620*/  IMAD.U32 R4, RZ, RZ, UR56 ;  /* 0x00000038ff047e24 */ /* 0x000fca000f8e00ff */
[----:B------:R-:W-:-:S04]  /*9630*/  SHF.L.U32 R4, R4, 0x1f, RZ ;  /* 0x0000001f04047819 */ /* 0x000fc800000006ff */
[----:B------:R0:W1:Y:S01]  /*9640*/  SYNCS.PHASECHK.TRANS64.TRYWAIT P2, [UR6+0x28850], R4 ;  /* 0x02885004ff0075a7 */ /* 0x0000620008040146 */
[----:B------:R-:W-:Y:S05]  /*9650*/  @!P0 BRA `(.L_x_1412) ;  /* 0x0000000000048947 */ /* 0x000fea0003800000 */
[----:B------:R-:W-:Y:S01]  /*9660*/  BPT.TRAP 0x1 ;  /* 0x000000040000795c */ /* 0x000fe20000300000 */
.L_x_1412:
[----:B-1----:R-:W-:Y:S05]  /*9670*/  @P2 BRA `(.L_x_1410) ;  /* 0x0000000000082947 */ /* 0x002fea0003800000 */
[----:B------:R-:W1:Y:S02]  /*9680*/  SYNCS.PHASECHK.TRANS64.TRYWAIT P2, [UR6+0x28850], R4 ;  /* 0x02885004ff0075a7 */ /* 0x000e640008040146 */
[----:B-1----:R-:W-:Y:S05]  /*9690*/  @!P2 BRA `(.L_x_1413) ;  /* 0x000000ec002ca947 */ /* 0x002fea0003800000 */
.L_x_1410:
        /* <DEDUP_REMOVED lines=77> */
[----:B------:R-:W0:Y:S01]  /*9b70*/  LDC R6, c[0x0][0x988] ;  /* 0x00026200ff067b82 */ /* 0x000e220000000800 */
[----:B------:R-:W-:Y:S01]  /*9b80*/  FMUL.FTZ R87, R87, UR53 ;  /* 0x0000003557577c20 */ /* 0x000fe20008410000 */
[C---:B------:R-:W-:Y:S01]  /*9b90*/  ISETP.GT.AND P2, PT, R3.reuse, UR54, PT ;  /* 0x0000003603007c0c */ /* 0x040fe2000bf44270 */
[----:B------:R-:W-:Y:S01]  /*9ba0*/  UMOV UR56, UR46 ;  /* 0x0000002e00387c82 */ /* 0x000fe20008000000 */
[----:B------:R-:W-:-:S02]  /*9bb0*/  VIADD R3, R3, 0xffffffff ;  /* 0xffffffff03037836 */ /* 0x000fc40000000000 */
        /* <DEDUP_REMOVED lines=110> */
[----:B-1----:R-:W-:-:S04]  /*a2a0*/  FMNMX.FTZ R4, R173, R4, !PT ;  /* 0x00000004ad047209 */ /* 0x002fc80007810000 */
        /* <DEDUP_REMOVED lines=19> */
[----:B------:R-:W-:-:S04]  /*a3e0*/  FMUL.FTZ R77, R78, UR53 ;  /* 0x000000354e4d7c20 */ /* 0x000fc80008410000 */
[----:B------:R-:W1:Y:S02]  /*a3f0*/  SHFL.BFLY PT, R229, R10, 0x1, 0x1f ;  /* 0x0c201f000ae57f89 */ /* 0x000e6400000e0000 */
[----:B------:R-:W2:Y:S02]  /*a400*/  MUFU.TANH R77, R77 ;  /* 0x0000004d004d7308 */ /* 0x000ea40000002400 */
[----:B--2---:R-:W-:-:S04]  /*a410*/  FMNMX.FTZ R12, R77, R12, !PT ;  /* 0x0000000c4d0c7209 */ /* 0x004fc80007810000 */
[----:B------:R-:W-:Y:S02]  /*a420*/  FMNMX.FTZ R12, R79, R12, !PT ;  /* 0x0000000c4f0c7209 */ /* 0x000fe40007810000 */
[----:B-1----:R-:W-:-:S05]  /*a430*/  FMNMX.FTZ R4, R10, R229, !PT ;  /* 0x000000e50a047209 */ /* 0x002fca0007810000 */
[C---:B0-----:R-:W-:Y:S01]  /*a440*/  FMUL.FTZ R10, R4.reuse, R6 ;  /* 0x00000006040a7220 */ /* 0x041fe20000410000 */
[----:B------:R-:W-:-:S03]  /*a450*/  FADD.FTZ R7, -R4, R7 ;  /* 0x0000000704077221 */ /* 0x000fc60000010100 */
[-CC-:B------:R-:W-:Y:S01]  /*a460*/  FFMA.FTZ R180, R5, R6.reuse, -R10.reuse ;  /* 0x0000000605b47223 */ /* 0x180fe2000001080a */
[-C--:B------:R-:W-:Y:S01]  /*a470*/  FMUL.FTZ R7, R7, R6.reuse ;  /* 0x0000000607077220 */ /* 0x080fe20000410000 */
[-CC-:B------:R-:W-:Y:S01]  /*a480*/  FFMA.FTZ R9, R9, R6.reuse, -R10.reuse ;  /* 0x0000000609097223 */ /* 0x180fe2000001080a */
[----:B------:R-:W-:Y:S02]  /*a490*/  WARPGROUP.DEPBAR.LE gsb0, 0x0 ;  /* 0x00008000000079c5 */ /* 0x000fe40000010000 */
[----:B------:R-:W-:Y:S01]  /*a4a0*/  WARPGROUP.ARRIVE ;  /* 0x00000000000079c5 */ /* 0x000fe20000000000 */
[----:B------:R-:W-:Y:S01]  /*a4b0*/  FMUL.FTZ R169, R82, UR53 ;  /* 0x0000003552a97c20 */ /* 0x000fe20008410000 */
[----:B------:R-:W-:Y:S01]  /*a4c0*/  FMUL.FTZ R171, R86, UR53 ;  /* 0x0000003556ab7c20 */ /* 0x000fe20008410000 */
[-CC-:B------:R-:W-:Y:S01]  /*a4d0*/  FFMA.FTZ R176, R29, R6.reuse, -R10.reuse ;  /* 0x000000061db07223 */ /* 0x180fe2000001080a */
[-CC-:B------:R-:W-:Y:S01]  /*a4e0*/  FFMA.FTZ R178, R181, R6.reuse, -R10.reuse ;  /* 0x00000006b5b27223 */ /* 0x180fe2000001080a */
[-CC-:B------:R-:W-:Y:S01]  /*a4f0*/  FFMA.FTZ R29, R183, R6.reuse, -R10.reuse ;  /* 0x00000006b71d7223 */ /* 0x180fe2000001080a */
[----:B------:R-:W-:Y:S01]  /*a500*/  HGMMA.64x128x16.F32 R88, R164, gdesc[UR4].tnspB, R88, gsb0 ;  /* 0x41e00004a4587df0 */ /* 0x000fe20008000858 */
[----:B------:R-:W-:Y:S01]  /*a510*/  UIADD3 UR6, UR10, 0x280, URZ ;  /* 0x000002800a067890 */ /* 0x000fe2000fffe03f */
[----:B------:R-:W0:Y:S01]  /*a520*/  MUFU.TANH R169, R169 ;  /* 0x000000a900a97308 */ /* 0x000e220000002400 */
[----:B------:R-:W-:Y:S01]  /*a530*/  UMOV UR7, 0x40000040 ;  /* 0x4000004000077882 */ /* 0x000fe20000000000 */
[-CC-:B------:R-:W-:Y:S01]  /*a540*/  FFMA.FTZ R182, R15, R6.reuse, -R10.reuse ;  /* 0x000000060fb67223 */ /* 0x180fe2000001080a */
[-CC-:B------:R-:W-:Y:S01]  /*a550*/  FFMA.FTZ R15, R25, R6.reuse, -R10.reuse ;  /* 0x00000006190f7223 */ /* 0x180fe2000001080a */
[-CC-:B------:R-:W-:Y:S01]  /*a560*/  FFMA.FTZ R25, R33, R6.reuse, -R10.reuse ;  /* 0x0000000621197223 */ /* 0x180fe2000001080a */
[-CC-:B------:R-:W-:Y:S01]  /*a570*/  FFMA.FTZ R168, R179, R6.reuse, -R10.reuse ;  /* 0x00000006b3a87223 */ /* 0x180fe2000001080a */
[-CC-:B------:R-:W-:Y:S01]  /*a580*/  FFMA.FTZ R172, R193, R6.reuse, -R10.reuse ;  /* 0x00000006c1ac7223 */ /* 0x180fe2000001080a */
[-CC-:B------:R-:W-:Y:S01]  /*a590*/  FFMA.FTZ R33, R195, R6.reuse, -R10.reuse ;  /* 0x00000006c3217223 */ /* 0x180fe2000001080a */
[----:B------:R-:W1:Y:S01]  /*a5a0*/  MUFU.TANH R171, R171 ;  /* 0x000000ab00ab7308 */ /* 0x000e620000002400 */
[-CC-:B------:R-:W-:Y:S01]  /*a5b0*/  FFMA.FTZ R174, R197, R6.reuse, -R10.reuse ;  /* 0x00000006c5ae7223 */ /* 0x180fe2000001080a */
[-CC-:B------:R-:W-:Y:S01]  /*a5c0*/  FFMA.FTZ R195, R175, R6.reuse, -R10.reuse ;  /* 0x00000006afc37223 */ /* 0x180fe2000001080a */
[-CC-:B------:R-:W-:Y:S01]  /*a5d0*/  FFMA.FTZ R170, R201, R6.reuse, -R10.reuse ;  /* 0x00000006c9aa7223 */ /* 0x180fe2000001080a */
[-CC-:B------:R-:W-:Y:S01]  /*a5e0*/  FFMA.FTZ R193, R211, R6.reuse, -R10.reuse ;  /* 0x00000006d3c17223 */ /* 0x180fe2000001080a */
[-CC-:B------:R-:W-:Y:S01]  /*a5f0*/  FFMA.FTZ R197, R215, R6.reuse, -R10.reuse ;  /* 0x00000006d7c57223 */ /* 0x180fe2000001080a */
[-CC-:B------:R-:W-:Y:S01]  /*a600*/  FFMA.FTZ R201, R223, R6.reuse, -R10.reuse ;  /* 0x00000006dfc97223 */ /* 0x180fe2000001080a */
[--C-:B------:R-:W-:Y:S01]  /*a610*/  FFMA.FTZ R20, R225, R6, -R10.reuse ;  /* 0x00000006e1147223 */ /* 0x100fe2000001080a */
[----:B------:R-:W-:Y:S01]  /*a620*/  MUFU.EX2 R7, R7 ;  /* 0x0000000700077308 */ /* 0x000fe20000000800 */
[----:B0-----:R-:W-:Y:S01]  /*a630*/  FMNMX.FTZ R12, R169, R12, !PT ;  /* 0x0000000ca90c7209 */ /* 0x001fe20007810000 */
[-CC-:B------:R-:W-:Y:S01]  /*a640*/  FFMA.FTZ R81, R81, R6.reuse, -R10.reuse ;  /* 0x0000000651517223 */ /* 0x180fe2000001080a */
[-CC-:B------:R-:W-:Y:S01]  /*a650*/  FFMA.FTZ R227, R227, R6.reuse, -R10.reuse ;  /* 0x00000006e3e37223 */ /* 0x180fe2000001080a */
[----:B------:R-:W-:Y:S01]  /*a660*/  FFMA.FTZ R85, R85, R6, -R10 ;  /* 0x0000000655557223 */ /* 0x000fe2000001080a */
[----:B------:R-:W-:-:S03]  /*a670*/  FMNMX.FTZ R12, R83, R12, !PT ;  /* 0x0000000c530c7209 */ /* 0x000fc60007810000 */
[----:B------:R-:W0:Y:S01]  /*a680*/  MUFU.EX2 R180, R180 ;  /* 0x000000b400b47308 */ /* 0x000e220000000800 */
[----:B-1----:R-:W-:-:S04]  /*a690*/  FMNMX.FTZ R12, R171, R12, !PT ;  /* 0x0000000cab0c7209 */ /* 0x002fc80007810000 */
[----:B------:R-:W-:Y:S01]  /*a6a0*/  FMNMX.FTZ R5, R87, R12, !PT ;  /* 0x0000000c57057209 */ /* 0x000fe20007810000 */
[----:B------:R-:W-:Y:S02]  /*a6b0*/  FFMA.FTZ R12, R217, R6, -R10 ;  /* 0x00000006d90c7223 */ /* 0x000fe4000001080a */
[----:B------:R-:W1:Y:S02]  /*a6c0*/  MUFU.EX2 R9, R9 ;  /* 0x0000000900097308 */ /* 0x000e640000000800 */
[----:B------:R-:W2:Y:S06]  /*a6d0*/  SHFL.BFLY PT, R14, R5, 0x2, 0x1f ;  /* 0x0c401f00050e7f89 */ /* 0x000eac00000e0000 */
[----:B------:R-:W-:Y:S01]  /*a6e0*/  MUFU.EX2 R182, R182 ;  /* 0x000000b600b67308 */ /* 0x000fe20000000800 */
[----:B0-----:R-:W-:-:S07]  /*a6f0*/  FFMA.FTZ R2, R7, R2, R180 ;  /* 0x0000000207027223 */ /* 0x001fce00000100b4 */
[----:B------:R-:W-:Y:S01]  /*a700*/  MUFU.EX2 R15, R15 ;  /* 0x0000000f000f7308 */ /* 0x000fe20000000800 */
[----:B-1----:R-:W-:-:S07]  /*a710*/  F2FP.F16.F32.PACK_AB R180, R9, R180 ;  /* 0x000000b409b4723e */ /* 0x002fce00000000ff */
[----:B------:R-:W-:Y:S01]  /*a720*/  MUFU.EX2 R176, R176 ;  /* 0x000000b000b07308 */ /* 0x000fe20000000800 */
[----:B--2---:R-:W-:Y:S01]  /*a730*/  FMNMX.FTZ R24, R5, R14, !PT ;  /* 0x0000000e05187209 */ /* 0x004fe20007810000 */
[----:B------:R-:W-:-:S04]  /*a740*/  FFMA.FTZ R14, R221, R6, -R10 ;  /* 0x00000006dd0e7223 */ /* 0x000fc8000001080a */
[----:B------:R-:W0:Y:S02]  /*a750*/  SHFL.BFLY PT, R5, R24, 0x1, 0x1f ;  /* 0x0c201f0018057f89 */ /* 0x000e2400000e0000 */
[----:B------:R-:W-:Y:S08]  /*a760*/  MUFU.EX2 R25, R25 ;  /* 0x0000001900197308 */ /* 0x000ff00000000800 */
[----:B------:R-:W-:Y:S08]  /*a770*/  MUFU.EX2 R178, R178 ;  /* 0x000000b200b27308 */ /* 0x000ff00000000800 */
[----:B------:R-:W-:Y:S01]  /*a780*/  MUFU.EX2 R29, R29 ;  /* 0x0000001d001d7308 */ /* 0x000fe20000000800 */
[----:B0-----:R-:W-:-:S07]  /*a790*/  FMNMX.FTZ R5, R24, R5, !PT ;  /* 0x0000000518057209 */ /* 0x001fce0007810000 */
[----:B------:R-:W-:Y:S01]  /*a7a0*/  MUFU.EX2 R172, R172 ;  /* 0x000000ac00ac7308 */ /* 0x000fe20000000800 */
[----:B------:R-:W-:-:S04]  /*a7b0*/  FMUL.FTZ R38, R5, R6 ;  /* 0x0000000605267220 */ /* 0x000fc80000410000 */
[-CC-:B------:R-:W-:Y:S01]  /*a7c0*/  FFMA.FTZ R181, R13, R6.reuse, -R38.reuse ;  /* 0x000000060db57223 */ /* 0x180fe20000010826 */
[-CC-:B------:R-:W-:Y:S01]  /*a7d0*/  FFMA.FTZ R183, R21, R6.reuse, -R38.reuse ;  /* 0x0000000615b77223 */ /* 0x180fe20000010826 */
[----:B------:R-:W-:Y:S02]  /*a7e0*/  IMAD.U32 R21, RZ, RZ, UR45 ;  /* 0x0000002dff157e24 */ /* 0x000fe4000f8e00ff */
[-CC-:B------:R-:W-:Y:S01]  /*a7f0*/  FFMA.FTZ R32, R27, R6.reuse, -R38.reuse ;  /* 0x000000061b207223 */ /* 0x180fe20000010826 */
[-CC-:B------:R-:W-:Y:S01]  /*a800*/  FFMA.FTZ R34, R35, R6.reuse, -R38.reuse ;  /* 0x0000000623227223 */ /* 0x180fe20000010826 */
[----:B------:R-:W-:Y:S01]  /*a810*/  IMAD.U32 R35, RZ, RZ, UR55 ;  /* 0x00000037ff237e24 */ /* 0x000fe2000f8e00ff */
[----:B------:R-:W-:Y:S01]  /*a820*/  MUFU.EX2 R181, R181 ;  /* 0x000000b500b57308 */ /* 0x000fe20000000800 */
[----:B------:R-:W-:Y:S01]  /*a830*/  @!P1 LEA R21, R21, UR41, 0x3 ;  /* 0x0000002915159c11 */ /* 0x000fe2000f8e18ff */
[-CC-:B------:R-:W-:Y:S01]  /*a840*/  FFMA.FTZ R179, R37, R6.reuse, -R38.reuse ;  /* 0x0000000625b37223 */ /* 0x180fe20000010826 */
[-CC-:B------:R-:W-:Y:S01]  /*a850*/  FFMA.FTZ R36, R39, R6.reuse, -R38.reuse ;  /* 0x0000000627247223 */ /* 0x180fe20000010826 */
[----:B------:R-:W-:Y:S01]  /*a860*/  @!P1 LEA R35, R35, UR41, 0x3 ;  /* 0x0000002923239c11 */ /* 0x000fe2000f8e18ff */
        /* <DEDUP_REMOVED lines=23> */
[----:B------:R-:W-:-:S04]  /*a9e0*/  UMOV UR55, UR45 ;  /* 0x0000002d00377c82 */ /* 0x000fc80008000000 */
[----:B------:R-:W-:Y:S01]  /*a9f0*/  MUFU.EX2 R179, R179 ;  /* 0x000000b300b37308 */ /* 0x000fe20000000800 */
[----:B------:R-:W-:Y:S02]  /*aa00*/  WARPGROUP.DEPBAR.LE gsb0, 0x0 ;  /* 0x00008000000079c5 */ /* 0x000fe40000010000 */
[----:B------:R-:W-:Y:S01]  /*aa10*/  WARPGROUP.ARRIVE ;  /* 0x00000000000079c5 */ /* 0x000fe20000000000 */
[-C--:B------:R-:W-:Y:S01]  /*aa20*/  FFMA.FTZ R165, R177, R6.reuse, -R10 ;  /* 0x00000006b1a57223 */ /* 0x080fe2000001080a */
[-C--:B------:R-:W-:Y:S01]  /*aa30*/  FFMA.FTZ R177, R31, R6.reuse, -R38 ;  /* 0x000000061fb17223 */ /* 0x080fe20000010826 */
[----:B------:R-:W-:Y:S02]  /*aa40*/  IADD3 R31, -R23, 0xb, RZ ;  /* 0x0000000b171f7810 */ /* 0x000fe40007ffe1ff */
[----:B------:R-:W-:Y:S01]  /*aa50*/  MUFU.EX2 R36, R36 ;  /* 0x0000002400247308 */ /* 0x000fe20000000800 */
[-CC-:B------:R-:W-:Y:S01]  /*aa60*/  FFMA.FTZ R167, R199, R6.reuse, -R10.reuse ;  /* 0x00000006c7a77223 */ /* 0x180fe2000001080a */
[----:B------:R-:W-:Y:S01]  /*aa70*/  HGMMA.64x128x16.F32 R88, R160, gdesc[UR4].tnspB, R88, gsb0 ;  /* 0x41e00004a0587df0 */ /* 0x000fe20008000858 */
[----:B------:R-:W-:Y:S01]  /*aa80*/  UIADD3 UR6, UR10, 0x300, URZ ;  /* 0x000003000a067890 */ /* 0x000fe2000fffe03f */
[-CC-:B------:R-:W-:Y:S01]  /*aa90*/  FFMA.FTZ R164, R205, R6.reuse, -R10.reuse ;  /* 0x00000006cda47223 */ /* 0x180fe2000001080a */
[----:B------:R-:W-:Y:S01]  /*aaa0*/  UMOV UR7, 0x40000040 ;  /* 0x4000004000077882 */ /* 0x000fe20000000000 */
[-CC-:B------:R-:W-:Y:S01]  /*aab0*/  FFMA.FTZ R166, R209, R6.reuse, -R10.reuse ;  /* 0x00000006d1a67223 */ /* 0x180fe2000001080a */
[----:B------:R-:W-:Y:S01]  /*aac0*/  FFMA.FTZ R199, R219, R6, -R10 ;  /* 0x00000006dbc77223 */ /* 0x000fe2000001080a */
        /* <DEDUP_REMOVED lines=20> */
[-C--:B------:R-:W-:Y:S01]  /*ac10*/  FFMA.FTZ R160, R173, R6.reuse, -R10 ;  /* 0x00000006ada07223 */ /* 0x080fe2000001080a */
[-C--:B------:R-:W-:Y:S01]  /*ac20*/  FFMA.FTZ R173, R41, R6.reuse, -R38 ;  /* 0x0000000629ad7223 */ /* 0x080fe20000010826 */
[-CC-:B------:R-:W-:Y:S01]  /*ac30*/  FFMA.FTZ R163, R207, R6.reuse, -R10.reuse ;  /* 0x00000006cfa37223 */ /* 0x180fe2000001080a */
[-C--:B------:R-:W-:Y:S01]  /*ac40*/  FFMA.FTZ R162, R213, R6.reuse, -R10 ;  /* 0x00000006d5a27223 */ /* 0x080fe2000001080a */
[----:B------:R-:W-:Y:S01]  /*ac50*/  HGMMA.64x128x16.F32 R88, R156, gdesc[UR4].tnspB, R88, gsb0 ;  /* 0x41e000049c587df0 */ /* 0x000fe20008000858 */
[----:B------:R-:W-:Y:S01]  /*ac60*/  UIADD3 UR6, UR10, 0x380, URZ ;  /* 0x000003800a067890 */ /* 0x000fe2000fffe03f */
[----:B------:R-:W-:Y:S01]  /*ac70*/  FFMA.FTZ R10, R49, R6, -R38 ;  /* 0x00000006310a7223 */ /* 0x000fe20000010826 */
[----:B------:R-:W-:Y:S01]  /*ac80*/  UMOV UR7, 0x40000040 ;  /* 0x4000004000077882 */ /* 0x000fe20000000000 */
        /* <DEDUP_REMOVED lines=16> */
[----:B------:R-:W1:Y:S08]  /*ad90*/  MUFU.EX2 R75, R75 ;  /* 0x0000004b004b7308 */ /* 0x000e700000000800 */
[----:B------:R-:W-:Y:S01]  /*ada0*/  MUFU.EX2 R14, R14 ;  /* 0x0000000e000e7308 */ /* 0x000fe20000000800 */
[----:B------:R-:W-:-:S02]  /*adb0*/  WARPGROUP.DEPBAR.LE gsb0, 0x0 ;  /* 0x00008000000079c5 */ /* 0x000fc40000010000 */
[----:B------:R-:W-:Y:S01]  /*adc0*/  WARPGROUP.ARRIVE ;  /* 0x00000000000079c5 */ /* 0x000fe20000000000 */
[----:B------:R-:W-:Y:S01]  /*add0*/  FADD.FTZ R157, -R5, R8 ;  /* 0x00000008059d7221 */ /* 0x000fe20000010100 */
[-CC-:B------:R-:W-:Y:S01]  /*ade0*/  FFMA.FTZ R8, R11, R6.reuse, -R38.reuse ;  /* 0x000000060b087223 */ /* 0x180fe20000010826 */
[-C--:B------:R-:W-:Y:S02]  /*adf0*/  FFMA.FTZ R11, R53, R6.reuse, -R38 ;  /* 0x00000006350b7223 */ /* 0x080fe40000010826 */
[----:B------:R-:W2:Y:S01]  /*ae00*/  MUFU.EX2 R201, R201 ;  /* 0x000000c900c97308 */ /* 0x000ea20000000800 */
[----:B------:R-:W-:Y:S01]  /*ae10*/  FMUL.FTZ R157, R157, R6 ;  /* 0x000000069d9d7220 */ /* 0x000fe20000410000 */
[----:B------:R-:W-:Y:S01]  /*ae20*/  HGMMA.64x128x16.F32 R88, R152, gdesc[UR4].tnspB, R88, gsb0 ;  /* 0x41e0000498587df0 */ /* 0x000fe20008000858 */
[----:B0-----:R-:W-:-:S05]  /*ae30*/  F2FP.F16.F32.PACK_AB R156, R199, R12 ;  /* 0x0000000cc79c723e */ /* 0x001fca00000000ff */
[----:B------:R1:W-:Y:S08]  /*ae40*/  MUFU.EX2 R203, R157 ;  /* 0x0000009d00cb7308 */ /* 0x0003f00000000800 */
[----:B------:R-:W0:Y:S01]  /*ae50*/  MUFU.EX2 R8, R8 ;  /* 0x0000000800087308 */ /* 0x000e220000000800 */
[----:B-1----:R-:W-:Y:S02]  /*ae60*/  F2FP.F16.F32.PACK_AB R157, R75, R50 ;  /* 0x000000324b9d723e */ /* 0x002fe400000000ff */
[----:B--2---:R-:W-:-:S05]  /*ae70*/  F2FP.F16.F32.PACK_AB R158, R201, R14 ;  /* 0x0000000ec99e723e */ /* 0x004fca00000000ff */
[----:B------:R-:W1:Y:S08]  /*ae80*/  MUFU.EX2 R11, R11 ;  /* 0x0000000b000b7308 */ /* 0x000e700000000800 */
[----:B------:R-:W-:Y:S01]  /*ae90*/  MUFU.EX2 R79, R79 ;  /* 0x0000004f004f7308 */ /* 0x000fe20000000800 */
[----:B0-----:R-:W-:-:S04]  /*aea0*/  FFMA.FTZ R42, R203, R0, R8 ;  /* 0x00000000cb2a7223 */ /* 0x001fc80000010008 */
[C---:B------:R-:W-:Y:S01]  /*aeb0*/  FADD.FTZ R42, R181.reuse, R42 ;  /* 0x0000002ab52a7221 */ /* 0x040fe20000010000 */
[----:B------:R-:W-:Y:S02]  /*aec0*/  F2FP.F16.F32.PACK_AB R181, R181, R8 ;  /* 0x00000008b5b5723e */ /* 0x000fe400000000ff */
[----:B------:R-:W0:Y:S08]  /*aed0*/  MUFU.EX2 R0, R61 ;  /* 0x0000003d00007308 */ /* 0x000e300000000800 */
        /* <DEDUP_REMOVED lines=9> */
[----:B--2---:R-:W-:Y:S02]  /*af70*/  @!P1 VIADD R31, R35, 0x28860 ;  /* 0x00028860231f9836 */ /* 0x004fe40000000000 */
[-C--:B------:R-:W-:Y:S01]  /*af80*/  FMUL.FTZ R89, R89, R7.reuse ;  /* 0x0000000759597220 */ /* 0x080fe20000410000 */
[-C--:B------:R-:W-:Y:S01]  /*af90*/  FMUL.FTZ R92, R92, R7.reuse ;  /* 0x000000075c5c7220 */ /* 0x080fe20000410000 */
[-C--:B------:R-:W-:Y:S01]  /*afa0*/  FMUL.FTZ R93, R93, R7.reuse ;  /* 0x000000075d5d7220 */ /* 0x080fe20000410000 */
[-C--:B------:R-:W-:Y:S01]  /*afb0*/  FMUL.FTZ R96, R96, R7.reuse ;  /* 0x0000000760607220 */ /* 0x080fe20000410000 */
[----:B------:R-:W-:Y:S01]  /*afc0*/  @!P1 PRMT R35, RZ, 0x654, R31 ;  /* 0x00000654ff239816 */ /* 0x000fe2000000001f */
[----:B---3--:R-:W-:Y:S01]  /*afd0*/  FADD.FTZ R27, R9, R2 ;  /* 0x00000002091b7221 */ /* 0x008fe20000010000 */
[-C--:B------:R-:W-:Y:S01]  /*afe0*/  FMUL.FTZ R97, R97, R7.reuse ;  /* 0x0000000761617220 */ /* 0x080fe20000410000 */
[-C--:B------:R-:W-:Y:S01]  /*aff0*/  FMUL.FTZ R100, R100, R7.reuse ;  /* 0x0000000764647220 */ /* 0x080fe20000410000 */
[----:B------:R2:W-:Y:S01]  /*b000*/  @!P1 SYNCS.ARRIVE.TRANS64.RED.A1T0 RZ, [R35+URZ], RZ ;  /* 0x000000ff23ff99a7 */ /* 0x0005e2000810043f */
[----:B------:R-:W-:Y:S01]  /*b010*/  FADD.FTZ R2, R182, R27 ;  /* 0x0000001bb6027221 */ /* 0x000fe20000010000 */
[----:B------:R-:W-:Y:S01]  /*b020*/  FADD.FTZ R27, R183, R42 ;  /* 0x0000002ab71b7221 */ /* 0x000fe20000010000 */
[----:B------:R-:W-:Y:S01]  /*b030*/  F2FP.F16.F32.PACK_AB R182, R15, R182 ;  /* 0x000000b60fb6723e */ /* 0x000fe200000000ff */
[----:B------:R-:W-:Y:S01]  /*b040*/  FMUL.FTZ R101, R101, R7 ;  /* 0x0000000765657220 */ /* 0x000fe20000410000 */
[----:B------:R-:W-:Y:S01]  /*b050*/  FADD.FTZ R31, R15, R2 ;  /* 0x000000020f1f7221 */ /* 0x000fe20000010000 */
[C---:B------:R-:W-:Y:S01]  /*b060*/  FADD.FTZ R2, R32.reuse, R27 ;  /* 0x0000001b20027221 */ /* 0x040fe20000010000 */
        /* <DEDUP_REMOVED lines=20> */
[----:B------:R-:W-:Y:S01]  /*b1b0*/  FFMA.FTZ R2, R169, R6, -R38 ;  /* 0x00000006a9027223 */ /* 0x000fe20000010826 */
[----:B------:R-:W-:Y:S01]  /*b1c0*/  F2FP.F16.F32.PACK_AB R169, R13, R10 ;  /* 0x0000000a0da9723e */ /* 0x000fe200000000ff */
[----:B------:R-:W-:Y:S01]  /*b1d0*/  FADD.FTZ R31, R33, R42 ;  /* 0x0000002a211f7221 */ /* 0x000fe20000010000 */
[----:B------:R-:W-:Y:S01]  /*b1e0*/  FADD.FTZ R42, R30, R27 ;  /* 0x0000001b1e2a7221 */ /* 0x000fe20000010000 */
[-C--:B------:R-:W-:Y:S01]  /*b1f0*/  FFMA.FTZ R27, R171, R6.reuse, -R38 ;  /* 0x00000006ab1b7223 */ /* 0x080fe20000010826 */
[----:B-1----:R-:W-:Y:S01]  /*b200*/  F2FP.F16.F32.PACK_AB R171, R26, R11 ;  /* 0x0000000b1aab723e */ /* 0x002fe200000000ff */
[----:B------:R-:W-:Y:S01]  /*b210*/  FADD.FTZ R44, R174, R31 ;  /* 0x0000001fae2c7221 */ /* 0x000fe20000010000 */
[----:B------:R-:W-:Y:S01]  /*b220*/  FADD.FTZ R31, R175, R42 ;  /* 0x0000002aaf1f7221 */ /* 0x000fe20000010000 */
[----:B------:R-:W-:Y:S01]  /*b230*/  FFMA.FTZ R38, R87, R6, -R38 ;  /* 0x0000000657267223 */ /* 0x000fe20000010826 */
[C---:B------:R-:W-:Y:S01]  /*b240*/  F2FP.F16.F32.PACK_AB R174, R165.reuse, R174 ;  /* 0x000000aea5ae723e */ /* 0x040fe200000000ff */
[----:B--2---:R-:W-:Y:S01]  /*b250*/  FADD.FTZ R35, R165, R44 ;  /* 0x0000002ca5237221 */ /* 0x004fe20000010000 */
[----:B------:R-:W-:Y:S01]  /*b260*/  FADD.FTZ R31, R28, R31 ;  /* 0x0000001f1c1f7221 */ /* 0x000fe20000010000 */
[-C--:B------:R-:W-:Y:S01]  /*b270*/  FMUL.FTZ R121, R121, R7.reuse ;  /* 0x0000000779797220 */ /* 0x080fe20000410000 */
[-C--:B------:R-:W-:Y:S01]  /*b280*/  FMUL.FTZ R124, R124, R7.reuse ;  /* 0x000000077c7c7220 */ /* 0x080fe20000410000 */
[----:B------:R-:W-:Y:S01]  /*b290*/  FADD.FTZ R42, R168, R35 ;  /* 0x00000023a82a7221 */ /* 0x000fe20000010000 */
[----:B------:R-:W-:Y:S01]  /*b2a0*/  FADD.FTZ R44, R10, R31 ;  /* 0x0000001f0a2c7221 */ /* 0x000fe20000010000 */
[C---:B------:R-:W-:Y:S01]  /*b2b0*/  F2FP.F16.F32.PACK_AB R168, R167.reuse, R168 ;  /* 0x000000a8a7a8723e */ /* 0x040fe200000000ff */
[----:B------:R1:W-:Y:S01]  /*b2c0*/  MUFU.EX2 R10, R2 ;  /* 0x00000002000a7308 */ /* 0x0003e20000000800 */
[----:B------:R-:W-:Y:S01]  /*b2d0*/  FADD.FTZ R9, R167, R42 ;  /* 0x0000002aa7097221 */ /* 0x000fe20000010000 */
[----:B------:R-:W-:Y:S01]  /*b2e0*/  FADD.FTZ R44, R13, R44 ;  /* 0x0000002c0d2c7221 */ /* 0x000fe20000010000 */
[----:B0-----:R-:W-:Y:S01]  /*b2f0*/  F2FP.F16.F32.PACK_AB R167, R63, R0 ;  /* 0x000000003fa7723e */ /* 0x001fe200000000ff */
[-C--:B------:R-:W-:Y:S01]  /*b300*/  FMUL.FTZ R125, R125, R7.reuse ;  /* 0x000000077d7d7220 */ /* 0x080fe20000410000 */
[----:B------:R-:W-:Y:S01]  /*b310*/  FADD.FTZ R42, R170, R9 ;  /* 0x00000009aa2a7221 */ /* 0x000fe20000010000 */
[----:B------:R-:W-:Y:S01]  /*b320*/  FADD.FTZ R9, R11, R44 ;  /* 0x0000002c0b097221 */ /* 0x000fe20000010000 */
[C---:B------:R-:W-:Y:S01]  /*b330*/  F2FP.F16.F32.PACK_AB R170, R161.reuse, R170 ;  /* 0x000000aaa1aa723e */ /* 0x040fe200000000ff */
[----:B------:R-:W-:Y:S01]  /*b340*/  MUFU.EX2 R38, R38 ;  /* 0x0000002600267308 */ /* 0x000fe20000000800 */
        /* <DEDUP_REMOVED lines=10> */
[----:B------:R-:W0:Y:S01]  /*b3f0*/  MUFU.EX2 R32, R77 ;  /* 0x0000004d00207308 */ /* 0x000e220000000800 */
        /* <DEDUP_REMOVED lines=19> */
[----:B------:R-:W-:Y:S01]  /*b530*/  F2FP.F16.F32.PACK_AB R176, R25, R176 ;  /* 0x000000b019b0723e */ /* 0x000fe200000000ff */
[----:B------:R-:W-:Y:S01]  /*b540*/  FMUL.FTZ R90, R90, R203 ;  /* 0x000000cb5a5a7220 */ /* 0x000fe20000410000 */
[----:B------:R-:W-:Y:S01]  /*b550*/  FADD.FTZ R11, R197, R8 ;  /* 0x00000008c50b7221 */ /* 0x000fe20000010000 */
[----:B------:R-:W-:Y:S01]  /*b560*/  FADD.FTZ R9, R71, R9 ;  /* 0x0000000947097221 */ /* 0x000fe20000010000 */
[----:B------:R-:W2:Y:S01]  /*b570*/  MUFU.EX2 R8, R27 ;  /* 0x0000001b00087308 */ /* 0x000ea20000000800 */
[----:B------:R-:W-:Y:S01]  /*b580*/  F2FP.F16.F32.PACK_AB R177, R34, R177 ;  /* 0x000000b122b1723e */ /* 0x000fe200000000ff */
[----:B-1----:R-:W-:Y:S01]  /*b590*/  FADD.FTZ R2, R12, R11 ;  /* 0x0000000b0c027221 */ /* 0x002fe20000010000 */
        /* <DEDUP_REMOVED lines=8> */
[----:B0-----:R-:W-:Y:S01]  /*b620*/  FADD.FTZ R9, R32, R9 ;  /* 0x0000000920097221 */ /* 0x001fe20000010000 */
        /* <DEDUP_REMOVED lines=18> */
[----:B------:R-:W-:Y:S01]  /*b750*/  F2FP.F16.F32.PACK_AB R166, R193, R166 ;  /* 0x000000a6c1a6723e */ /* 0x000fe200000000ff */
[----:B------:R-:W-:Y:S01]  /*b760*/  FADD.FTZ R2, R85, R2 ;  /* 0x0000000255027221 */ /* 0x000fe20000010000 */
[----:B------:R-:W-:Y:S01]  /*b770*/  F2FP.F16.F32.PACK_AB R160, R195, R160 ;  /* 0x000000a0c3a0723e */ /* 0x000fe200000000ff */
[----:B------:R-:W-:Y:S01]  /*b780*/  FADD.FTZ R0, R38, R9 ;  /* 0x0000000926007221 */ /* 0x000fe20000010000 */
        /* <DEDUP_REMOVED lines=33> */
[----:B------:R-:W-:Y:S06]  /*b9a0*/  @P2 BRA `(.L_x_1414) ;  /* 0xffffffd8001c2947 */ /* 0x000fec000383ffff */
.L_x_1405:
        /* <DEDUP_REMOVED lines=8> */
[----:B------:R-:W-:-:S05]  /*ba30*/  ULDC UR54, c[0x0][0x9e0] ;  /* 0x0002780000367ab9 */ /* 0x000fca0000000800 */
.L_x_1432:
        /* <DEDUP_REMOVED lines=9> */
.L_x_1417:
[----:B------:R-:W-:Y:S01]  /*bad0*/  ULEA UR6, UR45, UR41, 0x3 ;  /* 0x000000292d067291 */ /* 0x000fe2000f8e183f */
[----:B------:R-:W-:-:S05]  /*bae0*/  IMAD.U32 R4, RZ, RZ, UR46 ;  /* 0x0000002eff047e24 */ /* 0x000fca000f8e00ff */
[----:B------:R-:W-:-:S04]  /*baf0*/  SHF.L.U32 R4, R4, 0x1f, RZ ;  /* 0x0000001f04047819 */ /* 0x000fc800000006ff */
[----:B------:R0:W1:Y:S01]  /*bb00*/  SYNCS.PHASECHK.TRANS64.TRYWAIT P2, [UR6+0x28830], R4 ;  /* 0x02883004ff0075a7 */ /* 0x0000620008040146 */
[----:B------:R-:W-:Y:S05]  /*bb10*/  @!P0 BRA `(.L_x_1418) ;  /* 0x0000000000048947 */ /* 0x000fea0003800000 */
[----:B------:R-:W-:Y:S01]  /*bb20*/  BPT.TRAP 0x1 ;  /* 0x000000040000795c */ /* 0x000fe20000300000 */
.L_x_1418:
[----:B-1----:R-:W-:Y:S05]  /*bb30*/  @P2 BRA `(.L_x_1416) ;  /* 0x0000000000082947 */ /* 0x002fea0003800000 */
[----:B------:R-:W1:Y:S02]  /*bb40*/  SYNCS.PHASECHK.TRANS64.TRYWAIT P2, [UR6+0x28830], R4 ;  /* 0x02883004ff0075a7 */ /* 0x000e640008040146 */
[----:B-1----:R-:W-:Y:S05]  /*bb50*/  @!P2 BRA `(.L_x_1419) ;  /* 0x000000c80014a947 */ /* 0x002fea0003800000 */
.L_x_1416:
        /* <DEDUP_REMOVED lines=45> */
.L_x_1421:
[----:B------:R-:W-:Y:S01]  /*be30*/  ULEA UR6, UR56, UR41, 0x3 ;  /* 0x0000002938067291 */ /* 0x000fe2000f8e183f */
[----:B------:R-:W-:-:S05]  /*be40*/  IMAD.U32 R4, RZ, RZ, UR57 ;  /* 0x00000039ff047e24 */ /* 0x000fca000f8e00ff */
[----:B------:R-:W-:-:S04]  /*be50*/  SHF.L.U32 R4, R4, 0x1f, RZ ;  /* 0x0000001f04047819 */ /* 0x000fc800000006ff */
[----:B------:R0:W1:Y:S01]  /*be60*/  SYNCS.PHASECHK.TRANS64.TRYWAIT P2, [UR6+0x28850], R4 ;  /* 0x02885004ff0075a7 */ /* 0x0000620008040146 */
[----:B------:R-:W-:Y:S05]  /*be70*/  @!P0 BRA `(.L_x_1422) ;  /* 0x0000000000048947 */ /* 0x000fea0003800000 */
[----:B------:R-:W-:Y:S01]  /*be80*/  BPT.TRAP 0x1 ;  /* 0x000000040000795c */ /* 0x000fe20000300000 */
.L_x_1422:
[----:B-1----:R-:W-:Y:S05]  /*be90*/  @P2 BRA `(.L_x_1420) ;  /* 0x0000000000082947 */ /* 0x002fea0003800000 */
[----:B------:R-:W1:Y:S02]  /*bea0*/  SYNCS.PHASECHK.TRANS64.TRYWAIT P2, [UR6+0x28850], R4 ;  /* 0x02885004ff0075a7 */ /* 0x000e640008040146 */
[----:B-1----:R-:W-:Y:S05]  /*beb0*/  @!P2 BRA `(.L_x_1423) ;  /* 0x000000c40054a947 */ /* 0x002fea0003800000 */
.L_x_1420:
[----:B------:R-:W-:Y:S01]  /*bec0*/  UIADD3 UR6, UR41, 0x400, URZ ;  /* 0x0000040029067890 */ /* 0x000fe2000fffe03f */
[----:B------:R-:W-:Y:S01]  /*bed0*/  WARPGROUP.ARRIVE ;  /* 0x00000000000079c5 */ /* 0x000fe20000000000 */
[----:B------:R-:W-:Y:S01]  /*bee0*/  UMOV UR7, 0x40000040 ;  /* 0x4000004000077882 */ /* 0x000fe20000000000 */
[----:B------:R-:W-:Y:S01]  /*bef0*/  PLOP3.LUT P2, PT, PT, PT, UP0, 0x80, 0x0 ;  /* 0x000000000000781c */ /* 0x000fe20003f4f008 */
[----:B------:R-:W-:Y:S01]  /*bf00*/  USHF.R.U32.HI UR6, URZ, 0x4, UR6 ;  /* 0x000000043f067899 */ /* 0x000fe20008011606 */
[----:B------:R-:W-:Y:S01]  /*bf10*/  FMUL.FTZ R15, R55, UR55 ;  /* 0x00000037370f7c20 */ /* 0x000fe20008410000 */
        /* <DEDUP_REMOVED lines=18> */
[----:B------:R-:W-:Y:S01]  /*c040*/  IADD3 R58, -R23, 0xb, RZ ;  /* 0x0000000b173a7810 */ /* 0x000fe20007ffe1ff */
[----:B------:R-:W-:Y:S01]  /*c050*/  HGMMA.64x128x16.F32 R88, R180, gdesc[UR4].tnspB, R88, gsb0 ;  /* 0x41e00004b4587df0 */ /* 0x000fe20008000858 */
[----:B------:R-:W-:Y:S01]  /*c060*/  UIADD3 UR6, UR10, 0x80, URZ ;  /* 0x000000800a067890 */ /* 0x000fe2000fffe03f */
[----:B-1----:R-:W-:Y:S01]  /*c070*/  FMUL.FTZ R5, R26, UR55 ;  /* 0x000000371a057c20 */ /* 0x002fe20008410000 */
[----:B------:R-:W-:Y:S01]  /*c080*/  UMOV UR7, 0x40000040 ;  /* 0x4000004000077882 */ /* 0x000fe20000000000 */
[----:B------:R-:W-:Y:S01]  /*c090*/  FMUL.FTZ R10, R31, UR55 ;  /* 0x000000371f0a7c20 */ /* 0x000fe20008410000 */
[----:B------:R-:W-:Y:S01]  /*c0a0*/  FMUL.FTZ R26, R42, UR55 ;  /* 0x000000372a1a7c20 */ /* 0x000fe20008410000 */
[----:B------:R-:W-:Y:S01]  /*c0b0*/  FMUL.FTZ R14, R47, UR55 ;  /* 0x000000372f0e7c20 */ /* 0x000fe20008410000 */
[----:B0-----:R-:W-:Y:S01]  /*c0c0*/  FMUL.FTZ R4, R24, UR55 ;  /* 0x0000003718047c20 */ /* 0x001fe20008410000 */
        /* <DEDUP_REMOVED lines=81> */
[----:B------:R0:W0:Y:S08]  /*c5e0*/  MUFU.TANH R70, R73 ;  /* 0x0000004900467308 */ /* 0x0000300000002400 */
        /* <DEDUP_REMOVED lines=23> */
[----:B------:R-:W-:Y:S02]  /*c760*/  IMAD.U32 R54, RZ, RZ, UR45 ;  /* 0x0000002dff367e24 */ /* 0x000fe4000f8e00ff */
[----:B------:R-:W-:Y:S01]  /*c770*/  FMUL.FTZ R165, R29, UR55 ;  /* 0x000000371da57c20 */ /* 0x000fe20008410000 */
[----:B------:R-:W-:Y:S01]  /*c780*/  FMUL.FTZ R166, R36, UR55 ;  /* 0x0000003724a67c20 */ /* 0x000fe20008410000 */
[----:B------:R-:W-:Y:S01]  /*c790*/  HGMMA.64x128x16.F32 R88, R160, gdesc[UR4].tnspB, R88, gsb0 ;  /* 0x41e00004a0587df0 */ /* 0x000fe20008000858 */
[----:B------:R-:W-:Y:S01]  /*c7a0*/  UIADD3 UR6, UR10, 0x300, URZ ;  /* 0x000003000a067890 */ /* 0x000fe2000fffe03f */
[----:B------:R-:W-:Y:S01]  /*c7b0*/  @!P1 LEA R54, R54, UR41, 0x3 ;  /* 0x0000002936369c11 */ /* 0x000fe2000f8e18ff */
[----:B------:R-:W-:Y:S01]  /*c7c0*/  UMOV UR7, 0x40000040 ;  /* 0x4000004000077882 */ /* 0x000fe20000000000 */
[----:B------:R-:W-:Y:S01]  /*c7d0*/  FMUL.FTZ R29, R46, UR55 ;  /* 0x000000372e1d7c20 */ /* 0x000fe20008410000 */
[----:B------:R-:W-:Y:S01]  /*c7e0*/  FMUL.FTZ R36, R67, UR55 ;  /* 0x0000003743247c20 */ /* 0x000fe20008410000 */
[----:B------:R-:W-:Y:S01]  /*c7f0*/  FMUL.FTZ R67, R68, UR55 ;  /* 0x0000003744437c20 */ /* 0x000fe20008410000 */
[----:B------:R-:W-:-:S02]  /*c800*/  @!P1 VIADD R54, R54, 0x28840 ;  /* 0x0002884036369836 */ /* 0x000fc40000000000 */
[----:B------:R-:W-:Y:S01]  /*c810*/  FMUL.FTZ R46, R79, UR55 ;  /* 0x000000374f2e7c20 */ /* 0x000fe20008410000 */
[----:B------:R-:W0:Y:S02]  /*c820*/  MUFU.TANH R164, R164 ;  /* 0x000000a400a47308 */ /* 0x000e240000002400 */
[----:B------:R-:W-:-:S06]  /*c830*/  @!P1 PRMT R54, RZ, 0x654, R54 ;  /* 0x00000654ff369816 */ /* 0x000fcc0000000036 */
        /* <DEDUP_REMOVED lines=12> */
[----:B------:R-:W-:Y:S02]  /*c900*/  FMUL.FTZ R40, R74, UR55 ;  /* 0x000000374a287c20 */ /* 0x000fe40008410000 */
[----:B------:R-:W-:Y:S01]  /*c910*/  HGMMA.64x128x16.F32 R88, R156, gdesc[UR4].tnspB, R88, gsb0 ;  /* 0x41e000049c587df0 */ /* 0x000fe20008000858 */
[----:B------:R-:W-:Y:S01]  /*c920*/  UIADD3 UR6, UR10, 0x380, URZ ;  /* 0x000003800a067890 */ /* 0x000fe2000fffe03f */
[----:B------:R-:W0:Y:S01]  /*c930*/  MUFU.TANH R160, R160 ;  /* 0x000000a000a07308 */ /* 0x000e220000002400 */
[----:B------:R-:W-:-:S07]  /*c940*/  UMOV UR7, 0x40000040 ;  /* 0x4000004000077882 */ /* 0x000fce0000000000 */
        /* <DEDUP_REMOVED lines=9> */
[----:B------:R-:W-:-:S04]  /*c9e0*/  @UP0 ULDC UR6, c[0x0][0x450] ;  /* 0x0001140000060ab9 */ /* 0x000fc80000000800 */
[----:B------:R-:W-:Y:S01]  /*c9f0*/  @P2 SHF.R.U32.HI R64, RZ, UR6, R53 ;  /* 0x00000006ff402c19 */ /* 0x000fe20008011635 */
[----:B------:R-:W-:Y:S01]  /*ca00*/  FMUL.FTZ R53, R86, UR55 ;  /* 0x0000003756357c20 */ /* 0x000fe20008410000 */
[----:B------:R-:W-:-:S03]  /*ca10*/  IMAD.SHL.U32 R86, R3, 0x80, RZ ;  /* 0x0000008003567824 */ /* 0x000fc600078e00ff */
[----:B------:R-:W5:Y:S02]  /*ca20*/  SHFL.IDX PT, R65, R64, RZ, 0x1c1f ;  /* 0x001c1fff40417589 */ /* 0x000f6400000e0000 */
[----:B------:R-:W-:Y:S01]  /*ca30*/  IADD3 R59, -R86, 0x1, RZ ;  /* 0x00000001563b7810 */ /* 0x000fe20007ffe1ff */
[----:B------:R-:W0:Y:S04]  /*ca40*/  MUFU.TANH R53, R53 ;  /* 0x0000003500357308 */ /* 0x000e280000002400 */
[----:B------:R-:W-:-:S05]  /*ca50*/  IMAD R59, R16, -0x2, R59 ;  /* 0xfffffffe103b7824 */ /* 0x000fca00078e023b */
[----:B------:R-:W-:Y:S01]  /*ca60*/  IADD3 R59, -R66, UR39, R59 ;  /* 0x00000027423b7c10 */ /* 0x000fe2000fffe13b */
[----:B------:R-:W-:Y:S02]  /*ca70*/  WARPGROUP.DEPBAR.LE gsb0, 0x0 ;  /* 0x00008000000079c5 */ /* 0x000fe40000010000 */
[----:B------:R0:W-:Y:S06]  /*ca80*/  BAR.ARV R58, 0x100 ;  /* 0x0004003a0000751d */ /* 0x0001ec0000002000 */
[----:B------:R1:W-:Y:S01]  /*ca90*/  @!P1 SYNCS.ARRIVE.TRANS64.RED.A1T0 RZ, [R54+URZ], RZ ;  /* 0x000000ff36ff99a7 */ /* 0x0003e2000810043f */
[----:B------:R-:W-:-:S02]  /*caa0*/  VIADD R152, R59, UR54 ;  /* 0x000000363b987c36 */ /* 0x000fc40008000000 */
[----:B------:R-:W-:Y:S02]  /*cab0*/  VIADD R154, R59, UR52 ;  /* 0x000000343b9a7c36 */ /* 0x000fe40008000000 */
[--C-:B-----5:R-:W-:Y:S02]  /*cac0*/  IMAD.IADD R66, R152, 0x1, R65.reuse ;  /* 0x0000000198427824 */ /* 0x120fe400078e0241 */
[----:B------:R-:W-:Y:S02]  /*cad0*/  IMAD.IADD R68, R154, 0x1, R65 ;  /* 0x000000019a447824 */ /* 0x000fe400078e0241 */
[----:B-1----:R-:W-:-:S06]  /*cae0*/  FMUL.FTZ R54, R87, UR55 ;  /* 0x0000003757367c20 */ /* 0x002fcc0008410000 */
[----:B------:R-:W1:Y:S01]  /*caf0*/  MUFU.TANH R54, R54 ;  /* 0x0000003600367308 */ /* 0x000e620000002400 */
[----:B0-234-:R-:W-:Y:S05]  /*cb00*/  @!P6 BRA `(.L_x_1424) ;  /* 0x00000000005ce947 */ /* 0x01dfea0003800000 */
        /* <DEDUP_REMOVED lines=13> */
.L_x_1426:
[----:B------:R-:W-:-:S05]  /*cbe0*/  IMAD.U32 R69, RZ, RZ, UR53 ;  /* 0x00000035ff457e24 */ /* 0x000fca000f8e00ff */
[----:B------:R-:W-:-:S13]  /*cbf0*/  ISETP.NE.AND P2, PT, R69, 0x1, PT ;  /* 0x000000014500780c */ /* 0x000fda0003f45270 */
[----:B------:R-:W0:Y:S02]  /*cc00*/  @P2 LDC.64 R58, c[0x0][0x9e8] ;  /* 0x00027a00ff3a2b82 */ /* 0x000e240000000a00 */
[----:B0-----:R-:W-:-:S05]  /*cc10*/  @P2 IMAD.HI.U32 R58, R65, R58, RZ ;  /* 0x0000003a413a2227 */ /* 0x001fca00078e00ff */
[----:B------:R-:W-:-:S07]  /*cc20*/  @P2 SHF.R.U32.HI R65, RZ, R59, R58 ;  /* 0x0000003bff412219 */ /* 0x000fce000001163a */
.L_x_1427:
[----:B------:R-:W-:Y:S05]  /*cc30*/  BSYNC B0 ;  /* 0x0000000000007941 */ /* 0x000fea0003800000 */
.L_x_1425:
[----:B------:R-:W-:-:S04]  /*cc40*/  IMAD R65, R65, R69, -R86 ;  /* 0x0000004541417224 */ /* 0x000fc800078e0a56 */
[----:B------:R-:W-:-:S05]  /*cc50*/  IMAD R65, R16, -0x2, R65 ;  /* 0xfffffffe10417824 */ /* 0x000fca00078e0241 */
[----:B------:R-:W-:Y:S02]  /*cc60*/  VIADDMNMX R66, R65, R69, R66, PT ;  /* 0x0000004541427246 */ /* 0x000fe40003800142 */
[----:B------:R-:W-:-:S07]  /*cc70*/  VIMNMX R68, R68, R65, !PT ;  /* 0x0000004144447248 */ /* 0x000fce0007fe0100 */
.L_x_1424:
[----:B------:R-:W-:Y:S01]  /*cc80*/  ISETP.GT.AND P2, PT, R3, -0x1, PT ;  /* 0xffffffff0300780c */ /* 0x000fe20003f44270 */
[----:B------:R-:W0:Y:S03]  /*cc90*/  SHFL.IDX PT, R159, R64, 0x1, 0x1c1f ;  /* 0x003c1f00409f7f89 */ /* 0x000e2600000e0000 */
[C---:B------:R-:W-:Y:S02]  /*cca0*/  ISETP.GT.AND P4, PT, R68.reuse, RZ, P2 ;  /* 0x000000ff4400720c */ /* 0x040fe40001784270 */
[----:B------:R-:W-:Y:S02]  /*ccb0*/  ISETP.GT.AND P5, PT, R68, 0x1, P2 ;  /* 0x000000014400780c */ /* 0x000fe400017a4270 */
[C---:B------:R-:W-:Y:S02]  /*ccc0*/  ISETP.LT.OR P4, PT, R66.reuse, 0x1, P4 ;  /* 0x000000014200780c */ /* 0x040fe40002781670 */
[----:B------:R-:W-:-:S02]  /*ccd0*/  ISETP.LT.OR P5, PT, R66, 0x2, P5 ;  /* 0x000000024200780c */ /* 0x000fc40002fa1670 */
[----:B------:R-:W-:Y:S02]  /*cce0*/  ISETP.GT.AND P3, PT, R68, 0x8, P2 ;  /* 0x000000084400780c */ /* 0x000fe40001764270 */
[----:B------:R-:W-:Y:S02]  /*ccf0*/  FSEL R169, R4, -INF , !P4 ;  /* 0xff80000004a97808 */ /* 0x000fe40006000000 */
[----:B------:R-:W-:Y:S02]  /*cd00*/  FSEL R167, R6, -INF , !P5 ;  /* 0xff80000006a77808 */ /* 0x000fe40006800000 */
[C---:B------:R-:W-:Y:S02]  /*cd10*/  ISETP.GT.AND P4, PT, R68.reuse, 0x9, P2 ;  /* 0x000000094400780c */ /* 0x040fe40001784270 */
[----:B------:R-:W-:Y:S02]  /*cd20*/  ISETP.GT.AND P5, PT, R68, 0x10, P2 ;  /* 0x000000104400780c */ /* 0x000fe400017a4270 */
[----:B------:R-:W-:-:S02]  /*cd30*/  ISETP.LT.OR P3, PT, R66, 0x9, P3 ;  /* 0x000000094200780c */ /* 0x000fc40001f61670 */
[C---:B------:R-:W-:Y:S02]  /*cd40*/  ISETP.LT.OR P4, PT, R66.reuse, 0xa, P4 ;  /* 0x0000000a4200780c */ /* 0x040fe40002781670 */
[----:B------:R-:W-:Y:S02]  /*cd50*/  ISETP.LT.OR P5, PT, R66, 0x11, P5 ;  /* 0x000000114200780c */ /* 0x000fe40002fa1670 */
[----:B------:R-:W-:Y:S02]  /*cd60*/  FSEL R183, R164, -INF , !P3 ;  /* 0xff800000a4b77808 */ /* 0x000fe40005800000 */
[----:B------:R-:W-:Y:S02]  /*cd70*/  ISETP.GT.AND P3, PT, R68, 0x11, P2 ;  /* 0x000000114400780c */ /* 0x000fe40001764270 */
[----:B------:R-:W-:Y:S02]  /*cd80*/  FSEL R173, R165, -INF , !P4 ;  /* 0xff800000a5ad7808 */ /* 0x000fe40006000000 */
[----:B------:R-:W-:-:S02]  /*cd90*/  FSEL R181, R32, -INF , !P5 ;  /* 0xff80000020b57808 */ /* 0x000fc40006800000 */
[C---:B------:R-:W-:Y:S02]  /*cda0*/  ISETP.GT.AND P4, PT, R68.reuse, 0x18, P2 ;  /* 0x000000184400780c */ /* 0x040fe40001784270 */
[----:B------:R-:W-:Y:S02]  /*cdb0*/  ISETP.GT.AND P5, PT, R68, 0x19, P2 ;  /* 0x000000194400780c */ /* 0x000fe400017a4270 */
[C---:B------:R-:W-:Y:S02]  /*cdc0*/  ISETP.LT.OR P3, PT, R66.reuse, 0x12, P3 ;  /* 0x000000124200780c */ /* 0x040fe40001f61670 */
[C---:B------:R-:W-:Y:S02]  /*cdd0*/  ISETP.LT.OR P4, PT, R66.reuse, 0x19, P4 ;  /* 0x000000194200780c */ /* 0x040fe40002781670 */
[----:B------:R-:W-:Y:S02]  /*cde0*/  ISETP.LT.OR P5, PT, R66, 0x1a, P5 ;  /* 0x0000001a4200780c */ /* 0x000fe40002fa1670 */
[----:B------:R-:W-:-:S02]  /*cdf0*/  FSEL R179, R33, -INF , !P3 ;  /* 0xff80000021b37808 */ /* 0x000fc40005800000 */
        /* <DEDUP_REMOVED lines=11> */
[----:B------:R-:W-:Y:S01]  /*ceb0*/  FSEL R155, R42, -INF , !P5 ;  /* 0xff8000002a9b7808 */ /* 0x000fe20006800000 */
[----:B0-----:R-:W-:Y:S01]  /*cec0*/  IMAD.IADD R42, R152, 0x1, R159 ;  /* 0x00000001982a7824 */ /* 0x001fe200078e029f */
[----:B------:R-:W-:-:S02]  /*ced0*/  ISETP.GT.AND P4, PT, R68, 0x30, P2 ;  /* 0x000000304400780c */ /* 0x000fc40001784270 */
[----:B------:R-:W-:Y:S02]  /*cee0*/  ISETP.GT.AND P5, PT, R68, 0x31, P2 ;  /* 0x000000314400780c */ /* 0x000fe400017a4270 */
[C---:B------:R-:W-:Y:S02]  /*cef0*/  ISETP.LT.OR P3, PT, R66.reuse, 0x2a, P3 ;  /* 0x0000002a4200780c */ /* 0x040fe40001f61670 */
[C---:B------:R-:W-:Y:S02]  /*cf00*/  ISETP.LT.OR P4, PT, R66.reuse, 0x31, P4 ;  /* 0x000000314200780c */ /* 0x040fe40002781670 */
[----:B------:R-:W-:Y:S02]  /*cf10*/  ISETP.LT.OR P5, PT, R66, 0x32, P5 ;  /* 0x000000324200780c */ /* 0x000fe40002fa1670 */
[----:B------:R-:W-:Y:S01]  /*cf20*/  FSEL R153, R44, -INF , !P3 ;  /* 0xff8000002c997808 */ /* 0x000fe20005800000 */
[----:B------:R-:W-:Y:S01]  /*cf30*/  IMAD.IADD R44, R154, 0x1, R159 ;  /* 0x000000019a2c7824 */ /* 0x000fe200078e029f */
[----:B------:R-:W-:-:S02]  /*cf40*/  ISETP.GT.AND P3, PT, R68, 0x38, P2 ;  /* 0x000000384400780c */ /* 0x000fc40001764270 */
[----:B------:R-:W-:Y:S02]  /*cf50*/  FSEL R87, R47, -INF , !P4 ;  /* 0xff8000002f577808 */ /* 0x000fe40006000000 */
[----:B------:R-:W-:Y:S02]  /*cf60*/  FSEL R85, R48, -INF , !P5 ;  /* 0xff80000030557808 */ /* 0x000fe40006800000 */
[C---:B------:R-:W-:Y:S02]  /*cf70*/  ISETP.GT.AND P4, PT, R68.reuse, 0x39, P2 ;  /* 0x000000394400780c */ /* 0x040fe40001784270 */
[----:B------:R-:W-:Y:S02]  /*cf80*/  ISETP.GT.AND P5, PT, R68, 0x40, P2 ;  /* 0x000000404400780c */ /* 0x000fe400017a4270 */
[C---:B------:R-:W-:Y:S02]  /*cf90*/  ISETP.LT.OR P3, PT, R66.reuse, 0x39, P3 ;  /* 0x000000394200780c */ /* 0x040fe40001f61670 */
[----:B------:R-:W-:-:S02]  /*cfa0*/  ISETP.LT.OR P4, PT, R66, 0x3a, P4 ;  /* 0x0000003a4200780c */ /* 0x000fc40002781670 */
[----:B------:R-:W-:Y:S02]  /*cfb0*/  ISETP.LT.OR P5, PT, R66, 0x41, P5 ;  /* 0x000000414200780c */ /* 0x000fe40002fa1670 */
[----:B------:R-:W-:Y:S02]  /*cfc0*/  FSEL R83, R51, -INF , !P3 ;  /* 0xff80000033537808 */ /* 0x000fe40005800000 */
[----:B------:R-:W-:Y:S02]  /*cfd0*/  ISETP.GT.AND P3, PT, R68, 0x41, P2 ;  /* 0x000000414400780c */ /* 0x000fe40001764270 */
[----:B------:R-:W-:Y:S02]  /*cfe0*/  FSEL R81, R52, -INF , !P4 ;  /* 0xff80000034517808 */ /* 0x000fe40006000000 */
[----:B------:R-:W-:Y:S02]  /*cff0*/  FSEL R79, R55, -INF , !P5 ;  /* 0xff800000374f7808 */ /* 0x000fe40006800000 */
[----:B------:R-:W-:-:S02]  /*d000*/  ISETP.GT.AND P4, PT, R68, 0x48, P2 ;  /* 0x000000484400780c */ /* 0x000fc40001784270 */
[----:B------:R-:W-:Y:S02]  /*d010*/  ISETP.GT.AND P5, PT, R68, 0x49, P2 ;  /* 0x000000494400780c */ /* 0x000fe400017a4270 */
[C---:B------:R-:W-:Y:S02]  /*d020*/  ISETP.LT.OR P3, PT, R66.reuse, 0x42, P3 ;  /* 0x000000424200780c */ /* 0x040fe40001f61670 */
[C---:B------:R-:W-:Y:S02]  /*d030*/  ISETP.LT.OR P4, PT, R66.reuse, 0x49, P4 ;  /* 0x000000494200780c */ /* 0x040fe40002781670 */
[----:B------:R-:W-:Y:S02]  /*d040*/  ISETP.LT.OR P5, PT, R66, 0x4a, P5 ;  /* 0x0000004a4200780c */ /* 0x000fe40002fa1670 */
[----:B------:R-:W-:Y:S02]  /*d050*/  FSEL R77, R56, -INF , !P3 ;  /* 0xff800000384d7808 */ /* 0x000fe40005800000 */
        /* <DEDUP_REMOVED lines=23> */
[C---:B------:R-:W-:Y:S02]  /*d1d0*/  ISETP.LT.OR P3, PT, R66.reuse, 0x69, P3 ;  /* 0x000000694200780c */ /* 0x040fe40001f61670 */
[----:B------:R-:W-:-:S02]  /*d1e0*/  ISETP.LT.OR P4, PT, R66, 0x6a, P4 ;  /* 0x0000006a4200780c */ /* 0x000fc40002781670 */
[----:B------:R-:W-:Y:S02]  /*d1f0*/  ISETP.LT.OR P5, PT, R66, 0x71, P5 ;  /* 0x000000714200780c */ /* 0x000fe40002fa1670 */
[----:B------:R-:W-:Y:S02]  /*d200*/  FSEL R59, R76, -INF , !P3 ;  /* 0xff8000004c3b7808 */ /* 0x000fe40005800000 */
[----:B------:R-:W-:Y:S02]  /*d210*/  FSEL R57, R74, -INF , !P4 ;  /* 0xff8000004a397808 */ /* 0x000fe40006000000 */
[----:B------:R-:W-:Y:S02]  /*d220*/  FSEL R51, R80, -INF , !P5 ;  /* 0xff80000050337808 */ /* 0x000fe40006800000 */
[C---:B------:R-:W-:Y:S02]  /*d230*/  ISETP.GT.AND P3, PT, R68.reuse, 0x71, P2 ;  /* 0x000000714400780c */ /* 0x040fe40001764270 */
[----:B------:R-:W-:-:S02]  /*d240*/  ISETP.GT.AND P4, PT, R68, 0x78, P2 ;  /* 0x000000784400780c */ /* 0x000fc40001784270 */
[----:B------:R-:W-:Y:S02]  /*d250*/  ISETP.GT.AND P5, PT, R68, 0x79, P2 ;  /* 0x000000794400780c */ /* 0x000fe400017a4270 */
[C---:B------:R-:W-:Y:S02]  /*d260*/  ISETP.LT.OR P3, PT, R66.reuse, 0x72, P3 ;  /* 0x000000724200780c */ /* 0x040fe40001f61670 */
[C---:B------:R-:W-:Y:S02]  /*d270*/  ISETP.LT.OR P4, PT, R66.reuse, 0x79, P4 ;  /* 0x000000794200780c */ /* 0x040fe40002781670 */
[----:B------:R-:W-:Y:S02]  /*d280*/  ISETP.LT.OR P5, PT, R66, 0x7a, P5 ;  /* 0x0000007a4200780c */ /* 0x000fe40002fa1670 */
[----:B------:R-:W-:Y:S02]  /*d290*/  FSEL R55, R78, -INF , !P3 ;  /* 0xff8000004e377808 */ /* 0x000fe40005800000 */
[----:B------:R-:W-:-:S02]  /*d2a0*/  FSEL R47, R84, -INF , !P4 ;  /* 0xff800000542f7808 */ /* 0x000fc40006000000 */
[----:B------:R-:W-:Y:S01]  /*d2b0*/  FSEL R41, R82, -INF , !P5 ;  /* 0xff80000052297808 */ /* 0x000fe20006800000 */
[----:B------:R-:W-:Y:S06]  /*d2c0*/  @!P6 BRA `(.L_x_1428) ;  /* 0x00000000005ce947 */ /* 0x000fec0003800000 */
        /* <DEDUP_REMOVED lines=13> */
.L_x_1430:
[----:B------:R-:W-:-:S05]  /*d3a0*/  IMAD.U32 R4, RZ, RZ, UR53 ;  /* 0x00000035ff047e24 */ /* 0x000fca000f8e00ff */
[----:B------:R-:W-:-:S13]  /*d3b0*/  ISETP.NE.AND P3, PT, R4, 0x1, PT ;  /* 0x000000010400780c */ /* 0x000fda0003f65270 */
[----:B------:R-:W0:Y:S02]  /*d3c0*/  @P3 LDC.64 R32, c[0x0][0x9e8] ;  /* 0x00027a00ff203b82 */ /* 0x000e240000000a00 */
[----:B0-----:R-:W-:-:S05]  /*d3d0*/  @P3 IMAD.HI.U32 R32, R159, R32, RZ ;  /* 0x000000209f203227 */ /* 0x001fca00078e00ff */
[----:B------:R-:W-:-:S07]  /*d3e0*/  @P3 SHF.R.U32.HI R159, RZ, R33, R32 ;  /* 0x00000021ff9f3219 */ /* 0x000fce0000011620 */
.L_x_1431:
[----:B------:R-:W-:Y:S05]  /*d3f0*/  BSYNC B0 ;  /* 0x0000000000007941 */ /* 0x000fea0003800000 */
.L_x_1429:
[----:B------:R-:W-:-:S04]  /*d400*/  IMAD R159, R159, R4, -R86 ;  /* 0x000000049f9f7224 */ /* 0x000fc800078e0a56 */
[----:B------:R-:W-:-:S05]  /*d410*/  IMAD R159, R16, -0x2, R159 ;  /* 0xfffffffe109f7824 */ /* 0x000fca00078e029f */
[----:B------:R-:W-:Y:S02]  /*d420*/  VIADDMNMX R42, R159, R4, R42, PT ;  /* 0x000000049f2a7246 */ /* 0x000fe4000380012a */
[----:B------:R-:W-:-:S07]  /*d430*/  VIMNMX R44, R44, R159, !PT ;  /* 0x0000009f2c2c7248 */ /* 0x000fce0007fe0100 */
.L_x_1428:
[----:B------:R-:W-:Y:S01]  /*d440*/  FMNMX.FTZ R4, R169, R7, !PT ;  /* 0x00000007a9047209 */ /* 0x000fe20007810000 */
[----:B------:R-:W0:Y:S01]  /*d450*/  LDC R6, c[0x0][0x988] ;  /* 0x00026200ff067b82 */ /* 0x000e220000000800 */
[----:B------:R-:W-:Y:S01]  /*d460*/  ISETP.GT.AND P4, PT, R44, 0x8, P2 ;  /* 0x000000082c00780c */ /* 0x000fe20001784270 */
[----:B------:R-:W-:Y:S01]  /*d470*/  UMOV UR57, UR46 ;  /* 0x0000002e00397c82 */ /* 0x000fe20008000000 */
[----:B------:R-:W-:Y:S02]  /*d480*/  FMNMX.FTZ R4, R167, R4, !PT ;  /* 0x00000004a7047209 */ /* 0x000fe40007810000 */
[----:B------:R-:W-:Y:S02]  /*d490*/  ISETP.LT.OR P4, PT, R42, 0x9, P4 ;  /* 0x000000092a00780c */ /* 0x000fe40002781670 */
[----:B------:R-:W-:Y:S02]  /*d4a0*/  FMNMX.FTZ R4, R183, R4, !PT ;  /* 0x00000004b7047209 */ /* 0x000fe40007810000 */
[----:B------:R-:W-:-:S02]  /*d4b0*/  ISETP.GT.AND P5, PT, R44, 0x1, P2 ;  /* 0x000000012c00780c */ /* 0x000fc400017a4270 */
[----:B------:R-:W-:Y:S02]  /*d4c0*/  FMNMX.FTZ R4, R173, R4, !PT ;  /* 0x00000004ad047209 */ /* 0x000fe40007810000 */
[----:B------:R-:W-:Y:S02]  /*d4d0*/  ISETP.LT.OR P5, PT, R42, 0x2, P5 ;  /* 0x000000022a00780c */ /* 0x000fe40002fa1670 */
[----:B------:R-:W-:Y:S02]  /*d4e0*/  FMNMX.FTZ R4, R181, R4, !PT ;  /* 0x00000004b5047209 */ /* 0x000fe40007810000 */
[----:B------:R-:W-:Y:S02]  /*d4f0*/  ISETP.GT.AND P3, PT, R44, 0x9, P2 ;  /* 0x000000092c00780c */ /* 0x000fe40001764270 */
[----:B------:R-:W-:Y:S02]  /*d500*/  FMNMX.FTZ R4, R179, R4, !PT ;  /* 0x00000004b3047209 */ /* 0x000fe40007810000 */
[----:B------:R-:W-:-:S02]  /*d510*/  FSEL R163, R9, -INF , !P5 ;  /* 0xff80000009a37808 */ /* 0x000fc40006800000 */
[----:B------:R-:W-:Y:S02]  /*d520*/  FMNMX.FTZ R4, R177, R4, !PT ;  /* 0x00000004b1047209 */ /* 0x000fe40007810000 */
[----:B------:R-:W-:Y:S02]  /*d530*/  ISETP.GT.AND P5, PT, R44, 0x10, P2 ;  /* 0x000000102c00780c */ /* 0x000fe400017a4270 */
[----:B------:R-:W-:Y:S02]  /*d540*/  FMNMX.FTZ R4, R175, R4, !PT ;  /* 0x00000004af047209 */ /* 0x000fe40007810000 */
[C---:B------:R-:W-:Y:S02]  /*d550*/  ISETP.LT.OR P3, PT, R42.reuse, 0xa, P3 ;  /* 0x0000000a2a00780c */ /* 0x040fe40001f61670 */
[----:B------:R-:W-:Y:S02]  /*d560*/  FMNMX.FTZ R4, R171, R4, !PT ;  /* 0x00000004ab047209 */ /* 0x000fe40007810000 */
[----:B------:R-:W-:-:S02]  /*d570*/  ISETP.LT.OR P5, PT, R42, 0x11, P5 ;  /* 0x000000112a00780c */ /* 0x000fc40002fa1670 */
[----:B------:R-:W-:Y:S02]  /*d580*/  FMNMX.FTZ R4, R157, R4, !PT ;  /* 0x000000049d047209 */ /* 0x000fe40007810000 */
[----:B------:R-:W-:Y:S02]  /*d590*/  FSEL R161, R10, -INF , !P3 ;  /* 0xff8000000aa17808 */ /* 0x000fe40005800000 */
[----:B------:R-:W-:Y:S02]  /*d5a0*/  FMNMX.FTZ R4, R155, R4, !PT ;  /* 0x000000049b047209 */ /* 0x000fe40007810000 */
[----:B------:R-:W-:Y:S02]  /*d5b0*/  FSEL R13, R13, -INF , !P5 ;  /* 0xff8000000d0d7808 */ /* 0x000fe40006800000 */
[----:B------:R-:W-:Y:S02]  /*d5c0*/  FMNMX.FTZ R4, R153, R4, !PT ;  /* 0x0000000499047209 */ /* 0x000fe40007810000 */
[----:B------:R-:W-:-:S02]  /*d5d0*/  ISETP.GT.AND P3, PT, R44, 0x18, P2 ;  /* 0x000000182c00780c */ /* 0x000fc40001764270 */
        /* <DEDUP_REMOVED lines=23> */
[----:B------:R-:W-:-:S05]  /*d750*/  FMNMX.FTZ R32, R41, R4, !PT ;  /* 0x0000000429207209 */ /* 0x000fca0007810000 */
[----:B------:R-:W2:Y:S02]  /*d760*/  SHFL.BFLY PT, R33, R32, 0x2, 0x1f ;  /* 0x0c401f0020217f89 */ /* 0x000ea400000e0000 */
[----:B--2---:R-:W-:-:S05]  /*d770*/  FMNMX.FTZ R48, R32, R33, !PT ;  /* 0x0000002120307209 */ /* 0x004fca0007810000 */
[----:B------:R-:W2:Y:S02]  /*d780*/  SHFL.BFLY PT, R33, R48, 0x1, 0x1f ;  /* 0x0c201f0030217f89 */ /* 0x000ea400000e0000 */
[----:B--2---:R-:W-:Y:S02]  /*d790*/  FMNMX.FTZ R4, R48, R33, !PT ;  /* 0x0000002130047209 */ /* 0x004fe40007810000 */
[----:B------:R-:W-:Y:S02]  /*d7a0*/  FSEL R33, R11, -INF , !P4 ;  /* 0xff8000000b217808 */ /* 0x000fe40006000000 */
[----:B------:R-:W-:Y:S01]  /*d7b0*/  ISETP.GT.AND P4, PT, R44, 0x11, P2 ;  /* 0x000000112c00780c */ /* 0x000fe20001784270 */
[C---:B0-----:R-:W-:Y:S01]  /*d7c0*/  FMUL.FTZ R10, R4.reuse, R6 ;  /* 0x00000006040a7220 */ /* 0x041fe20000410000 */
[----:B------:R-:W-:Y:S02]  /*d7d0*/  FSETP.NEU.FTZ.AND P5, PT, R4, -INF , PT ;  /* 0xff8000000400780b */ /* 0x000fe40003fbd000 */
[----:B------:R-:W-:-:S02]  /*d7e0*/  ISETP.LT.OR P4, PT, R42, 0x12, P4 ;  /* 0x000000122a00780c */ /* 0x000fc40002781670 */
[----:B------:R-:W-:Y:S02]  /*d7f0*/  FSEL R10, R10, RZ, P5 ;  /* 0x000000ff0a0a7208 */ /* 0x000fe40002800000 */
[----:B------:R-:W-:Y:S02]  /*d800*/  FSEL R159, R12, -INF , !P4 ;  /* 0xff8000000c9f7808 */ /* 0x000fe40006000000 */
[----:B------:R-:W-:Y:S01]  /*d810*/  ISETP.GT.AND P4, PT, R44, 0x19, P2 ;  /* 0x000000192c00780c */ /* 0x000fe20001784270 */
[-CC-:B------:R-:W-:Y:S01]  /*d820*/  FFMA.FTZ R9, R169, R6.reuse, -R10.reuse ;  /* 0x00000006a9097223 */ /* 0x180fe2000001080a */
[-CC-:B------:R-:W-:Y:S01]  /*d830*/  FFMA.FTZ R182, R183, R6.reuse, -R10.reuse ;  /* 0x00000006b7b67223 */ /* 0x180fe2000001080a */
[-CC-:B------:R-:W-:Y:S01]  /*d840*/  FFMA.FTZ R180, R167, R6.reuse, -R10.reuse ;  /* 0x00000006a7b47223 */ /* 0x180fe2000001080a */
[----:B------:R-:W-:Y:S01]  /*d850*/  ISETP.LT.OR P4, PT, R42, 0x1a, P4 ;  /* 0x0000001a2a00780c */ /* 0x000fe20002781670 */
[-CC-:B------:R-:W-:Y:S01]  /*d860*/  FFMA.FTZ R11, R173, R6.reuse, -R10.reuse ;  /* 0x00000006ad0b7223 */ /* 0x180fe2000001080a */
[----:B------:R-:W-:Y:S01]  /*d870*/  FSEL R167, R26, -INF , !P3 ;  /* 0xff8000001aa77808 */ /* 0x000fe20005800000 */
[-CC-:B------:R-:W-:Y:S01]  /*d880*/  FFMA.FTZ R176, R181, R6.reuse, -R10.reuse ;  /* 0x00000006b5b07223 */ /* 0x180fe2000001080a */
[----:B------:R-:W-:Y:S01]  /*d890*/  FSEL R165, R24, -INF , !P4 ;  /* 0xff80000018a57808 */ /* 0x000fe20006000000 */
[-CC-:B------:R-:W-:Y:S01]  /*d8a0*/  FFMA.FTZ R178, R177, R6.reuse, -R10.reuse ;  /* 0x00000006b1b27223 */ /* 0x180fe2000001080a */
[C---:B------:R-:W-:Y:S01]  /*d8b0*/  ISETP.GT.AND P4, PT, R44.reuse, 0x21, P2 ;  /* 0x000000212c00780c */ /* 0x040fe20001784270 */
[-CC-:B------:R-:W-:Y:S01]  /*d8c0*/  FFMA.FTZ R172, R171, R6.reuse, -R10.reuse ;  /* 0x00000006abac7223 */ /* 0x180fe2000001080a */
[----:B------:R-:W-:Y:S01]  /*d8d0*/  ISETP.GT.AND P3, PT, R44, 0x28, P2 ;  /* 0x000000282c00780c */ /* 0x000fe20001764270 */
[-CC-:B------:R-:W-:Y:S01]  /*d8e0*/  FFMA.FTZ R174, R155, R6.reuse, -R10.reuse ;  /* 0x000000069bae7223 */ /* 0x180fe2000001080a */
[C---:B------:R-:W-:Y:S01]  /*d8f0*/  ISETP.LT.OR P4, PT, R42.reuse, 0x22, P4 ;  /* 0x000000222a00780c */ /* 0x040fe20002781670 */
[-CC-:B------:R-:W-:Y:S01]  /*d900*/  FFMA.FTZ R168, R87, R6.reuse, -R10.reuse ;  /* 0x0000000657a87223 */ /* 0x180fe2000001080a */
[----:B------:R-:W-:Y:S01]  /*d910*/  ISETP.LT.OR P3, PT, R42, 0x29, P3 ;  /* 0x000000292a00780c */ /* 0x000fe20001f61670 */
        /* <DEDUP_REMOVED lines=13> */
[----:B------:R-:W-:Y:S01]  /*d9f0*/  ISETP.GT.AND P4, PT, R44, 0x30, P2 ;  /* 0x000000302c00780c */ /* 0x000fe20001784270 */
[--C-:B------:R-:W-:Y:S01]  /*da00*/  FFMA.FTZ R152, R51, R6, -R10.reuse ;  /* 0x0000000633987223 */ /* 0x100fe2000001080a */
[----:B------:R-:W-:Y:S01]  /*da10*/  FMNMX.FTZ R12, R183, R8, !PT ;  /* 0x00000008b70c7209 */ /* 0x000fe20007810000 */
[-CC-:B------:R-:W-:Y:S01]  /*da20*/  FFMA.FTZ R153, R153, R6.reuse, -R10.reuse ;  /* 0x0000000699997223 */ /* 0x180fe2000001080a */
[C---:B------:R-:W-:Y:S01]  /*da30*/  ISETP.LT.OR P3, PT, R42.reuse, 0x2a, P3 ;  /* 0x0000002a2a00780c */ /* 0x040fe20001f61670 */
        /* <DEDUP_REMOVED lines=20> */
[C---:B------:R-:W-:Y:S02]  /*db80*/  ISETP.LT.OR P3, PT, R42.reuse, 0x32, P3 ;  /* 0x000000322a00780c */ /* 0x040fe40001f61670 */
[----:B------:R-:W-:Y:S02]  /*db90*/  FMNMX.FTZ R12, R165, R12, !PT ;  /* 0x0000000ca50c7209 */ /* 0x000fe40007810000 */
[----:B------:R-:W-:-:S02]  /*dba0*/  ISETP.LT.OR P4, PT, R42, 0x39, P4 ;  /* 0x000000392a00780c */ /* 0x000fc40002781670 */
[----:B------:R-:W-:Y:S01]  /*dbb0*/  FMNMX.FTZ R12, R167, R12, !PT ;  /* 0x0000000ca70c7209 */ /* 0x000fe20007810000 */
[----:B------:R-:W-:Y:S01]  /*dbc0*/  MUFU.EX2 R182, R182 ;  /* 0x000000b600b67308 */ /* 0x000fe20000000800 */
[----:B------:R-:W-:Y:S02]  /*dbd0*/  FSEL R179, R20, -INF , !P3 ;  /* 0xff80000014b37808 */ /* 0x000fe40005800000 */
[----:B------:R-:W-:Y:S02]  /*dbe0*/  FMNMX.FTZ R12, R169, R12, !PT ;  /* 0x0000000ca90c7209 */ /* 0x000fe40007810000 */
[----:B------:R-:W-:Y:S02]  /*dbf0*/  ISETP.GT.AND P3, PT, R44, 0x39, P2 ;  /* 0x000000392c00780c */ /* 0x000fe40001764270 */
[----:B------:R-:W-:Y:S01]  /*dc00*/  FMNMX.FTZ R12, R29, R12, !PT ;  /* 0x0000000c1d0c7209 */ /* 0x000fe20007810000 */
[----:B------:R-:W-:Y:S01]  /*dc10*/  MUFU.EX2 R11, R11 ;  /* 0x0000000b000b7308 */ /* 0x000fe20000000800 */
[----:B------:R-:W-:-:S02]  /*dc20*/  FSEL R181, R28, -INF , !P4 ;  /* 0xff8000001cb57808 */ /* 0x000fc40006000000 */
[----:B------:R-:W-:Y:S02]  /*dc30*/  FMNMX.FTZ R12, R173, R12, !PT ;  /* 0x0000000cad0c7209 */ /* 0x000fe40007810000 */
[----:B------:R-:W-:Y:S02]  /*dc40*/  ISETP.GT.AND P4, PT, R44, 0x40, P2 ;  /* 0x000000402c00780c */ /* 0x000fe40001784270 */
[C---:B------:R-:W-:Y:S01]  /*dc50*/  ISETP.LT.OR P3, PT, R42.reuse, 0x3a, P3 ;  /* 0x0000003a2a00780c */ /* 0x040fe20001f61670 */
[----:B------:R-:W-:Y:S01]  /*dc60*/  MUFU.EX2 R176, R176 ;  /* 0x000000b000b07308 */ /* 0x000fe20000000800 */
[----:B------:R-:W-:Y:S02]  /*dc70*/  FMNMX.FTZ R12, R27, R12, !PT ;  /* 0x0000000c1b0c7209 */ /* 0x000fe40007810000 */
[----:B------:R-:W-:Y:S02]  /*dc80*/  ISETP.LT.OR P4, PT, R42, 0x41, P4 ;  /* 0x000000412a00780c */ /* 0x000fe40002781670 */
[----:B------:R-:W-:Y:S01]  /*dc90*/  FSEL R177, R15, -INF , !P3 ;  /* 0xff8000000fb17808 */ /* 0x000fe20005800000 */
[----:B------:R-:W-:Y:S01]  /*dca0*/  FFMA.FTZ R15, R175, R6, -R10 ;  /* 0x00000006af0f7223 */ /* 0x000fe2000001080a */
[----:B------:R-:W-:Y:S01]  /*dcb0*/  ISETP.GT.AND P3, PT, R44, 0x41, P2 ;  /* 0x000000412c00780c */ /* 0x000fe20001764270 */
[----:B------:R-:W-:Y:S01]  /*dcc0*/  MUFU.EX2 R21, R21 ;  /* 0x0000001500157308 */ /* 0x000fe20000000800 */
[----:B------:R-:W-:-:S02]  /*dcd0*/  FMNMX.FTZ R12, R179, R12, !PT ;  /* 0x0000000cb30c7209 */ /* 0x000fc40007810000 */
[----:B------:R-:W-:Y:S02]  /*dce0*/  FSEL R35, R35, -INF , !P4 ;  /* 0xff80000023237808 */ /* 0x000fe40006000000 */
        /* <DEDUP_REMOVED lines=10> */
[----:B------:R-:W-:Y:S01]  /*dd90*/  FSEL R175, R34, -INF , !P4 ;  /* 0xff80000022af7808 */ /* 0x000fe20006000000 */
[----:B------:R-:W-:Y:S01]  /*dda0*/  IMAD.U32 R34, RZ, RZ, UR56 ;  /* 0x00000038ff227e24 */ /* 0x000fe2000f8e00ff */
[----:B------:R-:W-:Y:S01]  /*ddb0*/  ISETP.GT.AND P4, PT, R44, 0x50, P2 ;  /* 0x000000502c00780c */ /* 0x000fe20001784270 */
[----:B------:R-:W-:Y:S01]  /*ddc0*/  UMOV UR56, UR45 ;  /* 0x0000002d00387c82 */ /* 0x000fe20008000000 */
[C---:B------:R-:W-:Y:S01]  /*ddd0*/  ISETP.LT.OR P3, PT, R42.reuse, 0x4a, P3 ;  /* 0x0000004a2a00780c */ /* 0x040fe20001f61670 */
[----:B------:R-:W-:Y:S01]  /*dde0*/  MUFU.EX2 R172, R172 ;  /* 0x000000ac00ac7308 */ /* 0x000fe20000000800 */
[----:B------:R-:W-:Y:S02]  /*ddf0*/  FMNMX.FTZ R12, R35, R12, !PT ;  /* 0x0000000c230c7209 */ /* 0x000fe40007810000 */
[----:B------:R-:W-:Y:S02]  /*de00*/  ISETP.LT.OR P4, PT, R42, 0x51, P4 ;  /* 0x000000512a00780c */ /* 0x000fe40002781670 */
[----:B------:R-:W-:-:S02]  /*de10*/  FSEL R157, R30, -INF , !P3 ;  /* 0xff8000001e9d7808 */ /* 0x000fc40005800000 */
[----:B------:R-:W-:Y:S01]  /*de20*/  ISETP.GT.AND P3, PT, R44, 0x51, P2 ;  /* 0x000000512c00780c */ /* 0x000fe20001764270 */
[----:B------:R-:W-:Y:S01]  /*de30*/  MUFU.EX2 R31, R31 ;  /* 0x0000001f001f7308 */ /* 0x000fe20000000800 */
[----:B------:R-:W-:Y:S02]  /*de40*/  FMNMX.FTZ R12, R171, R12, !PT ;  /* 0x0000000cab0c7209 */ /* 0x000fe40007810000 */
[----:B------:R-:W-:Y:S02]  /*de50*/  FSEL R155, R38, -INF , !P4 ;  /* 0xff800000269b7808 */ /* 0x000fe40006000000 */
[----:B------:R-:W-:Y:S02]  /*de60*/  ISETP.GT.AND P4, PT, R44, 0x58, P2 ;  /* 0x000000582c00780c */ /* 0x000fe40001784270 */
[----:B------:R-:W-:Y:S01]  /*de70*/  ISETP.LT.OR P3, PT, R42, 0x52, P3 ;  /* 0x000000522a00780c */ /* 0x000fe20001f61670 */
[----:B------:R-:W-:Y:S01]  /*de80*/  MUFU.EX2 R174, R174 ;  /* 0x000000ae00ae7308 */ /* 0x000fe20000000800 */
[----:B------:R-:W-:-:S02]  /*de90*/  FMNMX.FTZ R12, R175, R12, !PT ;  /* 0x0000000caf0c7209 */ /* 0x000fc40007810000 */
[----:B------:R-:W-:Y:S02]  /*dea0*/  ISETP.LT.OR P4, PT, R42, 0x59, P4 ;  /* 0x000000592a00780c */ /* 0x000fe40002781670 */
[----:B------:R-:W-:Y:S02]  /*deb0*/  FSEL R193, R36, -INF , !P3 ;  /* 0xff80000024c17808 */ /* 0x000fe40005800000 */
[----:B------:R-:W-:Y:S01]  /*dec0*/  FMNMX.FTZ R12, R157, R12, !PT ;  /* 0x0000000c9d0c7209 */ /* 0x000fe20007810000 */
[----:B------:R-:W-:Y:S01]  /*ded0*/  MUFU.EX2 R153, R153 ;  /* 0x0000009900997308 */ /* 0x000fe20000000800 */
[----:B------:R-:W-:Y:S02]  /*dee0*/  ISETP.GT.AND P3, PT, R44, 0x59, P2 ;  /* 0x000000592c00780c */ /* 0x000fe40001764270 */
[----:B------:R-:W-:Y:S02]  /*def0*/  FSEL R39, R39, -INF , !P4 ;  /* 0xff80000027277808 */ /* 0x000fe40006000000 */
[----:B------:R-:W-:-:S02]  /*df00*/  FMNMX.FTZ R12, R155, R12, !PT ;  /* 0x0000000c9b0c7209 */ /* 0x000fc40007810000 */
[----:B------:R-:W-:Y:S01]  /*df10*/  ISETP.GT.AND P4, PT, R44, 0x60, P2 ;  /* 0x000000602c00780c */ /* 0x000fe20001784270 */
[----:B------:R-:W-:Y:S01]  /*df20*/  MUFU.EX2 R168, R168 ;  /* 0x000000a800a87308 */ /* 0x000fe20000000800 */
[C---:B------:R-:W-:Y:S02]  /*df30*/  ISETP.LT.OR P3, PT, R42.reuse, 0x5a, P3 ;  /* 0x0000005a2a00780c */ /* 0x040fe40001f61670 */
        /* <DEDUP_REMOVED lines=24> */
[----:B------:R-:W-:-:S02]  /*e0c0*/  FSEL R81, R46, -INF , !P3 ;  /* 0xff8000002e517808 */ /* 0x000fc40005800000 */
[C---:B------:R-:W-:Y:S01]  /*e0d0*/  ISETP.GT.AND P3, PT, R44.reuse, 0x71, P2 ;  /* 0x000000712c00780c */ /* 0x040fe20001764270 */
[----:B------:R-:W-:Y:S01]  /*e0e0*/  MUFU.EX2 R166, R166 ;  /* 0x000000a600a67308 */ /* 0x000fe20000000800 */
[----:B------:R-:W-:Y:S02]  /*e0f0*/  FMNMX.FTZ R12, R45, R12, !PT ;  /* 0x0000000c2d0c7209 */ /* 0x000fe40007810000 */
[----:B------:R-:W-:Y:S01]  /*e100*/  FSEL R79, R49, -INF , !P4 ;  /* 0xff800000314f7808 */ /* 0x000fe20006000000 */
[----:B------:R-:W-:Y:S01]  /*e110*/  FFMA.FTZ R49, R77, R6, -R10 ;  /* 0x000000064d317223 */ /* 0x000fe2000001080a */
[----:B------:R-:W-:Y:S02]  /*e120*/  ISETP.GT.AND P4, PT, R44, 0x78, P2 ;  /* 0x000000782c00780c */ /* 0x000fe40001784270 */
[----:B------:R-:W-:Y:S01]  /*e130*/  ISETP.LT.OR P3, PT, R42, 0x72, P3 ;  /* 0x000000722a00780c */ /* 0x000fe20001f61670 */
[----:B------:R-:W-:Y:S01]  /*e140*/  MUFU.EX2 R160, R160 ;  /* 0x000000a000a07308 */ /* 0x000fe20000000800 */
[----:B------:R-:W-:-:S02]  /*e150*/  FMNMX.FTZ R12, R81, R12, !PT ;  /* 0x0000000c510c7209 */ /* 0x000fc40007810000 */
[----:B------:R-:W-:Y:S02]  /*e160*/  ISETP.GT.AND P2, PT, R44, 0x79, P2 ;  /* 0x000000792c00780c */ /* 0x000fe40001744270 */
[----:B------:R-:W-:Y:S02]  /*e170*/  ISETP.LT.OR P4, PT, R42, 0x79, P4 ;  /* 0x000000792a00780c */ /* 0x000fe40002781670 */
[----:B------:R-:W-:Y:S01]  /*e180*/  FSEL R77, R50, -INF , !P3 ;  /* 0xff800000324d7808 */ /* 0x000fe20005800000 */
[----:B------:R-:W-:Y:S01]  /*e190*/  MUFU.EX2 R49, R49 ;  /* 0x0000003100317308 */ /* 0x000fe20000000800 */
[----:B------:R-:W-:Y:S02]  /*e1a0*/  FMNMX.FTZ R12, R79, R12, !PT ;  /* 0x0000000c4f0c7209 */ /* 0x000fe40007810000 */
[----:B------:R-:W-:Y:S02]  /*e1b0*/  ISETP.LT.OR P2, PT, R42, 0x7a, P2 ;  /* 0x0000007a2a00780c */ /* 0x000fe40001741670 */
[----:B------:R-:W-:Y:S01]  /*e1c0*/  FSEL R195, R53, -INF , !P4 ;  /* 0xff80000035c37808 */ /* 0x000fe20006000000 */
[----:B------:R-:W-:Y:S01]  /*e1d0*/  FFMA.FTZ R53, R69, R6, -R10 ;  /* 0x0000000645357223 */ /* 0x000fe2000001080a */
[----:B------:R-:W-:Y:S01]  /*e1e0*/  FMNMX.FTZ R12, R77, R12, !PT ;  /* 0x0000000c4d0c7209 */ /* 0x000fe20007810000 */
[----:B------:R-:W-:Y:S01]  /*e1f0*/  MUFU.EX2 R65, R65 ;  /* 0x0000004100417308 */ /* 0x000fe20000000800 */
[----:B-1----:R-:W-:-:S02]  /*e200*/  FSEL R73, R54, -INF , !P2 ;  /* 0xff80000036497808 */ /* 0x002fc40005000000 */
[----:B------:R-:W-:Y:S02]  /*e210*/  FMNMX.FTZ R12, R195, R12, !PT ;  /* 0x0000000cc30c7209 */ /* 0x000fe40007810000 */
[----:B------:R-:W-:Y:S02]  /*e220*/  FSEL R14, R4, RZ, P5 ;  /* 0x000000ff040e7208 */ /* 0x000fe40002800000 */
[----:B------:R-:W-:Y:S01]  /*e230*/  FMNMX.FTZ R12, R73, R12, !PT ;  /* 0x0000000c490c7209 */ /* 0x000fe20007810000 */
[----:B------:R-:W-:Y:S01]  /*e240*/  MUFU.EX2 R53, R53 ;  /* 0x0000003500357308 */ /* 0x000fe20000000800 */
[----:B------:R-:W-:Y:S01]  /*e250*/  @!P1 LEA R34, R34, UR41, 0x3 ;  /* 0x0000002922229c11 */ /* 0x000fe2000f8e18ff */
[----:B------:R-:W-:Y:S01]  /*e260*/  FADD.FTZ R47, -R14, R7 ;  /* 0x000000070e2f7221 */ /* 0x000fe20000010100 */
[-C--:B------:R-:W-:Y:S01]  /*e270*/  FFMA.FTZ R7, R41, R6.reuse, -R10 ;  /* 0x0000000629077223 */ /* 0x080fe2000001080a */
[----:B------:R-:W0:Y:S02]  /*e280*/  SHFL.BFLY PT, R5, R12, 0x2, 0x1f ;  /* 0x0c401f000c057f89 */ /* 0x000e2400000e0000 */
[----:B------:R-:W-:Y:S01]  /*e290*/  FMUL.FTZ R10, R47, R6 ;  /* 0x000000062f0a7220 */ /* 0x000fe20000410000 */
[----:B------:R-:W-:Y:S01]  /*e2a0*/  @!P1 VIADD R34, R34, 0x28860 ;  /* 0x0002886022229836 */ /* 0x000fe20000000000 */
[----:B------:R-:W-:Y:S04]  /*e2b0*/  MUFU.EX2 R162, R162 ;  /* 0x000000a200a27308 */ /* 0x000fe80000000800 */
[----:B------:R-:W-:-:S04]  /*e2c0*/  @!P1 PRMT R34, RZ, 0x654, R34 ;  /* 0x00000654ff229816 */ /* 0x000fc80000000022 */
[----:B------:R-:W1:Y:S01]  /*e2d0*/  MUFU.EX2 R10, R10 ;  /* 0x0000000a000a7308 */ /* 0x000e620000000800 */
[----:B------:R2:W-:Y:S07]  /*e2e0*/  @!P1 SYNCS.ARRIVE.TRANS64.RED.A1T0 RZ, [R34+URZ], RZ ;  /* 0x000000ff22ff99a7 */ /* 0x0005ee000810043f */
[----:B------:R-:W-:Y:S01]  /*e2f0*/  MUFU.EX2 R67, R67 ;  /* 0x0000004300437308 */ /* 0x000fe20000000800 */
[----:B0-----:R-:W-:-:S07]  /*e300*/  FMNMX.FTZ R5, R12, R5, !PT ;  /* 0x000000050c057209 */ /* 0x001fce0007810000 */
[----:B------:R-:W-:Y:S01]  /*e310*/  MUFU.EX2 R156, R156 ;  /* 0x0000009c009c7308 */ /* 0x000fe20000000800 */
[----:B------:R-:W0:Y:S01]  /*e320*/  SHFL.BFLY PT, R12, R5, 0x1, 0x1f ;  /* 0x0c201f00050c7f89 */ /* 0x000e2200000e0000 */
[----:B-1----:R-:W-:Y:S01]  /*e330*/  FFMA.FTZ R47, R10, R2, R9 ;  /* 0x000000020a2f7223 */ /* 0x002fe20000010009 */
[-C--:B------:R-:W-:Y:S01]  /*e340*/  FMUL.FTZ R88, R88, R10.reuse ;  /* 0x0000000a58587220 */ /* 0x080fe20000410000 */
[-C--:B------:R-:W-:Y:S01]  /*e350*/  FMUL.FTZ R89, R89, R10.reuse ;  /* 0x0000000a59597220 */ /* 0x080fe20000410000 */
[-C--:B------:R-:W-:Y:S01]  /*e360*/  FMUL.FTZ R92, R92, R10.reuse ;  /* 0x0000000a5c5c7220 */ /* 0x080fe20000410000 */
[C---:B------:R-:W-:Y:S01]  /*e370*/  FADD.FTZ R47, R180.reuse, R47 ;  /* 0x0000002fb42f7221 */ /* 0x040fe20000010000 */
[----:B------:R-:W-:Y:S01]  /*e380*/  F2FP.F16.F32.PACK_AB R180, R180, R9 ;  /* 0x00000009b4b4723e */ /* 0x000fe200000000ff */
[----:B------:R-:W-:Y:S01]  /*e390*/  MUFU.EX2 R61, R61 ;  /* 0x0000003d003d7308 */ /* 0x000fe20000000800 */
[----:B------:R-:W-:Y:S01]  /*e3a0*/  FMUL.FTZ R93, R93, R10 ;  /* 0x0000000a5d5d7220 */ /* 0x000fe20000410000 */
[----:B------:R-:W-:Y:S01]  /*e3b0*/  FADD.FTZ R2, R182, R47 ;  /* 0x0000002fb6027221 */ /* 0x000fe20000010000 */
[----:B------:R-:W-:Y:S01]  /*e3c0*/  F2FP.F16.F32.PACK_AB R182, R11, R182 ;  /* 0x000000b60bb6723e */ /* 0x000fe200000000ff */
[-C--:B------:R-:W-:Y:S01]  /*e3d0*/  FMUL.FTZ R96, R96, R10.reuse ;  /* 0x0000000a60607220 */ /* 0x080fe20000410000 */
[-C--:B------:R-:W-:Y:S01]  /*e3e0*/  FMUL.FTZ R97, R97, R10.reuse ;  /* 0x0000000a61617220 */ /* 0x080fe20000410000 */
[----:B------:R-:W-:Y:S01]  /*e3f0*/  FADD.FTZ R47, R11, R2 ;  /* 0x000000020b2f7221 */ /* 0x000fe20000010000 */
[-C--:B------:R-:W-:Y:S01]  /*e400*/  FMUL.FTZ R100, R100, R10.reuse ;  /* 0x0000000a64647220 */ /* 0x080fe20000410000 */
[----:B------:R-:W-:Y:S01]  /*e410*/  MUFU.EX2 R158, R158 ;  /* 0x0000009e009e7308 */ /* 0x000fe20000000800 */
[----:B------:R-:W-:Y:S01]  /*e420*/  FMUL.FTZ R101, R101, R10 ;  /* 0x0000000a65657220 */ /* 0x000fe20000410000 */
[----:B------:R-:W-:Y:S01]  /*e430*/  FADD.FTZ R2, R176, R47 ;  /* 0x0000002fb0027221 */ /* 0x000fe20000010000 */
[----:B------:R-:W-:Y:S01]  /*e440*/  F2FP.F16.F32.PACK_AB R176, R21, R176 ;  /* 0x000000b015b0723e */ /* 0x000fe200000000ff */
[-C--:B------:R-:W-:Y:S01]  /*e450*/  FMUL.FTZ R104, R104, R10.reuse ;  /* 0x0000000a68687220 */ /* 0x080fe20000410000 */
[-C--:B------:R-:W-:Y:S01]  /*e460*/  FMUL.FTZ R105, R105, R10.reuse ;  /* 0x0000000a69697220 */ /* 0x080fe20000410000 */
[-C--:B------:R-:W-:Y:S01]  /*e470*/  FMUL.FTZ R108, R108, R10.reuse ;  /* 0x0000000a6c6c7220 */ /* 0x080fe20000410000 */
[----:B------:R-:W-:Y:S01]  /*e480*/  FMUL.FTZ R109, R109, R10 ;  /* 0x0000000a6d6d7220 */ /* 0x000fe20000410000 */
[----:B------:R-:W-:Y:S01]  /*e490*/  MUFU.EX2 R57, R57 ;  /* 0x0000003900397308 */ /* 0x000fe20000000800 */
[----:B0-----:R-:W-:Y:S01]  /*e4a0*/  FMNMX.FTZ R5, R5, R12, !PT ;  /* 0x0000000c05057209 */ /* 0x001fe20007810000 */
[-C--:B------:R-:W-:Y:S01]  /*e4b0*/  FMUL.FTZ R112, R112, R10.reuse ;  /* 0x0000000a70707220 */ /* 0x080fe20000410000 */
[-C--:B------:R-:W-:Y:S01]  /*e4c0*/  FMUL.FTZ R113, R113, R10.reuse ;  /* 0x0000000a71717220 */ /* 0x080fe20000410000 */
[----:B------:R-:W-:Y:S01]  /*e4d0*/  FMUL.FTZ R116, R116, R10 ;  /* 0x0000000a74747220 */ /* 0x000fe20000410000 */
[C---:B------:R-:W-:Y:S01]  /*e4e0*/  FSETP.NEU.FTZ.AND P2, PT, R5.reuse, -INF , PT ;  /* 0xff8000000500780b */ /* 0x040fe20003f5d000 */
[----:B------:R-:W-:Y:S01]  /*e4f0*/  FMUL.FTZ R12, R5, R6 ;  /* 0x00000006050c7220 */ /* 0x000fe20000410000 */
[-C--:B------:R-:W-:Y:S01]  /*e500*/  FMUL.FTZ R117, R117, R10.reuse ;  /* 0x0000000a75757220 */ /* 0x080fe20000410000 */
[----:B------:R-:W-:Y:S01]  /*e510*/  MUFU.EX2 R152, R152 ;  /* 0x0000009800987308 */ /* 0x000fe20000000800 */
        /* <DEDUP_REMOVED lines=8> */
[-CC-:B------:R-:W-:Y:S01]  /*e5a0*/  FFMA.FTZ R183, R33, R6.reuse, -R36.reuse ;  /* 0x0000000621b77223 */ /* 0x180fe20000010824 */
[-CC-:B------:R-:W-:Y:S01]  /*e5b0*/  FFMA.FTZ R33, R169, R6.reuse, -R36.reuse ;  /* 0x00000006a9217223 */ /* 0x180fe20000010824 */
[-C--:B------:R-:W-:Y:S01]  /*e5c0*/  FFMA.FTZ R169, R27, R6.reuse, -R36 ;  /* 0x000000061ba97223 */ /* 0x080fe20000010824 */
[----:B------:R-:W-:Y:S01]  /*e5d0*/  FADD.FTZ R27, R21, R2 ;  /* 0x00000002151b7221 */ /* 0x000fe20000010000 */
[-CC-:B------:R-:W-:Y:S01]  /*e5e0*/  FFMA.FTZ R12, R163, R6.reuse, -R36.reuse ;  /* 0x00000006a30c7223 */ /* 0x180fe20000010824 */
[----:B------:R-:W-:Y:S01]  /*e5f0*/  MUFU.EX2 R41, R41 ;  /* 0x0000002900297308 */ /* 0x000fe20000000800 */
[-CC-:B------:R-:W-:Y:S01]  /*e600*/  FFMA.FTZ R24, R25, R6.reuse, -R36.reuse ;  /* 0x0000000619187223 */ /* 0x180fe20000010824 */
[----:B------:R-:W-:Y:S01]  /*e610*/  FADD.FTZ R2, R178, R27 ;  /* 0x0000001bb2027221 */ /* 0x000fe20000010000 */
        /* <DEDUP_REMOVED lines=16> */
[----:B------:R-:W-:Y:S01]  /*e720*/  FSEL R47, R5, RZ, P2 ;  /* 0x000000ff052f7208 */ /* 0x000fe20001000000 */
[-CC-:B------:R-:W-:Y:S01]  /*e730*/  FFMA.FTZ R32, R177, R6.reuse, -R36.reuse ;  /* 0x00000006b1207223 */ /* 0x180fe20000010824 */
[-C--:B--2---:R-:W-:Y:S01]  /*e740*/  FFMA.FTZ R34, R171, R6.reuse, -R36 ;  /* 0x00000006ab227223 */ /* 0x084fe20000010824 */
[----:B------:R-:W-:Y:S01]  /*e750*/  FADD.FTZ R55, R153, R2 ;  /* 0x0000000299377221 */ /* 0x000fe20000010000 */
[-C--:B------:R-:W-:Y:S01]  /*e760*/  FFMA.FTZ R175, R175, R6.reuse, -R36 ;  /* 0x00000006afaf7223 */ /* 0x080fe20000010824 */
[----:B------:R-:W-:Y:S01]  /*e770*/  FADD.FTZ R47, -R47, R8 ;  /* 0x000000082f2f7221 */ /* 0x000fe20000010100 */
[----:B------:R-:W-:Y:S01]  /*e780*/  MUFU.EX2 R14, R14 ;  /* 0x0000000e000e7308 */ /* 0x000fe20000000800 */
[----:B------:R-:W-:Y:S01]  /*e790*/  FADD.FTZ R2, R168, R55 ;  /* 0x00000037a8027221 */ /* 0x000fe20000010000 */
[-CC-:B------:R-:W-:Y:S01]  /*e7a0*/  FFMA.FTZ R157, R157, R6.reuse, -R36.reuse ;  /* 0x000000069d9d7223 */ /* 0x180fe20000010824 */
[-C--:B------:R-:W-:Y:S01]  /*e7b0*/  FMUL.FTZ R8, R47, R6.reuse ;  /* 0x000000062f087220 */ /* 0x080fe20000410000 */
[-C--:B------:R-:W-:Y:S01]  /*e7c0*/  FFMA.FTZ R155, R155, R6.reuse, -R36 ;  /* 0x000000069b9b7223 */ /* 0x080fe20000010824 */
[----:B------:R-:W-:Y:S01]  /*e7d0*/  FADD.FTZ R47, R37, R2 ;  /* 0x00000002252f7221 */ /* 0x000fe20000010000 */
[-CC-:B------:R-:W-:Y:S01]  /*e7e0*/  FFMA.FTZ R193, R193, R6.reuse, -R36.reuse ;  /* 0x00000006c1c17223 */ /* 0x180fe20000010824 */
[-CC-:B------:R-:W-:Y:S01]  /*e7f0*/  FFMA.FTZ R39, R39, R6.reuse, -R36.reuse ;  /* 0x0000000627277223 */ /* 0x180fe20000010824 */
        /* <DEDUP_REMOVED lines=8> */
[----:B------:R-:W0:Y:S01]  /*e880*/  MUFU.EX2 R8, R8 ;  /* 0x0000000800087308 */ /* 0x000e220000000800 */
[----:B------:R-:W-:Y:S01]  /*e890*/  FADD.FTZ R2, R164, R35 ;  /* 0x00000023a4027221 */ /* 0x000fe20000010000 */
[-CC-:B------:R-:W-:Y:S01]  /*e8a0*/  FFMA.FTZ R79, R79, R6.reuse, -R36.reuse ;  /* 0x000000064f4f7223 */ /* 0x180fe20000010824 */
[-CC-:B------:R-:W-:Y:S01]  /*e8b0*/  FFMA.FTZ R77, R77, R6.reuse, -R36.reuse ;  /* 0x000000064d4d7223 */ /* 0x180fe20000010824 */
[-C--:B------:R-:W-:Y:S01]  /*e8c0*/  FFMA.FTZ R195, R195, R6.reuse, -R36 ;  /* 0x00000006c3c37223 */ /* 0x080fe20000010824 */
[----:B------:R-:W-:Y:S01]  /*e8d0*/  FADD.FTZ R35, R49, R2 ;  /* 0x0000000231237221 */ /* 0x000fe20000010000 */
[----:B------:R-:W-:Y:S01]  /*e8e0*/  FFMA.FTZ R36, R73, R6, -R36 ;  /* 0x0000000649247223 */ /* 0x000fe20000010824 */
[----:B------:R-:W-:Y:S01]  /*e8f0*/  ISETP.GT.AND P2, PT, R3, UR40, PT ;  /* 0x0000002803007c0c */ /* 0x000fe2000bf44270 */
[----:B------:R-:W1:Y:S01]  /*e900*/  MUFU.EX2 R20, R20 ;  /* 0x0000001400147308 */ /* 0x000e620000000800 */
[----:B------:R-:W-:Y:S01]  /*e910*/  FADD.FTZ R2, R166, R35 ;  /* 0x00000023a6027221 */ /* 0x000fe20000010000 */
[----:B------:R-:W-:Y:S01]  /*e920*/  F2FP.F16.F32.PACK_AB R174, R153, R174 ;  /* 0x000000ae99ae723e */ /* 0x000fe200000000ff */
[----:B------:R-:W-:Y:S01]  /*e930*/  FMUL.FTZ R132, R132, R10 ;  /* 0x0000000a84847220 */ /* 0x000fe20000410000 */
[----:B------:R-:W-:Y:S01]  /*e940*/  F2FP.F16.F32.PACK_AB R178, R15, R178 ;  /* 0x000000b20fb2723e */ /* 0x000fe200000000ff */
[----:B------:R-:W-:Y:S01]  /*e950*/  FADD.FTZ R47, R53, R2 ;  /* 0x00000002352f7221 */ /* 0x000fe20000010000 */
[----:B------:R-:W-:Y:S01]  /*e960*/  F2FP.F16.F32.PACK_AB R172, R31, R172 ;  /* 0x000000ac1fac723e */ /* 0x000fe200000000ff */
[----:B------:R-:W-:Y:S01]  /*e970*/  FMUL.FTZ R133, R133, R10 ;  /* 0x0000000a85857220 */ /* 0x000fe20000410000 */
[----:B------:R-:W2:Y:S01]  /*e980*/  MUFU.EX2 R24, R24 ;  /* 0x0000001800187308 */ /* 0x000ea20000000800 */
[----:B0-----:R-:W-:Y:S01]  /*e990*/  FFMA.FTZ R35, R8, R0, R41 ;  /* 0x0000000008237223 */ /* 0x001fe20000010029 */
[----:B------:R-:W-:Y:S01]  /*e9a0*/  FADD.FTZ R2, R160, R47 ;  /* 0x0000002fa0027221 */ /* 0x000fe20000010000 */
[-C--:B------:R-:W-:Y:S01]  /*e9b0*/  FMUL.FTZ R90, R90, R8.reuse ;  /* 0x000000085a5a7220 */ /* 0x080fe20000410000 */
[-C--:B------:R-:W-:Y:S01]  /*e9c0*/  FMUL.FTZ R91, R91, R8.reuse ;  /* 0x000000085b5b7220 */ /* 0x080fe20000410000 */
[----:B------:R-:W-:Y:S01]  /*e9d0*/  FADD.FTZ R0, R12, R35 ;  /* 0x000000230c007221 */ /* 0x000fe20000010000 */
[----:B------:R-:W-:Y:S01]  /*e9e0*/  FADD.FTZ R47, R65, R2 ;  /* 0x00000002412f7221 */ /* 0x000fe20000010000 */
[-C--:B------:R-:W-:Y:S01]  /*e9f0*/  FMUL.FTZ R94, R94, R8.reuse ;  /* 0x000000085e5e7220 */ /* 0x080fe20000410000 */
[----:B------:R-:W0:Y:S01]  /*ea00*/  MUFU.EX2 R25, R25 ;  /* 0x0000001900197308 */ /* 0x000e220000000800 */
[----:B------:R-:W-:Y:S01]  /*ea10*/  FADD.FTZ R35, R183, R0 ;  /* 0x00000000b7237221 */ /* 0x000fe20000010000 */
[----:B------:R-:W-:Y:S01]  /*ea20*/  FADD.FTZ R2, R162, R47 ;  /* 0x0000002fa2027221 */ /* 0x000fe20000010000 */
[-C--:B------:R-:W-:Y:S01]  /*ea30*/  FMUL.FTZ R95, R95, R8.reuse ;  /* 0x000000085f5f7220 */ /* 0x080fe20000410000 */
[-C--:B------:R-:W-:Y:S01]  /*ea40*/  FMUL.FTZ R98, R98, R8.reuse ;  /* 0x0000000862627220 */ /* 0x080fe20000410000 */
[----:B------:R-:W-:Y:S01]  /*ea50*/  FADD.FTZ R0, R14, R35 ;  /* 0x000000230e007221 */ /* 0x000fe20000010000 */
[----:B------:R-:W-:Y:S01]  /*ea60*/  FADD.FTZ R11, R67, R2 ;  /* 0x00000002430b7221 */ /* 0x000fe20000010000 */
[-C--:B------:R-:W-:Y:S01]  /*ea70*/  FMUL.FTZ R99, R99, R8.reuse ;  /* 0x0000000863637220 */ /* 0x080fe20000410000 */
[----:B------:R-:W3:Y:S01]  /*ea80*/  MUFU.EX2 R26, R26 ;  /* 0x0000001a001a7308 */ /* 0x000ee20000000800 */
[----:B------:R-:W-:Y:S01]  /*ea90*/  FADD.FTZ R9, R13, R0 ;  /* 0x000000000d097221 */ /* 0x000fe20000010000 */
[----:B------:R-:W-:Y:S01]  /*eaa0*/  FADD.FTZ R2, R156, R11 ;  /* 0x0000000b9c027221 */ /* 0x000fe20000010000 */
[-C--:B------:R-:W-:Y:S01]  /*eab0*/  FMUL.FTZ R102, R102, R8.reuse ;  /* 0x0000000866667220 */ /* 0x080fe20000410000 */
[-C--:B------:R-:W-:Y:S01]  /*eac0*/  FMUL.FTZ R103, R103, R8.reuse ;  /* 0x0000000867677220 */ /* 0x080fe20000410000 */
[----:B-1----:R-:W-:Y:S01]  /*ead0*/  FADD.FTZ R9, R20, R9 ;  /* 0x0000000914097221 */ /* 0x002fe20000010000 */
[----:B------:R-:W-:Y:S01]  /*eae0*/  FADD.FTZ R11, R61, R2 ;  /* 0x000000023d0b7221 */ /* 0x000fe20000010000 */
[-C--:B------:R-:W-:Y:S01]  /*eaf0*/  FMUL.FTZ R106, R106, R8.reuse ;  /* 0x000000086a6a7220 */ /* 0x080fe20000410000 */
[----:B------:R-:W1:Y:S01]  /*eb00*/  MUFU.EX2 R33, R33 ;  /* 0x0000002100217308 */ /* 0x000e620000000800 */
[----:B--2---:R-:W-:Y:S01]  /*eb10*/  FADD.FTZ R0, R24, R9 ;  /* 0x0000000918007221 */ /* 0x004fe20000010000 */
[----:B------:R-:W-:Y:S01]  /*eb20*/  FADD.FTZ R2, R158, R11 ;  /* 0x0000000b9e027221 */ /* 0x000fe20000010000 */
[-C--:B------:R-:W-:Y:S01]  /*eb30*/  FMUL.FTZ R107, R107, R8.reuse ;  /* 0x000000086b6b7220 */ /* 0x080fe20000410000 */
[-C--:B------:R-:W-:Y:S01]  /*eb40*/  FMUL.FTZ R110, R110, R8.reuse ;  /* 0x000000086e6e7220 */ /* 0x080fe20000410000 */
[----:B0-----:R-:W-:Y:S01]  /*eb50*/  FADD.FTZ R9, R25, R0 ;  /* 0x0000000019097221 */ /* 0x001fe20000010000 */
[----:B------:R-:W-:Y:S01]  /*eb60*/  FADD.FTZ R11, R57, R2 ;  /* 0x00000002390b7221 */ /* 0x000fe20000010000 */
[-C--:B------:R-:W-:Y:S01]  /*eb70*/  FMUL.FTZ R111, R111, R8.reuse ;  /* 0x000000086f6f7220 */ /* 0x080fe20000410000 */
[----:B------:R-:W0:Y:S01]  /*eb80*/  MUFU.EX2 R28, R28 ;  /* 0x0000001c001c7308 */ /* 0x000e220000000800 */
[----:B---3--:R-:W-:Y:S01]  /*eb90*/  FADD.FTZ R0, R26, R9 ;  /* 0x000000091a007221 */ /* 0x008fe20000010000 */
[----:B------:R-:W-:Y:S01]  /*eba0*/  FADD.FTZ R2, R152, R11 ;  /* 0x0000000b98027221 */ /* 0x000fe20000010000 */
[-C--:B------:R-:W-:Y:S01]  /*ebb0*/  FMUL.FTZ R114, R114, R8.reuse ;  /* 0x0000000872727220 */ /* 0x080fe20000410000 */
[-C--:B------:R-:W-:Y:S01]  /*ebc0*/  FMUL.FTZ R115, R115, R8.reuse ;  /* 0x0000000873737220 */ /* 0x080fe20000410000 */
[-C--:B------:R-:W-:Y:S01]  /*ebd0*/  FMUL.FTZ R118, R118, R8.reuse ;  /* 0x0000000876767220 */ /* 0x080fe20000410000 */
[-C--:B------:R-:W-:Y:S01]  /*ebe0*/  FMUL.FTZ R119, R119, R8.reuse ;  /* 0x0000000877777220 */ /* 0x080fe20000410000 */
[-C--:B------:R-:W-:Y:S01]  /*ebf0*/  FMUL.FTZ R122, R122, R8.reuse ;  /* 0x000000087a7a7220 */ /* 0x080fe20000410000 */
[----:B------:R-:W2:Y:S01]  /*ec00*/  MUFU.EX2 R51, R51 ;  /* 0x0000003300337308 */ /* 0x000ea20000000800 */
        /* <DEDUP_REMOVED lines=16> */
[----:B--2---:R-:W-:Y:S01]  /*ed10*/  FADD.FTZ R9, R51, R2 ;  /* 0x0000000233097221 */ /* 0x004fe20000010000 */
[-C--:B------:R-:W-:Y:S01]  /*ed20*/  FMUL.FTZ R147, R147, R8.reuse ;  /* 0x0000000893937220 */ /* 0x080fe20000410000 */
[-C--:B------:R-:W-:Y:S01]  /*ed30*/  FMUL.FTZ R150, R150, R8.reuse ;  /* 0x0000000896967220 */ /* 0x080fe20000410000 */
[----:B------:R-:W-:Y:S01]  /*ed40*/  FMUL.FTZ R151, R151, R8 ;  /* 0x0000000897977220 */ /* 0x000fe20000410000 */
[----:B------:R-:W-:Y:S01]  /*ed50*/  F2FP.F16.F32.PACK_AB R168, R37, R168 ;  /* 0x000000a825a8723e */ /* 0x000fe200000000ff */
[----:B------:R-:W-:Y:S01]  /*ed60*/  FMUL.FTZ R136, R136, R10 ;  /* 0x0000000a88887220 */ /* 0x000fe20000410000 */
[----:B------:R-:W-:Y:S01]  /*ed70*/  F2FP.F16.F32.PACK_AB R170, R43, R170 ;  /* 0x000000aa2baa723e */ /* 0x000fe200000000ff */
[----:B------:R-:W2:Y:S01]  /*ed80*/  MUFU.EX2 R169, R169 ;  /* 0x000000a900a97308 */ /* 0x000ea20000000800 */
[----:B-1----:R-:W-:Y:S01]  /*ed90*/  FADD.FTZ R0, R29, R0 ;  /* 0x000000001d007221 */ /* 0x002fe20000010000 */
[----:B------:R-:W-:Y:S01]  /*eda0*/  F2FP.F16.F32.PACK_AB R164, R49, R164 ;  /* 0x000000a431a4723e */ /* 0x000fe200000000ff */
[----:B------:R-:W-:Y:S01]  /*edb0*/  FMUL.FTZ R137, R137, R10 ;  /* 0x0000000a89897220 */ /* 0x000fe20000410000 */
[----:B------:R-:W-:Y:S01]  /*edc0*/  F2FP.F16.F32.PACK_AB R166, R53, R166 ;  /* 0x000000a635a6723e */ /* 0x000fe200000000ff */
[----:B------:R-:W-:Y:S01]  /*edd0*/  FMUL.FTZ R140, R140, R10 ;  /* 0x0000000a8c8c7220 */ /* 0x000fe20000410000 */
[----:B------:R-:W-:Y:S01]  /*ede0*/  F2FP.F16.F32.PACK_AB R160, R65, R160 ;  /* 0x000000a041a0723e */ /* 0x000fe200000000ff */
[----:B------:R-:W-:Y:S01]  /*edf0*/  FMUL.FTZ R141, R141, R10 ;  /* 0x0000000a8d8d7220 */ /* 0x000fe20000410000 */
[----:B------:R-:W1:Y:S01]  /*ee00*/  MUFU.EX2 R30, R30 ;  /* 0x0000001e001e7308 */ /* 0x000e620000000800 */
[----:B0-----:R-:W-:Y:S01]  /*ee10*/  FADD.FTZ R2, R154, R9 ;  /* 0x000000099a027221 */ /* 0x001fe20000010000 */
[----:B------:R-:W-:Y:S01]  /*ee20*/  F2FP.F16.F32.PACK_AB R162, R67, R162 ;  /* 0x000000a243a2723e */ /* 0x000fe200000000ff */
[----:B------:R-:W-:Y:S01]  /*ee30*/  FMUL.FTZ R144, R144, R10 ;  /* 0x0000000a90907220 */ /* 0x000fe20000410000 */
[----:B------:R-:W-:Y:S01]  /*ee40*/  F2FP.F16.F32.PACK_AB R156, R61, R156 ;  /* 0x0000009c3d9c723e */ /* 0x000fe200000000ff */
[----:B------:R-:W-:Y:S01]  /*ee50*/  FMUL.FTZ R145, R145, R10 ;  /* 0x0000000a91917220 */ /* 0x000fe20000410000 */
[----:B------:R-:W-:Y:S01]  /*ee60*/  F2FP.F16.F32.PACK_AB R158, R57, R158 ;  /* 0x0000009e399e723e */ /* 0x000fe200000000ff */
[----:B------:R-:W-:Y:S01]  /*ee70*/  FMUL.FTZ R148, R148, R10 ;  /* 0x0000000a94947220 */ /* 0x000fe20000410000 */
[----:B------:R-:W0:Y:S01]  /*ee80*/  MUFU.EX2 R7, R7 ;  /* 0x0000000700077308 */ /* 0x000e220000000800 */
[----:B--2---:R-:W-:Y:S01]  /*ee90*/  FADD.FTZ R9, R169, R0 ;  /* 0x00000000a9097221 */ /* 0x004fe20000010000 */
[----:B------:R-:W-:Y:S01]  /*eea0*/  F2FP.F16.F32.PACK_AB R152, R51, R152 ;  /* 0x000000983398723e */ /* 0x000fe200000000ff */
[----:B------:R-:W-:Y:S01]  /*eeb0*/  FMUL.FTZ R149, R149, R10 ;  /* 0x0000000a95957220 */ /* 0x000fe20000410000 */
[----:B------:R-:W-:Y:S01]  /*eec0*/  F2FP.F16.F32.PACK_AB R181, R12, R41 ;  /* 0x000000290cb5723e */ /* 0x000fe200000000ff */
[----:B------:R-:W-:Y:S01]  /*eed0*/  VIADD R3, R3, 0xffffffff ;  /* 0xffffffff03037836 */ /* 0x000fe20000000000 */
[----:B------:R-:W-:Y:S01]  /*eee0*/  F2FP.F16.F32.PACK_AB R183, R14, R183 ;  /* 0x000000b70eb7723e */ /* 0x000fe200000000ff */
[----:B------:R-:W-:Y:S01]  /*eef0*/  IMAD.MOV.U32 R8, RZ, RZ, R5 ;  /* 0x000000ffff087224 */ /* 0x000fe200078e0005 */
[----:B------:R-:W2:Y:S01]  /*ef00*/  MUFU.EX2 R27, R27 ;  /* 0x0000001b001b7308 */ /* 0x000ea20000000800 */
[----:B-1----:R-:W-:Y:S01]  /*ef10*/  FADD.FTZ R0, R30, R9 ;  /* 0x000000091e007221 */ /* 0x002fe20000010000 */
[----:B------:R-:W-:-:S02]  /*ef20*/  F2FP.F16.F32.PACK_AB R177, R20, R13 ;  /* 0x0000000d14b1723e */ /* 0x000fc400000000ff */
[----:B------:R-:W-:Y:S02]  /*ef30*/  F2FP.F16.F32.PACK_AB R179, R25, R24 ;  /* 0x0000001819b3723e */ /* 0x000fe400000000ff */
[----:B------:R-:W-:Y:S02]  /*ef40*/  F2FP.F16.F32.PACK_AB R173, R33, R26 ;  /* 0x0000001a21ad723e */ /* 0x000fe400000000ff */
[----:B------:R-:W1:Y:S01]  /*ef50*/  MUFU.EX2 R32, R32 ;  /* 0x0000002000207308 */ /* 0x000e620000000800 */
[C---:B0-----:R-:W-:Y:S01]  /*ef60*/  FADD.FTZ R2, R7.reuse, R2 ;  /* 0x0000000207027221 */ /* 0x041fe20000010000 */
[----:B------:R-:W-:Y:S02]  /*ef70*/  F2FP.F16.F32.PACK_AB R154, R7, R154 ;  /* 0x0000009a079a723e */ /* 0x000fe400000000ff */
[----:B------:R-:W-:-:S04]  /*ef80*/  F2FP.F16.F32.PACK_AB R169, R30, R169 ;  /* 0x000000a91ea9723e */ /* 0x000fc800000000ff */
[----:B------:R-:W0:Y:S01]  /*ef90*/  MUFU.EX2 R165, R165 ;  /* 0x000000a500a57308 */ /* 0x000e220000000800 */
[----:B--2---:R-:W-:-:S07]  /*efa0*/  FADD.FTZ R7, R27, R0 ;  /* 0x000000001b077221 */ /* 0x004fce0000010000 */
[----:B------:R-:W2:Y:S01]  /*efb0*/  MUFU.EX2 R34, R34 ;  /* 0x0000002200227308 */ /* 0x000ea20000000800 */
[C---:B-1----:R-:W-:Y:S01]  /*efc0*/  FADD.FTZ R0, R32.reuse, R7 ;  /* 0x0000000720007221 */ /* 0x042fe20000010000 */
[----:B------:R-:W-:-:S06]  /*efd0*/  F2FP.F16.F32.PACK_AB R171, R32, R27 ;  /* 0x0000001b20ab723e */ /* 0x000fcc00000000ff */
[----:B------:R1:W3:Y:S01]  /*efe0*/  MUFU.EX2 R38, R175 ;  /* 0x000000af00267308 */ /* 0x0002e20000000800 */
[----:B0-----:R-:W-:-:S07]  /*eff0*/  FADD.FTZ R7, R165, R0 ;  /* 0x00000000a5077221 */ /* 0x001fce0000010000 */
[----:B------:R-:W0:Y:S01]  /*f000*/  MUFU.EX2 R157, R157 ;  /* 0x0000009d009d7308 */ /* 0x000e220000000800 */
[C---:B--2---:R-:W-:Y:S01]  /*f010*/  FADD.FTZ R7, R34.reuse, R7 ;  /* 0x0000000722077221 */ /* 0x044fe20000010000 */
[----:B-1----:R-:W-:Y:S02]  /*f020*/  F2FP.F16.F32.PACK_AB R175, R29, R28 ;  /* 0x0000001c1daf723e */ /* 0x002fe400000000ff */
        /* <DEDUP_REMOVED lines=34> */
[----:B------:R-:W-:Y:S01]  /*f250*/  IMAD.MOV.U32 R7, RZ, RZ, R4 ;  /* 0x000000ffff077224 */ /* 0x000fe200078e0004 */
[----:B------:R-:W-:Y:S06]  /*f260*/  @P2 BRA `(.L_x_1432) ;  /* 0xffffffc400f42947 */ /* 0x000fec000383ffff */
.L_x_1415:
[----:B------:R-:W-:Y:S06]  /*f270*/  BAR.ARV 0x8, 0x180 ;  /* 0x0206000000007b1d */ /* 0x000fec0000002000 */
[----:B------:R-:W-:Y:S05]  /*f280*/  @!P0 BRA `(.L_x_1433) ;  /* 0x0000000000048947 */ /* 0x000fea0003800000 */
[----:B------:R-:W-:Y:S01]  /*f290*/  BPT.TRAP 0x1 ;  /* 0x000000040000795c */ /* 0x000fe20000300000 */
.L_x_1433:
[----:B------:R-:W-:Y:S01]  /*f2a0*/  ULEA UR5, UR45, UR41, 0x3 ;  /* 0x000000292d057291 */ /* 0x000fe2000f8e183f */
[----:B------:R-:W-:-:S05]  /*f2b0*/  IMAD.U32 R3, RZ, RZ, UR46 ;  /* 0x0000002eff037e24 */ /* 0x000fca000f8e00ff */
[----:B------:R-:W-:-:S04]  /*f2c0*/  SHF.L.U32 R3, R3, 0x1f, RZ ;  /* 0x0000001f03037819 */ /* 0x000fc800000006ff */
[----:B------:R0:W1:Y:S01]  /*f2d0*/  SYNCS.PHASECHK.TRANS64.TRYWAIT P2, [UR5+0x28850], R3 ;  /* 0x02885003ff0075a7 */ /* 0x0000620008040145 */
[----:B------:R-:W-:Y:S05]  /*f2e0*/  @!P0 BRA `(.L_x_1434) ;  /* 0x0000000000048947 */ /* 0x000fea0003800000 */
[----:B------:R-:W-:Y:S01]  /*f2f0*/  BPT.TRAP 0x1 ;  /* 0x000000040000795c */ /* 0x000fe20000300000 */
.L_x_1434:
[----:B-1----:R-:W-:Y:S05]  /*f300*/  @P2 BRA `(.L_x_1435) ;  /* 0x0000000000082947 */ /* 0x002fea0003800000 */
[----:B------:R-:W1:Y:S02]  /*f310*/  SYNCS.PHASECHK.TRANS64.TRYWAIT P0, [UR5+0x28850], R3 ;  /* 0x02885003ff0075a7 */ /* 0x000e640008000145 */
[----:B-1----:R-:W-:Y:S05]  /*f320*/  @!P0 BRA `(.L_x_1436) ;  /* 0x0000009000508947 */ /* 0x002fea0003800000 */
.L_x_1435:
[----:B------:R-:W-:Y:S01]  /*f330*/  UIADD3 UR41, UR41, 0x400, URZ ;  /* 0x0000040029297890 */ /* 0x000fe2000fffe03f */
[----:B------:R-:W-:Y:S01]  /*f340*/  WARPGROUP.ARRIVE ;  /* 0x00000000000079c5 */ /* 0x000fe20000000000 */
[----:B------:R-:W-:Y:S01]  /*f350*/  UMOV UR7, 0x40000040 ;  /* 0x4000004000077882 */ /* 0x000fe20000000000 */
[----:B01----:R-:W0:Y:S01]  /*f360*/  SHFL.BFLY PT, R3, R2, 0x2, 0x1f ;  /* 0x0c401f0002037f89 */ /* 0x003e2200000e0000 */
[----:B------:R-:W-:Y:S01]  /*f370*/  USHF.R.U32.HI UR41, URZ, 0x4, UR41 ;  /* 0x000000043f297899 */ /* 0x000fe20008011629 */
[----:B------:R-:W-:Y:S01]  /*f380*/  IMAD.MOV.U32 R9, RZ, RZ, RZ ;  /* 0x000000ffff097224 */ /* 0x000fe200078e00ff */
[----:B------:R-:W-:Y:S01]  /*f390*/  UIADD3 UR47, UR47, 0x1, URZ ;  /* 0x000000012f2f7890 */ /* 0x000fe2000fffe03f */
[----:B------:R-:W1:Y:S01]  /*f3a0*/  SHFL.BFLY PT, R7, R0, 0x2, 0x1f ;  /* 0x0c401f0000077f89 */ /* 0x000e6200000e0000 */
[----:B------:R-:W-:-:S04]  /*f3b0*/  ULOP3.LUT UR41, UR41, 0x3fff, URZ, 0xc0, !UPT ;  /* 0x00003fff29297892 */ /* 0x000fc8000f8ec03f */
        /* <DEDUP_REMOVED lines=9> */
[----:B------:R-:W-:Y:S02]  /*f450*/  IMAD.MOV.U32 R2, RZ, RZ, -0x800000 ;  /* 0xff800000ff027424 */ /* 0x000fe400078e00ff */
[----:B-1----:R-:W-:Y:S01]  /*f460*/  FADD.FTZ R7, R7, R0 ;  /* 0x0000000007077221 */ /* 0x002fe20000010000 */
[----:B------:R-:W-:Y:S01]  /*f470*/  IMAD.MOV.U32 R0, RZ, RZ, -0x800000 ;  /* 0xff800000ff007424 */ /* 0x000fe200078e00ff */
[----:B------:R-:W0:Y:S01]  /*f480*/  SHFL.BFLY PT, R8, R3, 0x1, 0x1f ;  /* 0x0c201f0003087f89 */ /* 0x000e2200000e0000 */
[----:B------:R-:W-:-:S03]  /*f490*/  USEL UR45, UR45, URZ, UP0 ;  /* 0x0000003f2d2d7287 */ /* 0x000fc60008000000 */
[----:B------:R-:W1:Y:S01]  /*f4a0*/  SHFL.BFLY PT, R10, R7, 0x1, 0x1f ;  /* 0x0c201f00070a7f89 */ /* 0x000e6200000e0000 */
[----:B0-----:R-:W-:Y:S01]  /*f4b0*/  FADD.FTZ R12, R3, R8 ;  /* 0x00000008030c7221 */ /* 0x001fe20000010000 */
[----:B-1----:R-:W-:-:S04]  /*f4c0*/  FADD.FTZ R13, R7, R10 ;  /* 0x0000000a070d7221 */ /* 0x002fc80000010000 */
[----:B------:R-:W-:Y:S01]  /*f4d0*/  FSETP.NE.FTZ.AND P0, PT, R12, RZ, PT ;  /* 0x000000ff0c00720b */ /* 0x000fe20003f15000 */
[----:B------:R-:W-:Y:S02]  /*f4e0*/  IMAD.U32 R7, RZ, RZ, UR5 ;  /* 0x00000005ff077e24 */ /* 0x000fe4000f8e00ff */
[----:B------:R-:W-:Y:S01]  /*f4f0*/  IMAD.MOV.U32 R10, RZ, RZ, RZ ;  /* 0x000000ffff0a7224 */ /* 0x000fe200078e00ff */
[----:B------:R-:W-:Y:S01]  /*f500*/  FSETP.NE.FTZ.AND P2, PT, R13, RZ, PT ;  /* 0x000000ff0d00720b */ /* 0x000fe20003f55000 */
[----:B------:R-:W-:-:S05]  /*f510*/  @!P1 VIADD R7, R7, 0x28860 ;  /* 0x0002886007079836 */ /* 0x000fca0000000000 */
[----:B------:R-:W-:-:S03]  /*f520*/  @!P1 PRMT R7, RZ, 0x654, R7 ;  /* 0x00000654ff079816 */ /* 0x000fc60000000007 */
        /* <DEDUP_REMOVED lines=113> */
.L_x_1366:
[----:B------:R-:W0:Y:S01]  /*fc40*/  S2R R4, SR_CgaCtaId ;  /* 0x0000000000047919 */ /* 0x000e220000008800 */
[----:B------:R-:W-:Y:S01]  /*fc50*/  MOV R3, 0x400 ;  /* 0x0000040000037802 */ /* 0x000fe20000000f00 */
[----:B------:R-:W-:Y:S01]  /*fc60*/  BSSY B0, `(.L_x_1437) ;  /* 0x000020d000007945 */ /* 0x000fe20003800000 */
[----:B------:R-:W-:Y:S02]  /*fc70*/  BAR.SYNC.DEFER_BLOCKING 0x5, 0x180 ;  /* 0x0146000000007b1d */ /* 0x000fe40000010000 */
[----:B0-----:R-:W-:-:S05]  /*fc80*/  LEA R3, R4, R3, 0x18 ;  /* 0x0000000304037211 */ /* 0x001fca00078ec0ff */
[----:B------:R-:W0:Y:S02]  /*fc90*/  LDS.128 R4, [R3+0x288d0] ;  /* 0x0288d00003047984 */ /* 0x000e240000000c00 */
[----:B0-----:R-:W-:Y:S02]  /*fca0*/  R2UR UR5, R5 ;  /* 0x00000000050572ca */ /* 0x001fe400000e0000 */
[----:B------:R-:W-:Y:S02]  /*fcb0*/  R2UR UR7, R6 ;  /* 0x00000000060772ca */ /* 0x000fe400000e0000 */
[----:B------:R-:W-:Y:S01]  /*fcc0*/  R2UR UR6, R7 ;  /* 0x00000000070672ca */ /* 0x000fe200000e0000 */
[----:B------:R-:W-:Y:S06]  /*fcd0*/  BAR.ARV 0x4, 0x180 ;  /* 0x0106000000007b1d */ /* 0x000fec0000002000 */
[----:B------:R-:W-:Y:S08]  /*fce0*/  @P0 BRA `(.L_x_1438) ;  /* 0x0000001400300947 */ /* 0x000ff00003800000 */
[----:B------:R-:W0:Y:S01]  /*fcf0*/  S2R R4, SR_SWINHI ;  /* 0x0000000000047919 */ /* 0x000e220000002f00 */
[----:B------:R-:W-:Y:S01]  /*fd00*/  F2FP.F16.F32.PACK_AB R120, R121, R120 ;  /* 0x000000787978723e */ /* 0x000fe200000000ff */
[----:B------:R-:W-:Y:S01]  /*fd10*/  ULDC.64 UR8, c[0x0][0xc00] ;  /* 0x0003000000087ab9 */ /* 0x000fe20000000a00 */
[----:B------:R-:W-:Y:S01]  /*fd20*/  F2FP.F16.F32.PACK_AB R121, R123, R122 ;  /* 0x0000007a7b79723e */ /* 0x000fe200000000ff */
[----:B------:R-:W-:Y:S01]  /*fd30*/  UISETP.NE.U32.AND UP0, UPT, UR8, URZ, UPT ;  /* 0x0000003f0800728c */ /* 0x000fe2000bf05070 */
[----:B------:R-:W-:Y:S01]  /*fd40*/  F2FP.F16.F32.PACK_AB R128, R129, R128 ;  /* 0x000000808180723e */ /* 0x000fe200000000ff */
[----:B------:R-:W1:Y:S01]  /*fd50*/  LDC R49, c[0x0][0xbe8] ;  /* 0x0002fa00ff317b82 */ /* 0x000e620000000800 */
[----:B------:R-:W-:Y:S01]  /*fd60*/  F2FP.F16.F32.PACK_AB R122, R125, R124 ;  /* 0x0000007c7d7a723e */ /* 0x000fe200000000ff */
[----:B------:R-:W-:Y:S01]  /*fd70*/  UISETP.NE.AND.EX UP0, UPT, UR9, URZ, UPT, UP0 ;  /* 0x0000003f0900728c */ /* 0x000fe2000bf05300 */
[----:B------:R-:W-:Y:S02]  /*fd80*/  F2FP.F16.F32.PACK_AB R123, R127, R126 ;  /* 0x0000007e7f7b723e */ /* 0x000fe400000000ff */
[----:B------:R-:W-:Y:S01]  /*fd90*/  F2FP.F16.F32.PACK_AB R129, R131, R130 ;  /* 0x000000828381723e */ /* 0x000fe200000000ff */
[----:B------:R-:W-:Y:S01]  /*fda0*/  ULDC.64 UR8, c[0x0][0xc00] ;  /* 0x0003000000087ab9 */ /* 0x000fe20000000a00 */
[----:B------:R-:W-:Y:S01]  /*fdb0*/  F2FP.F16.F32.PACK_AB R136, R137, R136 ;  /* 0x000000888988723e */ /* 0x000fe200000000ff */
[----:B------:R-:W-:Y:S01]  /*fdc0*/  UIMAD.WIDE UR8, UR37, 0x4, UR8 ;  /* 0x00000004250878a5 */ /* 0x000fe2000f8e0208 */
        /* <DEDUP_REMOVED lines=9> */
[----:B------:R-:W-:Y:S02]  /*fe60*/  MOV R20, R3 ;  /* 0x0000000300147202 */ /* 0x000fe40000000f00 */
[----:B0-----:R-:W-:-:S03]  /*fe70*/  MOV R21, R4 ;  /* 0x0000000400157202 */ /* 0x001fc60000000f00 */
[----:B------:R-:W-:-:S03]  /*fe80*/  IMAD.WIDE R4, R188, 0x2, R20 ;  /* 0x00000002bc047825 */ /* 0x000fc600078e0214 */
[C---:B------:R-:W-:Y:S02]  /*fe90*/  LOP3.LUT R7, R4.reuse, 0x380, RZ, 0xc0, !PT ;  /* 0x0000038004077812 */ /* 0x040fe400078ec0ff */
[C---:B------:R-:W-:Y:S02]  /*fea0*/  IADD3 R31, P6, R4.reuse, 0x20, RZ ;  /* 0x00000020041f7810 */ /* 0x040fe40007fde0ff */
[----:B------:R-:W-:Y:S02]  /*feb0*/  SHF.R.U64 R7, R7, 0x3, RZ ;  /* 0x0000000307077819 */ /* 0x000fe400000012ff */
[C---:B------:R-:W-:Y:S01]  /*fec0*/  IADD3 R10, P5, R4.reuse, 0x40, RZ ;  /* 0x00000040040a7810 */ /* 0x040fe20007fbe0ff */
[--C-:B------:R-:W-:Y:S01]  /*fed0*/  IMAD.X R29, RZ, RZ, R5.reuse, P6 ;  /* 0x000000ffff1d7224 */ /* 0x100fe200030e0605 */
[C---:B------:R-:W-:Y:S02]  /*fee0*/  IADD3 R33, P4, R4.reuse, 0x60, RZ ;  /* 0x0000006004217810 */ /* 0x040fe40007f9e0ff */
[C---:B------:R-:W-:Y:S01]  /*fef0*/  IADD3 R35, P3, R4.reuse, 0x4000, RZ ;  /* 0x0000400004237810 */ /* 0x040fe20007f7e0ff */
[--C-:B------:R-:W-:Y:S01]  /*ff00*/  IMAD.X R27, RZ, RZ, R5.reuse, P5 ;  /* 0x000000ffff1b7224 */ /* 0x100fe200028e0605 */
[C---:B------:R-:W-:Y:S01]  /*ff10*/  IADD3 R37, P2, R4.reuse, 0x4020, RZ ;  /* 0x0000402004257810 */ /* 0x040fe20007f5e0ff */
[--C-:B------:R-:W-:Y:S01]  /*ff20*/  IMAD.X R13, RZ, RZ, R5.reuse, P4 ;  /* 0x000000ffff0d7224 */ /* 0x100fe200020e0605 */
[C---:B------:R-:W-:Y:S01]  /*ff30*/  IADD3 R39, P1, R4.reuse, 0x4040, RZ ;  /* 0x0000404004277810 */ /* 0x040fe20007f3e0ff */
[--C-:B------:R-:W-:Y:S01]  /*ff40*/  IMAD.X R15, RZ, RZ, R5.reuse, P3 ;  /* 0x000000ffff0f7224 */ /* 0x100fe200018e0605 */
[----:B------:R-:W-:Y:S01]  /*ff50*/  IADD3 R41, P0, R4, 0x4060, RZ ;  /* 0x0000406004297810 */ /* 0x000fe20007f1e0ff */
[--C-:B------:R-:W-:Y:S01]  /*ff60*/  IMAD.X R11, RZ, RZ, R5.reuse, P2 ;  /* 0x000000ffff0b7224 */ /* 0x100fe200010e0605 */
[----:B------:R-:W-:Y:S01]  /*ff70*/  LOP3.LUT R4, R7, R4, RZ, 0x3c, !PT ;  /* 0x0000000407047212 */ /* 0x000fe200078e3cff */
[--C-:B------:R-:W-:Y:S01]  /*ff80*/  IMAD.X R9, RZ, RZ, R5.reuse, P1 ;  /* 0x000000ffff097224 */ /* 0x100fe200008e0605 */
[----:B------:R-:W-:Y:S01]  /*ff90*/  LOP3.LUT R7, R10, 0x380, RZ, 0xc0, !PT ;  /* 0x000003800a077812 */ /* 0x000fe200078ec0ff */
[----:B------:R-:W-:Y:S01]  /*ffa0*/  IMAD.X R25, RZ, RZ, R5, P0 ;  /* 0x000000ffff197224 */ /* 0x000fe200000e0605 */
[----:B------:R-:W-:-:S02]  /*ffb0*/  MOV R32, R4 ;  /* 0x0000000400207202 */ /* 0x000fc40000000f00 */
[----:B------:R-:W-:Y:S02]  /*ffc0*/  F2FP.F16.F32.PACK_AB R4, R89, R8 ;  /* 0x000000085904723e */ /* 0x000fe400000000ff */
[----:B------:R-:W-:Y:S02]  /*ffd0*/  LOP3.LUT R6, R31, 0x380, RZ, 0xc0, !PT ;  /* 0x000003801f067812 */ /* 0x000fe400078ec0ff */
[----:B------:R-:W-:Y:S02]  /*ffe0*/  LOP3.LUT R8, R37, 0x380, RZ, 0xc0, !PT ;  /* 0x0000038025087812 */ /* 0x000fe400078ec0ff */
[----:B------:R-:W-:Y:S02]  /*fff0*/  LOP3.LUT R24, R39, 0x380, RZ, 0xc0, !PT ;  /* 0x0000038027187812 */ /* 0x000fe400078ec0ff */
[----:B------:R-:W-:Y:S02]  /*10000*/  LOP3.LUT R12, R33, 0x380, RZ, 0xc0, !PT ;  /* 0x00000380210c7812 */ /* 0x000fe400078ec0ff */
[----:B------:R-:W-:-:S02]  /*10010*/  LOP3.LUT R14, R35, 0x380, RZ, 0xc0, !PT ;  /* 0x00000380230e7812 */ /* 0x000fc400078ec0ff */
[----:B------:R-:W-:Y:S02]  /*10020*/  SHF.R.U64 R7, R7, 0x3, RZ ;  /* 0x0000000307077819 */ /* 0x000fe400000012ff */
[----:B------:R-:W-:Y:S02]  /*10030*/  LOP3.LUT R30, R41, 0x380, RZ, 0xc0, !PT ;  /* 0x00000380291e7812 */ /* 0x000fe400078ec0ff */
[----:B------:R-:W-:Y:S02]  /*10040*/  SHF.R.U64 R6, R6, 0x3, RZ ;  /* 0x0000000306067819 */ /* 0x000fe400000012ff */
[----:B------:R-:W-:Y:S02]  /*10050*/  SHF.R.U64 R8, R8, 0x3, RZ ;  /* 0x0000000308087819 */ /* 0x000fe400000012ff */
[----:B------:R-:W-:Y:S02]  /*10060*/  SHF.R.U64 R24, R24, 0x3, RZ ;  /* 0x0000000318187819 */ /* 0x000fe400000012ff */
[----:B------:R-:W-:-:S02]  /*10070*/  SHF.R.U64 R12, R12, 0x3, RZ ;  /* 0x000000030c0c7819 */ /* 0x000fc400000012ff */
[----:B------:R-:W-:Y:S02]  /*10080*/  SHF.R.U64 R14, R14, 0x3, RZ ;  /* 0x000000030e0e7819 */ /* 0x000fe400000012ff */
[----:B------:R-:W-:Y:S02]  /*10090*/  LOP3.LUT R26, R7, R10, RZ, 0x3c, !PT ;  /* 0x0000000a071a7212 */ /* 0x000fe400078e3cff */
[----:B------:R-:W-:Y:S02]  /*100a0*/  SHF.R.U64 R30, R30, 0x3, RZ ;  /* 0x000000031e1e7819 */ /* 0x000fe400000012ff */
[----:B------:R-:W-:Y:S02]  /*100b0*/  LOP3.LUT R28, R6, R31, RZ, 0x3c, !PT ;  /* 0x0000001f061c7212 */ /* 0x000fe400078e3cff */
[----:B------:R-:W-:Y:S02]  /*100c0*/  LOP3.LUT R10, R8, R37, RZ, 0x3c, !PT ;  /* 0x00000025080a7212 */ /* 0x000fe400078e3cff */
[----:B------:R-:W-:-:S02]  /*100d0*/  F2FP.F16.F32.PACK_AB R5, R91, R90 ;  /* 0x0000005a5b05723e */ /* 0x000fc400000000ff */
[----:B------:R-:W-:Y:S02]  /*100e0*/  F2FP.F16.F32.PACK_AB R6, R93, R92 ;  /* 0x0000005c5d06723e */ /* 0x000fe400000000ff */
[----:B------:R-:W-:Y:S01]  /*100f0*/  F2FP.F16.F32.PACK_AB R7, R95, R94 ;  /* 0x0000005e5f07723e */ /* 0x000fe200000000ff */
[----:B------:R-:W-:Y:S01]  /*10100*/  BAR.SYNC.DEFER_BLOCKING 0x1, 0x100 ;  /* 0x0044000000007b1d */ /* 0x000fe20000010000 */
[----:B------:R-:W-:Y:S02]  /*10110*/  LOP3.LUT R8, R24, R39, RZ, 0x3c, !PT ;  /* 0x0000002718087212 */ /* 0x000fe400078e3cff */
[----:B------:R-:W-:Y:S02]  /*10120*/  LOP3.LUT R12, R12, R33, RZ, 0x3c, !PT ;  /* 0x000000210c0c7212 */ /* 0x000fe400078e3cff */
[----:B------:R-:W-:Y:S02]  /*10130*/  LOP3.LUT R14, R14, R35, RZ, 0x3c, !PT ;  /* 0x000000230e0e7212 */ /* 0x000fe400078e3cff */
[----:B------:R-:W-:-:S02]  /*10140*/  LOP3.LUT R24, R30, R41, RZ, 0x3c, !PT ;  /* 0x000000291e187212 */ /* 0x000fc400078e3cff */
[----:B------:R-:W-:Y:S02]  /*10150*/  MOV R30, R26 ;  /* 0x0000001a001e7202 */ /* 0x000fe40000000f00 */
[----:B------:R-:W-:Y:S02]  /*10160*/  MOV R27, R10 ;  /* 0x0000000a001b7202 */ /* 0x000fe40000000f00 */
[----:B------:R-:W-:Y:S02]  /*10170*/  MOV R26, R8 ;  /* 0x00000008001a7202 */ /* 0x000fe40000000f00 */
[----:B------:R-:W-:Y:S02]  /*10180*/  MOV R31, R28 ;  /* 0x0000001c001f7202 */ /* 0x000fe40000000f00 */
[----:B------:R-:W-:Y:S02]  /*10190*/  F2FP.F16.F32.PACK_AB R8, R97, R96 ;  /* 0x000000606108723e */ /* 0x000fe400000000ff */
[----:B------:R-:W-:-:S02]  /*101a0*/  F2FP.F16.F32.PACK_AB R9, R99, R98 ;  /* 0x000000626309723e */ /* 0x000fc400000000ff */
[----:B------:R-:W-:Y:S02]  /*101b0*/  F2FP.F16.F32.PACK_AB R10, R101, R100 ;  /* 0x00000064650a723e */ /* 0x000fe400000000ff */
[----:B------:R-:W-:Y:S01]  /*101c0*/  F2FP.F16.F32.PACK_AB R11, R103, R102 ;  /* 0x00000066670b723e */ /* 0x000fe200000000ff */
[----:B------:R0:W-:Y:S01]  /*101d0*/  STSM.16.M88.4 [R32], R4 ;  /* 0x0000000420007844 */ /* 0x0001e20000000200 */
[----:B------:R-:W-:Y:S02]  /*101e0*/  MOV R29, R12 ;  /* 0x0000000c001d7202 */ /* 0x000fe40000000f00 */
[----:B------:R-:W-:Y:S01]  /*101f0*/  MOV R28, R14 ;  /* 0x0000000e001c7202 */ /* 0x000fe20000000f00 */
[----:B------:R-:W-:Y:S01]  /*10200*/  STSM.16.M88.4 [R31], R8 ;  /* 0x000000081f007844 */ /* 0x000fe20000000200 */
[----:B------:R-:W-:Y:S02]  /*10210*/  F2FP.F16.F32.PACK_AB R12, R113, R112 ;  /* 0x00000070710c723e */ /* 0x000fe400000000ff */
[----:B------:R-:W-:-:S02]  /*10220*/  F2FP.F16.F32.PACK_AB R13, R115, R114 ;  /* 0x00000072730d723e */ /* 0x000fc400000000ff */
[----:B------:R-:W-:Y:S02]  /*10230*/  F2FP.F16.F32.PACK_AB R14, R117, R116 ;  /* 0x00000074750e723e */ /* 0x000fe400000000ff */
[----:B------:R-:W-:Y:S02]  /*10240*/  F2FP.F16.F32.PACK_AB R15, R119, R118 ;  /* 0x00000076770f723e */ /* 0x000fe400000000ff */
[----:B------:R-:W-:Y:S02]  /*10250*/  MOV R24, R24 ;  /* 0x0000001800187202 */ /* 0x000fe40000000f00 */
[----:B------:R-:W-:Y:S02]  /*10260*/  PLOP3.LUT P0, PT, PT, PT, UP0, 0x80, 0x0 ;  /* 0x000000000000781c */ /* 0x000fe40003f0f008 */
[----:B0-----:R-:W-:Y:S02]  /*10270*/  F2FP.F16.F32.PACK_AB R4, R105, R104 ;  /* 0x000000686904723e */ /* 0x001fe400000000ff */
[----:B------:R-:W-:-:S02]  /*10280*/  F2FP.F16.F32.PACK_AB R5, R107, R106 ;  /* 0x0000006a6b05723e */ /* 0x000fc400000000ff */
[----:B------:R-:W-:Y:S02]  /*10290*/  F2FP.F16.F32.PACK_AB R6, R109, R108 ;  /* 0x0000006c6d06723e */ /* 0x000fe400000000ff */
[----:B------:R-:W-:-:S05]  /*102a0*/  F2FP.F16.F32.PACK_AB R7, R111, R110 ;  /* 0x0000006e6f07723e */ /* 0x000fca00000000ff */
[----:B------:R0:W-:Y:S04]  /*102b0*/  STSM.16.M88.4 [R30], R4 ;  /* 0x000000041e007844 */ /* 0x0001e80000000200 */
[----:B------:R2:W-:Y:S04]  /*102c0*/  STSM.16.M88.4 [R29], R12 ;  /* 0x0000000c1d007844 */ /* 0x0005e80000000200 */
[----:B------:R2:W-:Y:S04]  /*102d0*/  STSM.16.M88.4 [R28], R120 ;  /* 0x000000781c007844 */ /* 0x0005e80000000200 */
[----:B------:R2:W-:Y:S04]  /*102e0*/  STSM.16.M88.4 [R27], R128 ;  /* 0x000000801b007844 */ /* 0x0005e80000000200 */
[----:B------:R2:W-:Y:S01]  /*102f0*/  STSM.16.M88.4 [R26], R136 ;  /* 0x000000881a007844 */ /* 0x0005e20000000200 */
[----:B0-----:R-:W-:-:S02]  /*10300*/  IMAD.U32 R4, RZ, RZ, UR8 ;  /* 0x00000008ff047e24 */ /* 0x001fc4000f8e00ff */
[----:B------:R-:W-:Y:S01]  /*10310*/  IMAD.U32 R5, RZ, RZ, UR9 ;  /* 0x00000009ff057e24 */ /* 0x000fe2000f8e00ff */
[----:B------:R2:W-:Y:S01]  /*10320*/  STSM.16.M88.4 [R24], R144 ;  /* 0x0000009018007844 */ /* 0x0005e20000000200 */
[----:B------:R-:W-:Y:S01]  /*10330*/  ULDC.64 UR8, c[0x0][0xc08] ;  /* 0x0003020000087ab9 */ /* 0x000fe20000000a00 */
[----:B------:R-:W-:Y:S06]  /*10340*/  BAR.SYNC.DEFER_BLOCKING 0x1, 0x100 ;  /* 0x0044000000007b1d */ /* 0x000fec0000010000 */
[----:B------:R-:W3:Y:S01]  /*10350*/  @P0 LDG.E R6, desc[UR50][R4.64] ;  /* 0x0000003204060981 */ /* 0x000ee2000c1e1900 */
[----:B------:R-:W-:Y:S01]  /*10360*/  UISETP.NE.U32.AND UP1, UPT, UR8, URZ, UPT ;  /* 0x0000003f0800728c */ /* 0x000fe2000bf25070 */
[----:B-1----:R-:W-:Y:S01]  /*10370*/  ISETP.NE.AND P1, PT, R49, 0x1, PT ;  /* 0x000000013100780c */ /* 0x002fe20003f25270 */
[----:B------:R-:W-:Y:S01]  /*10380*/  ULDC UR10, c[0x0][0xa88] ;  /* 0x0002a200000a7ab9 */ /* 0x000fe20000000800 */
[----:B------:R-:W-:Y:S01]  /*10390*/  UMOV UR4, URZ ;  /* 0x0000003f00047c82 */ /* 0x000fe20008000000 */
[----:B------:R-:W-:-:S06]  /*103a0*/  UISETP.NE.AND.EX UP1, UPT, UR9, URZ, UPT, UP1 ;  /* 0x0000003f0900728c */ /* 0x000fcc000bf25310 */
[----:B------:R-:W-:-:S04]  /*103b0*/  PLOP3.LUT P2, PT, PT, PT, UP1, 0x80, 0x0 ;  /* 0x000000000000781c */ /* 0x000fc80003f4f018 */
[----:B------:R-:W0:Y:S01]  /*103c0*/  @P1 LDC R7, c[0x0][0xbec] ;  /* 0x0002fb00ff071b82 */ /* 0x000e220000000800 */
[----:B------:R-:W-:Y:S02]  /*103d0*/  @UP1 ULDC.64 UR8, c[0x0][0xc08] ;  /* 0x0003020000081ab9 */ /* 0x000fe40000000a00 */
[----:B------:R-:W-:-:S05]  /*103e0*/  @UP1 UIMAD.WIDE UR8, UR37, 0x4, UR8 ;  /* 0x00000004250818a5 */ /* 0x000fca000f8e0208 */
[----:B------:R-:W1:Y:S01]  /*103f0*/  @P1 LDC R8, c[0x0][0xbf0] ;  /* 0x0002fc00ff081b82 */ /* 0x000e620000000800 */
[----:B------:R-:W-:Y:S02]  /*10400*/  IMAD.U32 R10, RZ, RZ, UR8 ;  /* 0x00000008ff0a7e24 */ /* 0x000fe4000f8e00ff */
[----:B------:R-:W-:Y:S01]  /*10410*/  IMAD.U32 R11, RZ, RZ, UR9 ;  /* 0x00000009ff0b7e24 */ /* 0x000fe2000f8e00ff */
[----:B---3--:R-:W-:Y:S01]  /*10420*/  @P0 R2UR UR4, R6 ;  /* 0x00000000060402ca */ /* 0x008fe200000e0000 */
[----:B------:R-:W-:-:S06]  /*10430*/  IMAD.U32 R6, RZ, RZ, UR10 ;  /* 0x0000000aff067e24 */ /* 0x000fcc000f8e00ff */
[----:B------:R2:W5:Y:S01]  /*10440*/  @P2 LDG.E R6, desc[UR50][R10.64] ;  /* 0x000000320a062981 */ /* 0x000562000c1e1900 */
[----:B01----:R-:W-:Y:S07]  /*10450*/  @P2 BRA `(.L_x_1439) ;  /* 0x0000000000102947 */ /* 0x003fee0003800000 */
[----:B------:R-:W-:Y:S05]  /*10460*/  @!P0 BRA `(.L_x_1439) ;  /* 0x00000000000c8947 */ /* 0x000fea0003800000 */
[----:B------:R-:W3:Y:S04]  /*10470*/  LDG.E R9, desc[UR50][R4.64] ;  /* 0x0000003204097981 */ /* 0x000ee8000c1e1900 */
[----:B-----5:R-:W3:Y:S02]  /*10480*/  LDG.E R6, desc[UR50][R4.64+0x4] ;  /* 0x0000043204067981 */ /* 0x020ee4000c1e1900 */
[----:B---3--:R-:W-:-:S07]  /*10490*/  IMAD.IADD R6, R6, 0x1, -R9 ;  /* 0x0000000106067824 */ /* 0x008fce00078e0a09 */
.L_x_1439:
[----:B------:R-:W-:Y:S01]  /*104a0*/  USHF.R.S32.HI UR9, URZ, 0x1f, UR4 ;  /* 0x0000001f3f097899 */ /* 0x000fe20008011404 */
[----:B--2---:R-:W-:Y:S01]  /*104b0*/  VIADD R10, R17, UR38 ;  /* 0x00000026110a7c36 */ /* 0x004fe20008000000 */
[----:B------:R-:W-:Y:S01]  /*104c0*/  USHF.R.S32.HI UR16, URZ, 0x1f, UR42 ;  /* 0x0000001f3f107899 */ /* 0x000fe2000801142a */
[----:B------:R-:W-:Y:S01]  /*104d0*/  VIADD R24, R187, UR38 ;  /* 0x00000026bb187c36 */ /* 0x000fe20008000000 */
[----:B------:R-:W-:Y:S01]  /*104e0*/  ULDC.64 UR14, c[0x0][0xb90] ;  /* 0x0002e400000e7ab9 */ /* 0x000fe20000000a00 */
[----:B------:R-:W-:Y:S01]  /*104f0*/  UMOV UR8, UR4 ;  /* 0x0000000400087c82 */ /* 0x000fe20008000000 */
[----:B------:R-:W-:Y:S01]  /*10500*/  UIMAD UR12, UR16, UR14, URZ ;  /* 0x0000000e100c72a4 */ /* 0x000fe2000f8e023f */
[----:B------:R-:W-:Y:S01]  /*10510*/  @P1 IMAD.HI.U32 R5, R10, R7, RZ ;  /* 0x000000070a051227 */ /* 0x000fe200078e00ff */
[----:B------:R-:W-:Y:S01]  /*10520*/  UIMAD.WIDE.U32 UR10, UR42, UR14, UR8 ;  /* 0x0000000e2a0a72a5 */ /* 0x000fe2000f8e0008 */
[----:B------:R-:W0:Y:S01]  /*10530*/  @P1 LDC R53, c[0x0][0xbec] ;  /* 0x0002fb00ff351b82 */ /* 0x000e220000000800 */
[----:B------:R-:W-:Y:S01]  /*10540*/  USHF.R.S32.HI UR8, URZ, 0x1f, UR37 ;  /* 0x0000001f3f087899 */ /* 0x000fe20008011425 */
[----:B------:R-:W-:Y:S01]  /*10550*/  IMAD.MOV.U32 R4, RZ, RZ, R10 ;  /* 0x000000ffff047224 */ /* 0x000fe200078e000a */
[----:B------:R-:W-:Y:S01]  /*10560*/  UIMAD UR12, UR42, UR15, UR12 ;  /* 0x0000000f2a0c72a4 */ /* 0x000fe2000f8e020c */
[----:B------:R-:W-:Y:S01]  /*10570*/  @P1 SHF.R.U32.HI R4, RZ, R8, R5 ;  /* 0x00000008ff041219 */ /* 0x000fe20000011605 */
[----:B------:R-:W-:Y:S01]  /*10580*/  USEL UR18, UR8, URZ, !UP0 ;  /* 0x0000003f08127287 */ /* 0x000fe2000c000000 */
[----:B------:R-:W-:Y:S01]  /*10590*/  IMAD R5, R184, 0x40, R18 ;  /* 0x00000040b8057824 */ /* 0x000fe200078e0212 */
[----:B------:R-:W-:Y:S01]  /*105a0*/  ULDC.64 UR14, c[0x0][0xb98] ;  /* 0x0002e600000e7ab9 */ /* 0x000fe20000000a00 */
[----:B------:R-:W-:Y:S01]  /*105b0*/  USEL UR17, UR37, URZ, !UP0 ;  /* 0x0000003f25117287 */ /* 0x000fe2000c000000 */
[----:B------:R-:W-:Y:S01]  /*105c0*/  IMAD.MOV R8, RZ, RZ, -R4 ;  /* 0x000000ffff087224 */ /* 0x000fe200078e0a04 */
[----:B------:R-:W-:Y:S01]  /*105d0*/  UIMAD UR8, UR18, UR14, URZ ;  /* 0x0000000e120872a4 */ /* 0x000fe2000f8e023f */
[----:B------:R-:W-:Y:S01]  /*105e0*/  IMAD.WIDE R20, R5, 0x2, R20 ;  /* 0x0000000205147825 */ /* 0x000fe200078e0214 */
[----:B------:R-:W-:Y:S01]  /*105f0*/  UIADD3 UR11, UR11, UR12, URZ ;  /* 0x0000000c0b0b7290 */ /* 0x000fe2000fffe03f */
[----:B------:R-:W-:Y:S01]  /*10600*/  SHF.R.S32.HI R5, RZ, 0x1f, R4 ;  /* 0x0000001fff057819 */ /* 0x000fe20000011404 */
[----:B------:R-:W-:Y:S01]  /*10610*/  UIMAD UR8, UR17, UR15, UR8 ;  /* 0x0000000f110872a4 */ /* 0x000fe2000f8e0208 */
[----:B------:R-:W-:Y:S01]  /*10620*/  IMAD R7, R49, R8, R10 ;  /* 0x0000000831077224 */ /* 0x000fe200078e020a */
[----:B------:R-:W-:Y:S01]  /*10630*/  UIMAD.WIDE.U32 UR10, UR17, UR14, UR10 ;  /* 0x0000000e110a72a5 */ /* 0x000fe2000f8e000a */
[----:B------:R-:W-:Y:S01]  /*10640*/  IADD3 R11, P3, R20, 0x2000, RZ ;  /* 0x00002000140b7810 */ /* 0x000fe20007f7e0ff */
[----:B-----5:R-:W-:Y:S01]  /*10650*/  IMAD R51, R6, R49, RZ ;  /* 0x0000003106337224 */ /* 0x020fe200078e02ff */
[----:B------:R-:W-:Y:S01]  /*10660*/  IADD3 R13, P0, R20, 0x1000, RZ ;  /* 0x00001000140d7810 */ /* 0x000fe20007f1e0ff */
[----:B------:R-:W-:Y:S01]  /*10670*/  IMAD.U32 R10, RZ, RZ, UR8 ;  /* 0x00000008ff0a7e24 */ /* 0x000fe2000f8e00ff */
[----:B------:R-:W-:Y:S01]  /*10680*/  SHF.R.S32.HI R8, RZ, 0x1f, R7 ;  /* 0x0000001fff087819 */ /* 0x000fe20000011407 */
[----:B------:R-:W-:Y:S01]  /*10690*/  ULDC.64 UR12, c[0x0][0xaa0] ;  /* 0x0002a800000c7ab9 */ /* 0x000fe20000000a00 */
[----:B------:R-:W-:-:S02]  /*106a0*/  IADD3 R4, P2, R4, UR10, RZ ;  /* 0x0000000a04047c10 */ /* 0x000fc4000ff5e0ff */
[----:B------:R-:W-:Y:S02]  /*106b0*/  LOP3.LUT R9, R11, 0x380, RZ, 0xc0, !PT ;  /* 0x000003800b097812 */ /* 0x000fe400078ec0ff */
[----:B------:R-:W-:Y:S01]  /*106c0*/  IADD3.X R5, R5, UR11, R10, P2, !PT ;  /* 0x0000000b05057c10 */ /* 0x000fe200097fe40a */
[----:B------:R-:W-:Y:S01]  /*106d0*/  ULDC.64 UR10, c[0x0][0xb88] ;  /* 0x0002e200000a7ab9 */ /* 0x000fe20000000a00 */
[----:B------:R-:W-:Y:S01]  /*106e0*/  LOP3.LUT R12, R13, 0x380, RZ, 0xc0, !PT ;  /* 0x000003800d0c7812 */ /* 0x000fe200078ec0ff */
[----:B------:R-:W-:Y:S01]  /*106f0*/  IMAD R10, R8, UR10, RZ ;  /* 0x0000000a080a7c24 */ /* 0x000fe2000f8e02ff */
[----:B------:R-:W-:Y:S01]  /*10700*/  SHF.R.U64 R8, R9, 0x3, RZ ;  /* 0x0000000309087819 */ /* 0x000fe200000012ff */
[C---:B------:R-:W-:Y:S01]  /*10710*/  IMAD.WIDE.U32 R4, R7.reuse, UR10, R4 ;  /* 0x0000000a07047c25 */ /* 0x040fe2000f8e0004 */
[----:B------:R-:W-:Y:S02]  /*10720*/  SHF.R.U64 R12, R12, 0x3, RZ ;  /* 0x000000030c0c7819 */ /* 0x000fe400000012ff */
[C---:B------:R-:W-:Y:S01]  /*10730*/  IADD3 R41, P6, R20.reuse, 0x4000, RZ ;  /* 0x0000400014297810 */ /* 0x040fe20007fde0ff */
[----:B------:R-:W-:Y:S01]  /*10740*/  IMAD R9, R7, UR11, R10 ;  /* 0x0000000b07097c24 */ /* 0x000fe2000f8e020a */
[----:B------:R-:W-:Y:S01]  /*10750*/  ULDC.64 UR10, c[0x0][0xb50] ;  /* 0x0002d400000a7ab9 */ /* 0x000fe20000000a00 */
[----:B------:R-:W-:-:S02]  /*10760*/  IADD3 R7, P2, R20, 0x3000, RZ ;  /* 0x0000300014077810 */ /* 0x000fc40007f5e0ff */
[----:B------:R-:W-:Y:S01]  /*10770*/  IMAD.IADD R9, R5, 0x1, R9 ;  /* 0x0000000105097824 */ /* 0x000fe200078e0209 */
[C---:B------:R-:W-:Y:S02]  /*10780*/  LEA R10, P4, R4.reuse, UR10, 0x2 ;  /* 0x0000000a040a7c11 */ /* 0x040fe4000f8810ff */
[----:B------:R-:W-:Y:S02]  /*10790*/  LOP3.LUT R5, R7, 0x380, RZ, 0xc0, !PT ;  /* 0x0000038007057812 */ /* 0x000fe400078ec0ff */
[----:B------:R-:W-:Y:S01]  /*107a0*/  LEA.HI.X R14, R4, UR11, R9, 0x2, P4 ;  /* 0x0000000b040e7c11 */ /* 0x000fe2000a0f1409 */
[----:B------:R-:W-:Y:S01]  /*107b0*/  SHFL.IDX PT, R44, R10, RZ, 0x1c1f ;  /* 0x001c1fff0a2c7589 */ /* 0x000fe200000e0000 */
[----:B------:R-:W-:Y:S01]  /*107c0*/  SHF.R.U64 R4, R5, 0x3, RZ ;  /* 0x0000000305047819 */ /* 0x000fe200000012ff */
[--C-:B------:R-:W-:Y:S01]  /*107d0*/  IMAD.X R5, RZ, RZ, R21.reuse, P2 ;  /* 0x000000ffff057224 */ /* 0x100fe200010e0615 */
[----:B------:R-:W-:Y:S01]  /*107e0*/  LOP3.LUT R12, R12, R13, RZ, 0x3c, !PT ;  /* 0x0000000d0c0c7212 */ /* 0x000fe200078e3cff */
[----:B------:R-:W1:Y:S01]  /*107f0*/  SHFL.IDX PT, R45, R14, RZ, 0x1c1f ;  /* 0x001c1fff0e2d7589 */ /* 0x000e6200000e0000 */
[----:B------:R-:W-:Y:S01]  /*10800*/  LOP3.LUT R4, R4, R7, RZ, 0x3c, !PT ;  /* 0x0000000704047212 */ /* 0x000fe200078e3cff */
[--C-:B------:R-:W-:Y:S01]  /*10810*/  IMAD.X R13, RZ, RZ, R21.reuse, P0 ;  /* 0x000000ffff0d7224 */ /* 0x100fe200000e0615 */
[----:B------:R-:W-:Y:S01]  /*10820*/  LOP3.LUT P0, RZ, R185, 0x3, RZ, 0xc0, !PT ;  /* 0x00000003b9ff7812 */ /* 0x000fe2000780c0ff */
[----:B------:R-:W-:Y:S01]  /*10830*/  SHFL.IDX PT, R46, R10, 0x1, 0x1c1f ;  /* 0x003c1f000a2e7f89 */ /* 0x000fe200000e0000 */
[----:B------:R-:W-:Y:S01]  /*10840*/  VIADD R7, R24, 0x8 ;  /* 0x0000000818077836 */ /* 0x000fe20000000000 */
[----:B------:R-:W-:Y:S01]  /*10850*/  IADD3 R37, P5, R20, 0x5000, RZ ;  /* 0x0000500014257810 */ /* 0x000fe20007fbe0ff */
[----:B------:R-:W-:Y:S01]  /*10860*/  IMAD.X R9, RZ, RZ, R21, P3 ;  /* 0x000000ffff097224 */ /* 0x000fe200018e0615 */
[----:B------:R-:W2:Y:S01]  /*10870*/  SHFL.IDX PT, R47, R14, 0x1, 0x1c1f ;  /* 0x003c1f000e2f7f89 */ /* 0x000ea200000e0000 */
[----:B------:R-:W-:-:S02]  /*10880*/  ISETP.GE.OR P2, PT, R24, R51, P0 ;  /* 0x000000331800720c */ /* 0x000fc40000746670 */
[----:B------:R-:W-:Y:S02]  /*10890*/  ISETP.GE.OR P0, PT, R7, R51, P0 ;  /* 0x000000330700720c */ /* 0x000fe40000706670 */
[C---:B------:R-:W-:Y:S02]  /*108a0*/  IADD3 R33, P4, R20.reuse, 0x6000, RZ ;  /* 0x0000600014217810 */ /* 0x040fe40007f9e0ff */
[----:B------:R-:W-:Y:S02]  /*108b0*/  LOP3.LUT R15, R20, 0x380, RZ, 0xc0, !PT ;  /* 0x00000380140f7812 */ /* 0x000fe400078ec0ff */
[----:B------:R-:W-:Y:S02]  /*108c0*/  LOP3.LUT R40, R41, 0x380, RZ, 0xc0, !PT ;  /* 0x0000038029287812 */ /* 0x000fe400078ec0ff */
[----:B------:R-:W-:Y:S02]  /*108d0*/  LOP3.LUT R36, R37, 0x380, RZ, 0xc0, !PT ;  /* 0x0000038025247812 */ /* 0x000fe400078ec0ff */
[----:B------:R-:W-:-:S02]  /*108e0*/  LOP3.LUT R32, R33, 0x380, RZ, 0xc0, !PT ;  /* 0x0000038021207812 */ /* 0x000fc400078ec0ff */
[----:B------:R-:W-:Y:S01]  /*108f0*/  SHF.R.U64 R15, R15, 0x3, RZ ;  /* 0x000000030f0f7819 */ /* 0x000fe200000012ff */
[----:B-1----:R-:W-:Y:S01]  /*10900*/  @!P2 ST.E desc[UR50][R44.64], R2 ;  /* 0x000000022c00a985 */ /* 0x002fe2000c101932 */
[----:B------:R-:W-:Y:S02]  /*10910*/  LOP3.LUT R8, R8, R11, RZ, 0x3c, !PT ;  /* 0x0000000b08087212 */ /* 0x000fe400078e3cff */
[----:B------:R-:W-:Y:S02]  /*10920*/  IADD3 R11, P3, R20, 0x7000, RZ ;  /* 0x00007000140b7810 */ /* 0x000fe40007f7e0ff */
[----:B------:R-:W-:Y:S02]  /*10930*/  SHF.R.U64 R40, R40, 0x3, RZ ;  /* 0x0000000328287819 */ /* 0x000fe400000012ff */
[----:B------:R-:W-:Y:S01]  /*10940*/  SHF.R.U64 R36, R36, 0x3, RZ ;  /* 0x0000000324247819 */ /* 0x000fe200000012ff */
[----:B--2---:R1:W-:Y:S01]  /*10950*/  @!P0 ST.E desc[UR50][R46.64], R0 ;  /* 0x000000002e008985 */ /* 0x0043e2000c101932 */
[----:B------:R-:W-:Y:S01]  /*10960*/  SHF.R.U64 R32, R32, 0x3, RZ ;  /* 0x0000000320207819 */ /* 0x000fe200000012ff */
[----:B------:R-:W-:Y:S01]  /*10970*/  IMAD.X R25, RZ, RZ, R21, P3 ;  /* 0x000000ffff197224 */ /* 0x000fe200018e0615 */
[----:B------:R-:W-:-:S02]  /*10980*/  LOP3.LUT R20, R15, R20, RZ, 0x3c, !PT ;  /* 0x000000140f147212 */ /* 0x000fc400078e3cff */
[----:B------:R-:W-:Y:S01]  /*10990*/  LOP3.LUT R40, R40, R41, RZ, 0x3c, !PT ;  /* 0x0000002928287212 */ /* 0x000fe200078e3cff */
[--C-:B------:R-:W-:Y:S01]  /*109a0*/  IMAD.X R41, RZ, RZ, R21.reuse, P6 ;  /* 0x000000ffff297224 */ /* 0x100fe200030e0615 */
[----:B------:R-:W-:Y:S01]  /*109b0*/  LOP3.LUT R36, R36, R37, RZ, 0x3c, !PT ;  /* 0x0000002524247212 */ /* 0x000fe200078e3cff */
[--C-:B------:R-:W-:Y:S01]  /*109c0*/  IMAD.X R37, RZ, RZ, R21.reuse, P5 ;  /* 0x000000ffff257224 */ /* 0x100fe200028e0615 */
[----:B------:R-:W-:Y:S01]  /*109d0*/  LOP3.LUT R32, R32, R33, RZ, 0x3c, !PT ;  /* 0x0000002120207212 */ /* 0x000fe200078e3cff */
[----:B------:R-:W-:Y:S01]  /*109e0*/  IMAD.X R33, RZ, RZ, R21, P4 ;  /* 0x000000ffff217224 */ /* 0x000fe200020e0615 */
[----:B------:R2:W5:Y:S01]  /*109f0*/  LD.E.128 R28, desc[UR50][R20.64] ;  /* 0x00000032141c7980 */ /* 0x000562000c101d00 */
[----:B------:R-:W-:Y:S01]  /*10a00*/  UIMAD UR10, UR9, UR12, URZ ;  /* 0x0000000c090a72a4 */ /* 0x000fe2000f8e023f */
[----:B-1----:R-:W-:Y:S01]  /*10a10*/  IMAD R0, R22, 0x20, R184 ;  /* 0x0000002016007824 */ /* 0x002fe200078e02b8 */
[----:B------:R-:W-:Y:S01]  /*10a20*/  LOP3.LUT R6, R11, 0x380, RZ, 0xc0, !PT ;  /* 0x000003800b067812 */ /* 0x000fe200078ec0ff */
[----:B------:R-:W5:Y:S04]  /*10a30*/  LD.E.128 R12, desc[UR50][R12.64] ;  /* 0x000000320c0c7980 */ /* 0x000f68000c101d00 */
[----:B------:R-:W5:Y:S01]  /*10a40*/  LD.E.128 R40, desc[UR50][R40.64] ;  /* 0x0000003228287980 */ /* 0x000f62000c101d00 */
[----:B--2---:R-:W1:Y:S01]  /*10a50*/  @P1 LDC R21, c[0x0][0xbf0] ;  /* 0x0002fc00ff151b82 */ /* 0x004e620000000800 */
[----:B------:R-:W-:-:S02]  /*10a60*/  UIMAD.WIDE.U32 UR8, UR4, UR12, URZ ;  /* 0x0000000c040872a5 */ /* 0x000fc4000f8e003f */
[----:B------:R-:W5:Y:S01]  /*10a70*/  LD.E.128 R36, desc[UR50][R36.64] ;  /* 0x0000003224247980 */ /* 0x000f62000c101d00 */
[----:B------:R-:W-:Y:S01]  /*10a80*/  UIMAD UR10, UR4, UR13, UR10 ;  /* 0x0000000d040a72a4 */ /* 0x000fe2000f8e020a */
[----:B------:R-:W-:Y:S01]  /*10a90*/  VIADD R44, R0, UR38 ;  /* 0x00000026002c7c36 */ /* 0x000fe20008000000 */
[----:B------:R-:W-:Y:S01]  /*10aa0*/  SHF.R.U64 R6, R6, 0x3, RZ ;  /* 0x0000000306067819 */ /* 0x000fe200000012ff */
[----:B------:R-:W-:Y:S01]  /*10ab0*/  ULDC.64 UR12, c[0x0][0xae8] ;  /* 0x0002ba00000c7ab9 */ /* 0x000fe20000000a00 */
[----:B------:R-:W-:Y:S01]  /*10ac0*/  UIADD3 UR9, UR9, UR10, URZ ;  /* 0x0000000a09097290 */ /* 0x000fe2000fffe03f */
[----:B------:R-:W5:Y:S01]  /*10ad0*/  LD.E.128 R32, desc[UR50][R32.64] ;  /* 0x0000003220207980 */ /* 0x000f62000c101d00 */
[----:B------:R-:W-:Y:S01]  /*10ae0*/  UIMAD UR4, UR16, UR12, URZ ;  /* 0x0000000c100472a4 */ /* 0x000fe2000f8e023f */
[----:B0-----:R-:W-:Y:S01]  /*10af0*/  @P1 IMAD.HI.U32 R0, R44, R53, RZ ;  /* 0x000000352c001227 */ /* 0x001fe200078e00ff */
[----:B------:R-:W-:Y:S01]  /*10b00*/  UIMAD.WIDE.U32 UR8, UR42, UR12, UR8 ;  /* 0x0000000c2a0872a5 */ /* 0x000fe2000f8e0008 */
[----:B------:R-:W-:Y:S01]  /*10b10*/  LOP3.LUT R24, R6, R11, RZ, 0x3c, !PT ;  /* 0x0000000b06187212 */ /* 0x000fe200078e3cff */
[----:B------:R-:W-:Y:S01]  /*10b20*/  UIMAD UR4, UR42, UR13, UR4 ;  /* 0x0000000d2a0472a4 */ /* 0x000fe2000f8e0204 */
[----:B------:R-:W-:Y:S01]  /*10b30*/  IMAD.MOV.U32 R45, RZ, RZ, R44 ;  /* 0x000000ffff2d7224 */ /* 0x000fe200078e002c */
[----:B------:R-:W-:Y:S01]  /*10b40*/  ULDC.64 UR10, c[0x0][0xaf0] ;  /* 0x0002bc00000a7ab9 */ /* 0x000fe20000000a00 */
[----:B------:R-:W5:Y:S01]  /*10b50*/  LD.E.128 R8, desc[UR50][R8.64] ;  /* 0x0000003208087980 */ /* 0x000f62000c101d00 */
[----:B------:R-:W-:-:S02]  /*10b60*/  UIADD3 UR9, UR9, UR4, URZ ;  /* 0x0000000409097290 */ /* 0x000fc4000fffe03f */
[----:B------:R-:W-:Y:S01]  /*10b70*/  UIMAD UR4, UR18, UR10, URZ ;  /* 0x0000000a120472a4 */ /* 0x000fe2000f8e023f */
[----:B------:R-:W5:Y:S01]  /*10b80*/  LD.E.128 R4, desc[UR50][R4.64] ;  /* 0x0000003204047980 */ /* 0x000f62000c101d00 */
[----:B------:R-:W-:Y:S02]  /*10b90*/  UIMAD.WIDE.U32 UR8, UR17, UR10, UR8 ;  /* 0x0000000a110872a5 */ /* 0x000fe4000f8e0008 */
[----:B------:R-:W-:Y:S01]  /*10ba0*/  UIMAD UR4, UR17, UR11, UR4 ;  /* 0x0000000b110472a4 */ /* 0x000fe2000f8e0204 */
[----:B-1----:R-:W-:Y:S01]  /*10bb0*/  @P1 SHF.R.U32.HI R45, RZ, R21, R0 ;  /* 0x00000015ff2d1219 */ /* 0x002fe20000011600 */
[----:B------:R-:W5:Y:S01]  /*10bc0*/  LD.E.128 R24, desc[UR50][R24.64] ;  /* 0x0000003218187980 */ /* 0x000f62000c101d00 */
[----:B------:R-:W-:Y:S01]  /*10bd0*/  ULDC.64 UR10, c[0x0][0xae0] ;  /* 0x0002b800000a7ab9 */ /* 0x000fe20000000a00 */
[----:B------:R-:W-:Y:S01]  /*10be0*/  UIADD3 UR4, UR9, UR4, URZ ;  /* 0x0000000409047290 */ /* 0x000fe2000fffe03f */
[--C-:B------:R-:W-:Y:S01]  /*10bf0*/  SHF.R.S32.HI R0, RZ, 0x1f, R45.reuse ;  /* 0x0000001fff007819 */ /* 0x100fe2000001142d */
[----:B------:R-:W-:Y:S01]  /*10c00*/  IMAD.MOV R2, RZ, RZ, -R45 ;  /* 0x000000ffff027224 */ /* 0x000fe200078e0a2d */
[----:B------:R-:W-:Y:S01]  /*10c10*/  @!PT LDS RZ, [RZ] ;  /* 0x00000000fffff984 */ /* 0x000fe20000000800 */
[----:B------:R-:W-:Y:S01]  /*10c20*/  @!PT LDS RZ, [RZ] ;  /* 0x00000000fffff984 */ /* 0x000fe20000000800 */
[----:B------:R-:W-:Y:S01]  /*10c30*/  @!PT LDS RZ, [RZ] ;  /* 0x00000000fffff984 */ /* 0x000fe20000000800 */
[----:B------:R-:W-:Y:S01]  /*10c40*/  @!PT LDS RZ, [RZ] ;  /* 0x00000000fffff984 */ /* 0x000fe20000000800 */
[----:B------:R0:W-:Y:S06]  /*10c50*/  MEMBAR.ALL.CTA ;  /* 0x0000000000007992 */ /* 0x0001ec0000008000 */
[----:B0-----:R-:W0:Y:S01]  /*10c60*/  FENCE.VIEW.ASYNC.S ;  /* 0x00000000000073c6 */ /* 0x001e220000000000 */
[----:B------:R-:W-:-:S02]  /*10c70*/  IMAD.U32 R21, RZ, RZ, UR9 ;  /* 0x00000009ff157e24 */ /* 0x000fc4000f8e00ff */
[----:B------:R-:W-:Y:S02]  /*10c80*/  IMAD R0, R0, UR10, RZ ;  /* 0x0000000a00007c24 */ /* 0x000fe4000f8e02ff */
[----:B------:R-:W-:Y:S02]  /*10c90*/  IMAD R47, R49, R2, R44 ;  /* 0x00000002312f7224 */ /* 0x000fe400078e022c */
[----:B------:R-:W-:Y:S01]  /*10ca0*/  IMAD.U32 R20, RZ, RZ, UR8 ;  /* 0x00000008ff147e24 */ /* 0x000fe2000f8e00ff */
[----:B------:R-:W-:Y:S01]  /*10cb0*/  ULDC.64 UR8, c[0x0][0xad8] ;  /* 0x0002b60000087ab9 */ /* 0x000fe20000000a00 */
[----:B------:R-:W-:Y:S02]  /*10cc0*/  IMAD.U32 R21, RZ, RZ, UR4 ;  /* 0x00000004ff157e24 */ /* 0x000fe4000f8e00ff */
[C---:B------:R-:W-:Y:S01]  /*10cd0*/  IMAD R49, R45.reuse, UR11, R0 ;  /* 0x0000000b2d317c24 */ /* 0x040fe2000f8e0200 */
        /* <DEDUP_REMOVED lines=17> */
[----:B0-----:R0:W1:Y:S01]  /*10df0*/  SHFL.IDX PT, R20, R44, RZ, 0x181f ;  /* 0x00181fff2c147589 */ /* 0x00106200000e0000 */
        /* <DEDUP_REMOVED lines=10> */
[-C--:B0-2---:R-:W-:Y:S02]  /*10ea0*/  @!P2 LEA.HI.X R3, R18, R0.reuse, R190, 0x1, P4 ;  /* 0x000000001203a211 */ /* 0x085fe400020f0cbe */
[----:B------:R-:W-:-:S03]  /*10eb0*/  @!P3 LEA.HI.X R21, R19, R0, R189, 0x1, P5 ;  /* 0x000000001315b211 */ /* 0x000fc600028f0cbd */
[----:B-----5:R3:W-:Y:S04]  /*10ec0*/  @!P2 ST.E.128 desc[UR50][R2.64], R28 ;  /* 0x0000001c0200a985 */ /* 0x0207e8000c101d32 */
[----:B------:R3:W-:Y:S02]  /*10ed0*/  @!P3 ST.E.128 desc[UR50][R20.64], R40 ;  /* 0x000000281400b985 */ /* 0x0007e4000c101d32 */
.L_x_1441:
[----:B------:R-:W-:Y:S05]  /*10ee0*/  BSYNC B1 ;  /* 0x0000000000017941 */ /* 0x000fea0003800000 */
.L_x_1440:
        /* <DEDUP_REMOVED lines=9> */
[-C--:B0---4-:R-:W-:Y:S02]  /*10f80*/  @!P3 LEA.HI.X R3, R18, R0.reuse, R190, 0x1, P0 ;  /* 0x000000001203b211 */ /* 0x091fe400000f0cbe */
[----:B------:R-:W-:-:S03]  /*10f90*/  @!P4 LEA.HI.X R21, R19, R0, R189, 0x1, P2 ;  /* 0x000000001315c211 */ /* 0x000fc600010f0cbd */
[----:B-----5:R3:W-:Y:S04]  /*10fa0*/  @!P3 ST.E.128 desc[UR50][R2.64], R12 ;  /* 0x0000000c0200b985 */ /* 0x0207e8000c101d32 */
[----:B------:R3:W-:Y:S02]  /*10fb0*/  @!P4 ST.E.128 desc[UR50][R20.64], R36 ;  /* 0x000000241400c985 */ /* 0x0007e4000c101d32 */
.L_x_1443:
[----:B------:R-:W-:Y:S05]  /*10fc0*/  BSYNC B1 ;  /* 0x0000000000017941 */ /* 0x000fea0003800000 */
.L_x_1442:
[----:B----4-:R4:W0:Y:S01]  /*10fd0*/  SHFL.IDX PT, R0, R45, 0x2, 0x181f ;  /* 0x00581f002d007f89 */ /* 0x01082200000e0000 */
[----:B------:R-:W-:Y:S03]  /*10fe0*/  BSSY B1, `(.L_x_1444) ;  /* 0x000000c000017945 */ /* 0x000fe60003800000 */
[----:B---3-5:R4:W3:Y:S01]  /*10ff0*/  SHFL.IDX PT, R12, R44, 0x2, 0x181f ;  /* 0x00581f002c0c7f89 */ /* 0x0288e200000e0000 */
[----:B------:R-:W-:Y:S05]  /*11000*/  @P1 BRA `(.L_x_1445) ;  /* 0x0000000000241947 */ /* 0x000fea0003800000 */
[----:B------:R-:W-:Y:S02]  /*11010*/  ULDC UR4, c[0x0][0xac8] ;  /* 0x0002b20000047ab9 */ /* 0x000fe40000000800 */
[----:B------:R-:W-:Y:S02]  /*11020*/  ISETP.GE.AND P2, PT, R18, UR4, PT ;  /* 0x0000000412007c0c */ /* 0x000fe4000bf46270 */
[----:B------:R-:W-:-:S11]  /*11030*/  ISETP.GE.AND P3, PT, R19, UR4, PT ;  /* 0x0000000413007c0c */ /* 0x000fd6000bf66270 */
[CC--:B---3--:R-:W-:Y:S02]  /*11040*/  @!P2 LEA R2, P0, R18.reuse, R12.reuse, 0x1 ;  /* 0x0000000c1202a211 */ /* 0x0c8fe400078008ff */
[C---:B------:R-:W-:Y:S02]  /*11050*/  @!P3 LEA R12, P1, R19.reuse, R12, 0x1 ;  /* 0x0000000c130cb211 */ /* 0x040fe400078208ff */
[-C--:B0-----:R-:W-:Y:S02]  /*11060*/  @!P2 LEA.HI.X R3, R18, R0.reuse, R190, 0x1, P0 ;  /* 0x000000001203a211 */ /* 0x081fe400000f0cbe */
[----:B------:R-:W-:-:S03]  /*11070*/  @!P3 LEA.HI.X R13, R19, R0, R189, 0x1, P1 ;  /* 0x00000000130db211 */ /* 0x000fc600008f0cbd */
[----:B------:R0:W-:Y:S04]  /*11080*/  @!P2 ST.E.128 desc[UR50][R2.64], R8 ;  /* 0x000000080200a985 */ /* 0x0001e8000c101d32 */
[----:B------:R0:W-:Y:S02]  /*11090*/  @!P3 ST.E.128 desc[UR50][R12.64], R32 ;  /* 0x000000200c00b985 */ /* 0x0001e4000c101d32 */
.L_x_1445:
[----:B------:R-:W-:Y:S05]  /*110a0*/  BSYNC B1 ;  /* 0x0000000000017941 */ /* 0x000fea0003800000 */
.L_x_1444:
[----:B0-----:R-:W-:Y:S01]  /*110b0*/  VIADD R0, R46, 0x60 ;  /* 0x000000602e007836 */ /* 0x001fe20000000000 */
[----:B--2-4-:R-:W0:Y:S04]  /*110c0*/  SHFL.IDX PT, R45, R45, 0x3, 0x181f ;  /* 0x00781f002d2d7f89 */ /* 0x014e2800000e0000 */
[----:B------:R-:W-:Y:S01]  /*110d0*/  ISETP.GE.AND P0, PT, R0, R51, PT ;  /* 0x000000330000720c */ /* 0x000fe20003f06270 */
[----:B------:R-:W2:-:S12]  /*110e0*/  SHFL.IDX PT, R44, R44, 0x3, 0x181f ;  /* 0x00781f002c2c7f89 */ /* 0x000e9800000e0000 */
[----:B------:R-:W-:Y:S05]  /*110f0*/  @P0 BRA `(.L_x_1446) ;  /* 0x0000000c000c0947 */ /* 0x000fea0003800000 */
[----:B------:R-:W-:Y:S02]  /*11100*/  ULDC UR4, c[0x0][0xac8] ;  /* 0x0002b20000047ab9 */ /* 0x000fe40000000800 */
[----:B------:R-:W-:-:S13]  /*11110*/  ISETP.GE.AND P1, PT, R18, UR4, PT ;  /* 0x0000000412007c0c */ /* 0x000fda000bf26270 */
[----:B--2---:R-:W-:-:S04]  /*11120*/  @!P1 LEA R2, P0, R18, R44, 0x1 ;  /* 0x0000002c12029211 */ /* 0x004fc800078008ff */
[----:B0-----:R-:W-:Y:S02]  /*11130*/  @!P1 LEA.HI.X R3, R18, R45, R190, 0x1, P0 ;  /* 0x0000002d12039211 */ /* 0x001fe400000f0cbe */
[----:B------:R-:W-:-:S03]  /*11140*/  ISETP.GE.AND P0, PT, R19, UR4, PT ;  /* 0x0000000413007c0c */ /* 0x000fc6000bf06270 */
[----:B------:R4:W-:Y:S10]  /*11150*/  @!P1 ST.E.128 desc[UR50][R2.64], R4 ;  /* 0x0000000402009985 */ /* 0x0009f4000c101d32 */
[----:B------:R-:W-:Y:S05]  /*11160*/  @P0 BRA `(.L_x_1446) ;  /* 0x0000000800f00947 */ /* 0x000fea0003800000 */
[----:B----4-:R-:W-:-:S04]  /*11170*/  LEA R2, P0, R19, R44, 0x1 ;  /* 0x0000002c13027211 */ /* 0x010fc800078008ff */
[----:B------:R-:W-:-:S05]  /*11180*/  LEA.HI.X R3, R19, R45, R189, 0x1, P0 ;  /* 0x0000002d13037211 */ /* 0x000fca00000f0cbd */
[----:B------:R0:W-:Y:S01]  /*11190*/  ST.E.128 desc[UR50][R2.64], R24 ;  /* 0x0000001802007985 */ /* 0x0001e2000c101d32 */
[----:B------:R-:W-:Y:S05]  /*111a0*/  BRA `(.L_x_1446) ;  /* 0x0000000800e07947 */ /* 0x000fea0003800000 */
.L_x_1438:
[----:B------:R-:W-:Y:S01]  /*111b0*/  ULDC.64 UR8, c[0x0][0xc00] ;  /* 0x0003000000087ab9 */ /* 0x000fe20000000a00 */
[----:B------:R-:W-:Y:S01]  /*111c0*/  ULDC UR4, c[0x0][0xa88] ;  /* 0x0002a20000047ab9 */ /* 0x000fe20000000800 */
[----:B------:R-:W-:Y:S01]  /*111d0*/  UISETP.NE.U32.AND UP0, UPT, UR8, URZ, UPT ;  /* 0x0000003f0800728c */ /* 0x000fe2000bf05070 */
[----:B------:R-:W0:Y:S03]  /*111e0*/  LDC R11, c[0x0][0xbe8] ;  /* 0x0002fa00ff0b7b82 */ /* 0x000e260000000800 */
[----:B------:R-:W-:-:S03]  /*111f0*/  UISETP.NE.AND.EX UP0, UPT, UR9, URZ, UPT, UP0 ;  /* 0x0000003f0900728c */ /* 0x000fc6000bf05300 */
[----:B------:R-:W-:Y:S02]  /*11200*/  ULDC.64 UR8, c[0x0][0xc00] ;  /* 0x0003000000087ab9 */ /* 0x000fe40000000a00 */
[----:B------:R-:W-:Y:S01]  /*11210*/  UIMAD.WIDE UR8, UR37, 0x4, UR8 ;  /* 0x00000004250878a5 */ /* 0x000fe2000f8e0208 */
[----:B------:R-:W-:-:S05]  /*11220*/  PLOP3.LUT P2, PT, PT, PT, UP0, 0x80, 0x0 ;  /* 0x000000000000781c */ /* 0x000fca0003f4f008 */
[----:B------:R-:W-:Y:S02]  /*11230*/  IMAD.U32 R2, RZ, RZ, UR8 ;  /* 0x00000008ff027e24 */ /* 0x000fe4000f8e00ff */
[----:B------:R-:W-:Y:S01]  /*11240*/  IMAD.U32 R3, RZ, RZ, UR9 ;  /* 0x00000009ff037e24 */ /* 0x000fe2000f8e00ff */
[----:B------:R-:W-:Y:S02]  /*11250*/  ULDC.64 UR8, c[0x0][0xc08] ;  /* 0x0003020000087ab9 */ /* 0x000fe40000000a00 */
[----:B------:R-:W-:Y:S01]  /*11260*/  UISETP.NE.U32.AND UP1, UPT, UR8, URZ, UPT ;  /* 0x0000003f0800728c */ /* 0x000fe2000bf25070 */
[----:B------:R-:W-:Y:S02]  /*11270*/  IMAD.U32 R0, RZ, RZ, UR4 ;  /* 0x00000004ff007e24 */ /* 0x000fe4000f8e00ff */
[----:B------:R-:W2:Y:S01]  /*11280*/  @P2 LDG.E R6, desc[UR50][R2.64] ;  /* 0x0000003202062981 */ /* 0x000ea2000c1e1900 */
[----:B------:R-:W-:-:S06]  /*11290*/  UISETP.NE.AND.EX UP1, UPT, UR9, URZ, UPT, UP1 ;  /* 0x0000003f0900728c */ /* 0x000fcc000bf25310 */
[----:B------:R-:W-:-:S05]  /*112a0*/  PLOP3.LUT P3, PT, PT, PT, UP1, 0x80, 0x0 ;  /* 0x000000000000781c */ /* 0x000fca0003f6f018 */
[----:B------:R-:W-:Y:S02]  /*112b0*/  @UP1 ULDC.64 UR8, c[0x0][0xc08] ;  /* 0x0003020000081ab9 */ /* 0x000fe40000000a00 */
[----:B------:R-:W-:-:S06]  /*112c0*/  @UP1 UIMAD.WIDE UR8, UR37, 0x4, UR8 ;  /* 0x00000004250818a5 */ /* 0x000fcc000f8e0208 */
[----:B------:R-:W-:Y:S02]  /*112d0*/  IMAD.U32 R4, RZ, RZ, UR8 ;  /* 0x00000008ff047e24 */ /* 0x000fe4000f8e00ff */
[----:B------:R-:W-:-:S05]  /*112e0*/  IMAD.U32 R5, RZ, RZ, UR9 ;  /* 0x00000009ff057e24 */ /* 0x000fca000f8e00ff */
[----:B------:R1:W5:Y:S01]  /*112f0*/  @P3 LDG.E R0, desc[UR50][R4.64] ;  /* 0x0000003204003981 */ /* 0x000362000c1e1900 */
[----:B0-----:R-:W-:Y:S01]  /*11300*/  ISETP.NE.AND P0, PT, R11, 0x1, PT ;  /* 0x000000010b00780c */ /* 0x001fe20003f05270 */
[----:B------:R-:W-:Y:S01]  /*11310*/  UMOV UR4, URZ ;  /* 0x0000003f00047c82 */ /* 0x000fe20008000000 */
[----:B------:R-:W-:Y:S01]  /*11320*/  USHF.R.S32.HI UR12, URZ, 0x1f, UR42 ;  /* 0x0000001f3f0c7899 */ /* 0x000fe2000801142a */
[----:B------:R-:W-:-:S10]  /*11330*/  ISETP.GE.AND P1, PT, R191, 0x80, PT ;  /* 0x00000080bf00780c */ /* 0x000fd40003f26270 */
[----:B------:R-:W0:Y:S01]  /*11340*/  @P0 LDC R9, c[0x0][0xbec] ;  /* 0x0002fb00ff090b82 */ /* 0x000e220000000800 */
[----:B--2---:R-:W-:Y:S01]  /*11350*/  @P2 R2UR UR4, R6 ;  /* 0x00000000060422ca */ /* 0x004fe200000e0000 */
[----:B01----:R-:W-:-:S14]  /*11360*/  @P3 BRA `(.L_x_1447) ;  /* 0x0000000000103947 */ /* 0x003fdc0003800000 */
[----:B------:R-:W-:Y:S05]  /*11370*/  @!P2 BRA `(.L_x_1447) ;  /* 0x00000000000ca947 */ /* 0x000fea0003800000 */
[----:B------:R-:W2:Y:S04]  /*11380*/  LDG.E R5, desc[UR50][R2.64] ;  /* 0x0000003202057981 */ /* 0x000ea8000c1e1900 */
[----:B-----5:R-:W2:Y:S02]  /*11390*/  LDG.E R0, desc[UR50][R2.64+0x4] ;  /* 0x0000043202007981 */ /* 0x020ea4000c1e1900 */
[----:B--2---:R-:W-:-:S07]  /*113a0*/  IMAD.IADD R0, R0, 0x1, -R5 ;  /* 0x0000000100007824 */ /* 0x004fce00078e0a05 */
.L_x_1447:
[----:B------:R-:W-:Y:S01]  /*113b0*/  USHF.R.S32.HI UR8, URZ, 0x1f, UR37 ;  /* 0x0000001f3f087899 */ /* 0x000fe20008011425 */
[----:B------:R-:W-:Y:S01]  /*113c0*/  BSSY B1, `(.L_x_1448) ;  /* 0x000002e000017945 */ /* 0x000fe20003800000 */
[----:B------:R-:W-:Y:S02]  /*113d0*/  USHF.R.S32.HI UR11, URZ, 0x1f, UR4 ;  /* 0x0000001f3f0b7899 */ /* 0x000fe40008011404 */
[----:B------:R-:W-:Y:S02]  /*113e0*/  USEL UR13, UR37, URZ, !UP0 ;  /* 0x0000003f250d7287 */ /* 0x000fe4000c000000 */
[----:B------:R-:W-:Y:S01]  /*113f0*/  USEL UR14, UR8, URZ, !UP0 ;  /* 0x0000003f080e7287 */ /* 0x000fe2000c000000 */
[----:B------:R-:W-:Y:S11]  /*11400*/  @P1 BRA `(.L_x_1449) ;  /* 0x0000000000a41947 */ /* 0x000ff60003800000 */
[----:B------:R-:W0:Y:S01]  /*11410*/  S2R R3, SR_TID.X ;  /* 0x0000000000037919 */ /* 0x000e220000002100 */
[----:B------:R-:W1:Y:S01]  /*11420*/  LDC R7, c[0x0][0xbe8] ;  /* 0x0002fa00ff077b82 */ /* 0x000e620000000800 */
[----:B------:R-:W-:Y:S02]  /*11430*/  IMAD.U32 R4, RZ, RZ, UR38 ;  /* 0x00000026ff047e24 */ /* 0x000fe4000f8e00ff */
[----:B-1---5:R-:W-:-:S03]  /*11440*/  IMAD R2, R0, R7, RZ ;  /* 0x0000000700027224 */ /* 0x022fc600078e02ff */
[----:B0-----:R-:W-:-:S04]  /*11450*/  IADD3 R4, R4, -0x80, R3 ;  /* 0xffffff8004047810 */ /* 0x001fc80007ffe003 */
[----:B------:R-:W-:-:S13]  /*11460*/  ISETP.GE.AND P1, PT, R4, R2, PT ;  /* 0x000000020400720c */ /* 0x000fda0003f26270 */
[----:B------:R-:W-:Y:S05]  /*11470*/  @P1 BRA `(.L_x_1449) ;  /* 0x0000000000881947 */ /* 0x000fea0003800000 */
[----:B------:R-:W-:Y:S01]  /*11480*/  ISETP.NE.AND P1, PT, R7, 0x1, PT ;  /* 0x000000010700780c */ /* 0x000fe20003f25270 */
[----:B------:R-:W-:Y:S01]  /*11490*/  ULDC.64 UR16, c[0x0][0xb90] ;  /* 0x0002e40000107ab9 */ /* 0x000fe20000000a00 */
[----:B------:R-:W-:Y:S01]  /*114a0*/  UMOV UR8, UR4 ;  /* 0x0000000400087c82 */ /* 0x000fe20008000000 */
[----:B------:R-:W-:Y:S01]  /*114b0*/  UIMAD UR10, UR12, UR16, URZ ;  /* 0x000000100c0a72a4 */ /* 0x000fe2000f8e023f */
[----:B------:R-:W-:Y:S01]  /*114c0*/  IMAD.MOV.U32 R2, RZ, RZ, R4 ;  /* 0x000000ffff027224 */ /* 0x000fe200078e0004 */
[----:B------:R-:W-:Y:S02]  /*114d0*/  UMOV UR9, UR11 ;  /* 0x0000000b00097c82 */ /* 0x000fe40008000000 */
[----:B------:R-:W-:Y:S02]  /*114e0*/  UIMAD.WIDE.U32 UR8, UR42, UR16, UR8 ;  /* 0x000000102a0872a5 */ /* 0x000fe4000f8e0008 */
[----:B------:R-:W-:-:S03]  /*114f0*/  UIMAD UR10, UR42, UR17, UR10 ;  /* 0x000000112a0a72a4 */ /* 0x000fc6000f8e020a */
[----:B------:R-:W-:Y:S01]  /*11500*/  ULDC.64 UR16, c[0x0][0xb98] ;  /* 0x0002e60000107ab9 */ /* 0x000fe20000000a00 */
[----:B------:R-:W0:Y:S01]  /*11510*/  @P1 LDC R3, c[0x0][0xbec] ;  /* 0x0002fb00ff031b82 */ /* 0x000e220000000800 */
[----:B------:R-:W-:Y:S02]  /*11520*/  UIADD3 UR9, UR9, UR10, URZ ;  /* 0x0000000a09097290 */ /* 0x000fe4000fffe03f */
[----:B------:R-:W-:Y:S02]  /*11530*/  UIMAD UR10, UR14, UR16, URZ ;  /* 0x000000100e0a72a4 */ /* 0x000fe4000f8e023f */
[----:B------:R-:W-:Y:S02]  /*11540*/  UIMAD.WIDE.U32 UR8, UR13, UR16, UR8 ;  /* 0x000000100d0872a5 */ /* 0x000fe4000f8e0008 */
[----:B------:R-:W-:Y:S01]  /*11550*/  UIMAD UR10, UR13, UR17, UR10 ;  /* 0x000000110d0a72a4 */ /* 0x000fe2000f8e020a */
[----:B------:R-:W1:Y:S02]  /*11560*/  @P1 LDC R6, c[0x0][0xbf0] ;  /* 0x0002fc00ff061b82 */ /* 0x000e640000000800 */
[----:B------:R-:W-:Y:S01]  /*11570*/  ULDC.64 UR16, c[0x0][0xb88] ;  /* 0x0002e20000107ab9 */ /* 0x000fe20000000a00 */
[----:B0-----:R-:W-:-:S05]  /*11580*/  @P1 IMAD.HI.U32 R3, R4, R3, RZ ;  /* 0x0000000304031227 */ /* 0x001fca00078e00ff */
[----:B-1----:R-:W-:Y:S01]  /*11590*/  @P1 SHF.R.U32.HI R2, RZ, R6, R3 ;  /* 0x00000006ff021219 */ /* 0x002fe20000011603 */
[----:B------:R-:W-:-:S03]  /*115a0*/  IMAD.U32 R6, RZ, RZ, UR10 ;  /* 0x0000000aff067e24 */ /* 0x000fc6000f8e00ff */
[--C-:B------:R-:W-:Y:S01]  /*115b0*/  SHF.R.S32.HI R3, RZ, 0x1f, R2.reuse ;  /* 0x0000001fff037819 */ /* 0x100fe20000011402 */
[----:B------:R-:W-:Y:S01]  /*115c0*/  IMAD.MOV R5, RZ, RZ, -R2 ;  /* 0x000000ffff057224 */ /* 0x000fe200078e0a02 */
[----:B------:R-:W-:-:S03]  /*115d0*/  IADD3 R2, P1, R2, UR8, RZ ;  /* 0x0000000802027c10 */ /* 0x000fc6000ff3e0ff */
[----:B------:R-:W-:Y:S01]  /*115e0*/  IMAD R5, R7, R5, R4 ;  /* 0x0000000507057224 */ /* 0x000fe200078e0204 */
[----:B------:R-:W-:Y:S01]  /*115f0*/  IADD3.X R3, R3, UR9, R6, P1, !PT ;  /* 0x0000000903037c10 */ /* 0x000fe20008ffe406 */
[----:B------:R-:W-:-:S03]  /*11600*/  ULDC.64 UR8, c[0x0][0xb50] ;  /* 0x0002d40000087ab9 */ /* 0x000fc60000000a00 */
[----:B------:R-:W-:Y:S01]  /*11610*/  SHF.R.S32.HI R4, RZ, 0x1f, R5 ;  /* 0x0000001fff047819 */ /* 0x000fe20000011405 */
[----:B------:R-:W-:-:S04]  /*11620*/  IMAD.WIDE.U32 R2, R5, UR16, R2 ;  /* 0x0000001005027c25 */ /* 0x000fc8000f8e0002 */
[----:B------:R-:W-:-:S04]  /*11630*/  IMAD R4, R4, UR16, RZ ;  /* 0x0000001004047c24 */ /* 0x000fc8000f8e02ff */
[----:B------:R-:W-:Y:S01]  /*11640*/  IMAD R7, R5, UR17, R4 ;  /* 0x0000001105077c24 */ /* 0x000fe2000f8e0204 */
[----:B------:R-:W-:-:S03]  /*11650*/  LEA R4, P1, R2, UR8, 0x2 ;  /* 0x0000000802047c11 */ /* 0x000fc6000f8210ff */
[----:B------:R-:W-:-:S05]  /*11660*/  IMAD.IADD R3, R3, 0x1, R7 ;  /* 0x0000000103037824 */ /* 0x000fca00078e0207 */
[----:B------:R-:W-:Y:S01]  /*11670*/  LEA.HI.X R5, R2, UR9, R3, 0x2, P1 ;  /* 0x0000000902057c11 */ /* 0x000fe200088f1403 */
[----:B------:R-:W-:-:S05]  /*11680*/  IMAD.MOV.U32 R3, RZ, RZ, -0x800000 ;  /* 0xff800000ff037424 */ /* 0x000fca00078e00ff */
[----:B------:R0:W-:Y:S02]  /*11690*/  STG.E desc[UR50][R4.64], R3 ;  /* 0x0000000304007986 */ /* 0x0001e4000c101932 */
.L_x_1449:
[----:B------:R-:W-:Y:S05]  /*116a0*/  BSYNC B1 ;  /* 0x0000000000017941 */ /* 0x000fea0003800000 */
.L_x_1448:
[----:B0-----:R-:W0:Y:S01]  /*116b0*/  @P0 LDC R3, c[0x0][0xbf0] ;  /* 0x0002fc00ff030b82 */ /* 0x001e220000000800 */
[----:B------:R-:W-:Y:S01]  /*116c0*/  ULDC.64 UR16, c[0x0][0xaa0] ;  /* 0x0002a80000107ab9 */ /* 0x000fe20000000a00 */
[----:B------:R-:W-:Y:S01]  /*116d0*/  IMAD R2, R22, 0x20, R184 ;  /* 0x0000002016027824 */ /* 0x000fe200078e02b8 */
[----:B------:R-:W-:Y:S01]  /*116e0*/  UIMAD UR10, UR11, UR16, URZ ;  /* 0x000000100b0a72a4 */ /* 0x000fe2000f8e023f */
[----:B------:R-:W-:Y:S01]  /*116f0*/  BSSY B1, `(.L_x_1450) ;  /* 0x0000039000017945 */ /* 0x000fe20003800000 */
[----:B------:R-:W-:Y:S01]  /*11700*/  UIMAD.WIDE.U32 UR8, UR4, UR16, URZ ;  /* 0x00000010040872a5 */ /* 0x000fe2000f8e003f */
[----:B------:R-:W-:Y:S01]  /*11710*/  VIADD R6, R2, UR38 ;  /* 0x0000002602067c36 */ /* 0x000fe20008000000 */
[----:B------:R-:W-:-:S03]  /*11720*/  UIMAD UR10, UR4, UR17, UR10 ;  /* 0x00000011040a72a4 */ /* 0x000fc6000f8e020a */
[----:B------:R-:W-:Y:S01]  /*11730*/  ULDC.64 UR16, c[0x0][0xae8] ;  /* 0x0002ba0000107ab9 */ /* 0x000fe20000000a00 */
[----:B------:R-:W-:Y:S01]  /*11740*/  UIADD3 UR9, UR9, UR10, URZ ;  /* 0x0000000a09097290 */ /* 0x000fe2000fffe03f */
[----:B------:R-:W-:Y:S01]  /*11750*/  @P0 IMAD.HI.U32 R2, R6, R9, RZ ;  /* 0x0000000906020227 */ /* 0x000fe200078e00ff */
[----:B------:R-:W-:Y:S02]  /*11760*/  UIMAD UR4, UR12, UR16, URZ ;  /* 0x000000100c0472a4 */ /* 0x000fe4000f8e023f */
[----:B------:R-:W-:Y:S01]  /*11770*/  UIMAD.WIDE.U32 UR8, UR42, UR16, UR8 ;  /* 0x000000102a0872a5 */ /* 0x000fe2000f8e0008 */
[----:B------:R-:W-:Y:S01]  /*11780*/  IMAD.MOV.U32 R5, RZ, RZ, R6 ;  /* 0x000000ffff057224 */ /* 0x000fe200078e0006 */
[----:B------:R-:W-:Y:S01]  /*11790*/  UIMAD UR4, UR42, UR17, UR4 ;  /* 0x000000112a0472a4 */ /* 0x000fe2000f8e0204 */
[----:B------:R-:W-:-:S03]  /*117a0*/  ULDC.64 UR10, c[0x0][0xaf0] ;  /* 0x0002bc00000a7ab9 */ /* 0x000fc60000000a00 */
[----:B------:R-:W-:Y:S02]  /*117b0*/  UIADD3 UR9, UR9, UR4, URZ ;  /* 0x0000000409097290 */ /* 0x000fe4000fffe03f */
[----:B------:R-:W-:Y:S01]  /*117c0*/  UIMAD UR4, UR14, UR10, URZ ;  /* 0x0000000a0e0472a4 */ /* 0x000fe2000f8e023f */
[----:B0-----:R-:W-:Y:S01]  /*117d0*/  @P0 SHF.R.U32.HI R5, RZ, R3, R2 ;  /* 0x00000003ff050219 */ /* 0x001fe20000011602 */
        /* <DEDUP_REMOVED lines=18> */
[----:B-----5:R-:W-:Y:S02]  /*11900*/  IMAD R11, R0, R11, RZ ;  /* 0x0000000b000b7224 */ /* 0x020fe400078e02ff */
        /* <DEDUP_REMOVED lines=23> */
.L_x_1451:
[----:B------:R-:W-:Y:S05]  /*11a80*/  BSYNC B1 ;  /* 0x0000000000017941 */ /* 0x000fea0003800000 */
.L_x_1450:
        /* <DEDUP_REMOVED lines=13> */
.L_x_1453:
[----:B------:R-:W-:Y:S05]  /*11b60*/  BSYNC B1 ;  /* 0x0000000000017941 */ /* 0x000fea0003800000 */
.L_x_1452:
        /* <DEDUP_REMOVED lines=13> */
.L_x_1455:
[----:B------:R-:W-:Y:S05]  /*11c40*/  BSYNC B1 ;  /* 0x0000000000017941 */ /* 0x000fea0003800000 */
.L_x_1454:
[----:B0-----:R-:W-:Y:S01]  /*11c50*/  VIADD R0, R6, 0x60 ;  /* 0x0000006006007836 */ /* 0x001fe20000000000 */
[----:B--2-4-:R-:W0:Y:S04]  /*11c60*/  SHFL.IDX PT, R5, R5, 0x3, 0x181f ;  /* 0x00781f0005057f89 */ /* 0x014e2800000e0000 */
[----:B------:R-:W-:Y:S01]  /*11c70*/  ISETP.GE.AND P0, PT, R0, R11, PT ;  /* 0x0000000b0000720c */ /* 0x000fe20003f06270 */
[----:B-1-3--:R1:W2:-:S12]  /*11c80*/  SHFL.IDX PT, R2, R4, 0x3, 0x181f ;  /* 0x00781f0004027f89 */ /* 0x00a29800000e0000 */
[----:B-1----:R-:W-:Y:S05]  /*11c90*/  @P0 BRA `(.L_x_1446) ;  /* 0x0000000000240947 */ /* 0x002fea0003800000 */
[----:B------:R-:W-:Y:S02]  /*11ca0*/  ULDC UR4, c[0x0][0xac8] ;  /* 0x0002b20000047ab9 */ /* 0x000fe40000000800 */
        /* <DEDUP_REMOVED lines=8> */
.L_x_1446:
[----:B------:R-:W-:Y:S05]  /*11d30*/  BSYNC B0 ;  /* 0x0000000000007941 */ /* 0x000fea0003800000 */
.L_x_1437:
[----:B------:R-:W-:Y:S02]  /*11d40*/  ULDC UR4, c[0x0][0xc3c] ;  /* 0x00030f0000047ab9 */ /* 0x000fe40000000800 */
[----:B------:R-:W-:-:S06]  /*11d50*/  UISETP.GE.AND UP0, UPT, UR6, UR4, UPT ;  /* 0x000000040600728c */ /* 0x000fcc000bf06270 */
[----:B------:R-:W-:-:S13]  /*11d60*/  PLOP3.LUT P0, PT, PT, PT, UP0, 0x80, 0x0 ;  /* 0x000000000000781c */ /* 0x000fda0003f0f008 */
[----:B------:R-:W-:Y:S05]  /*11d70*/  @!P0 BRA `(.L_x_1456) ;  /* 0xfffffef000248947 */ /* 0x000fea000383ffff */
[----:B------:R-:W-:Y:S05]  /*11d80*/  EXIT ;  /* 0x000000000000794d */ /* 0x000fea0003800000 */
.L_x_1355:
[----:B------:R-:W-:-:S08]  /*11d90*/  NOP ;  /* 0x0000000000007918 */ /* 0x000fd00000000000 */
[----:B------:R-:W0:-:S00]  /*11da0*/  USETMAXREG.DEALLOC.CTAPOOL 0x18 ;  /* 0x00000018000079c8 */ /* 0x000e0000080e0500 */
        /* <DEDUP_REMOVED lines=13> */
[----:B------:R-:W2:Y:S01]  /*11e80*/  LDS.128 R16, [UR4+0x288d0] ;  /* 0x0288d004ff107984 */ /* 0x000ea20008000c00 */
[----:B------:R-:W-:Y:S06]  /*11e90*/  BAR.ARV 0x4, 0x180 ;  /* 0x0106000000007b1d */ /* 0x000fec0000002000 */
[----:B------:R-:W-:Y:S05]  /*11ea0*/  BRA `(.L_x_1458) ;  /* 0x0000000800847947 */ /* 0x000fea0003800000 */
.L_x_1457:
[----:B------:R-:W1:Y:S01]  /*11eb0*/  S2R R0, SR_TID.X ;  /* 0x0000000000007919 */ /* 0x000e620000002100 */
[----:B------:R-:W-:Y:S01]  /*11ec0*/  ULDC UR4, c[0x0][0xc3c] ;  /* 0x00030f0000047ab9 */ /* 0x000fe20000000800 */
[----:B------:R-:W2:Y:S01]  /*11ed0*/  S2UR UR6, SR_CTAID.X ;  /* 0x00000000000679c3 */ /* 0x000ea20000002500 */
[----:B------:R-:W-:Y:S01]  /*11ee0*/  ULDC UR5, c[0x0][0xc38] ;  /* 0x00030e0000057ab9 */ /* 0x000fe20000000800 */
[----:B-1----:R-:W-:-:S04]  /*11ef0*/  LOP3.LUT R0, R0, 0x1f, RZ, 0xc0, !PT ;  /* 0x0000001f00007812 */ /* 0x002fc800078ec0ff */
[----:B------:R-:W-:-:S04]  /*11f00*/  ISETP.NE.AND P0, PT, R0, 0x1f, PT ;  /* 0x0000001f0000780c */ /* 0x000fc80003f05270 */
[----:B------:R-:W-:-:S13]  /*11f10*/  ISETP.GE.OR P1, PT, R0, UR4, !P0 ;  /* 0x0000000400007c0c */ /* 0x000fda000c726670 */
[----:B0-----:R-:W0:Y:S02]  /*11f20*/  @!P1 LDC.64 R2, c[0x0][0xc80] ;  /* 0x00032000ff029b82 */ /* 0x001e240000000a00 */
[----:B0-----:R-:W-:-:S05]  /*11f30*/  @!P1 IMAD.WIDE.U32 R2, R0, 0x4, R2 ;  /* 0x0000000400029825 */ /* 0x001fca00078e0002 */
[----:B------:R-:W3:Y:S01]  /*11f40*/  @!P1 LDG.E R4, desc[UR50][R2.64] ;  /* 0x0000003202049981 */ /* 0x000ee2000c1e1900 */
[C---:B------:R-:W-:Y:S01]  /*11f50*/  ISETP.NE.AND P1, PT, R0.reuse, RZ, PT ;  /* 0x000000ff0000720c */ /* 0x040fe20003f25270 */
[----:B------:R-:W-:Y:S01]  /*11f60*/  UMOV UR4, URZ ;  /* 0x0000003f00047c82 */ /* 0x000fe20008000000 */
[C---:B------:R-:W-:Y:S01]  /*11f70*/  ISETP.GE.U32.AND P2, PT, R0.reuse, 0x2, PT ;  /* 0x000000020000780c */ /* 0x040fe20003f46070 */
[----:B------:R-:W-:Y:S01]  /*11f80*/  IMAD.MOV.U32 R16, RZ, RZ, RZ ;  /* 0x000000ffff107224 */ /* 0x000fe200078e00ff */
[C---:B------:R-:W-:Y:S02]  /*11f90*/  ISETP.GE.U32.AND P3, PT, R0.reuse, 0x4, PT ;  /* 0x000000040000780c */ /* 0x040fe40003f66070 */
[C---:B------:R-:W-:Y:S02]  /*11fa0*/  ISETP.GE.U32.AND P4, PT, R0.reuse, 0x8, PT ;  /* 0x000000080000780c */ /* 0x040fe40003f86070 */
[----:B------:R-:W-:Y:S01]  /*11fb0*/  ISETP.GE.U32.AND P5, PT, R0, 0x10, PT ;  /* 0x000000100000780c */ /* 0x000fe20003fa6070 */
[----:B---3--:R-:W0:Y:S02]  /*11fc0*/  SHFL.UP PT, R5, R4, 0x1, RZ ;  /* 0x0420000004057989 */ /* 0x008e2400000e00ff */
        /* <DEDUP_REMOVED lines=15> */
[----:B0-----:R-:W-:-:S04]  /*120c0*/  IMAD R6, R6, UR5, RZ ;  /* 0x0000000506067c24 */ /* 0x001fc8000f8e02ff */
[----:B------:R-:W-:Y:S01]  /*120d0*/  IMAD.MOV.U32 R3, RZ, RZ, R6 ;  /* 0x000000ffff037224 */ /* 0x000fe200078e0006 */
[----:B--2---:R-:W-:-:S13]  /*120e0*/  ISETP.GT.AND P6, PT, R6, UR6, PT ;  /* 0x0000000606007c0c */ /* 0x004fda000bfc4270 */
[----:B------:R-:W-:Y:S05]  /*120f0*/  @P6 BRA `(.L_x_1459) ;  /* 0x00000000009c6947 */ /* 0x000fea0003800000 */
[----:B------:R-:W0:Y:S01]  /*12100*/  LDC R5, c[0x0][0xc3c] ;  /* 0x00030f00ff057b82 */ /* 0x000e220000000800 */
[----:B------:R-:W-:Y:S01]  /*12110*/  IMAD.MOV.U32 R6, RZ, RZ, R3 ;  /* 0x000000ffff067224 */ /* 0x000fe200078e0003 */
[----:B------:R-:W-:Y:S01]  /*12120*/  UMOV UR4, URZ ;  /* 0x0000003f00047c82 */ /* 0x000fe20008000000 */
[----:B------:R-:W-:Y:S01]  /*12130*/  ULDC UR7, c[0x0][0xc3c] ;  /* 0x00030f0000077ab9 */ /* 0x000fe20000000800 */
[----:B------:R-:W-:-:S05]  /*12140*/  ULDC UR5, c[0x0][0xc38] ;  /* 0x00030e0000057ab9 */ /* 0x000fca0000000800 */
.L_x_1463:
        /* <DEDUP_REMOVED lines=9> */
[----:B------:R-:W0:Y:S02]  /*121e0*/  LDC.64 R2, c[0x0][0xc80] ;  /* 0x00032000ff027b82 */ /* 0x000e240000000a00 */
[----:B0-----:R-:W-:-:S05]  /*121f0*/  IMAD.WIDE R2, R7, 0x4, R2 ;  /* 0x0000000407027825 */ /* 0x001fca00078e0202 */
[----:B------:R0:W5:Y:S02]  /*12200*/  LDG.E R4, desc[UR50][R2.64] ;  /* 0x0000003202047981 */ /* 0x000164000c1e1900 */
.L_x_1462:
[----:B------:R-:W-:Y:S05]  /*12210*/  BSYNC B0 ;  /* 0x0000000000007941 */ /* 0x000fea0003800000 */
.L_x_1461:
        /* <DEDUP_REMOVED lines=20> */
[----:B------:R-:W-:-:S07]  /*12360*/  IMAD.MOV.U32 R5, RZ, RZ, R9 ;  /* 0x000000ffff057224 */ /* 0x000fce00078e0009 */
.L_x_1459:
[----:B------:R-:W-:-:S04]  /*12370*/  IMAD.IADD R6, R6, 0x1, -R3 ;  /* 0x0000000106067824 */ /* 0x000fc800078e0a03 */
[----:B------:R-:W-:-:S05]  /*12380*/  IMAD R2, R5, UR5, R6 ;  /* 0x0000000505027c24 */ /* 0x000fca000f8e0206 */
[----:B------:R-:W-:Y:S02]  /*12390*/  ISETP.GT.AND P0, PT, R2, UR6, PT ;  /* 0x0000000602007c0c */ /* 0x000fe4000bf04270 */
[----:B------:R-:W0:Y:S11]  /*123a0*/  LDC.64 R2, c[0x0][0xc90] ;  /* 0x00032400ff027b82 */ /* 0x000e360000000a00 */
[----:B------:R-:W-:-:S04]  /*123b0*/  VOTE.ANY R11, PT, !P0 ;  /* 0x00000000000b7806 */ /* 0x000fc800040e0100 */
[----:B------:R-:W1:Y:S02]  /*123c0*/  POPC R7, R11 ;  /* 0x0000000b00077309 */ /* 0x000e640000000000 */
[----:B-1----:R-:W-:-:S04]  /*123d0*/  VIADD R19, R7, UR4 ;  /* 0x0000000407137c36 */ /* 0x002fc80008000000 */
[----:B0-----:R-:W-:-:S05]  /*123e0*/  IMAD.WIDE R2, R19, 0x4, R2 ;  /* 0x0000000413027825 */ /* 0x001fca00078e0202 */
[----:B------:R-:W2:Y:S01]  /*123f0*/  LDG.E R9, desc[UR50][R2.64] ;  /* 0x0000003202097981 */ /* 0x000ea2000c1e1900 */
[----:B------:R-:W-:-:S03]  /*12400*/  ISETP.NE.AND P0, PT, R11, RZ, PT ;  /* 0x000000ff0b00720c */ /* 0x000fc60003f05270 */
[----:B------:R-:W2:Y:S02]  /*12410*/  SHFL.IDX PT, R4, R4, R7, 0x1f ;  /* 0x00001f0704047589 */ /* 0x000ea400000e0000 */
[----:B--2---:R-:W-:-:S05]  /*12420*/  IMAD R8, R4, R9, RZ ;  /* 0x0000000904087224 */ /* 0x004fca00078e02ff */
[----:B------:R-:W-:-:S04]  /*12430*/  IABS R10, R8 ;  /* 0x00000008000a7213 */ /* 0x000fc80000000000 */
[----:B------:R-:W0:Y:S08]  /*12440*/  I2F.RP R12, R10 ;  /* 0x0000000a000c7306 */ /* 0x000e300000209400 */
[----:B0-----:R-:W0:Y:S02]  /*12450*/  MUFU.RCP R12, R12 ;  /* 0x0000000c000c7308 */ /* 0x001e240000001000 */
[----:B0-----:R-:W-:-:S06]  /*12460*/  VIADD R13, R12, 0xffffffe ;  /* 0x0ffffffe0c0d7836 */ /* 0x001fcc0000000000 */
[----:B------:R0:W1:Y:S01]  /*12470*/  F2I.FTZ.U32.TRUNC.NTZ R3, R13 ;  /* 0x0000000d00037305 */ /* 0x000062000021f000 */
[----:B------:R-:W-:Y:S05]  /*12480*/  @!P0 BRA `(.L_x_1464) ;  /* 0x0000000000088947 */ /* 0x000fea0003800000 */
[----:B------:R-:W-:-:S06]  /*12490*/  VIADD R16, R7, 0xffffffff ;  /* 0xffffffff07107836 */ /* 0x000fcc0000000000 */
[----:B------:R2:W3:Y:S02]  /*124a0*/  SHFL.IDX PT, R16, R5, R16, 0x1f ;  /* 0x00001f1005107589 */ /* 0x0004e400000e0000 */
.L_x_1464:
[--C-:B-12---:R-:W-:Y:S02]  /*124b0*/  IMAD.MOV R5, RZ, RZ, -R3.reuse ;  /* 0x000000ffff057224 */ /* 0x106fe400078e0a03 */
[----:B---3--:R-:W-:Y:S01]  /*124c0*/  IMAD R16, R16, UR5, R6 ;  /* 0x0000000510107c24 */ /* 0x008fe2000f8e0206 */
[----:B------:R-:W-:Y:S01]  /*124d0*/  IABS R6, R8 ;  /* 0x0000000800067213 */ /* 0x000fe20000000000 */
[----:B------:R-:W-:Y:S02]  /*124e0*/  IMAD R5, R5, R10, RZ ;  /* 0x0000000a05057224 */ /* 0x000fe400078e02ff */
[----:B------:R-:W-:Y:S02]  /*124f0*/  IMAD.MOV.U32 R2, RZ, RZ, RZ ;  /* 0x000000ffff027224 */ /* 0x000fe400078e00ff */
[----:B------:R-:W-:Y:S02]  /*12500*/  IMAD.MOV R6, RZ, RZ, -R6 ;  /* 0x000000ffff067224 */ /* 0x000fe400078e0a06 */
[----:B------:R-:W-:Y:S01]  /*12510*/  IMAD.HI.U32 R2, R3, R5, R2 ;  /* 0x0000000503027227 */ /* 0x000fe200078e0002 */
[----:B------:R-:W-:-:S04]  /*12520*/  IADD3 R5, -R16, UR6, RZ ;  /* 0x0000000610057c10 */ /* 0x000fc8000fffe1ff */
[----:B------:R-:W-:-:S05]  /*12530*/  IABS R3, R5 ;  /* 0x0000000500037213 */ /* 0x000fca0000000000 */
        /* <DEDUP_REMOVED lines=12> */
[----:B------:R-:W-:Y:S02]  /*12600*/  IMAD R6, R9, R2, RZ ;  /* 0x0000000209067224 */ /* 0x000fe400078e02ff */
[----:B------:R-:W-:Y:S02]  /*12610*/  IMAD.MOV R2, RZ, RZ, -R2 ;  /* 0x000000ffff027224 */ /* 0x000fe400078e0a02 */
[----:B------:R-:W-:Y:S02]  /*12620*/  IMAD.MOV R10, RZ, RZ, -R6 ;  /* 0x000000ffff0a7224 */ /* 0x000fe400078e0a06 */
[----:B------:R-:W-:-:S03]  /*12630*/  IMAD R5, R8, R2, R5 ;  /* 0x0000000208057224 */ /* 0x000fc600078e0205 */
[----:B------:R-:W-:-:S04]  /*12640*/  VIADDMNMX R9, R10, UR5, R9, PT ;  /* 0x000000050a097c46 */ /* 0x000fc8000b800109 */
[-C--:B------:R-:W-:Y:S02]  /*12650*/  IABS R7, R9.reuse ;  /* 0x0000000900077213 */ /* 0x080fe40000000000 */
[----:B------:R-:W-:Y:S02]  /*12660*/  IABS R8, R9 ;  /* 0x0000000900087213 */ /* 0x000fe40000000000 */
[----:B------:R-:W1:Y:S03]  /*12670*/  I2F.RP R10, R7 ;  /* 0x00000007000a7306 */ /* 0x000e660000209400 */
[----:B------:R-:W-:-:S05]  /*12680*/  IMAD.MOV R8, RZ, RZ, -R8 ;  /* 0x000000ffff087224 */ /* 0x000fca00078e0a08 */
[----:B-1----:R-:W1:Y:S02]  /*12690*/  MUFU.RCP R10, R10 ;  /* 0x0000000a000a7308 */ /* 0x002e640000001000 */
[----:B-1----:R-:W-:-:S06]  /*126a0*/  VIADD R3, R10, 0xffffffe ;  /* 0x0ffffffe0a037836 */ /* 0x002fcc0000000000 */
[----:B------:R-:W1:Y:S02]  /*126b0*/  F2I.FTZ.U32.TRUNC.NTZ R3, R3 ;  /* 0x0000000300037305 */ /* 0x000e64000021f000 */
[----:B-1----:R-:W-:-:S04]  /*126c0*/  IMAD.MOV R2, RZ, RZ, -R3 ;  /* 0x000000ffff027224 */ /* 0x002fc800078e0a03 */
[----:B------:R-:W-:Y:S02]  /*126d0*/  IMAD R11, R2, R7, RZ ;  /* 0x00000007020b7224 */ /* 0x000fe400078e02ff */
[----:B------:R-:W-:-:S04]  /*126e0*/  IMAD.MOV.U32 R2, RZ, RZ, RZ ;  /* 0x000000ffff027224 */ /* 0x000fc800078e00ff */
[----:B------:R-:W-:Y:S01]  /*126f0*/  IMAD.HI.U32 R2, R3, R11, R2 ;  /* 0x0000000b03027227 */ /* 0x000fe200078e0002 */
[----:B------:R-:W-:Y:S02]  /*12700*/  IABS R11, R5 ;  /* 0x00000005000b7213 */ /* 0x000fe40000000000 */
[C---:B------:R-:W-:Y:S01]  /*12710*/  LOP3.LUT R3, R5.reuse, R9, RZ, 0x3c, !PT ;  /* 0x0000000905037212 */ /* 0x040fe200078e3cff */
[----:B------:R-:W-:Y:S02]  /*12720*/  IMAD.IADD R5, R5, 0x1, R6 ;  /* 0x0000000105057824 */ /* 0x000fe400078e0206 */
[----:B------:R-:W-:Y:S01]  /*12730*/  IMAD.HI.U32 R2, R2, R11, RZ ;  /* 0x0000000b02027227 */ /* 0x000fe200078e00ff */
[----:B------:R-:W-:-:S03]  /*12740*/  ISETP.GE.AND P2, PT, R3, RZ, PT ;  /* 0x000000ff0300720c */ /* 0x000fc60003f46270 */
[----:B------:R-:W-:-:S05]  /*12750*/  IMAD R8, R2, R8, R11 ;  /* 0x0000000802087224 */ /* 0x000fca00078e020b */
[----:B------:R-:W-:-:S13]  /*12760*/  ISETP.GT.U32.AND P1, PT, R7, R8, PT ;  /* 0x000000080700720c */ /* 0x000fda0003f24070 */
[----:B------:R-:W-:Y:S02]  /*12770*/  @!P1 IMAD.IADD R8, R8, 0x1, -R7 ;  /* 0x0000000108089824 */ /* 0x000fe400078e0a07 */
[----:B------:R-:W-:Y:S01]  /*12780*/  @!P1 VIADD R2, R2, 0x1 ;  /* 0x0000000102029836 */ /* 0x000fe20000000000 */
[----:B------:R-:W-:Y:S02]  /*12790*/  ISETP.NE.AND P1, PT, R9, RZ, PT ;  /* 0x000000ff0900720c */ /* 0x000fe40003f25270 */
[----:B------:R-:W-:-:S13]  /*127a0*/  ISETP.GE.U32.AND P0, PT, R8, R7, PT ;  /* 0x000000070800720c */ /* 0x000fda0003f06070 */
[----:B------:R-:W-:-:S04]  /*127b0*/  @P0 VIADD R2, R2, 0x1 ;  /* 0x0000000102020836 */ /* 0x000fc80000000000 */
[----:B------:R-:W-:Y:S01]  /*127c0*/  @!P2 IMAD.MOV R2, RZ, RZ, -R2 ;  /* 0x000000ffff02a224 */ /* 0x000fe200078e0a02 */
[----:B------:R-:W-:Y:S01]  /*127d0*/  @!P1 LOP3.LUT R2, RZ, R9, RZ, 0x33, !PT ;  /* 0x00000009ff029212 */ /* 0x000fe200078e33ff */
[----:B------:R-:W-:-:S03]  /*127e0*/  IMAD.MOV R9, RZ, RZ, -R9 ;  /* 0x000000ffff097224 */ /* 0x000fc600078e0a09 */
[----:B------:R-:W-:Y:S01]  /*127f0*/  LOP3.LUT R17, RZ, R2, RZ, 0x33, !PT ;  /* 0x00000002ff117212 */ /* 0x000fe200078e33ff */
[----:B------:R-:W-:-:S04]  /*12800*/  IMAD R18, R2, R9, R5 ;  /* 0x0000000902127224 */ /* 0x000fc800078e0205 */
[----:B------:R-:W-:Y:S01]  /*12810*/  IMAD.IADD R17, R4, 0x1, R17 ;  /* 0x0000000104117824 */ /* 0x000fe200078e0211 */
[----:B------:R-:W-:Y:S06]  /*12820*/  BRA `(.L_x_1465) ;  /* 0x00000000000c7947 */ /* 0x000fec0003800000 */
.L_x_1460:
[----:B------:R-:W-:Y:S02]  /*12830*/  IMAD.MOV.U32 R17, RZ, RZ, RZ ;  /* 0x000000ffff117224 */ /* 0x000fe400078e00ff */
[----:B------:R-:W-:Y:S02]  /*12840*/  IMAD.U32 R16, RZ, RZ, UR6 ;  /* 0x00000006ff107e24 */ /* 0x000fe4000f8e00ff */
[----:B------:R-:W-:-:S07]  /*12850*/  IMAD.MOV.U32 R18, RZ, RZ, RZ ;  /* 0x000000ffff127224 */ /* 0x000fce00078e00ff */
.L_x_1465:
[----:B------:R-:W-:-:S13]  /*12860*/  ISETP.NE.AND P0, PT, R0, RZ, PT ;  /* 0x000000ff0000720c */ /* 0x000fda0003f05270 */
[----:B------:R-:W1:Y:S01]  /*12870*/  @!P0 S2R R3, SR_CgaCtaId ;  /* 0x0000000000038919 */ /* 0x000e620000008800 */
[----:B------:R-:W-:-:S04]  /*12880*/  @!P0 MOV R0, 0x400 ;  /* 0x0000040000008802 */ /* 0x000fc80000000f00 */
[----:B-1----:R-:W-:-:S05]  /*12890*/  @!P0 LEA R0, R3, R0, 0x18 ;  /* 0x0000000003008211 */ /* 0x002fca00078ec0ff */
[----:B------:R1:W-:Y:S01]  /*128a0*/  @!P0 STS.128 [R0+0x288d0], R16 ;  /* 0x0288d01000008388 */ /* 0x0003e20000000c00 */
[----:B------:R-:W-:Y:S06]  /*128b0*/  BAR.ARV 0x5, 0x180 ;  /* 0x0146000000007b1d */ /* 0x000fec0000002000 */
.L_x_1458:
[----:B-1----:R-:W-:Y:S01]  /*128c0*/  IMAD.MOV.U32 R0, RZ, RZ, 0x1 ;  /* 0x00000001ff007424 */ /* 0x002fe200078e00ff */
[----:B------:R1:W-:Y:S01]  /*128d0*/  STL [R1+0x4], RZ ;  /* 0x000004ff01007387 */ /* 0x0003e20000100800 */
[----:B------:R-:W-:Y:S02]  /*128e0*/  ULDC UR4, c[0x0][0xc3c] ;  /* 0x00030f0000047ab9 */ /* 0x000fe40000000800 */
[----:B--2---:R-:W-:Y:S01]  /*128f0*/  ISETP.GE.AND P0, PT, R19, UR4, PT ;  /* 0x0000000413007c0c */ /* 0x004fe2000bf06270 */
[----:B------:R1:W-:Y:S04]  /*12900*/  STL [R1+0x10], R0 ;  /* 0x0000100001007387 */ /* 0x0003e80000100800 */
[----:B------:R1:W-:Y:S08]  /*12910*/  STL [R1+0x3c], RZ ;  /* 0x00003cff01007387 */ /* 0x0003f00000100800 */
[----:B-1----:R-:W-:Y:S05]  /*12920*/  @P0 BRA `(.L_x_1466) ;  /* 0x0000005400200947 */ /* 0x002fea0003800000 */
[----:B------:R-:W1:Y:S01]  /*12930*/  S2R R5, SR_TID.X ;  /* 0x0000000000057919 */ /* 0x000e620000002100 */
[----:B------:R-:W2:Y:S01]  /*12940*/  S2UR UR5, SR_CgaCtaId ;  /* 0x00000000000579c3 */ /* 0x000ea20000008800 */
[----:B------:R-:W-:Y:S01]  /*12950*/  UMOV UR4, 0x400 ;  /* 0x0000040000047882 */ /* 0x000fe20000000000 */
[----:B------:R-:W-:Y:S01]  /*12960*/  BSSY B8, `(.L_x_1466) ;  /* 0x0000544000087945 */ /* 0x000fe20003800000 */
[----:B------:R-:W-:Y:S01]  /*12970*/  ULDC UR37, c[0x0][0xc] ;  /* 0x0000030000257ab9 */ /* 0x000fe20000000800 */
[----:B------:R-:W-:Y:S01]  /*12980*/  ULDC.64 UR38, c[0x0][0x198] ;  /* 0x0000660000267ab9 */ /* 0x000fe20000000a00 */
[----:B--2---:R-:W-:Y:S01]  /*12990*/  ULEA UR4, UR5, UR4, 0x18 ;  /* 0x0000000405047291 */ /* 0x004fe2000f8ec03f */
[C---:B-1----:R-:W-:Y:S01]  /*129a0*/  IMAD.SHL.U32 R0, R5.reuse, 0x8, RZ ;  /* 0x0000000805007824 */ /* 0x042fe200078e00ff */
[----:B------:R-:W-:-:S04]  /*129b0*/  LOP3.LUT R4, R5, 0x7f, RZ, 0xc0, !PT ;  /* 0x0000007f05047812 */ /* 0x000fc800078ec0ff */
[C---:B0-----:R-:W-:Y:S02]  /*129c0*/  LOP3.LUT R2, R0.reuse, 0x1f8, RZ, 0xc0, !PT ;  /* 0x000001f800027812 */ /* 0x041fe400078ec0ff */
        /* <DEDUP_REMOVED lines=10> */
[----:B------:R0:W-:Y:S01]  /*12a70*/  STL [R1], R4 ;  /* 0x0000000401007387 */ /* 0x0001e20000100800 */
[----:B------:R-:W-:-:S03]  /*12a80*/  IMAD.MOV.U32 R2, RZ, RZ, 0x1 ;  /* 0x00000001ff027424 */ /* 0x000fc600078e00ff */
[----:B------:R0:W-:Y:S04]  /*12a90*/  STL [R1+0x24], R3 ;  /* 0x0000240301007387 */ /* 0x0001e80000100800 */
[----:B------:R0:W-:Y:S04]  /*12aa0*/  STL [R1+0x3c], RZ ;  /* 0x00003cff01007387 */ /* 0x0001e80000100800 */
[----:B------:R0:W-:Y:S04]  /*12ab0*/  STL [R1+0x10], R2 ;  /* 0x0000100201007387 */ /* 0x0001e80000100800 */
[----:B------:R0:W-:Y:S02]  /*12ac0*/  STL [R1+0x4], RZ ;  /* 0x000004ff01007387 */ /* 0x0001e40000100800 */
.L_x_1573:
[----:B------:R-:W-:Y:S05]  /*12ad0*/  YIELD ;  /* 0x0000000000007946 */ /* 0x000fea0003800000 */
[----:B------:R-:W-:Y:S01]  /*12ae0*/  ULDC.64 UR4, c[0x0][0xa28] ;  /* 0x00028a0000047ab9 */ /* 0x000fe20000000a00 */
[----:B--2---:R-:W-:Y:S01]  /*12af0*/  IMAD.MOV.U32 R0, RZ, RZ, RZ ;  /* 0x000000ffff007224 */ /* 0x004fe200078e00ff */
[----:B------:R-:W-:Y:S01]  /*12b00*/  ISETP.NE.U32.AND P0, PT, RZ, UR4, PT ;  /* 0x00000004ff007c0c */ /* 0x000fe2000bf05070 */
[----:B0-----:R-:W0:Y:S01]  /*12b10*/  LDC.64 R4, c[0x0][0xa00] ;  /* 0x00028000ff047b82 */ /* 0x001e220000000a00 */
[----:B-1----:R-:W-:Y:S01]  /*12b20*/  CS2R R8, SRZ ;  /* 0x0000000000087805 */ /* 0x002fe2000001ff00 */
[----:B------:R-:W-:Y:S01]  /*12b30*/  ULDC.64 UR6, c[0x0][0xa08] ;  /* 0x0002820000067ab9 */ /* 0x000fe20000000a00 */
[----:B------:R-:W-:Y:S01]  /*12b40*/  ISETP.NE.AND.EX P0, PT, RZ, UR5, PT, P0 ;  /* 0x00000005ff007c0c */ /* 0x000fe2000bf05300 */
[----:B------:R-:W-:-:S12]  /*12b50*/  ULDC.64 UR4, c[0x0][0xa18] ;  /* 0x0002860000047ab9 */ /* 0x000fd80000000a00 */
[----:B------:R-:W1:Y:S02]  /*12b60*/  @P0 LDC.64 R2, c[0x0][0xa28] ;  /* 0x00028a00ff020b82 */ /* 0x000e640000000a00 */
[----:B-1----:R-:W-:-:S05]  /*12b70*/  @P0 IMAD.WIDE R2, R19, 0x4, R2 ;  /* 0x0000000413020825 */ /* 0x002fca00078e0202 */
[----:B------:R1:W5:Y:S01]  /*12b80*/  @P0 LDG.E R0, desc[UR50][R2.64] ;  /* 0x0000003202000981 */ /* 0x000362000c1e1900 */
[----:B------:R-:W-:Y:S01]  /*12b90*/  ISETP.NE.U32.AND P0, PT, RZ, UR4, PT ;  /* 0x00000004ff007c0c */ /* 0x000fe2000bf05070 */
[----:B0-----:R-:W-:Y:S01]  /*12ba0*/  IMAD.WIDE R4, R19, 0x4, R4 ;  /* 0x0000000413047825 */ /* 0x001fe200078e0204 */
[----:B------:R-:W-:Y:S02]  /*12bb0*/  ISETP.NE.U32.AND P1, PT, RZ, UR6, PT ;  /* 0x00000006ff007c0c */ /* 0x000fe4000bf25070 */
[----:B------:R-:W-:Y:S01]  /*12bc0*/  ISETP.NE.AND.EX P2, PT, RZ, UR5, PT, P0 ;  /* 0x00000005ff007c0c */ /* 0x000fe2000bf45300 */
[----:B------:R-:W-:Y:S01]  /*12bd0*/  ULDC.64 UR4, c[0x0][0xa00] ;  /* 0x0002800000047ab9 */ /* 0x000fe20000000a00 */
[----:B------:R-:W-:Y:S02]  /*12be0*/  ISETP.NE.AND.EX P1, PT, RZ, UR7, PT, P1 ;  /* 0x00000007ff007c0c */ /* 0x000fe4000bf25310 */
[----:B------:R-:W-:Y:S01]  /*12bf0*/  ISETP.NE.U32.AND P0, PT, RZ, UR4, PT ;  /* 0x00000004ff007c0c */ /* 0x000fe2000bf05070 */
[----:B-1----:R-:W0:Y:S03]  /*12c00*/  LDC.64 R2, c[0x0][0xa08] ;  /* 0x00028200ff027b82 */ /* 0x002e260000000a00 */
[----:B------:R-:W-:-:S05]  /*12c10*/  ISETP.NE.AND.EX P0, PT, RZ, UR5, PT, P0 ;  /* 0x00000005ff007c0c */ /* 0x000fca000bf05300 */
[----:B---3--:R-:W1:Y:S08]  /*12c20*/  @P2 LDC.64 R6, c[0x0][0xa18] ;  /* 0x00028600ff062b82 */ /* 0x008e700000000a00 */
[----:B------:R-:W2:Y:S01]  /*12c30*/  @P0 LDG.E R9, desc[UR50][R4.64] ;  /* 0x0000003204090981 */ /* 0x000ea2000c1e1900 */
[----:B------:R-:W-:Y:S01]  /*12c40*/  ULDC UR4, c[0x0][0x288] ;  /* 0x0000a20000047ab9 */ /* 0x000fe20000000800 */
[----:B0-----:R-:W-:-:S05]  /*12c50*/  IMAD.WIDE R2, R19, 0x4, R2 ;  /* 0x0000000413027825 */ /* 0x001fca00078e0202 */
[----:B------:R-:W5:Y:S01]  /*12c60*/  @P1 LDG.E R8, desc[UR50][R2.64] ;  /* 0x0000003202081981 */ /* 0x000f62000c1e1900 */
[----:B-1----:R-:W-:-:S03]  /*12c70*/  @P2 IMAD.WIDE R6, R19, 0x4, R6 ;  /* 0x0000000413062825 */ /* 0x002fc600078e0206 */
[----:B--2---:R0:W-:Y:S02]  /*12c80*/  STL [R1+0x34], R9 ;  /* 0x0000340901007387 */ /* 0x0041e40000100800 */
[----:B0-----:R-:W-:Y:S01]  /*12c90*/  IMAD.U32 R9, RZ, RZ, UR4 ;  /* 0x00000004ff097e24 */ /* 0x001fe2000f8e00ff */
[----:B------:R-:W-:-:S05]  /*12ca0*/  ULDC.64 UR4, c[0x0][0x418] ;  /* 0x0001060000047ab9 */ /* 0x000fca0000000a00 */
        /* <DEDUP_REMOVED lines=11> */
[----:B------:R-:W0:Y:S04]  /*12d60*/  LDG.E R7, desc[UR50][R4.64] ;  /* 0x0000003204077981 */ /* 0x000e28000c1e1900 */
[----:B------:R-:W0:Y:S02]  /*12d70*/  LDG.E R4, desc[UR50][R4.64+0x4] ;  /* 0x0000043204047981 */ /* 0x000e24000c1e1900 */
[----:B0-----:R-:W-:-:S05]  /*12d80*/  IMAD.IADD R9, R4, 0x1, -R7 ;  /* 0x0000000104097824 */ /* 0x001fca00078e0a07 */
[----:B------:R1:W-:Y:S02]  /*12d90*/  STL [R1+0x30], R9 ;  /* 0x0000300901007387 */ /* 0x0003e40000100800 */
.L_x_1467:
[----:B-----5:R-:W-:Y:S01]  /*12da0*/  IMAD.IADD R4, R8, 0x1, R0 ;  /* 0x0000000108047824 */ /* 0x020fe200078e0200 */
[----:B------:R-:W-:Y:S02]  /*12db0*/  ULDC.64 UR4, c[0x0][0xa20] ;  /* 0x0002880000047ab9 */ /* 0x000fe40000000a00 */
[----:B------:R-:W-:Y:S02]  /*12dc0*/  ISETP.NE.U32.AND P0, PT, RZ, UR4, PT ;  /* 0x00000004ff007c0c */ /* 0x000fe4000bf05070 */
[----:B------:R2:W-:Y:S02]  /*12dd0*/  STL [R1+0x14], R4 ;  /* 0x0000140401007387 */ /* 0x0005e40000100800 */
[----:B------:R-:W-:-:S13]  /*12de0*/  ISETP.NE.AND.EX P0, PT, RZ, UR5, PT, P0 ;  /* 0x00000005ff007c0c */ /* 0x000fda000bf05300 */
[----:B--2---:R-:W-:Y:S05]  /*12df0*/  @!P0 BRA `(.L_x_1468) ;  /* 0x0000000000108947 */ /* 0x004fea0003800000 */
[----:B------:R-:W2:Y:S02]  /*12e00*/  LDC.64 R2, c[0x0][0xa20] ;  /* 0x00028800ff027b82 */ /* 0x000ea40000000a00 */
[----:B--2---:R-:W-:-:S05]  /*12e10*/  IMAD.WIDE R2, R19, 0x4, R2 ;  /* 0x0000000413027825 */ /* 0x004fca00078e0202 */
[----:B------:R2:W5:Y:S01]  /*12e20*/  LDG.E R6, desc[UR50][R2.64] ;  /* 0x0000003202067981 */ /* 0x000562000c1e1900 */
[----:B------:R-:W-:Y:S05]  /*12e30*/  BRA `(.L_x_1469) ;  /* 0x0000000000107947 */ /* 0x000fea0003800000 */
.L_x_1468:
[----:B------:R-:W-:Y:S05]  /*12e40*/  @!P1 BRA `(.L_x_1469) ;  /* 0x00000000000c9947 */ /* 0x000fea0003800000 */
[----:B------:R-:W2:Y:S04]  /*12e50*/  LDG.E R6, desc[UR50][R2.64] ;  /* 0x0000003202067981 */ /* 0x000ea8000c1e1900 */
[----:B------:R-:W2:Y:S02]  /*12e60*/  LDG.E R2, desc[UR50][R2.64+0x4] ;  /* 0x0000043202027981 */ /* 0x000ea4000c1e1900 */
[----:B--2---:R-:W-:-:S07]  /*12e70*/  IMAD.IADD R6, R2, 0x1, -R6 ;  /* 0x0000000102067824 */ /* 0x004fce00078e0a06 */
.L_x_1469:
[----:B--2---:R-:W2:Y:S01]  /*12e80*/  LDC R2, c[0x0][0x448] ;  /* 0x00011200ff027b82 */ /* 0x004ea20000000800 */
[----:B------:R-:W-:Y:S02]  /*12e90*/  IMAD.SHL.U32 R8, R17, 0x80, RZ ;  /* 0x0000008011087824 */ /* 0x000fe400078e00ff */
[----:B-----5:R-:W-:Y:S02]  /*12ea0*/  IMAD.IADD R0, R6, 0x1, -R0 ;  /* 0x0000000106007824 */ /* 0x020fe400078e0a00 */
[----:B------:R-:W-:Y:S01]  /*12eb0*/  VIADD R4, R8, 0x7f ;  /* 0x0000007f08047836 */ /* 0x000fe20000000000 */
[----:B------:R3:W-:Y:S03]  /*12ec0*/  STL [R1+0x2c], R8 ;  /* 0x00002c0801007387 */ /* 0x0007e60000100800 */
[----:B------:R-:W-:Y:S01]  /*12ed0*/  IMAD.MOV.U32 R6, RZ, RZ, R4 ;  /* 0x000000ffff067224 */ /* 0x000fe200078e0004 */
[----:B--2---:R-:W-:-:S13]  /*12ee0*/  ISETP.NE.AND P1, PT, R2, 0x1, PT ;  /* 0x000000010200780c */ /* 0x004fda0003f25270 */
[----:B------:R-:W2:Y:S08]  /*12ef0*/  @P1 LDC R3, c[0x0][0x44c] ;  /* 0x00011300ff031b82 */ /* 0x000eb00000000800 */
[----:B------:R-:W4:Y:S01]  /*12f00*/  @P1 LDC R2, c[0x0][0x450] ;  /* 0x00011400ff021b82 */ /* 0x000f220000000800 */
[----:B--2---:R-:W-:-:S05]  /*12f10*/  @P1 IMAD.HI.U32 R3, R4, R3, RZ ;  /* 0x0000000304031227 */ /* 0x004fca00078e00ff */
[----:B----4-:R-:W-:Y:S02]  /*12f20*/  @P1 SHF.R.U32.HI R6, RZ, R2, R3 ;  /* 0x00000002ff061219 */ /* 0x010fe40000011603 */
[----:B------:R-:W-:-:S05]  /*12f30*/  IADD3 R2, R0, 0x1, -R9 ;  /* 0x0000000100027810 */ /* 0x000fca0007ffe809 */
[----:B------:R-:W-:Y:S02]  /*12f40*/  IMAD.IADD R6, R2, 0x1, R6 ;  /* 0x0000000102067824 */ /* 0x000fe400078e0206 */
[----:B------:R-:W2:Y:S02]  /*12f50*/  LDC.64 R2, c[0x0][0x9e0] ;  /* 0x00027800ff027b82 */ /* 0x000ea40000000a00 */
[----:B--2---:R-:W-:Y:S01]  /*12f60*/  ISETP.GE.AND P2, PT, R3, 0x1, PT ;  /* 0x000000010300780c */ /* 0x004fe20003f46270 */
[----:B------:R-:W-:-:S12]  /*12f70*/  IMAD.IADD R2, R6, 0x1, R2 ;  /* 0x0000000106027824 */ /* 0x000fd800078e0202 */
[----:B---3--:R-:W-:Y:S05]  /*12f80*/  @!P2 BRA `(.L_x_1470) ;  /* 0x000000000048a947 */ /* 0x008fea0003800000 */
[C---:B------:R-:W-:Y:S01]  /*12f90*/  ISETP.GT.AND P0, PT, R6.reuse, RZ, PT ;  /* 0x000000ff0600720c */ /* 0x040fe20003f04270 */
[----:B------:R-:W-:Y:S01]  /*12fa0*/  BSSY B0, `(.L_x_1471) ;  /* 0x000000e000007945 */ /* 0x000fe20003800000 */
[----:B------:R-:W-:-:S11]  /*12fb0*/  VIADD R7, R6, 0xffffffff ;  /* 0xffffffff06077836 */ /* 0x000fd60000000000 */
[----:B------:R-:W-:Y:S05]  /*12fc0*/  @P0 BRA `(.L_x_1472) ;  /* 0x00000000001c0947 */ /* 0x000fea0003800000 */
[----:B------:R-:W-:Y:S01]  /*12fd0*/  ISETP.NE.AND P0, PT, R3, 0x1, PT ;  /* 0x000000010300780c */ /* 0x000fe20003f05270 */
[----:B------:R-:W-:-:S12]  /*12fe0*/  IMAD.MOV R6, RZ, RZ, -R6 ;  /* 0x000000ffff067224 */ /* 0x000fd800078e0a06 */
[----:B------:R-:W2:Y:S02]  /*12ff0*/  @P0 LDC.64 R4, c[0x0][0x9e8] ;  /* 0x00027a00ff040b82 */ /* 0x000ea40000000a00 */
[----:B--2---:R-:W-:-:S05]  /*13000*/  @P0 IMAD.HI.U32 R4, R6, R4, RZ ;  /* 0x0000000406040227 */ /* 0x004fca00078e00ff */
[----:B------:R-:W-:-:S04]  /*13010*/  @P0 SHF.R.U32.HI R6, RZ, R5, R4 ;  /* 0x00000005ff060219 */ /* 0x000fc80000011604 */
[----:B------:R-:W-:Y:S01]  /*13020*/  LOP3.LUT R7, RZ, R6, RZ, 0x33, !PT ;  /* 0x00000006ff077212 */ /* 0x000fe200078e33ff */
[----:B------:R-:W-:Y:S06]  /*13030*/  BRA `(.L_x_1473) ;  /* 0x0000000000107947 */ /* 0x000fec0003800000 */
.L_x_1472:
[----:B------:R-:W-:-:S13]  /*13040*/  ISETP.NE.AND P0, PT, R3, 0x1, PT ;  /* 0x000000010300780c */ /* 0x000fda0003f05270 */
[----:B------:R-:W2:Y:S02]  /*13050*/  @P0 LDC.64 R4, c[0x0][0x9e8] ;  /* 0x00027a00ff040b82 */ /* 0x000ea40000000a00 */
[----:B--2---:R-:W-:-:S05]  /*13060*/  @P0 IMAD.HI.U32 R4, R7, R4, RZ ;  /* 0x0000000407040227 */ /* 0x004fca00078e00ff */
[----:B------:R-:W-:-:S07]  /*13070*/  @P0 SHF.R.U32.HI R7, RZ, R5, R4 ;  /* 0x00000005ff070219 */ /* 0x000fce0000011604 */
.L_x_1473:
[----:B------:R-:W-:Y:S05]  /*13080*/  BSYNC B0 ;  /* 0x0000000000007941 */ /* 0x000fea0003800000 */
.L_x_1471:
[----:B------:R-:W-:-:S05]  /*13090*/  IMAD R7, R7, R3, R3 ;  /* 0x0000000307077224 */ /* 0x000fca00078e0203 */
[----:B------:R-:W-:-:S07]  /*130a0*/  VIMNMX R2, R2, R7, PT ;  /* 0x0000000702027248 */ /* 0x000fce0003fe0100 */
.L_x_1470:
[----:B------:R-:W2:Y:S01]  /*130b0*/  @P1 LDC R5, c[0x0][0x44c] ;  /* 0x00011300ff051b82 */ /* 0x000ea20000000800 */
[----:B------:R-:W-:Y:S01]  /*130c0*/  IMAD.MOV.U32 R6, RZ, RZ, R8 ;  /* 0x000000ffff067224 */ /* 0x000fe200078e0008 */
[----:B------:R-:W-:-:S06]  /*130d0*/  ULDC UR4, c[0x0][0x9dc] ;  /* 0x0002770000047ab9 */ /* 0x000fcc0000000800 */
[----:B------:R-:W3:Y:S01]  /*130e0*/  @P1 LDC R4, c[0x0][0x450] ;  /* 0x00011400ff041b82 */ /* 0x000ee20000000800 */
[----:B--2---:R-:W-:-:S05]  /*130f0*/  @P1 IMAD.HI.U32 R5, R8, R5, RZ ;  /* 0x0000000508051227 */ /* 0x004fca00078e00ff */
[----:B---3--:R-:W-:Y:S01]  /*13100*/  @P1 SHF.R.U32.HI R6, RZ, R4, R5 ;  /* 0x00000004ff061219 */ /* 0x008fe20000011605 */
[----:B------:R-:W-:-:S03]  /*13110*/  VIADD R4, R2, 0x7f ;  /* 0x0000007f02047836 */ /* 0x000fc60000000000 */
[----:B------:R-:W-:Y:S01]  /*13120*/  IADD3 R2, R6, R0, -R9 ;  /* 0x0000000006027210 */ /* 0x000fe20007ffe809 */
[----:B------:R-:W-:Y:S01]  /*13130*/  VIADD R0, R0, 0x7f ;  /* 0x0000007f00007836 */ /* 0x000fe20000000000 */
[----:B------:R-:W-:-:S04]  /*13140*/  SHF.R.S32.HI R5, RZ, 0x1f, R4 ;  /* 0x0000001fff057819 */ /* 0x000fc80000011404 */
[----:B------:R-:W-:Y:S02]  /*13150*/  LEA.HI R5, R5, R4, RZ, 0x7 ;  /* 0x0000000405057211 */ /* 0x000fe400078f38ff */
[----:B------:R-:W-:Y:S02]  /*13160*/  SHF.R.S32.HI R4, RZ, 0x1f, R0 ;  /* 0x0000001fff047819 */ /* 0x000fe40000011400 */
[----:B------:R-:W-:Y:S02]  /*13170*/  SHF.R.S32.HI R5, RZ, 0x7, R5 ;  /* 0x00000007ff057819 */ /* 0x000fe40000011405 */
[----:B------:R-:W-:Y:S01]  /*13180*/  LEA.HI R4, R4, R0, RZ, 0x7 ;  /* 0x0000000004047211 */ /* 0x000fe200078f38ff */
[----:B------:R-:W-:-:S03]  /*13190*/  VIADD R0, R2, -UR4 ;  /* 0x8000000402007c36 */ /* 0x000fc60008000000 */
[----:B------:R-:W-:-:S04]  /*131a0*/  SHF.R.S32.HI R4, RZ, 0x7, R4 ;  /* 0x00000007ff047819 */ /* 0x000fc80000011404 */
[----:B------:R-:W-:-:S05]  /*131b0*/  VIMNMX R7, R4, R5, PT ;  /* 0x0000000504077248 */ /* 0x000fca0003fe0100 */
[----:B------:R2:W-:Y:S01]  /*131c0*/  STL [R1+0x28], R7 ;  /* 0x0000280701007387 */ /* 0x0005e20000100800 */
[----:B------:R-:W-:Y:S05]  /*131d0*/  @!P2 BRA `(.L_x_1474) ;  /* 0x000000000044a947 */ /* 0x000fea0003800000 */
[----:B------:R-:W-:Y:S01]  /*131e0*/  ISETP.GT.AND P0, PT, R2, -0x1, PT ;  /* 0xffffffff0200780c */ /* 0x000fe20003f04270 */
[----:B------:R-:W-:-:S12]  /*131f0*/  BSSY B0, `(.L_x_1475) ;  /* 0x000000d000007945 */ /* 0x000fd80003800000 */
[----:B------:R-:W-:Y:S05]  /*13200*/  @P0 BRA `(.L_x_1476) ;  /* 0x00000000001c0947 */ /* 0x000fea0003800000 */
[----:B------:R-:W-:Y:S02]  /*13210*/  ISETP.NE.AND P0, PT, R3, 0x1, PT ;  /* 0x000000010300780c */ /* 0x000fe40003f05270 */
[----:B------:R-:W-:-:S11]  /*13220*/  LOP3.LUT R2, RZ, R2, RZ, 0x33, !PT ;  /* 0x00000002ff027212 */ /* 0x000fd600078e33ff */
[----:B------:R-:W3:Y:S02]  /*13230*/  @P0 LDC.64 R4, c[0x0][0x9e8] ;  /* 0x00027a00ff040b82 */ /* 0x000ee40000000a00 */
[----:B---3--:R-:W-:-:S05]  /*13240*/  @P0 IMAD.HI.U32 R4, R2, R4, RZ ;  /* 0x0000000402040227 */ /* 0x008fca00078e00ff */
[----:B------:R-:W-:-:S04]  /*13250*/  @P0 SHF.R.U32.HI R2, RZ, R5, R4 ;  /* 0x00000005ff020219 */ /* 0x000fc80000011604 */
[----:B------:R-:W-:Y:S01]  /*13260*/  LOP3.LUT R2, RZ, R2, RZ, 0x33, !PT ;  /* 0x00000002ff027212 */ /* 0x000fe200078e33ff */
[----:B------:R-:W-:Y:S06]  /*13270*/  BRA `(.L_x_1477) ;  /* 0x0000000000107947 */ /* 0x000fec0003800000 */
.L_x_1476:
[----:B------:R-:W-:-:S13]  /*13280*/  ISETP.NE.AND P0, PT, R3, 0x1, PT ;  /* 0x000000010300780c */ /* 0x000fda0003f05270 */
[----:B------:R-:W3:Y:S02]  /*13290*/  @P0 LDC.64 R4, c[0x0][0x9e8] ;  /* 0x00027a00ff040b82 */ /* 0x000ee40000000a00 */
[----:B---3--:R-:W-:-:S05]  /*132a0*/  @P0 IMAD.HI.U32 R4, R2, R4, RZ ;  /* 0x0000000402040227 */ /* 0x008fca00078e00ff */
[----:B------:R-:W-:-:S07]  /*132b0*/  @P0 SHF.R.U32.HI R2, RZ, R5, R4 ;  /* 0x00000005ff020219 */ /* 0x000fce0000011604 */
.L_x_1477:
[----:B------:R-:W-:Y:S05]  /*132c0*/  BSYNC B0 ;  /* 0x0000000000007941 */ /* 0x000fea0003800000 */
.L_x_1475:
[----:B------:R-:W-:-:S05]  /*132d0*/  IMAD R2, R2, R3, RZ ;  /* 0x0000000302027224 */ /* 0x000fca00078e02ff */
[----:B------:R-:W-:-:S07]  /*132e0*/  VIMNMX R0, R0, R2, !PT ;  /* 0x0000000200007248 */ /* 0x000fce0007fe0100 */
.L_x_1474:
[----:B------:R-:W-:Y:S01]  /*132f0*/  SHF.R.S32.HI R2, RZ, 0x1f, R0 ;  /* 0x0000001fff027819 */ /* 0x000fe20000011400 */
[----:B------:R-:W-:Y:S03]  /*13300*/  BSSY B7, `(.L_x_1478) ;  /* 0x00003e4000077945 */ /* 0x000fe60003800000 */
[----:B------:R-:W-:-:S04]  /*13310*/  LEA.HI R2, R2, R0, RZ, 0x7 ;  /* 0x0000000002027211 */ /* 0x000fc800078f38ff */
[----:B------:R-:W-:-:S04]  /*13320*/  SHF.R.S32.HI R2, RZ, 0x7, R2 ;  /* 0x00000007ff027819 */ /* 0x000fc80000011402 */
[----:B------:R-:W-:-:S04]  /*13330*/  VIMNMX R3, RZ, R2, !PT ;  /* 0x00000002ff037248 */ /* 0x000fc80007fe0100 */
[----:B------:R-:W-:Y:S01]  /*13340*/  ISETP.GT.AND P0, PT, R7, R3, PT ;  /* 0x000000030700720c */ /* 0x000fe20003f04270 */
[----:B------:R3:W-:-:S12]  /*13350*/  STL [R1+0x20], R3 ;  /* 0x0000200301007387 */ /* 0x0007d80000100800 */
[----:B---3--:R-:W-:Y:S05]  /*13360*/  @P0 BRA `(.L_x_1479) ;  /* 0x0000000000440947 */ /* 0x008fea0003800000 */
[----:B------:R-:W3:Y:S02]  /*13370*/  S2R R3, SR_TID.X ;  /* 0x0000000000037919 */ /* 0x000ee40000002100 */
[----:B---3--:R-:W-:-:S04]  /*13380*/  LOP3.LUT R3, R3, 0x7f, RZ, 0xc0, !PT ;  /* 0x0000007f03037812 */ /* 0x008fc800078ec0ff */
[----:B------:R-:W-:-:S13]  /*13390*/  ISETP.NE.AND P0, PT, R3, RZ, PT ;  /* 0x000000ff0300720c */ /* 0x000fda0003f05270 */
[----:B------:R-:W-:Y:S05]  /*133a0*/  @P0 BRA `(.L_x_1480) ;  /* 0x0000003c00640947 */ /* 0x000fea0003800000 */
[----:B------:R-:W3:Y:S01]  /*133b0*/  S2R R5, SR_LANEID ;  /* 0x0000000000057919 */ /* 0x000ee20000000000 */
[----:B------:R-:W-:Y:S01]  /*133c0*/  VOTEU.ANY UR4, UPT, PT ;  /* 0x0000000000047886 */ /* 0x000fe200038e0100 */
[----:B------:R-:W4:Y:S01]  /*133d0*/  LDC.64 R2, c[0x0][0xc60] ;  /* 0x00031800ff027b82 */ /* 0x000f220000000a00 */
[----:B------:R-:W3:Y:S02]  /*133e0*/  FLO.U32 R0, UR4 ;  /* 0x0000000400007d00 */ /* 0x000ee400080e0000 */
[----:B---3--:R-:W-:-:S06]  /*133f0*/  ISETP.EQ.U32.AND P0, PT, R0, R5, PT ;  /* 0x000000050000720c */ /* 0x008fcc0003f02070 */
[----:B------:R-:W4:Y:S07]  /*13400*/  POPC R5, UR4 ;  /* 0x0000000400057d09 */ /* 0x000f2e0008000000 */
[----:B----4-:R-:W3:Y:S01]  /*13410*/  @P0 ATOMG.E.ADD.STRONG.GPU PT, R3, desc[UR50][R2.64], R5 ;  /* 0x00000005020309a8 */ /* 0x010ee200081ee1f2 */
[----:B------:R-:W4:Y:S02]  /*13420*/  S2R R4, SR_LTMASK ;  /* 0x0000000000047919 */ /* 0x000f240000003900 */
[----:B----4-:R-:W-:-:S04]  /*13430*/  LOP3.LUT R4, R4, UR4, RZ, 0xc0, !PT ;  /* 0x0000000404047c12 */ /* 0x010fc8000f8ec0ff */
[----:B--2---:R-:W2:Y:S01]  /*13440*/  POPC R7, R4 ;  /* 0x0000000400077309 */ /* 0x004ea20000000000 */
[----:B---3--:R-:W2:Y:S02]  /*13450*/  SHFL.IDX PT, R0, R3, R0, 0x1f ;  /* 0x00001f0003007589 */ /* 0x008ea400000e0000 */
[----:B--2---:R-:W-:Y:S01]  /*13460*/  IADD3 R16, R0, UR37, R7 ;  /* 0x0000002500107c10 */ /* 0x004fe2000fffe007 */
[----:B------:R-:W-:Y:S06]  /*13470*/  BRA `(.L_x_1480) ;  /* 0x0000003c00307947 */ /* 0x000fec0003800000 */
.L_x_1479:
[----:B------:R-:W3:Y:S01]  /*13480*/  LDL R17, [R1] ;  /* 0x0000000001117983 */ /* 0x000ee20000100800 */
[----:B------:R-:W-:Y:S01]  /*13490*/  BSSY B6, `(.L_x_1481) ;  /* 0x0000014000067945 */ /* 0x000fe20003800000 */
[----:B---3--:R-:W-:-:S05]  /*134a0*/  VIADD R0, R17, 0x18400 ;  /* 0x0001840011007836 */ /* 0x008fca0000000000 */
[----:B------:R-:W-:-:S13]  /*134b0*/  LOP3.LUT P0, RZ, R0, 0x3ff, RZ, 0xc0, !PT ;  /* 0x000003ff00ff7812 */ /* 0x000fda000780c0ff */
[----:B------:R-:W-:Y:S05]  /*134c0*/  @!P0 BRA `(.L_x_1482) ;  /* 0x0000000000408947 */ /* 0x000fea0003800000 */
[----:B------:R-:W-:Y:S01]  /*134d0*/  MOV R2, 0x0 ;  /* 0x0000000000027802 */ /* 0x000fe20000000f00 */
[----:B------:R-:W-:Y:S01]  /*134e0*/  ULDC.64 UR6, c[0x4][0xa0] ;  /* 0x0100280000067ab9 */ /* 0x000fe20000000a00 */
[----:B------:R-:W-:Y:S01]  /*134f0*/  ULDC.64 UR8, c[0x4][0xa8] ;  /* 0x01002a0000087ab9 */ /* 0x000fe20000000a00 */
[----:B------:R-:W-:Y:S01]  /*13500*/  ULDC.64 UR4, c[0x4][0x8] ;  /* 0x0100020000047ab9 */ /* 0x000fe20000000a00 */
[----:B------:R-:W-:Y:S02]  /*13510*/  IMAD.U32 R4, RZ, RZ, UR6 ;  /* 0x00000006ff047e24 */ /* 0x000fe4000f8e00ff */
[----:B------:R-:W3:Y:S01]  /*13520*/  LDC.64 R2, c[0x4][R2] ;  /* 0x0100000002027b82 */ /* 0x000ee20000000a00 */
[----:B------:R-:W-:Y:S02]  /*13530*/  IMAD.U32 R5, RZ, RZ, UR7 ;  /* 0x00000007ff057e24 */ /* 0x000fe4000f8e00ff */
[----:B------:R-:W-:Y:S02]  /*13540*/  IMAD.U32 R6, RZ, RZ, UR8 ;  /* 0x00000008ff067e24 */ /* 0x000fe4000f8e00ff */
[----:B--2---:R-:W-:-:S02]  /*13550*/  IMAD.U32 R7, RZ, RZ, UR9 ;  /* 0x00000009ff077e24 */ /* 0x004fc4000f8e00ff */
[----:B------:R-:W-:Y:S02]  /*13560*/  IMAD.U32 R10, RZ, RZ, UR4 ;  /* 0x00000004ff0a7e24 */ /* 0x000fe4000f8e00ff */
[----:B------:R-:W-:Y:S02]  /*13570*/  IMAD.U32 R11, RZ, RZ, UR5 ;  /* 0x00000005ff0b7e24 */ /* 0x000fe4000f8e00ff */
[----:B------:R-:W-:Y:S02]  /*13580*/  IMAD.MOV.U32 R8, RZ, RZ, 0x70 ;  /* 0x00000070ff087424 */ /* 0x000fe400078e00ff */
[----:B------:R-:W-:Y:S02]  /*13590*/  IMAD.MOV.U32 R12, RZ, RZ, 0x1 ;  /* 0x00000001ff0c7424 */ /* 0x000fe400078e00ff */
[----:B------:R-:W-:-:S07]  /*135a0*/  IMAD.MOV.U32 R13, RZ, RZ, RZ ;  /* 0x000000ffff0d7224 */ /* 0x000fce00078e00ff */
[----:B------:R-:W-:-:S07]  /*135b0*/  LEPC R20, `(.L_x_1482) ;  /* 0x000000001014794e */ /* 0x000fce0000000000 */
[----:B01-3--:R-:W-:Y:S05]  /*135c0*/  CALL.ABS.NOINC R2 ;  /* 0x0000000002007343 */ /* 0x00bfea0003c00000 */
.L_x_1482:
[----:B------:R-:W-:Y:S05]  /*135d0*/  BSYNC B6 ;  /* 0x0000000000067941 */ /* 0x000fea0003800000 */
.L_x_1481:
        /* <DEDUP_REMOVED lines=8> */
[----:B------:R3:W4:Y:S01]  /*13660*/  LDC.64 R2, c[0x4][R17] ;  /* 0x0100000011027b82 */ /* 0x0007220000000a00 */
[----:B------:R-:W-:Y:S02]  /*13670*/  IMAD.U32 R4, RZ, RZ, UR6 ;  /* 0x00000006ff047e24 */ /* 0x000fe4000f8e00ff */
[----:B------:R-:W-:Y:S02]  /*13680*/  IMAD.U32 R5, RZ, RZ, UR7 ;  /* 0x00000007ff057e24 */ /* 0x000fe4000f8e00ff */
[----:B------:R-:W-:Y:S02]  /*13690*/  IMAD.U32 R6, RZ, RZ, UR8 ;  /* 0x00000008ff067e24 */ /* 0x000fe4000f8e00ff */
[----:B--2---:R-:W-:-:S02]  /*136a0*/  IMAD.U32 R7, RZ, RZ, UR9 ;  /* 0x00000009ff077e24 */ /* 0x004fc4000f8e00ff */
[----:B------:R-:W-:Y:S02]  /*136b0*/  IMAD.U32 R10, RZ, RZ, UR4 ;  /* 0x00000004ff0a7e24 */ /* 0x000fe4000f8e00ff */
[----:B------:R-:W-:Y:S02]  /*136c0*/  IMAD.U32 R11, RZ, RZ, UR5 ;  /* 0x00000005ff0b7e24 */ /* 0x000fe4000f8e00ff */
[----:B------:R-:W-:Y:S02]  /*136d0*/  IMAD.MOV.U32 R8, RZ, RZ, 0x70 ;  /* 0x00000070ff087424 */ /* 0x000fe400078e00ff */
[----:B------:R-:W-:Y:S02]  /*136e0*/  IMAD.MOV.U32 R12, RZ, RZ, 0x1 ;  /* 0x00000001ff0c7424 */ /* 0x000fe400078e00ff */
[----:B---3--:R-:W-:-:S07]  /*136f0*/  IMAD.MOV.U32 R13, RZ, RZ, RZ ;  /* 0x000000ffff0d7224 */ /* 0x008fce00078e00ff */
[----:B------:R-:W-:-:S07]  /*13700*/  LEPC R20, `(.L_x_1485) ;  /* 0x000000001014794e */ /* 0x000fce0000000000 */
[----:B01--4-:R-:W-:Y:S05]  /*13710*/  CALL.ABS.NOINC R2 ;  /* 0x0000000002007343 */ /* 0x013fea0003c00000 */
.L_x_1485:
        /* <DEDUP_REMOVED lines=15> */
.L_x_1484:
[----:B------:R-:W-:Y:S05]  /*13810*/  BSYNC B6 ;  /* 0x0000000000067941 */ /* 0x000fea0003800000 */
.L_x_1483:
[----:B------:R-:W-:Y:S01]  /*13820*/  ULDC.64 UR4, c[0x0][0x9f8] ;  /* 0x00027e0000047ab9 */ /* 0x000fe20000000a00 */
[----:B------:R-:W3:Y:S01]  /*13830*/  LDL R17, [R1+0x28] ;  /* 0x0000280001117983 */ /* 0x000ee20000100800 */
[----:B------:R-:W-:Y:S01]  /*13840*/  ISETP.NE.U32.AND P0, PT, RZ, UR4, PT ;  /* 0x00000004ff007c0c */ /* 0x000fe2000bf05070 */
[----:B--2---:R-:W-:-:S03]  /*13850*/  IMAD.MOV.U32 R7, RZ, RZ, R19 ;  /* 0x000000ffff077224 */ /* 0x004fc600078e0013 */
[----:B------:R-:W-:Y:S01]  /*13860*/  ISETP.NE.AND.EX P0, PT, RZ, UR5, PT, P0 ;  /* 0x00000005ff007c0c */ /* 0x000fe2000bf05300 */
[----:B------:R-:W-:-:S12]  /*13870*/  ULDC.64 UR4, c[0x0][0xa08] ;  /* 0x0002820000047ab9 */ /* 0x000fd80000000a00 */
[----:B------:R-:W2:Y:S02]  /*13880*/  @P0 LDC.64 R2, c[0x0][0x9f8] ;  /* 0x00027e00ff020b82 */ /* 0x000ea40000000a00 */
[----:B--2---:R-:W-:-:S05]  /*13890*/  @P0 IMAD.WIDE R2, R19, 0x4, R2 ;  /* 0x0000000413020825 */ /* 0x004fca00078e0202 */
[----:B------:R2:W4:Y:S02]  /*138a0*/  @P0 LDG.E R7, desc[UR50][R2.64] ;  /* 0x0000003202070981 */ /* 0x000524000c1e1900 */
[----:B--2---:R-:W2:Y:S02]  /*138b0*/  LDC.64 R2, c[0x0][0x418] ;  /* 0x00010600ff027b82 */ /* 0x004ea40000000a00 */
[----:B--2---:R-:W-:Y:S01]  /*138c0*/  LOP3.LUT P0, RZ, R2, UR4, RZ, 0xfc, !PT ;  /* 0x0000000402ff7c12 */ /* 0x004fe2000f80fcff */
[----:B------:R-:W-:-:S03]  /*138d0*/  UMOV UR4, 0xffffffff ;  /* 0xffffffff00047882 */ /* 0x000fc60000000000 */
[----:B------:R-:W-:Y:S01]  /*138e0*/  LOP3.LUT P0, RZ, R3, UR5, RZ, 0xfc, P0 ;  /* 0x0000000503ff7c12 */ /* 0x000fe2000800fcff */
[----:B---3--:R-:W-:Y:S01]  /*138f0*/  VIADD R0, R17, 0xffffffff ;  /* 0xffffffff11007836 */ /* 0x008fe20000000000 */
[----:B----4-:R-:W-:Y:S01]  /*13900*/  SHF.R.S32.HI R8, RZ, 0x1f, R7 ;  /* 0x0000001fff087819 */ /* 0x010fe20000011407 */
[----:B------:R2:W-:Y:S01]  /*13910*/  STL [R1+0xc], R7 ;  /* 0x00000c0701007387 */ /* 0x0005e20000100800 */
[----:B------:R-:W-:-:S03]  /*13920*/  SEL R17, R7, RZ, !P0 ;  /* 0x000000ff07117207 */ /* 0x000fc60004000000 */
[----:B------:R2:W-:Y:S01]  /*13930*/  STL [R1+0x1c], R8 ;  /* 0x00001c0801007387 */ /* 0x0005e20000100800 */
[----:B------:R-:W-:Y:S05]  /*13940*/  BRA.DIV UR4, `(.L_x_1486) ;  /* 0x0000004a04e07947 */ /* 0x000fea000b800000 */
[----:B------:R-:W3:Y:S02]  /*13950*/  S2R R4, SR_TID.X ;  /* 0x0000000000047919 */ /* 0x000ee40000002100 */
[----:B---3--:R-:W-:-:S04]  /*13960*/  SHF.R.U32.HI R4, RZ, 0x5, R4 ;  /* 0x00000005ff047819 */ /* 0x008fc80000011604 */
[----:B------:R-:W-:-:S05]  /*13970*/  LOP3.LUT R4, R4, 0x3, RZ, 0xc0, !PT ;  /* 0x0000000304047812 */ /* 0x000fca00078ec0ff */
[----:B------:R3:W4:Y:S02]  /*13980*/  SHFL.IDX PT, R14, R4, RZ, 0x1f ;  /* 0x00001fff040e7589 */ /* 0x00072400000e0000 */
.L_x_1589:
[----:B---3--:R-:W3:Y:S01]  /*13990*/  LDL.LU R4, [R1+0x18] ;  /* 0x0000180001047983 */ /* 0x008ee20000300800 */
[----:B------:R-:W-:Y:S02]  /*139a0*/  PLOP3.LUT P1, PT, PT, PT, PT, 0x8, 0x0 ;  /* 0x000000000000781c */ /* 0x000fe40003f2e170 */
[----:B----4-:R-:W-:Y:S01]  /*139b0*/  ISETP.NE.AND P0, PT, R14, RZ, PT ;  /* 0x000000ff0e00720c */ /* 0x010fe20003f05270 */
[----:B------:R4:W-:Y:S01]  /*139c0*/  STL [R1+0x8], R0 ;  /* 0x0000080001007387 */ /* 0x0009e20000100800 */
[----:B---3--:R-:W-:-:S09]  /*139d0*/  LOP3.LUT R4, R4, 0xfffffffe, RZ, 0xc0, !PT ;  /* 0xfffffffe04047812 */ /* 0x008fd200078ec0ff */
[----:B------:R-:W-:-:S05]  /*139e0*/  @P1 LOP3.LUT R4, R4, 0x1, RZ, 0xfc, !PT ;  /* 0x0000000104041812 */ /* 0x000fca00078efcff */
[----:B------:R4:W-:Y:S01]  /*139f0*/  STL [R1+0x18], R4 ;  /* 0x0000180401007387 */ /* 0x0009e20000100800 */
[----:B------:R-:W-:Y:S05]  /*13a00*/  @P0 BRA `(.L_x_1487) ;  /* 0x0000000400300947 */ /* 0x000fea0003800000 */
[----:B------:R-:W-:-:S03]  /*13a10*/  UMOV UR4, 0xffffffff ;  /* 0xffffffff00047882 */ /* 0x000fc60000000000 */
[----:B------:R-:W-:Y:S05]  /*13a20*/  BRA.DIV UR4, `(.L_x_1488) ;  /* 0x0000004a04dc7947 */ /* 0x000fea000b800000 */
[----:B------:R-:W-:-:S13]  /*13a30*/  ELECT P6, URZ, PT ;  /* 0x00000000003f782f */ /* 0x000fda00038c0000 */
.L_x_1592:
[----:B------:R-:W-:Y:S05]  /*13a40*/  @!P6 BRA `(.L_x_1487) ;  /* 0x000000040020e947 */ /* 0x000fea0003800000 */
[----:B------:R-:W-:-:S04]  /*13a50*/  ISETP.NE.U32.AND P0, PT, R2, RZ, PT ;  /* 0x000000ff0200720c */ /* 0x000fc80003f05070 */
[----:B------:R-:W-:-:S13]  /*13a60*/  ISETP.NE.AND.EX P0, PT, R3, RZ, PT, P0 ;  /* 0x000000ff0300720c */ /* 0x000fda0003f05300 */
[----:B------:R-:W-:Y:S05]  /*13a70*/  @!P0 BRA `(.L_x_1489) ;  /* 0x0000000000508947 */ /* 0x000fea0003800000 */
[----:B------:R-:W3:Y:S01]  /*13a80*/  LDC R6, c[0x0][0x43c] ;  /* 0x00010f00ff067b82 */ /* 0x000ee20000000800 */
[----:B01----:R-:W-:Y:S01]  /*13a90*/  IMAD.MOV.U32 R9, RZ, RZ, R0 ;  /* 0x000000ffff097224 */ /* 0x003fe200078e0000 */
[----:B------:R-:W-:-:S03]  /*13aa0*/  ULDC.64 UR4, c[0x0][0x428] ;  /* 0x00010a0000047ab9 */ /* 0x000fc60000000a00 */
[----:B----4-:R-:W-:Y:S01]  /*13ab0*/  IMAD.MOV.U32 R0, RZ, RZ, R9 ;  /* 0x000000ffff007224 */ /* 0x010fe200078e0009 */
[----:B---3--:R-:W-:-:S13]  /*13ac0*/  ISETP.NE.AND P0, PT, R6, 0x1, PT ;  /* 0x000000010600780c */ /* 0x008fda0003f05270 */
[----:B------:R-:W0:Y:S02]  /*13ad0*/  @P0 LDC.64 R4, c[0x0][0x440] ;  /* 0x00011000ff040b82 */ /* 0x000e240000000a00 */
[----:B0-----:R-:W-:-:S05]  /*13ae0*/  @P0 IMAD.HI.U32 R4, R9, R4, RZ ;  /* 0x0000000409040227 */ /* 0x001fca00078e00ff */
[----:B------:R-:W-:-:S04]  /*13af0*/  @P0 SHF.R.U32.HI R0, RZ, R5, R4 ;  /* 0x00000005ff000219 */ /* 0x000fc80000011604 */
[--C-:B------:R-:W-:Y:S01]  /*13b00*/  SHF.R.S32.HI R5, RZ, 0x1f, R0.reuse ;  /* 0x0000001fff057819 */ /* 0x100fe20000011400 */
[----:B------:R-:W-:-:S04]  /*13b10*/  IMAD.MOV R4, RZ, RZ, -R0 ;  /* 0x000000ffff047224 */ /* 0x000fc800078e0a00 */
[----:B------:R-:W-:Y:S02]  /*13b20*/  IMAD R9, R6, R4, R9 ;  /* 0x0000000406097224 */ /* 0x000fe400078e0209 */
[----:B------:R-:W-:Y:S02]  /*13b30*/  IMAD R6, R8, UR4, RZ ;  /* 0x0000000408067c24 */ /* 0x000fe4000f8e02ff */
[----:B------:R-:W-:Y:S01]  /*13b40*/  IMAD.MOV.U32 R4, RZ, RZ, R0 ;  /* 0x000000ffff047224 */ /* 0x000fe200078e0000 */
[----:B------:R3:W-:Y:S01]  /*13b50*/  STL [R1+0x8], R9 ;  /* 0x0000080901007387 */ /* 0x0007e20000100800 */
[C---:B------:R-:W-:Y:S02]  /*13b60*/  IMAD R0, R7.reuse, UR5, R6 ;  /* 0x0000000507007c24 */ /* 0x040fe4000f8e0206 */
[----:B------:R-:W-:-:S04]  /*13b70*/  IMAD.WIDE.U32 R4, R7, UR4, R4 ;  /* 0x0000000407047c25 */ /* 0x000fc8000f8e0004 */
[----:B------:R-:W-:Y:S01]  /*13b80*/  IMAD.IADD R0, R5, 0x1, R0 ;  /* 0x0000000105007824 */ /* 0x000fe200078e0200 */
[----:B------:R-:W-:-:S04]  /*13b90*/  LEA R2, P0, R4, R2, 0x2 ;  /* 0x0000000204027211 */ /* 0x000fc800078010ff */
[----:B------:R-:W-:-:S05]  /*13ba0*/  LEA.HI.X R3, R4, R3, R0, 0x2, P0 ;  /* 0x0000000304037211 */ /* 0x000fca00000f1400 */
[----:B------:R3:W5:Y:S04]  /*13bb0*/  LDG.E R17, desc[UR50][R2.64] ;  /* 0x0000003202117981 */ /* 0x000768000c1e1900 */
.L_x_1489:
[----:B--2---:R-:W2:Y:S04]  /*13bc0*/  LDL R7, [R1] ;  /* 0x0000000001077983 */ /* 0x004ea80000100800 */
[----:B----4-:R-:W2:Y:S04]  /*13bd0*/  LDL R0, [R1+0x4] ;  /* 0x0000040001007983 */ /* 0x010ea80000100800 */
[----:B---3--:R-:W3:Y:S01]  /*13be0*/  LDL R2, [R1+0x10] ;  /* 0x0000100001027983 */ /* 0x008ee20000100800 */
[----:B--2---:R-:W-:Y:S01]  /*13bf0*/  IMAD R0, R0, 0x8, R7 ;  /* 0x0000000800007824 */ /* 0x004fe200078e0207 */
[----:B---3--:R-:W-:-:S04]  /*13c00*/  SHF.L.U32 R2, R2, 0x1f, RZ ;  /* 0x0000001f02027819 */ /* 0x008fc800000006ff */
[----:B------:R-:W2:Y:S02]  /*13c10*/  SYNCS.PHASECHK.TRANS64.TRYWAIT P0, [R0+URZ+0x28840], R2 ;  /* 0x02884002000075a7 */ /* 0x000ea4000800017f */
[----:B--2---:R-:W-:Y:S05]  /*13c20*/  @!P0 BRA `(.L_x_1490) ;  /* 0x00000048007c8947 */ /* 0x004fea0003800000 */
.L_x_1593:
        /* <DEDUP_REMOVED lines=11> */
.L_x_1491:
[----:B------:R-:W3:Y:S04]  /*13ce0*/  LDL R5, [R1] ;  /* 0x0000000001057983 */ /* 0x000ee80000100800 */
[----:B------:R-:W3:Y:S04]  /*13cf0*/  LDL R4, [R1+0x4] ;  /* 0x0000040001047983 */ /* 0x000ee80000100800 */
[----:B------:R-:W4:Y:S04]  /*13d00*/  LDL R6, [R1+0x8] ;  /* 0x0000080001067983 */ /* 0x000f280000100800 */
[----:B------:R-:W4:Y:S04]  /*13d10*/  LDL R3, [R1+0x14] ;  /* 0x0000140001037983 */ /* 0x000f280000100800 */
[----:B--2---:R-:W2:Y:S01]  /*13d20*/  LDL.LU R2, [R1+0x18] ;  /* 0x0000180001027983 */ /* 0x004ea20000300800 */
[----:B------:R-:W-:-:S02]  /*13d30*/  R2UR UR9, R0 ;  /* 0x00000000000972ca */ /* 0x000fc400000e0000 */
[----:B------:R-:W-:Y:S01]  /*13d40*/  PLOP3.LUT P0, PT, PT, PT, PT, 0x80, 0x0 ;  /* 0x000000000000781c */ /* 0x000fe20003f0f070 */
[----:B------:R-:W-:Y:S01]  /*13d50*/  UIADD3 UR4, UP0, UR38, 0x370, URZ ;  /* 0x0000037026047890 */ /* 0x000fe2000ff1e03f */
[----:B------:R-:W-:Y:S02]  /*13d60*/  R2UR UR12, R18 ;  /* 0x00000000120c72ca */ /* 0x000fe400000e0000 */
[----:B-----5:R-:W-:-:S07]  /*13d70*/  R2UR UR13, R17 ;  /* 0x00000000110d72ca */ /* 0x020fce00000e0000 */
[----:B------:R-:W-:Y:S01]  /*13d80*/  UIADD3 UR9, UR9, 0x28830, URZ ;  /* 0x0002883009097890 */ /* 0x000fe2000fffe03f */
[----:B------:R-:W-:Y:S01]  /*13d90*/  UMOV UR10, URZ ;  /* 0x0000003f000a7c82 */ /* 0x000fe20008000000 */
[----:B------:R-:W-:Y:S01]  /*13da0*/  UMOV UR7, 0x14f00000 ;  /* 0x14f0000000077882 */ /* 0x000fe20000000000 */
[----:B------:R-:W-:Y:S01]  /*13db0*/  UMOV UR15, 0x40 ;  /* 0x00000040000f7882 */ /* 0x000fe20000000000 */
[----:B---3--:R-:W-:Y:S01]  /*13dc0*/  IMAD R0, R4, 0x8000, R5 ;  /* 0x0000800004007824 */ /* 0x008fe200078e0205 */
[----:B----4-:R-:W-:-:S04]  /*13dd0*/  R2UR UR11, R6 ;  /* 0x00000000060b72ca */ /* 0x010fc800000e0000 */
[----:B------:R-:W-:Y:S02]  /*13de0*/  R2UR UR6, R0 ;  /* 0x00000000000672ca */ /* 0x000fe400000e0000 */
[----:B------:R-:W-:Y:S02]  /*13df0*/  R2UR UR5, R3 ;  /* 0x00000000030572ca */ /* 0x000fe400000e0000 */
[----:B--2---:R-:W-:-:S09]  /*13e00*/  LOP3.LUT R2, R2, 0xfffffffe, RZ, 0xc0, !PT ;  /* 0xfffffffe02027812 */ /* 0x004fd200078ec0ff */
[----:B------:R-:W-:Y:S02]  /*13e10*/  UIADD3 UR8, UR6, 0x18400, URZ ;  /* 0x0001840006087890 */ /* 0x000fe4000fffe03f */
[----:B------:R-:W-:Y:S02]  /*13e20*/  ULEA UR11, UR11, UR5, 0x7 ;  /* 0x000000050b0b7291 */ /* 0x000fe4000f8e383f */
[----:B------:R-:W-:Y:S02]  /*13e30*/  UIADD3.X UR5, URZ, UR39, URZ, UP0, !UPT ;  /* 0x000000273f057290 */ /* 0x000fe400087fe43f */
[----:B------:R-:W-:Y:S01]  /*13e40*/  UIADD3 UR14, UR6, 0x1c400, URZ ;  /* 0x0001c400060e7890 */ /* 0x000fe2000fffe03f */
[----:B------:R-:W-:Y:S02]  /*13e50*/  @P0 LOP3.LUT R2, R2, 0x1, RZ, 0xfc, !PT ;  /* 0x0000000102020812 */ /* 0x000fe400078efcff */
[----:B------:R-:W-:-:S04]  /*13e60*/  UMOV UR6, 0x0 ;  /* 0x0000000000067882 */ /* 0x000fc80000000000 */
[----:B------:R2:W-:Y:S01]  /*13e70*/  UTMALDG.4D [UR8], [UR4], desc[UR6] ;  /* 0x00000608040075b4 */ /* 0x0005e20008019000 */
[----:B------:R3:W-:Y:S01]  /*13e80*/  STL [R1+0x18], R2 ;  /* 0x0000180201007387 */ /* 0x0007e20000100800 */
[----:B--2---:R-:W-:Y:S01]  /*13e90*/  UMOV UR8, UR14 ;  /* 0x0000000e00087c82 */ /* 0x004fe20008000000 */
[----:B------:R-:W-:Y:S02]  /*13ea0*/  UMOV UR10, UR15 ;  /* 0x0000000f000a7c82 */ /* 0x000fe40008000000 */
[----:B------:R3:W-:Y:S01]  /*13eb0*/  UTMALDG.4D [UR8], [UR4], desc[UR6] ;  /* 0x00000608040075b4 */ /* 0x0007e20008019000 */
[----:B------:R-:W-:Y:S02]  /*13ec0*/  NOP ;  /* 0x0000000000007918 */ /* 0x000fe40000000000 */
.L_x_1487:
[----:B----4-:R-:W4:Y:S04]  /*13ed0*/  LDL R0, [R1] ;  /* 0x0000000001007983 */ /* 0x010f280000100800 */
[----:B------:R-:W5:Y:S01]  /*13ee0*/  LDL.LU R3, [R1+0x34] ;  /* 0x0000340001037983 */ /* 0x000f620000300800 */
[----:B------:R-:W-:Y:S05]  /*13ef0*/  WARPSYNC.ALL ;  /* 0x0000000000007948 */ /* 0x000fea0003800000 */
[----:B---3--:R-:W-:Y:S01]  /*13f00*/  ULDC.64 UR4, c[0x0][0x298] ;  /* 0x0000a60000047ab9 */ /* 0x008fe20000000a00 */
[----:B------:R-:W-:Y:S01]  /*13f10*/  BSSY B6, `(.L_x_1492) ;  /* 0x000001c000067945 */ /* 0x000fe20003800000 */
[----:B------:R-:W-:Y:S01]  /*13f20*/  BAR.SYNC.DEFER_BLOCKING 0x8, 0x180 ;  /* 0x0206000000007b1d */ /* 0x000fe20000010000 */
[----:B----4-:R-:W-:Y:S01]  /*13f30*/  VIADD R0, R0, 0x10400 ;  /* 0x0001040000007836 */ /* 0x010fe20000000000 */
[----:B-----5:R-:W-:Y:S01]  /*13f40*/  SHF.R.S32.HI R2, RZ, 0x1f, R3 ;  /* 0x0000001fff027819 */ /* 0x020fe20000011403 */
[----:B------:R-:W-:-:S03]  /*13f50*/  IMAD.WIDE.U32 R4, R3, UR4, RZ ;  /* 0x0000000403047c25 */ /* 0x000fc6000f8e00ff */
[----:B------:R-:W-:Y:S01]  /*13f60*/  LOP3.LUT P0, RZ, R0, 0x3ff, RZ, 0xc0, !PT ;  /* 0x000003ff00ff7812 */ /* 0x000fe2000780c0ff */
[----:B------:R-:W-:Y:S01]  /*13f70*/  IMAD R2, R2, UR4, RZ ;  /* 0x0000000402027c24 */ /* 0x000fe2000f8e02ff */
[----:B------:R3:W-:Y:S03]  /*13f80*/  STL.64 [R1+0x40], R4 ;  /* 0x0000400401007387 */ /* 0x0007e60000100a00 */
[----:B------:R-:W-:-:S04]  /*13f90*/  IMAD R2, R3, UR5, R2 ;  /* 0x0000000503027c24 */ /* 0x000fc8000f8e0202 */
[----:B------:R-:W-:-:S05]  /*13fa0*/  IMAD.IADD R0, R5, 0x1, R2 ;  /* 0x0000000105007824 */ /* 0x000fca00078e0202 */
[----:B------:R3:W-:Y:S01]  /*13fb0*/  STL [R1+0x34], R0 ;  /* 0x0000340001007387 */ /* 0x0007e20000100800 */
[----:B------:R-:W-:Y:S05]  /*13fc0*/  @!P0 BRA `(.L_x_1493) ;  /* 0x0000000000408947 */ /* 0x000fea0003800000 */
[----:B------:R-:W-:Y:S01]  /*13fd0*/  MOV R2, 0x0 ;  /* 0x0000000000027802 */ /* 0x000fe20000000f00 */
[----:B------:R-:W-:Y:S01]  /*13fe0*/  ULDC.64 UR4, c[0x4][0xa0] ;  /* 0x0100280000047ab9 */ /* 0x000fe20000000a00 */
[----:B------:R-:W-:Y:S01]  /*13ff0*/  ULDC.64 UR6, c[0x4][0xa8] ;  /* 0x01002a0000067ab9 */ /* 0x000fe20000000a00 */
[----:B------:R-:W-:Y:S01]  /*14000*/  ULDC.64 UR8, c[0x4][0x20] ;  /* 0x0100080000087ab9 */ /* 0x000fe20000000a00 */
[----:B---3--:R-:W-:Y:S02]  /*14010*/  IMAD.U32 R4, RZ, RZ, UR4 ;  /* 0x00000004ff047e24 */ /* 0x008fe4000f8e00ff */
        /* <DEDUP_REMOVED lines=11> */
.L_x_1493:
[----:B------:R-:W-:Y:S05]  /*140d0*/  BSYNC B6 ;  /* 0x0000000000067941 */ /* 0x000fea0003800000 */
.L_x_1492:
[----:B---3--:R-:W3:Y:S01]  /*140e0*/  LDL.LU R0, [R1+0x34] ;  /* 0x0000340001007983 */ /* 0x008ee20000300800 */
[----:B--2---:R-:W2:Y:S01]  /*140f0*/  LDC R7, c[0x0][0x448] ;  /* 0x00011200ff077b82 */ /* 0x004ea20000000800 */
[----:B------:R-:W-:Y:S01]  /*14100*/  ULDC.64 UR4, c[0x0][0x2d8] ;  /* 0x0000b60000047ab9 */ /* 0x000fe20000000a00 */
[----:B------:R-:W-:Y:S01]  /*14110*/  ULDC.64 UR6, c[0x0][0x280] ;  /* 0x0000a00000067ab9 */ /* 0x000fe20000000a00 */
[----:B------:R-:W3:Y:S04]  /*14120*/  LDL.LU.64 R2, [R1+0x40] ;  /* 0x0000400001027983 */ /* 0x000ee80000300a00 */
[----:B------:R-:W4:Y:S01]  /*14130*/  LDL R8, [R1+0x2c] ;  /* 0x00002c0001087983 */ /* 0x000f220000100800 */
[----:B------:R-:W0:Y:S01]  /*14140*/  S2R R5, SR_TID.X ;  /* 0x0000000000057919 */ /* 0x000e220000002100 */
[----:B------:R-:W1:Y:S01]  /*14150*/  S2R R6, SR_TID.X ;  /* 0x0000000000067919 */ /* 0x000e620000002100 */
[----:B0-----:R-:W-:-:S04]  /*14160*/  LOP3.LUT R5, R5, 0x7f, RZ, 0xc0, !PT ;  /* 0x0000007f05057812 */ /* 0x001fc800078ec0ff */
[----:B------:R-:W-:Y:S01]  /*14170*/  SHF.R.U32.HI R5, RZ, 0x3, R5 ;  /* 0x00000003ff057819 */ /* 0x000fe20000011605 */
[----:B-1----:R-:W-:-:S05]  /*14180*/  IMAD.SHL.U32 R9, R6, 0x10, RZ ;  /* 0x0000001006097824 */ /* 0x002fca00078e00ff */
[----:B------:R-:W-:Y:S01]  /*14190*/  LOP3.LUT R9, R5, 0x70, R9, 0xf8, !PT ;  /* 0x0000007005097812 */ /* 0x000fe200078ef809 */
[----:B---3--:R-:W-:Y:S01]  /*141a0*/  IMAD.MOV.U32 R3, RZ, RZ, R0 ;  /* 0x000000ffff037224 */ /* 0x008fe200078e0000 */
[----:B------:R-:W-:-:S05]  /*141b0*/  SHF.R.S32.HI R0, RZ, 0x1f, R18 ;  /* 0x0000001fff007819 */ /* 0x000fca0000011412 */
[----:B------:R-:W-:Y:S02]  /*141c0*/  IMAD R0, R0, UR4, RZ ;  /* 0x0000000400007c24 */ /* 0x000fe4000f8e02ff */
[----:B------:R-:W-:-:S04]  /*141d0*/  IMAD.WIDE.U32 R2, R18, UR4, R2 ;  /* 0x0000000412027c25 */ /* 0x000fc8000f8e0002 */
[----:B------:R-:W-:Y:S01]  /*141e0*/  IMAD R0, R18, UR5, R0 ;  /* 0x0000000512007c24 */ /* 0x000fe2000f8e0200 */
[----:B------:R-:W-:Y:S02]  /*141f0*/  ULDC.64 UR4, c[0x0][0xa00] ;  /* 0x0002800000047ab9 */ /* 0x000fe40000000a00 */
[----:B------:R-:W-:Y:S01]  /*14200*/  ISETP.NE.U32.AND P0, PT, RZ, UR4, PT ;  /* 0x00000004ff007c0c */ /* 0x000fe2000bf05070 */
[----:B------:R-:W-:Y:S01]  /*14210*/  IMAD.IADD R3, R3, 0x1, R0 ;  /* 0x0000000103037824 */ /* 0x000fe200078e0200 */
[----:B------:R-:W-:Y:S02]  /*14220*/  SHF.R.S32.HI R0, RZ, 0x1f, R19 ;  /* 0x0000001fff007819 */ /* 0x000fe40000011413 */
[----:B------:R-:W-:Y:S01]  /*14230*/  ISETP.NE.AND.EX P0, PT, RZ, UR5, PT, P0 ;  /* 0x00000005ff007c0c */ /* 0x000fe2000bf05300 */
[----:B------:R-:W-:-:S03]  /*14240*/  ULDC.64 UR4, c[0x0][0x2e0] ;  /* 0x0000b80000047ab9 */ /* 0x000fc60000000a00 */
[----:B------:R-:W-:Y:S02]  /*14250*/  SEL R4, R0, RZ, !P0 ;  /* 0x000000ff00047207 */ /* 0x000fe40004000000 */
[----:B------:R-:W-:Y:S02]  /*14260*/  SEL R0, R19, RZ, !P0 ;  /* 0x000000ff13007207 */ /* 0x000fe40004000000 */
[----:B--2---:R-:W-:Y:S01]  /*14270*/  ISETP.NE.AND P0, PT, R7, 0x1, PT ;  /* 0x000000010700780c */ /* 0x004fe20003f05270 */
[----:B------:R-:W-:-:S12]  /*14280*/  IMAD R4, R4, UR4, RZ ;  /* 0x0000000404047c24 */ /* 0x000fd8000f8e02ff */
[----:B------:R-:W0:Y:S01]  /*14290*/  @P0 LDC R5, c[0x0][0x44c] ;  /* 0x00011300ff050b82 */ /* 0x000e220000000800 */
[----:B------:R-:W-:-:S07]  /*142a0*/  IMAD.WIDE.U32 R2, R0, UR4, R2 ;  /* 0x0000000400027c25 */ /* 0x000fce000f8e0002 */
[----:B------:R-:W1:Y:S01]  /*142b0*/  @P0 LDC R6, c[0x0][0x450] ;  /* 0x00011400ff060b82 */ /* 0x000e620000000800 */
[----:B------:R-:W-:Y:S01]  /*142c0*/  IMAD R0, R0, UR5, R4 ;  /* 0x0000000500007c24 */ /* 0x000fe2000f8e0204 */
[----:B------:R-:W-:Y:S01]  /*142d0*/  ULDC.64 UR4, c[0x0][0x2d0] ;  /* 0x0000b40000047ab9 */ /* 0x000fe20000000a00 */
[----:B----4-:R-:W-:Y:S02]  /*142e0*/  IMAD.IADD R4, R9, 0x1, R8 ;  /* 0x0000000109047824 */ /* 0x010fe400078e0208 */
[----:B------:R-:W2:Y:S01]  /*142f0*/  S2R R9, SR_TID.X ;  /* 0x0000000000097919 */ /* 0x000ea20000002100 */
[----:B------:R-:W-:Y:S02]  /*14300*/  IMAD.IADD R3, R3, 0x1, R0 ;  /* 0x0000000103037824 */ /* 0x000fe400078e0200 */
[----:B------:R-:W-:Y:S02]  /*14310*/  IMAD.MOV.U32 R0, RZ, RZ, R4 ;  /* 0x000000ffff007224 */ /* 0x000fe400078e0004 */
[----:B0-----:R-:W-:-:S05]  /*14320*/  @P0 IMAD.HI.U32 R5, R4, R5, RZ ;  /* 0x0000000504050227 */ /* 0x001fca00078e00ff */
[----:B-1----:R-:W-:-:S05]  /*14330*/  @P0 SHF.R.U32.HI R0, RZ, R6, R5 ;  /* 0x00000006ff000219 */ /* 0x002fca0000011605 */
[----:B------:R-:W-:-:S04]  /*14340*/  IMAD.MOV R5, RZ, RZ, -R0 ;  /* 0x000000ffff057224 */ /* 0x000fc800078e0a00 */
[----:B------:R-:W-:Y:S01]  /*14350*/  IMAD R4, R7, R5, R4 ;  /* 0x0000000507047224 */ /* 0x000fe200078e0204 */
[----:B------:R-:W-:Y:S01]  /*14360*/  SHF.R.S32.HI R5, RZ, 0x1f, R0 ;  /* 0x0000001fff057819 */ /* 0x000fe20000011400 */
[----:B------:R-:W-:-:S04]  /*14370*/  IMAD.WIDE.U32 R2, R0, UR4, R2 ;  /* 0x0000000400027c25 */ /* 0x000fc8000f8e0002 */
[----:B------:R-:W-:Y:S02]  /*14380*/  IMAD R5, R5, UR4, RZ ;  /* 0x0000000405057c24 */ /* 0x000fe4000f8e02ff */
[----:B--2---:R-:W-:Y:S02]  /*14390*/  IMAD.SHL.U32 R9, R9, 0x8, RZ ;  /* 0x0000000809097824 */ /* 0x004fe400078e00ff */
[----:B------:R-:W-:Y:S01]  /*143a0*/  IMAD R0, R0, UR5, R5 ;  /* 0x0000000500007c24 */ /* 0x000fe2000f8e0205 */
[----:B------:R-:W-:Y:S02]  /*143b0*/  ULDC.64 UR4, c[0x0][0x2c8] ;  /* 0x0000b20000047ab9 */ /* 0x000fe40000000a00 */
[----:B------:R-:W-:Y:S01]  /*143c0*/  LOP3.LUT R9, R9, 0x38, RZ, 0xc0, !PT ;  /* 0x0000003809097812 */ /* 0x000fe200078ec0ff */
[----:B------:R-:W-:Y:S01]  /*143d0*/  IMAD.IADD R3, R3, 0x1, R0 ;  /* 0x0000000103037824 */ /* 0x000fe200078e0200 */
[----:B------:R-:W-:Y:S02]  /*143e0*/  SHF.R.S32.HI R0, RZ, 0x1f, R4 ;  /* 0x0000001fff007819 */ /* 0x000fe40000011404 */
[----:B------:R-:W-:Y:S01]  /*143f0*/  LOP3.LUT R9, R9, 0x40, RZ, 0xfc, !PT ;  /* 0x0000004009097812 */ /* 0x000fe200078efcff */
[----:B------:R-:W-:-:S04]  /*14400*/  IMAD.WIDE.U32 R2, R4, UR4, R2 ;  /* 0x0000000404027c25 */ /* 0x000fc8000f8e0002 */
[----:B------:R-:W-:Y:S01]  /*14410*/  IMAD R0, R0, UR4, RZ ;  /* 0x0000000400007c24 */ /* 0x000fe2000f8e02ff */
[----:B------:R-:W-:Y:S02]  /*14420*/  ULDC UR4, c[0x0][0x2b8] ;  /* 0x0000ae0000047ab9 */ /* 0x000fe40000000800 */
[----:B------:R-:W-:Y:S02]  /*14430*/  ISETP.GE.AND P1, PT, R9, UR4, PT ;  /* 0x0000000409007c0c */ /* 0x000fe4000bf26270 */
[----:B------:R0:W5:Y:S01]  /*14440*/  LDL R9, [R1+0x24] ;  /* 0x0000240001097983 */ /* 0x0001620000100800 */
[----:B------:R-:W1:Y:S01]  /*14450*/  S2R R5, SR_TID.X ;  /* 0x0000000000057919 */ /* 0x000e620000002100 */
[----:B------:R-:W-:Y:S01]  /*14460*/  IMAD R0, R4, UR5, R0 ;  /* 0x0000000504007c24 */ /* 0x000fe2000f8e0200 */
[----:B------:R-:W-:-:S03]  /*14470*/  LEA R4, P2, R2, UR6, 0x1 ;  /* 0x0000000602047c11 */ /* 0x000fc6000f8408ff */
[----:B------:R-:W-:-:S05]  /*14480*/  IMAD.IADD R0, R3, 0x1, R0 ;  /* 0x0000000103007824 */ /* 0x000fca00078e0200 */
[----:B------:R-:W-:Y:S01]  /*14490*/  LEA.HI.X R3, R2, UR7, R0, 0x1, P2 ;  /* 0x0000000702037c11 */ /* 0x000fe200090f0c00 */
[----:B-1----:R-:W-:-:S05]  /*144a0*/  IMAD.SHL.U32 R10, R5, 0x8, RZ ;  /* 0x00000008050a7824 */ /* 0x002fca00078e00ff */
[----:B------:R-:W-:-:S04]  /*144b0*/  LOP3.LUT R10, R10, 0x38, RZ, 0xc0, !PT ;  /* 0x000000380a0a7812 */ /* 0x000fc800078ec0ff */
[----:B------:R-:W-:Y:S01]  /*144c0*/  ISETP.GE.AND P0, PT, R10, UR4, PT ;  /* 0x000000040a007c0c */ /* 0x000fe2000bf06270 */
[----:B------:R-:W-:-:S03]  /*144d0*/  UMOV UR4, 0xffffffff ;  /* 0xffffffff00047882 */ /* 0x000fc60000000000 */
[----:B0-----:R-:W-:Y:S09]  /*144e0*/  BRA.DIV UR4, `(.L_x_1494) ;  /* 0x0000004204607947 */ /* 0x001ff2000b800000 */
[----:B------:R-:W0:Y:S01]  /*144f0*/  S2R R5, SR_TID.X ;  /* 0x0000000000057919 */ /* 0x000e220000002100 */
[----:B------:R-:W2:Y:S01]  /*14500*/  LDL.LU R8, [R1+0x2c] ;  /* 0x00002c0001087983 */ /* 0x000ea20000300800 */
[----:B0-----:R-:W-:-:S04]  /*14510*/  LOP3.LUT R5, R5, 0x7f, RZ, 0xc0, !PT ;  /* 0x0000007f05057812 */ /* 0x001fc800078ec0ff */
[----:B------:R-:W-:Y:S02]  /*14520*/  SHF.R.U32.HI R6, RZ, 0x3, R5 ;  /* 0x00000003ff067819 */ /* 0x000fe40000011605 */
[----:B------:R-:W3:Y:S03]  /*14530*/  LDL.LU R5, [R1+0x30] ;  /* 0x0000300001057983 */ /* 0x000ee60000300800 */
[----:B--2---:R-:W-:Y:S02]  /*14540*/  IMAD.IADD R0, R6, 0x1, R8 ;  /* 0x0000000106007824 */ /* 0x004fe400078e0208 */
[----:B------:R-:W-:Y:S01]  /*14550*/  SHFL.IDX PT, R6, R3, RZ, 0x181f ;  /* 0x00181fff03067589 */ /* 0x000fe200000e0000 */
[----:B---3--:R-:W-:-:S03]  /*14560*/  IMAD R2, R5, R7, RZ ;  /* 0x0000000705027224 */ /* 0x008fc600078e02ff */
[----:B------:R-:W0:Y:S02]  /*14570*/  SHFL.IDX PT, R7, R4, RZ, 0x181f ;  /* 0x00181fff04077589 */ /* 0x000e2400000e0000 */
[C---:B------:R-:W-:Y:S01]  /*14580*/  ISETP.GE.AND P4, PT, R0.reuse, R2, PT ;  /* 0x000000020000720c */ /* 0x040fe20003f86270 */
[----:B------:R-:W-:-:S05]  /*14590*/  VIADD R5, R0, 0x10 ;  /* 0x0000001000057836 */ /* 0x000fca0000000000 */
[----:B------:R-:W-:Y:S02]  /*145a0*/  ISETP.GE.AND P2, PT, R5, R2, PT ;  /* 0x000000020500720c */ /* 0x000fe40003f46270 */
[----:B------:R-:W1:Y:S04]  /*145b0*/  SHFL.IDX PT, R5, R4, 0x1, 0x181f ;  /* 0x00381f0004057f89 */ /* 0x000e6800000e0000 */
[----:B------:R-:W2:Y:S01]  /*145c0*/  SHFL.IDX PT, R8, R3, 0x1, 0x181f ;  /* 0x00381f0003087f89 */ /* 0x000ea200000e0000 */
[----:B0-----:R-:W-:-:S05]  /*145d0*/  @!P4 LEA R7, P3, R10, R7, 0x1 ;  /* 0x000000070a07c211 */ /* 0x001fca00078608ff */
[----:B------:R-:W-:-:S05]  /*145e0*/  @!P4 IMAD.X R6, RZ, RZ, R6, P3 ;  /* 0x000000ffff06c224 */ /* 0x000fca00018e0606 */
[----:B------:R-:W-:-:S04]  /*145f0*/  @!P4 LOP3.LUT R7, R7, R6, RZ, 0x3c, !PT ;  /* 0x000000060707c212 */ /* 0x000fc800078e3cff */
[----:B------:R-:W-:-:S04]  /*14600*/  @!P4 LOP3.LUT R6, R7, R6, RZ, 0x3c, !PT ;  /* 0x000000060706c212 */ /* 0x000fc800078e3cff */
[----:B------:R-:W-:-:S05]  /*14610*/  @!P4 LOP3.LUT R7, R7, R6, RZ, 0x3c, !PT ;  /* 0x000000060707c212 */ /* 0x000fca00078e3cff */
[----:B-----5:R-:W-:Y:S04]  /*14620*/  @!P4 LDGSTS.E.BYPASS.LTC128B.128 [R9+0x10400], desc[UR50][R6.64], !P0 ;  /* 0x104000000609cfae */ /* 0x020fe8000c101d72 */
[----:B------:R1:W-:Y:S02]  /*14630*/  @!P4 LDGSTS.E.BYPASS.LTC128B.128 [R9+0x14400], desc[UR50][R6.64+0x80], !P1 ;  /* 0x144000800609cfae */ /* 0x0003e4000c901d72 */
[----:B-1----:R-:W-:-:S05]  /*14640*/  @!P2 LEA R7, P3, R10, R5, 0x1 ;  /* 0x000000050a07a211 */ /* 0x002fca00078608ff */
[----:B--2---:R-:W-:-:S05]  /*14650*/  @!P2 IMAD.X R6, RZ, RZ, R8, P3 ;  /* 0x000000ffff06a224 */ /* 0x004fca00018e0608 */
[----:B------:R-:W-:-:S04]  /*14660*/  @!P2 LOP3.LUT R7, R7, R6, RZ, 0x3c, !PT ;  /* 0x000000060707a212 */ /* 0x000fc800078e3cff */
[----:B------:R-:W-:Y:S01]  /*14670*/  @!P2 LOP3.LUT R6, R7, R6, RZ, 0x3c, !PT ;  /* 0x000000060706a212 */ /* 0x000fe200078e3cff */
[----:B------:R-:W-:-:S03]  /*14680*/  VIADD R5, R0, 0x20 ;  /* 0x0000002000057836 */ /* 0x000fc60000000000 */
        /* <DEDUP_REMOVED lines=49> */
[----:B------:R-:W-:Y:S01]  /*149a0*/  @!P2 IMAD.MOV.U32 R6, RZ, RZ, R5 ;  /* 0x000000ffff06a224 */ /* 0x000fe200078e0005 */
[----:B------:R-:W0:Y:S04]  /*149b0*/  SHFL.IDX PT, R3, R3, 0x7, 0x181f ;  /* 0x00f81f0003037f89 */ /* 0x000e2800000e0000 */
[----:B------:R1:W-:Y:S04]  /*149c0*/  @!P2 LDGSTS.E.BYPASS.LTC128B.128 [R9+0x13400], desc[UR50][R6.64], !P0 ;  /* 0x134000000609afae */ /* 0x0003e8000c101d72 */
[----:B------:R1:W-:Y:S04]  /*149d0*/  @!P2 LDGSTS.E.BYPASS.LTC128B.128 [R9+0x17400], desc[UR50][R6.64+0x80], !P1 ;  /* 0x174000800609afae */ /* 0x0003e8000c901d72 */
[----:B------:R-:W2:Y:S02]  /*149e0*/  SHFL.IDX PT, R4, R4, 0x7, 0x181f ;  /* 0x00f81f0004047f89 */ /* 0x000ea400000e0000 */
.L_x_1610:
[----:B------:R-:W-:Y:S01]  /*149f0*/  VIADD R0, R0, 0x70 ;  /* 0x0000007000007836 */ /* 0x000fe20000000000 */
[----:B------:R-:W-:Y:S04]  /*14a00*/  BSSY B0, `(.L_x_1495) ;  /* 0x000000a000007945 */ /* 0x000fe80003800000 */
[----:B------:R-:W-:-:S13]  /*14a10*/  ISETP.GE.AND P2, PT, R0, R2, PT ;  /* 0x000000020000720c */ /* 0x000fda0003f46270 */
[----:B------:R-:W-:Y:S05]  /*14a20*/  @P2 BRA `(.L_x_1496) ;  /* 0x00000000001c2947 */ /* 0x000fea0003800000 */
[----:B--2---:R-:W-:-:S05]  /*14a30*/  LEA R2, P2, R10, R4, 0x1 ;  /* 0x000000040a027211 */ /* 0x004fca00078408ff */
[----:B0-----:R-:W-:-:S05]  /*14a40*/  IMAD.X R3, RZ, RZ, R3, P2 ;  /* 0x000000ffff037224 */ /* 0x001fca00010e0603 */
[----:B------:R-:W-:Y:S01]  /*14a50*/  @!PT LDS RZ, [RZ] ;  /* 0x00000000fffff984 */ /* 0x000fe20000000800 */
[----:B------:R-:W-:Y:S01]  /*14a60*/  @!PT LDS RZ, [RZ] ;  /* 0x00000000fffff984 */ /* 0x000fe20000000800 */
[----:B------:R-:W-:Y:S01]  /*14a70*/  @!PT LDS RZ, [RZ] ;  /* 0x00000000fffff984 */ /* 0x000fe20000000800 */
[----:B------:R3:W-:Y:S04]  /*14a80*/  LDGSTS.E.BYPASS.LTC128B.128 [R9+0x13c00], desc[UR50][R2.64], !P0 ;  /* 0x13c0000002097fae */ /* 0x0007e8000c101d72 */
[----:B------:R3:W-:Y:S02]  /*14a90*/  LDGSTS.E.BYPASS.LTC128B.128 [R9+0x17c00], desc[UR50][R2.64+0x80], !P1 ;  /* 0x17c0008002097fae */ /* 0x0007e4000c901d72 */
.L_x_1496:
[----:B------:R-:W-:Y:S05]  /*14aa0*/  BSYNC B0 ;  /* 0x0000000000007941 */ /* 0x000fea0003800000 */
.L_x_1495:
[----:B-1-3--:R-:W3:Y:S01]  /*14ab0*/  LDL R9, [R1] ;  /* 0x0000000001097983 */ /* 0x00aee20000100800 */
[----:B------:R-:W-:Y:S01]  /*14ac0*/  PLOP3.LUT P0, PT, PT, PT, PT, 0x80, 0x0 ;  /* 0x000000000000781c */ /* 0x000fe20003f0f070 */
[----:B------:R-:W-:Y:S01]  /*14ad0*/  NOP ;  /* 0x0000000000007918 */ /* 0x000fe20000000000 */
[----:B---3--:R-:W-:-:S11]  /*14ae0*/  VIADD R10, R9, 0x28800 ;  /* 0x00028800090a7836 */ /* 0x008fd60000000000 */
.L_x_1497:
[----:B------:R-:W3:Y:S01]  /*14af0*/  LDL R2, [R1] ;  /* 0x0000000001027983 */ /* 0x000ee20000100800 */
[----:B------:R-:W-:Y:S02]  /*14b00*/  PLOP3.LUT P1, PT, P1, P0, PT, 0xa2, 0x0 ;  /* 0x000000000000781c */ /* 0x000fe40000f21472 */
[----:B---3--:R-:W-:-:S08]  /*14b10*/  @P0 R2UR P1, UR4, R2 ;  /* 0x00000000020402ca */ /* 0x008fd00000020000 */
[----:B------:R-:W-:-:S05]  /*14b20*/  @P0 PLOP3.LUT P0, PT, P1, PT, PT, 0x80, 0x0 ;  /* 0x000000000000081c */ /* 0x000fca0000f0f070 */
[----:B------:R-:W-:Y:S01]  /*14b30*/  @!P1 SYNCS.ARRIVE.TRANS64.RED.A0T1 RZ, [UR4+0x28800], RZ ;  /* 0x028800ffffff99a7 */ /* 0x000fe20008200404 */
[----:B------:R-:W-:Y:S07]  /*14b40*/  @!P1 ARRIVES.LDGSTSBAR.64.TRANSCNT [UR4+0x28800] ;  /* 0x02880000ff0099b0 */ /* 0x000fee0008000a84 */
[----:B------:R-:W-:Y:S05]  /*14b50*/  @P0 BRA.U.ANY `(.L_x_1497) ;  /* 0xfffffffd00e40947 */ /* 0x000fea000393ffff */
[----:B0-----:R-:W3:Y:S02]  /*14b60*/  LDL.LU R3, [R1+0x3c] ;  /* 0x00003c0001037983 */ /* 0x001ee40000300800 */
[----:B---3--:R-:W-:-:S05]  /*14b70*/  VIADD R3, R3, 0x1 ;  /* 0x0000000103037836 */ /* 0x008fca0000000000 */
        /* <DEDUP_REMOVED lines=10> */
.L_x_1611:
[----:B------:R-:W-:Y:S05]  /*14c20*/  BSYNC B0 ;  /* 0x0000000000007941 */ /* 0x000fea0003800000 */
.L_x_1498:
[----:B------:R-:W3:Y:S04]  /*14c30*/  LDL R3, [R1+0x28] ;  /* 0x0000280001037983 */ /* 0x000ee80000100800 */
[----:B0-----:R-:W4:Y:S01]  /*14c40*/  LDL R2, [R1+0x20] ;  /* 0x0000200001027983 */ /* 0x001f220000100800 */
[----:B------:R-:W-:Y:S01]  /*14c50*/  BSSY B0, `(.L_x_1500) ;  /* 0x00001f3000007945 */ /* 0x000fe20003800000 */
[----:B---3--:R-:W-:-:S05]  /*14c60*/  VIADD R0, R3, 0xfffffffe ;  /* 0xfffffffe03007836 */ /* 0x008fca0000000000 */
[----:B----4-:R-:W-:-:S13]  /*14c70*/  ISETP.GE.AND P0, PT, R0, R2, PT ;  /* 0x000000020000720c */ /* 0x010fda0003f06270 */
[----:B------:R-:W-:Y:S05]  /*14c80*/  @!P0 BRA `(.L_x_1501) ;  /* 0x0000001c00bc8947 */ /* 0x000fea0003800000 */
[----:B------:R-:W-:Y:S01]  /*14c90*/  LOP3.LUT R8, RZ, R2, RZ, 0x33, !PT ;  /* 0x00000002ff087212 */ /* 0x000fe200078e33ff */
[----:B------:R-:W-:Y:S01]  /*14ca0*/  IMAD.MOV R2, RZ, RZ, -R3 ;  /* 0x000000ffff027224 */ /* 0x000fe200078e0a03 */
[----:B------:R-:W-:Y:S04]  /*14cb0*/  BSSY B2, `(.L_x_1502) ;  /* 0x00000a9000027945 */ /* 0x000fe80003800000 */
[----:B------:R-:W-:-:S05]  /*14cc0*/  VIADDMNMX R8, R2, 0x1, R8, !PT ;  /* 0x0000000102087846 */ /* 0x000fca0007800108 */
[----:B------:R-:W-:-:S05]  /*14cd0*/  IMAD.IADD R2, R3, 0x1, R8 ;  /* 0x0000000103027824 */ /* 0x000fca00078e0208 */
[----:B------:R-:W-:-:S04]  /*14ce0*/  LOP3.LUT R2, R2, 0x1, RZ, 0xc0, !PT ;  /* 0x0000000102027812 */ /* 0x000fc800078ec0ff */
[----:B------:R-:W-:-:S13]  /*14cf0*/  ISETP.NE.U32.AND P0, PT, R2, 0x1, PT ;  /* 0x000000010200780c */ /* 0x000fda0003f05070 */
[----:B------:R-:W-:Y:S05]  /*14d00*/  @P0 BRA `(.L_x_1503) ;  /* 0x00000008008c0947 */ /* 0x000fea0003800000 */
[----:B------:R-:W3:Y:S04]  /*14d10*/  LDL R5, [R1+0x18] ;  /* 0x0000180001057983 */ /* 0x000ee80000100800 */
[----:B--2---:R-:W2:Y:S04]  /*14d20*/  LDL R4, [R1+0x4] ;  /* 0x0000040001047983 */ /* 0x004ea80000100800 */
[----:B------:R-:W4:Y:S01]  /*14d30*/  LDL R3, [R1+0x10] ;  /* 0x0000100001037983 */ /* 0x000f220000100800 */
[----:B------:R-:W-:Y:S01]  /*14d40*/  BSSY B1, `(.L_x_1504) ;  /* 0x000009b000017945 */ /* 0x000fe20003800000 */
[----:B---3--:R-:W-:Y:S01]  /*14d50*/  LOP3.LUT P1, RZ, R5, 0x1, RZ, 0xc0, !PT ;  /* 0x0000000105ff7812 */ /* 0x008fe2000782c0ff */
[----:B--2---:R-:W-:-:S05]  /*14d60*/  VIADD R6, R4, 0x1 ;  /* 0x0000000104067836 */ /* 0x004fca0000000000 */
        /* <DEDUP_REMOVED lines=11> */
[----:B------:R-:W0:Y:S01]  /*14e20*/  LDC R5, c[0x0][0x43c] ;  /* 0x00010f00ff057b82 */ /* 0x000e220000000800 */
[----:B------:R-:W-:Y:S02]  /*14e30*/  ULDC.64 UR6, c[0x0][0x428] ;  /* 0x00010a0000067ab9 */ /* 0x000fe40000000a00 */
[----:B------:R-:W3:Y:S01]  /*14e40*/  LDL R7, [R1+0xc] ;  /* 0x00000c0001077983 */ /* 0x000ee20000100800 */
        /* <DEDUP_REMOVED lines=15> */
.L_x_1506:
[----:B------:R-:W2:Y:S01]  /*14f40*/  LDL R2, [R1] ;  /* 0x0000000001027983 */ /* 0x000ea20000100800 */
[----:B------:R-:W-:Y:S01]  /*14f50*/  BSSY B3, `(.L_x_1507) ;  /* 0x0000005000037945 */ /* 0x000fe20003800000 */
[----:B--2---:R-:W-:Y:S01]  /*14f60*/  IMAD R3, R6, 0x8, R2 ;  /* 0x0000000806037824 */ /* 0x004fe200078e0202 */
[----:B------:R-:W-:-:S04]  /*14f70*/  SHF.L.U32 R2, R9, 0x1f, RZ ;  /* 0x0000001f09027819 */ /* 0x000fc800000006ff */
[----:B------:R-:W1:Y:S02]  /*14f80*/  SYNCS.PHASECHK.TRANS64.TRYWAIT P0, [R3+URZ+0x28840], R2 ;  /* 0x02884002030075a7 */ /* 0x000e64000800017f */
[----:B-1----:R-:W-:Y:S05]  /*14f90*/  @!P0 BRA `(.L_x_1508) ;  /* 0x0000004000848947 */ /* 0x002fea0003800000 */
.L_x_1612:
[----:B------:R-:W-:Y:S05]  /*14fa0*/  BSYNC B3 ;  /* 0x0000000000037941 */ /* 0x000fea0003800000 */
.L_x_1507:
        /* <DEDUP_REMOVED lines=12> */
.L_x_1510:
[----:B------:R-:W-:Y:S05]  /*15070*/  BSYNC B3 ;  /* 0x0000000000037941 */ /* 0x000fea0003800000 */
.L_x_1509:
[----:B------:R-:W2:Y:S04]  /*15080*/  LDL R5, [R1] ;  /* 0x0000000001057983 */ /* 0x000ea80000100800 */
        /* <DEDUP_REMOVED lines=12> */
.L_x_1511:
        /* <DEDUP_REMOVED lines=16> */
.L_x_1512:
        /* <DEDUP_REMOVED lines=17> */
.L_x_1613:
[----:B------:R-:W-:Y:S05]  /*15360*/  BSYNC B3 ;  /* 0x0000000000037941 */ /* 0x000fea0003800000 */
.L_x_1513:
[----:B------:R1:W5:Y:S01]  /*15370*/  LDL R15, [R1+0x4] ;  /* 0x00000400010f7983 */ /* 0x0003620000100800 */
[----:B------:R-:W-:Y:S01]  /*15380*/  BSSY B3, `(.L_x_1515) ;  /* 0x000000d000037945 */ /* 0x000fe20003800000 */
[----:B------:R-:W-:Y:S02]  /*15390*/  IMAD.MOV.U32 R12, RZ, RZ, 0x0 ;  /* 0x00000000ff0c7424 */ /* 0x000fe400078e00ff */
[----:B------:R-:W-:Y:S01]  /*153a0*/  IMAD.MOV.U32 R13, RZ, RZ, 0x14f00000 ;  /* 0x14f00000ff0d7424 */ /* 0x000fe200078e00ff */
[----:B------:R-:W-:Y:S06]  /*153b0*/  @P1 BRA `(.L_x_1516) ;  /* 0x0000000000241947 */ /* 0x000fec0003800000 */
[----:B------:R-:W2:Y:S01]  /*153c0*/  LDL R7, [R1] ;  /* 0x0000000001077983 */ /* 0x000ea20000100800 */
[----:B------:R-:W3:Y:S01]  /*153d0*/  S2R R5, SR_TID.X ;  /* 0x0000000000057919 */ /* 0x000ee20000002100 */
[----:B0-----:R-:W-:Y:S01]  /*153e0*/  IMAD.MOV.U32 R3, RZ, RZ, 0x8000 ;  /* 0x00008000ff037424 */ /* 0x001fe200078e00ff */
[----:B---3--:R-:W-:-:S04]  /*153f0*/  LOP3.LUT R5, R5, 0x1f, RZ, 0xc0, !PT ;  /* 0x0000001f05057812 */ /* 0x008fc800078ec0ff */
[----:B------:R-:W-:Y:S01]  /*15400*/  ISETP.NE.AND P0, PT, R5, RZ, PT ;  /* 0x000000ff0500720c */ /* 0x000fe20003f05270 */
[----:B--2--5:R-:W-:-:S04]  /*15410*/  IMAD R2, R15, 0x8, R7 ;  /* 0x000000080f027824 */ /* 0x024fc800078e0207 */
[----:B------:R2:W-:Y:S08]  /*15420*/  SYNCS.ARRIVE.TRANS64 RZ, [R2+URZ+0x28850], R3 ;  /* 0x0288500302ff79a7 */ /* 0x0005f0000800003f */
[----:B------:R-:W-:Y:S05]  /*15430*/  @!P0 BRA `(.L_x_1516) ;  /* 0x0000000000048947 */ /* 0x000fea0003800000 */
[----:B------:R-:W-:Y:S01]  /*15440*/  BPT.TRAP 0x1 ;  /* 0x000000040000795c */ /* 0x000fe20000300000 */
.L_x_1516:
[----:B------:R-:W-:Y:S05]  /*15450*/  BSYNC B3 ;  /* 0x0000000000037941 */ /* 0x000fea0003800000 */
.L_x_1515:
[----:B0-2---:R-:W2:Y:S04]  /*15460*/  LDL R2, [R1] ;  /* 0x0000000001027983 */ /* 0x005ea80000100800 */
[----:B------:R-:W3:Y:S04]  /*15470*/  LDL R7, [R1+0x14] ;  /* 0x0000140001077983 */ /* 0x000ee80000100800 */
[----:B------:R-:W3:Y:S01]  /*15480*/  LDL.LU R3, [R1+0x8] ;  /* 0x0000080001037983 */ /* 0x000ee20000300800 */
[----:B------:R-:W-:Y:S01]  /*15490*/  R2UR UR10, R11 ;  /* 0x000000000b0a72ca */ /* 0x000fe200000e0000 */
[----:B------:R-:W-:Y:S01]  /*154a0*/  UIADD3 UR4, UP0, UR38, 0x470, URZ ;  /* 0x0000047026047890 */ /* 0x000fe2000ff1e03f */
[----:B------:R-:W-:-:S02]  /*154b0*/  R2UR UR6, R12 ;  /* 0x000000000c0672ca */ /* 0x000fc400000e0000 */
[----:B------:R-:W-:Y:S01]  /*154c0*/  R2UR UR7, R13 ;  /* 0x000000000d0772ca */ /* 0x000fe200000e0000 */
[----:B------:R-:W-:Y:S01]  /*154d0*/  UIADD3.X UR5, URZ, UR39, URZ, UP0, !UPT ;  /* 0x000000273f057290 */ /* 0x000fe200087fe43f */
[----:B------:R-:W-:Y:S01]  /*154e0*/  PLOP3.LUT P0, PT, PT, PT, PT, 0x80, 0x0 ;  /* 0x000000000000781c */ /* 0x000fe20003f0f070 */
[C-C-:B--2--5:R-:W-:Y:S02]  /*154f0*/  IMAD R5, R15.reuse, 0x8, R2.reuse ;  /* 0x000000080f057824 */ /* 0x164fe400078e0202 */
[----:B------:R-:W-:Y:S02]  /*15500*/  IMAD R2, R15, 0x8000, R2 ;  /* 0x000080000f027824 */ /* 0x000fe400078e0202 */
[----:B------:R-:W-:Y:S02]  /*15510*/  VIADD R5, R5, 0x28850 ;  /* 0x0002885005057836 */ /* 0x000fe40000000000 */
[----:B---3--:R-:W-:Y:S02]  /*15520*/  IMAD R3, R3, 0x80, R7 ;  /* 0x0000008003037824 */ /* 0x008fe400078e0207 */
[----:B------:R-:W-:-:S07]  /*15530*/  VIADD R7, R2, 0x400 ;  /* 0x0000040002077836 */ /* 0x000fce0000000000 */
.L_x_1517:
        /* <DEDUP_REMOVED lines=15> */
.L_x_1518:
        /* <DEDUP_REMOVED lines=12> */
.L_x_1505:
[----:B------:R-:W-:Y:S05]  /*156f0*/  BSYNC B1 ;  /* 0x0000000000017941 */ /* 0x000fea0003800000 */
.L_x_1504:
[----:B0-----:R-:W2:Y:S04]  /*15700*/  LDL R0, [R1+0x28] ;  /* 0x0000280001007983 */ /* 0x001ea80000100800 */
[----:B------:R0:W-:Y:S04]  /*15710*/  STL [R1+0x4], R6 ;  /* 0x0000040601007387 */ /* 0x0001e80000100800 */
[----:B------:R0:W-:Y:S02]  /*15720*/  STL [R1+0x10], R9 ;  /* 0x0000100901007387 */ /* 0x0001e40000100800 */
[----:B0-2---:R-:W-:-:S07]  /*15730*/  VIADD R0, R0, 0xfffffffd ;  /* 0xfffffffd00007836 */ /* 0x005fce0000000000 */
.L_x_1503:
[----:B------:R-:W-:Y:S05]  /*15740*/  BSYNC B2 ;  /* 0x0000000000027941 */ /* 0x000fea0003800000 */
.L_x_1502:
[----:B------:R-:W3:Y:S01]  /*15750*/  LDL.LU R2, [R1+0x28] ;  /* 0x0000280001027983 */ /* 0x000ee20000300800 */
[----:B------:R-:W-:Y:S01]  /*15760*/  VIADD R8, R8, 0xfffffffe ;  /* 0xfffffffe08087836 */ /* 0x000fe20000000000 */
[----:B---3--:R-:W-:-:S04]  /*15770*/  LOP3.LUT R2, RZ, R2, RZ, 0x33, !PT ;  /* 0x00000002ff027212 */ /* 0x008fc800078e33ff */
[----:B------:R-:W-:-:S13]  /*15780*/  ISETP.NE.AND P0, PT, R8, R2, PT ;  /* 0x000000020800720c */ /* 0x000fda0003f05270 */
[----:B------:R-:W-:Y:S05]  /*15790*/  @!P0 BRA `(.L_x_1501) ;  /* 0x0000001000f88947 */ /* 0x000fea0003800000 */
[----:B------:R-:W-:-:S07]  /*157a0*/  IMAD.MOV.U32 R9, RZ, RZ, R17 ;  /* 0x000000ffff097224 */ /* 0x000fce00078e0011 */
.L_x_1549:
[----:B--2---:R-:W2:Y:S04]  /*157b0*/  LDL R4, [R1+0x18] ;  /* 0x0000180001047983 */ /* 0x004ea80000100800 */
[----:B---3--:R-:W3:Y:S04]  /*157c0*/  LDL R3, [R1+0x4] ;  /* 0x0000040001037983 */ /* 0x008ee80000100800 */
[----:B------:R-:W4:Y:S01]  /*157d0*/  LDL R2, [R1+0x10] ;  /* 0x0000100001027983 */ /* 0x000f220000100800 */
[----:B------:R-:W-:Y:S05]  /*157e0*/  YIELD ;  /* 0x0000000000007946 */ /* 0x000fea0003800000 */
[----:B------:R-:W-:Y:S01]  /*157f0*/  BSSY B1, `(.L_x_1519) ;  /* 0x0000098000017945 */ /* 0x000fe20003800000 */
[----:B--2---:R-:W-:Y:S01]  /*15800*/  LOP3.LUT P1, RZ, R4, 0x1, RZ, 0xc0, !PT ;  /* 0x0000000104ff7812 */ /* 0x004fe2000782c0ff */
[----:B---3--:R-:W-:-:S05]  /*15810*/  VIADD R4, R3, 0x1 ;  /* 0x0000000103047836 */ /* 0x008fca0000000000 */
[----:B------:R-:W-:-:S04]  /*15820*/  ISETP.NE.AND P0, PT, R4, 0x2, PT ;  /* 0x000000020400780c */ /* 0x000fc80003f05270 */
[----:B------:R-:W-:Y:S02]  /*15830*/  SEL R5, RZ, 0x1, P0 ;  /* 0x00000001ff057807 */ /* 0x000fe40000000000 */
[----:B------:R-:W-:Y:S02]  /*15840*/  SEL R4, R4, RZ, P0 ;  /* 0x000000ff04047207 */ /* 0x000fe40000000000 */
[----:B----4-:R-:W-:Y:S01]  /*15850*/  LOP3.LUT R5, R2, R5, RZ, 0x3c, !PT ;  /* 0x0000000502057212 */ /* 0x010fe200078e3cff */
[----:B0-----:R-:W-:Y:S06]  /*15860*/  @!P1 BRA `(.L_x_1520) ;  /* 0x0000000800409947 */ /* 0x001fec0003800000 */
        /* <DEDUP_REMOVED lines=19> */
[----:B------:R-:W-:-:S04]  /*159a0*/  IMAD.WIDE.U32 R2, R11, UR6, R2 ;  /* 0x000000060b027c25 */ /* 0x000fc8000f8e0002 */
[----:B------:R-:W-:Y:S01]  /*159b0*/  IMAD.IADD R3, R6, 0x1, R3 ;  /* 0x0000000106037824 */ /* 0x000fe200078e0203 */
[----:B------:R-:W-:-:S04]  /*159c0*/  LEA R6, P0, R2, UR4, 0x2 ;  /* 0x0000000402067c11 */ /* 0x000fc8000f8010ff */
[----:B------:R-:W-:-:S05]  /*159d0*/  LEA.HI.X R7, R2, UR5, R3, 0x2, P0 ;  /* 0x0000000502077c11 */ /* 0x000fca00080f1403 */
[----:B------:R0:W5:Y:S04]  /*159e0*/  LDG.E R9, desc[UR50][R6.64] ;  /* 0x0000003206097981 */ /* 0x000168000c1e1900 */
.L_x_1521:
[----:B------:R-:W2:Y:S01]  /*159f0*/  LDL R2, [R1] ;  /* 0x0000000001027983 */ /* 0x000ea20000100800 */
[----:B------:R-:W-:Y:S01]  /*15a00*/  BSSY B2, `(.L_x_1522) ;  /* 0x0000005000027945 */ /* 0x000fe20003800000 */
[----:B--2---:R-:W-:Y:S01]  /*15a10*/  IMAD R3, R4, 0x8, R2 ;  /* 0x0000000804037824 */ /* 0x004fe200078e0202 */
[----:B------:R-:W-:-:S04]  /*15a20*/  SHF.L.U32 R2, R5, 0x1f, RZ ;  /* 0x0000001f05027819 */ /* 0x000fc800000006ff */
[----:B------:R-:W2:Y:S02]  /*15a30*/  SYNCS.PHASECHK.TRANS64.TRYWAIT P0, [R3+URZ+0x28840], R2 ;  /* 0x02884002030075a7 */ /* 0x000ea4000800017f */
[----:B--2---:R-:W-:Y:S05]  /*15a40*/  @!P0 BRA `(.L_x_1523) ;  /* 0x0000003800008947 */ /* 0x004fea0003800000 */
.L_x_1614:
[----:B------:R-:W-:Y:S05]  /*15a50*/  BSYNC B2 ;  /* 0x0000000000027941 */ /* 0x000fea0003800000 */
.L_x_1522:
        /* <DEDUP_REMOVED lines=12> */
.L_x_1525:
[----:B------:R-:W-:Y:S05]  /*15b20*/  BSYNC B2 ;  /* 0x0000000000027941 */ /* 0x000fea0003800000 */
.L_x_1524:
[----:B--2---:R-:W2:Y:S04]  /*15b30*/  LDL R2, [R1] ;  /* 0x0000000001027983 */ /* 0x004ea80000100800 */
        /* <DEDUP_REMOVED lines=12> */
.L_x_1526:
        /* <DEDUP_REMOVED lines=16> */
.L_x_1527:
        /* <DEDUP_REMOVED lines=17> */
.L_x_1615:
[----:B------:R-:W-:Y:S05]  /*15e10*/  BSYNC B2 ;  /* 0x0000000000027941 */ /* 0x000fea0003800000 */
.L_x_1528:
[----:B------:R-:W-:Y:S01]  /*15e20*/  BSSY B2, `(.L_x_1530) ;  /* 0x000000b000027945 */ /* 0x000fe20003800000 */
[----:B------:R-:W-:Y:S02]  /*15e30*/  IMAD.MOV.U32 R12, RZ, RZ, 0x0 ;  /* 0x00000000ff0c7424 */ /* 0x000fe400078e00ff */
[----:B------:R-:W-:Y:S01]  /*15e40*/  IMAD.MOV.U32 R13, RZ, RZ, 0x14f00000 ;  /* 0x14f00000ff0d7424 */ /* 0x000fe200078e00ff */
[----:B------:R-:W-:Y:S06]  /*15e50*/  @P1 BRA `(.L_x_1531) ;  /* 0x00000000001c1947 */ /* 0x000fec0003800000 */
[----:B------:R-:W2:Y:S01]  /*15e60*/  S2R R6, SR_TID.X ;  /* 0x0000000000067919 */ /* 0x000ea20000002100 */
[----:B0-----:R-:W-:-:S04]  /*15e70*/  IMAD.MOV.U32 R3, RZ, RZ, 0x8000 ;  /* 0x00008000ff037424 */ /* 0x001fc800078e00ff */
[----:B------:R3:W-:Y:S01]  /*15e80*/  SYNCS.ARRIVE.TRANS64 RZ, [R2+URZ+0x50], R3 ;  /* 0x0000500302ff79a7 */ /* 0x0007e2000800003f */
[----:B--2---:R-:W-:-:S04]  /*15e90*/  LOP3.LUT R6, R6, 0x1f, RZ, 0xc0, !PT ;  /* 0x0000001f06067812 */ /* 0x004fc800078ec0ff */
[----:B------:R-:W-:-:S13]  /*15ea0*/  ISETP.NE.AND P0, PT, R6, RZ, PT ;  /* 0x000000ff0600720c */ /* 0x000fda0003f05270 */
[----:B---3--:R-:W-:Y:S05]  /*15eb0*/  @!P0 BRA `(.L_x_1531) ;  /* 0x0000000000048947 */ /* 0x008fea0003800000 */
[----:B------:R-:W-:Y:S01]  /*15ec0*/  BPT.TRAP 0x1 ;  /* 0x000000040000795c */ /* 0x000fe20000300000 */
.L_x_1531:
[----:B------:R-:W-:Y:S05]  /*15ed0*/  BSYNC B2 ;  /* 0x0000000000027941 */ /* 0x000fea0003800000 */
.L_x_1530:
[----:B------:R-:W2:Y:S04]  /*15ee0*/  LDL R15, [R1] ;  /* 0x00000000010f7983 */ /* 0x000ea80000100800 */
[----:B0-----:R-:W2:Y:S04]  /*15ef0*/  LDL.LU R3, [R1+0x4] ;  /* 0x0000040001037983 */ /* 0x001ea80000300800 */
[----:B------:R-:W3:Y:S04]  /*15f00*/  LDL R7, [R1+0x14] ;  /* 0x0000140001077983 */ /* 0x000ee80000100800 */
[----:B------:R-:W3:Y:S01]  /*15f10*/  LDL.LU R6, [R1+0x8] ;  /* 0x0000080001067983 */ /* 0x000ee20000300800 */
[----:B------:R-:W-:Y:S01]  /*15f20*/  R2UR UR10, R11 ;  /* 0x000000000b0a72ca */ /* 0x000fe200000e0000 */
[----:B------:R-:W-:Y:S01]  /*15f30*/  UIADD3 UR4, UP0, UR38, 0x470, URZ ;  /* 0x0000047026047890 */ /* 0x000fe2000ff1e03f */
[----:B------:R-:W-:Y:S01]  /*15f40*/  R2UR UR6, R12 ;  /* 0x000000000c0672ca */ /* 0x000fe200000e0000 */
[----:B------:R-:W-:Y:S01]  /*15f50*/  VIADD R2, R2, 0x50 ;  /* 0x0000005002027836 */ /* 0x000fe20000000000 */
[----:B------:R-:W-:Y:S01]  /*15f60*/  R2UR UR7, R13 ;  /* 0x000000000d0772ca */ /* 0x000fe200000e0000 */
[----:B------:R-:W-:Y:S01]  /*15f70*/  UIADD3.X UR5, URZ, UR39, URZ, UP0, !UPT ;  /* 0x000000273f057290 */ /* 0x000fe200087fe43f */
[----:B------:R-:W-:Y:S01]  /*15f80*/  PLOP3.LUT P0, PT, PT, PT, PT, 0x80, 0x0 ;  /* 0x000000000000781c */ /* 0x000fe20003f0f070 */
[----:B--2---:R-:W-:-:S02]  /*15f90*/  IMAD R3, R3, 0x8000, R15 ;  /* 0x0000800003037824 */ /* 0x004fc400078e020f */
[----:B---3--:R-:W-:Y:S02]  /*15fa0*/  IMAD R6, R6, 0x80, R7 ;  /* 0x0000008006067824 */ /* 0x008fe400078e0207 */
[----:B------:R-:W-:-:S08]  /*15fb0*/  VIADD R7, R3, 0x400 ;  /* 0x0000040003077836 */ /* 0x000fd00000000000 */
.L_x_1532:
        /* <DEDUP_REMOVED lines=15> */
.L_x_1533:
        /* <DEDUP_REMOVED lines=12> */
.L_x_1520:
[----:B------:R-:W-:Y:S05]  /*16170*/  BSYNC B1 ;  /* 0x0000000000017941 */ /* 0x000fea0003800000 */
.L_x_1519:
[----:B------:R-:W2:Y:S01]  /*16180*/  LDL R2, [R1+0x18] ;  /* 0x0000180001027983 */ /* 0x000ea20000100800 */
[----:B------:R-:W-:Y:S01]  /*16190*/  VIADD R3, R4, 0x1 ;  /* 0x0000000104037836 */ /* 0x000fe20000000000 */
[----:B------:R-:W-:Y:S01]  /*161a0*/  BSSY B1, `(.L_x_1534) ;  /* 0x0000099000017945 */ /* 0x000fe20003800000 */
[----:B------:R-:W-:-:S03]  /*161b0*/  VIADD R6, R0, 0xffffffff ;  /* 0xffffffff00067836 */ /* 0x000fc60000000000 */
        /* <DEDUP_REMOVED lines=9> */
[----:B------:R-:W-:Y:S01]  /*16250*/  IMAD.MOV.U32 R7, RZ, RZ, R6 ;  /* 0x000000ffff077224 */ /* 0x000fe200078e0006 */
[----:B------:R-:W-:-:S04]  /*16260*/  ISETP.NE.U32.AND P0, PT, RZ, UR4, PT ;  /* 0x00000004ff007c0c */ /* 0x000fc8000bf05070 */
[----:B------:R-:W-:-:S13]  /*16270*/  ISETP.NE.AND.EX P0, PT, RZ, UR5, PT, P0 ;  /* 0x00000005ff007c0c */ /* 0x000fda000bf05300 */
[----:B------:R-:W-:Y:S05]  /*16280*/  @!P0 BRA `(.L_x_1536) ;  /* 0x00000000004c8947 */ /* 0x000fea0003800000 */
[----:B------:R-:W3:Y:S01]  /*16290*/  LDL R14, [R1+0x1c] ;  /* 0x00001c00010e7983 */ /* 0x000ee20000100800 */
[----:B0-----:R-:W0:Y:S01]  /*162a0*/  LDC R8, c[0x0][0x43c] ;  /* 0x00010f00ff087b82 */ /* 0x001e220000000800 */
[----:B------:R-:W-:Y:S02]  /*162b0*/  ULDC.64 UR6, c[0x0][0x428] ;  /* 0x00010a0000067ab9 */ /* 0x000fe40000000a00 */
[----:B------:R-:W4:Y:S01]  /*162c0*/  LDL R13, [R1+0xc] ;  /* 0x00000c00010d7983 */ /* 0x000f220000100800 */
        /* <DEDUP_REMOVED lines=8> */
[----:B---3--:R-:W-:-:S04]  /*16350*/  IMAD R8, R14, UR6, RZ ;  /* 0x000000060e087c24 */ /* 0x008fc8000f8e02ff */
[C---:B----4-:R-:W-:Y:S02]  /*16360*/  IMAD R8, R13.reuse, UR7, R8 ;  /* 0x000000070d087c24 */ /* 0x050fe4000f8e0208 */
[----:B------:R-:W-:-:S04]  /*16370*/  IMAD.WIDE.U32 R2, R13, UR6, R2 ;  /* 0x000000060d027c25 */ /* 0x000fc8000f8e0002 */
[----:B------:R-:W-:Y:S01]  /*16380*/  IMAD.IADD R3, R8, 0x1, R3 ;  /* 0x0000000108037824 */ /* 0x000fe200078e0203 */
[----:B------:R-:W-:-:S04]  /*16390*/  LEA R8, P0, R2, UR4, 0x2 ;  /* 0x0000000402087c11 */ /* 0x000fc8000f8010ff */
[----:B------:R-:W-:-:S06]  /*163a0*/  LEA.HI.X R9, R2, UR5, R3, 0x2, P0 ;  /* 0x0000000502097c11 */ /* 0x000fcc00080f1403 */
[----:B------:R3:W5:Y:S03]  /*163b0*/  LDG.E R9, desc[UR50][R8.64] ;  /* 0x0000003208097981 */ /* 0x000766000c1e1900 */
.L_x_1536:
[----:B------:R-:W4:Y:S01]  /*163c0*/  LDL R2, [R1] ;  /* 0x0000000001027983 */ /* 0x000f220000100800 */
[----:B------:R-:W-:Y:S01]  /*163d0*/  SHF.L.U32 R3, R11, 0x1f, RZ ;  /* 0x0000001f0b037819 */ /* 0x000fe200000006ff */
[----:B------:R-:W-:Y:S01]  /*163e0*/  BSSY B2, `(.L_x_1537) ;  /* 0x0000004000027945 */ /* 0x000fe20003800000 */
[----:B----4-:R-:W-:-:S04]  /*163f0*/  IMAD R2, R12, 0x8, R2 ;  /* 0x000000080c027824 */ /* 0x010fc800078e0202 */
[----:B------:R-:W4:Y:S02]  /*16400*/  SYNCS.PHASECHK.TRANS64.TRYWAIT P0, [R2+URZ+0x28840], R3 ;  /* 0x02884003020075a7 */ /* 0x000f24000800017f */
[----:B----4-:R-:W-:Y:S05]  /*16410*/  @!P0 BRA `(.L_x_1538) ;  /* 0x0000002c00b48947 */ /* 0x010fea0003800000 */
.L_x_1616:
[----:B------:R-:W-:Y:S05]  /*16420*/  BSYNC B2 ;  /* 0x0000000000027941 */ /* 0x000fea0003800000 */
.L_x_1537:
[----:B0--3--:R-:W0:Y:S01]  /*16430*/  S2R R8, SR_TID.X ;  /* 0x0000000000087919 */ /* 0x009e220000002100 */
[----:B------:R-:W-:Y:S01]  /*16440*/  BSSY B2, `(.L_x_1539) ;  /* 0x000000b000027945 */ /* 0x000fe20003800000 */
[----:B0-----:R-:W-:-:S04]  /*16450*/  LOP3.LUT R8, R8, 0x7f, RZ, 0xc0, !PT ;  /* 0x0000007f08087812 */ /* 0x001fc800078ec0ff */
[----:B------:R-:W-:-:S13]  /*16460*/  ISETP.NE.AND P1, PT, R8, RZ, PT ;  /* 0x000000ff0800720c */ /* 0x000fda0003f25270 */
[----:B------:R-:W-:Y:S05]  /*16470*/  @P1 BRA `(.L_x_1540) ;  /* 0x00000000001c1947 */ /* 0x000fea0003800000 */
[----:B------:R-:W0:Y:S01]  /*16480*/  S2R R8, SR_TID.X ;  /* 0x0000000000087919 */ /* 0x000e220000002100 */
[----:B----4-:R-:W-:-:S04]  /*16490*/  IMAD.MOV.U32 R3, RZ, RZ, 0x8000 ;  /* 0x00008000ff037424 */ /* 0x010fc800078e00ff */
[----:B------:R3:W-:Y:S01]  /*164a0*/  SYNCS.ARRIVE.TRANS64 RZ, [R2+URZ+0x28830], R3 ;  /* 0x0288300302ff79a7 */ /* 0x0007e2000800003f */
[----:B0-----:R-:W-:-:S04]  /*164b0*/  LOP3.LUT R8, R8, 0x1f, RZ, 0xc0, !PT ;  /* 0x0000001f08087812 */ /* 0x001fc800078ec0ff */
[----:B------:R-:W-:-:S13]  /*164c0*/  ISETP.NE.AND P0, PT, R8, RZ, PT ;  /* 0x000000ff0800720c */ /* 0x000fda0003f05270 */
[----:B---3--:R-:W-:Y:S05]  /*164d0*/  @!P0 BRA `(.L_x_1540) ;  /* 0x0000000000048947 */ /* 0x008fea0003800000 */
[----:B------:R-:W-:Y:S01]  /*164e0*/  BPT.TRAP 0x1 ;  /* 0x000000040000795c */ /* 0x000fe20000300000 */
.L_x_1540:
[----:B------:R-:W-:Y:S05]  /*164f0*/  BSYNC B2 ;  /* 0x0000000000027941 */ /* 0x000fea0003800000 */
.L_x_1539:
[----:B----4-:R-:W3:Y:S04]  /*16500*/  LDL R2, [R1+0x4] ;  /* 0x0000040001027983 */ /* 0x010ee80000100800 */
[----:B--2---:R-:W2:Y:S04]  /*16510*/  LDL R11, [R1] ;  /* 0x00000000010b7983 */ /* 0x004ea80000100800 */
        /* <DEDUP_REMOVED lines=8> */
[C---:B---3--:R-:W-:Y:S02]  /*165a0*/  IMAD R3, R2.reuse, 0x8, R10 ;  /* 0x0000000802037824 */ /* 0x048fe400078e020a */
[----:B--2---:R-:W-:Y:S02]  /*165b0*/  IMAD R2, R2, 0x8000, R11 ;  /* 0x0000800002027824 */ /* 0x004fe400078e020b */
[----:B------:R-:W-:-:S02]  /*165c0*/  VIADD R3, R3, 0x30 ;  /* 0x0000003003037836 */ /* 0x000fc40000000000 */
[----:B----4-:R-:W-:Y:S02]  /*165d0*/  IMAD R8, R7, 0x80, R8 ;  /* 0x0000008007087824 */ /* 0x010fe400078e0208 */
[----:B------:R-:W-:-:S07]  /*165e0*/  VIADD R11, R2, 0x18400 ;  /* 0x00018400020b7836 */ /* 0x000fce0000000000 */
.L_x_1541:
        /* <DEDUP_REMOVED lines=16> */
.L_x_1542:
        /* <DEDUP_REMOVED lines=15> */
.L_x_1617:
[----:B------:R-:W-:Y:S05]  /*167e0*/  BSYNC B2 ;  /* 0x0000000000027941 */ /* 0x000fea0003800000 */
.L_x_1543:
[----:B------:R-:W-:Y:S01]  /*167f0*/  BSSY B2, `(.L_x_1545) ;  /* 0x000000b000027945 */ /* 0x000fe20003800000 */
[----:B------:R-:W-:Y:S02]  /*16800*/  IMAD.MOV.U32 R12, RZ, RZ, 0x0 ;  /* 0x00000000ff0c7424 */ /* 0x000fe400078e00ff */
[----:B------:R-:W-:Y:S01]  /*16810*/  IMAD.MOV.U32 R13, RZ, RZ, 0x14f00000 ;  /* 0x14f00000ff0d7424 */ /* 0x000fe200078e00ff */
[----:B------:R-:W-:Y:S06]  /*16820*/  @P1 BRA `(.L_x_1546) ;  /* 0x00000000001c1947 */ /* 0x000fec0003800000 */
[----:B------:R-:W2:Y:S02]  /*16830*/  S2R R3, SR_TID.X ;  /* 0x0000000000037919 */ /* 0x000ea40000002100 */
[----:B--2---:R-:W-:Y:S01]  /*16840*/  LOP3.LUT R8, R3, 0x1f, RZ, 0xc0, !PT ;  /* 0x0000001f03087812 */ /* 0x004fe200078ec0ff */
[----:B------:R-:W-:-:S03]  /*16850*/  IMAD.MOV.U32 R3, RZ, RZ, 0x8000 ;  /* 0x00008000ff037424 */ /* 0x000fc600078e00ff */
[----:B------:R-:W-:Y:S01]  /*16860*/  ISETP.NE.AND P0, PT, R8, RZ, PT ;  /* 0x000000ff0800720c */ /* 0x000fe20003f05270 */
[----:B------:R2:W-:-:S12]  /*16870*/  SYNCS.ARRIVE.TRANS64 RZ, [R2+URZ+0x50], R3 ;  /* 0x0000500302ff79a7 */ /* 0x0005d8000800003f */
[----:B--2---:R-:W-:Y:S05]  /*16880*/  @!P0 BRA `(.L_x_1546) ;  /* 0x0000000000048947 */ /* 0x004fea0003800000 */
[----:B------:R-:W-:Y:S01]  /*16890*/  BPT.TRAP 0x1 ;  /* 0x000000040000795c */ /* 0x000fe20000300000 */
.L_x_1546:
[----:B------:R-:W-:Y:S05]  /*168a0*/  BSYNC B2 ;  /* 0x0000000000027941 */ /* 0x000fea0003800000 */
.L_x_1545:
[----:B------:R-:W2:Y:S04]  /*168b0*/  LDL R8, [R1] ;  /* 0x0000000001087983 */ /* 0x000ea80000100800 */
[----:B0-----:R-:W3:Y:S04]  /*168c0*/  LDL R5, [R1+0x14] ;  /* 0x0000140001057983 */ /* 0x001ee80000100800 */
        /* <DEDUP_REMOVED lines=11> */
.L_x_1547:
        /* <DEDUP_REMOVED lines=15> */
.L_x_1548:
        /* <DEDUP_REMOVED lines=12> */
.L_x_1535:
[----:B------:R-:W-:Y:S05]  /*16b30*/  BSYNC B1 ;  /* 0x0000000000017941 */ /* 0x000fea0003800000 */
.L_x_1534:
[----:B------:R-:W4:Y:S01]  /*16b40*/  LDL R2, [R1+0x20] ;  /* 0x0000200001027983 */ /* 0x000f220000100800 */
[----:B------:R-:W-:Y:S01]  /*16b50*/  VIADD R0, R0, 0xfffffffe ;  /* 0xfffffffe00007836 */ /* 0x000fe20000000000 */
[----:B----4-:R-:W-:-:S13]  /*16b60*/  ISETP.GT.AND P0, PT, R6, R2, PT ;  /* 0x000000020600720c */ /* 0x010fda0003f04270 */
[----:B------:R-:W-:Y:S05]  /*16b70*/  @P0 BRA `(.L_x_1549) ;  /* 0xffffffec000c0947 */ /* 0x000fea000383ffff */
.L_x_1501:
[----:B------:R-:W-:Y:S05]  /*16b80*/  BSYNC B0 ;  /* 0x0000000000007941 */ /* 0x000fea0003800000 */
.L_x_1500:
[----:B------:R-:W4:Y:S01]  /*16b90*/  S2R R2, SR_TID.X ;  /* 0x0000000000027919 */ /* 0x000f220000002100 */
[----:B------:R-:W-:Y:S01]  /*16ba0*/  BSSY B0, `(.L_x_1550) ;  /* 0x0000010000007945 */ /* 0x000fe20003800000 */
[----:B----4-:R-:W-:-:S04]  /*16bb0*/  LOP3.LUT R6, R2, 0x7f, RZ, 0xc0, !PT ;  /* 0x0000007f02067812 */ /* 0x010fc800078ec0ff */
[----:B------:R-:W-:-:S13]  /*16bc0*/  ISETP.NE.AND P0, PT, R6, RZ, PT ;  /* 0x000000ff0600720c */ /* 0x000fda0003f05270 */
[----:B------:R-:W-:Y:S05]  /*16bd0*/  @P0 BRA `(.L_x_1551) ;  /* 0x0000000000300947 */ /* 0x000fea0003800000 */
[----:B------:R-:W4:Y:S01]  /*16be0*/  S2R R3, SR_LANEID ;  /* 0x0000000000037919 */ /* 0x000f220000000000 */
[----:B------:R-:W-:Y:S01]  /*16bf0*/  VOTEU.ANY UR4, UPT, PT ;  /* 0x0000000000047886 */ /* 0x000fe200038e0100 */
[----:B--2---:R-:W2:Y:S01]  /*16c00*/  LDC.64 R4, c[0x0][0xc60] ;  /* 0x00031800ff047b82 */ /* 0x004ea20000000a00 */
[----:B------:R-:W4:Y:S08]  /*16c10*/  FLO.U32 R0, UR4 ;  /* 0x0000000400007d00 */ /* 0x000f3000080e0000 */
[----:B------:R-:W2:Y:S01]  /*16c20*/  POPC R2, UR4 ;  /* 0x0000000400027d09 */ /* 0x000ea20008000000 */
[----:B----4-:R-:W-:-:S13]  /*16c30*/  ISETP.EQ.U32.AND P0, PT, R0, R3, PT ;  /* 0x000000030000720c */ /* 0x010fda0003f02070 */
[----:B--2---:R-:W2:Y:S01]  /*16c40*/  @P0 ATOMG.E.ADD.STRONG.GPU PT, R5, desc[UR50][R4.64], R2 ;  /* 0x00000002040509a8 */ /* 0x004ea200081ee1f2 */
[----:B------:R-:W4:Y:S02]  /*16c50*/  S2R R3, SR_LTMASK ;  /* 0x0000000000037919 */ /* 0x000f240000003900 */
[----:B----4-:R-:W-:-:S06]  /*16c60*/  LOP3.LUT R3, R3, UR4, RZ, 0xc0, !PT ;  /* 0x0000000403037c12 */ /* 0x010fcc000f8ec0ff */
[----:B------:R-:W4:Y:S01]  /*16c70*/  POPC R3, R3 ;  /* 0x0000000300037309 */ /* 0x000f220000000000 */
[----:B--2---:R-:W4:Y:S02]  /*16c80*/  SHFL.IDX PT, R0, R5, R0, 0x1f ;  /* 0x00001f0005007589 */ /* 0x004f2400000e0000 */
[----:B----4-:R-:W-:-:S07]  /*16c90*/  IADD3 R16, R0, UR37, R3 ;  /* 0x0000002500107c10 */ /* 0x010fce000fffe003 */
.L_x_1551:
[----:B------:R-:W-:Y:S05]  /*16ca0*/  BSYNC B0 ;  /* 0x0000000000007941 */ /* 0x000fea0003800000 */
.L_x_1550:
[----:B------:R-:W4:Y:S01]  /*16cb0*/  LDL R0, [R1+0x18] ;  /* 0x0000180001007983 */ /* 0x000f220000100800 */
[----:B------:R-:W-:Y:S01]  /*16cc0*/  BSSY B0, `(.L_x_1552) ;  /* 0x000003e000007945 */ /* 0x000fe20003800000 */
[----:B----4-:R-:W-:-:S13]  /*16cd0*/  LOP3.LUT P0, RZ, R0, 0x1, RZ, 0xc0, !PT ;  /* 0x0000000100ff7812 */ /* 0x010fda000780c0ff */
[----:B------:R-:W-:Y:S05]  /*16ce0*/  @!P0 BRA `(.L_x_1553) ;  /* 0x0000000000ec8947 */ /* 0x000fea0003800000 */
[----:B------:R-:W4:Y:S04]  /*16cf0*/  LDL R3, [R1] ;  /* 0x0000000001037983 */ /* 0x000f280000100800 */
[----:B------:R-:W4:Y:S04]  /*16d00*/  LDL R0, [R1+0x4] ;  /* 0x0000040001007983 */ /* 0x000f280000100800 */
[----:B------:R-:W5:Y:S01]  /*16d10*/  LDL R2, [R1+0x10] ;  /* 0x0000100001027983 */ /* 0x000f620000100800 */
[----:B------:R-:W-:Y:S01]  /*16d20*/  BSSY B1, `(.L_x_1554) ;  /* 0x0000006000017945 */ /* 0x000fe20003800000 */
[----:B------:R-:W-:Y:S01]  /*16d30*/  ISETP.NE.AND P1, PT, R6, RZ, PT ;  /* 0x000000ff0600720c */ /* 0x000fe20003f25270 */
[----:B----4-:R-:W-:Y:S01]  /*16d40*/  IMAD R0, R0, 0x8, R3 ;  /* 0x0000000800007824 */ /* 0x010fe200078e0203 */
[----:B-----5:R-:W-:-:S04]  /*16d50*/  SHF.L.U32 R3, R2, 0x1f, RZ ;  /* 0x0000001f02037819 */ /* 0x020fc800000006ff */
[----:B------:R-:W4:Y:S02]  /*16d60*/  SYNCS.PHASECHK.TRANS64.TRYWAIT P0, [R0+URZ+0x28860], R3 ;  /* 0x02886003000075a7 */ /* 0x000f24000800017f */
[----:B----4-:R-:W-:Y:S05]  /*16d70*/  @!P0 BRA `(.L_x_1555) ;  /* 0x0000002400848947 */ /* 0x010fea0003800000 */
.L_x_1618:
[----:B------:R-:W-:Y:S05]  /*16d80*/  BSYNC B1 ;  /* 0x0000000000017941 */ /* 0x000fea0003800000 */
.L_x_1554:
[----:B------:R-:W-:Y:S04]  /*16d90*/  BSSY B1, `(.L_x_1556) ;  /* 0x0000009000017945 */ /* 0x000fe80003800000 */
[----:B------:R-:W-:Y:S05]  /*16da0*/  @P1 BRA `(.L_x_1557) ;  /* 0x00000000001c1947 */ /* 0x000fea0003800000 */
[----:B------:R-:W5:Y:S01]  /*16db0*/  S2R R2, SR_TID.X ;  /* 0x0000000000027919 */ /* 0x000f620000002100 */
[----:B----4-:R-:W-:-:S04]  /*16dc0*/  IMAD.MOV.U32 R3, RZ, RZ, 0x8000 ;  /* 0x00008000ff037424 */ /* 0x010fc800078e00ff */
[----:B------:R4:W-:Y:S01]  /*16dd0*/  SYNCS.ARRIVE.TRANS64 RZ, [R0+URZ+0x28850], R3 ;  /* 0x0288500300ff79a7 */ /* 0x0009e2000800003f */
[----:B-----5:R-:W-:-:S04]  /*16de0*/  LOP3.LUT R2, R2, 0x1f, RZ, 0xc0, !PT ;  /* 0x0000001f02027812 */ /* 0x020fc800078ec0ff */
[----:B------:R-:W-:-:S13]  /*16df0*/  ISETP.NE.AND P0, PT, R2, RZ, PT ;  /* 0x000000ff0200720c */ /* 0x000fda0003f05270 */
[----:B----4-:R-:W-:Y:S05]  /*16e00*/  @!P0 BRA `(.L_x_1557) ;  /* 0x0000000000048947 */ /* 0x010fea0003800000 */
[----:B------:R-:W-:Y:S01]  /*16e10*/  BPT.TRAP 0x1 ;  /* 0x000000040000795c */ /* 0x000fe20000300000 */
.L_x_1557:
[----:B------:R-:W-:Y:S05]  /*16e20*/  BSYNC B1 ;  /* 0x0000000000017941 */ /* 0x000fea0003800000 */
.L_x_1556:
[----:B------:R-:W5:Y:S04]  /*16e30*/  LDL.LU R5, [R1+0x14] ;  /* 0x0000140001057983 */ /* 0x000f680000300800 */
[----:B------:R-:W5:Y:S04]  /*16e40*/  LDL.LU R2, [R1+0x8] ;  /* 0x0000080001027983 */ /* 0x000f680000300800 */
[----:B--2---:R-:W2:Y:S04]  /*16e50*/  LDL R4, [R1] ;  /* 0x0000000001047983 */ /* 0x004ea80000100800 */
[----:B----4-:R-:W2:Y:S01]  /*16e60*/  LDL R3, [R1+0x4] ;  /* 0x0000040001037983 */ /* 0x010ea20000100800 */
[----:B------:R-:W-:Y:S01]  /*16e70*/  UIADD3 UR4, UP0, UR38, 0x470, URZ ;  /* 0x0000047026047890 */ /* 0x000fe2000ff1e03f */
[----:B------:R-:W-:Y:S01]  /*16e80*/  PLOP3.LUT P0, PT, PT, PT, PT, 0x80, 0x0 ;  /* 0x000000000000781c */ /* 0x000fe20003f0f070 */
[----:B------:R-:W-:Y:S01]  /*16e90*/  VIADD R0, R0, 0x28850 ;  /* 0x0002885000007836 */ /* 0x000fe20000000000 */
[----:B------:R-:W-:Y:S01]  /*16ea0*/  UMOV UR6, 0x0 ;  /* 0x0000000000067882 */ /* 0x000fe20000000000 */
[----:B------:R-:W-:Y:S01]  /*16eb0*/  UIADD3.X UR5, URZ, UR39, URZ, UP0, !UPT ;  /* 0x000000273f057290 */ /* 0x000fe200087fe43f */
[----:B------:R-:W-:Y:S01]  /*16ec0*/  UMOV UR7, 0x14f00000 ;  /* 0x14f0000000077882 */ /* 0x000fe20000000000 */
[----:B------:R-:W-:Y:S01]  /*16ed0*/  UMOV UR10, URZ ;  /* 0x0000003f000a7c82 */ /* 0x000fe20008000000 */
[----:B-----5:R-:W-:-:S02]  /*16ee0*/  IMAD R2, R2, 0x80, R5 ;  /* 0x0000008002027824 */ /* 0x020fc400078e0205 */
[----:B--2---:R-:W-:-:S04]  /*16ef0*/  IMAD R3, R3, 0x8000, R4 ;  /* 0x0000800003037824 */ /* 0x004fc800078e0204 */
[----:B------:R-:W-:-:S07]  /*16f00*/  VIADD R4, R3, 0x400 ;  /* 0x0000040003047836 */ /* 0x000fce0000000000 */
.L_x_1558:
        /* <DEDUP_REMOVED lines=10> */
[----:B------:R-:W-:Y:S01]  /*16fb0*/  PLOP3.LUT P0, PT, PT, PT, PT, 0x80, 0x0 ;  /* 0x000000000000781c */ /* 0x000fe20003f0f070 */
[----:B------:R-:W-:Y:S01]  /*16fc0*/  VIADD R3, R3, 0x4400 ;  /* 0x0000440003037836 */ /* 0x000fe20000000000 */
[----:B------:R-:W-:Y:S01]  /*16fd0*/  UMOV UR6, 0x0 ;  /* 0x0000000000067882 */ /* 0x000fe20000000000 */
[----:B------:R-:W-:Y:S01]  /*16fe0*/  UMOV UR7, 0x14f00000 ;  /* 0x14f0000000077882 */ /* 0x000fe20000000000 */
[----:B------:R-:W-:-:S09]  /*16ff0*/  UMOV UR10, 0x40 ;  /* 0x00000040000a7882 */ /* 0x000fd20000000000 */
.L_x_1559:
        /* <DEDUP_REMOVED lines=9> */
[----:B----4-:R-:W-:Y:S05]  /*17090*/  @P0 BRA.U.ANY `(.L_x_1559) ;  /* 0xfffffffd00d80947 */ /* 0x010fea000393ffff */
.L_x_1553:
[----:B------:R-:W-:Y:S05]  /*170a0*/  BSYNC B0 ;  /* 0x0000000000007941 */ /* 0x000fea0003800000 */
.L_x_1552:
[----:B------:R-:W4:Y:S04]  /*170b0*/  LDL.LU R5, [R1+0x4] ;  /* 0x0000040001057983 */ /* 0x000f280000300800 */
[----:B--2---:R-:W2:Y:S01]  /*170c0*/  LDL.LU R4, [R1+0x10] ;  /* 0x0000100001047983 */ /* 0x004ea20000300800 */
[----:B----4-:R-:W-:-:S05]  /*170d0*/  VIADD R0, R5, 0x1 ;  /* 0x0000000105007836 */ /* 0x010fca0000000000 */
[----:B------:R-:W-:-:S04]  /*170e0*/  ISETP.NE.AND P0, PT, R0, 0x2, PT ;  /* 0x000000020000780c */ /* 0x000fc80003f05270 */
[----:B------:R-:W-:Y:S02]  /*170f0*/  SEL R2, RZ, 0x1, P0 ;  /* 0x00000001ff027807 */ /* 0x000fe40000000000 */
[----:B------:R-:W-:Y:S02]  /*17100*/  SEL R0, R0, RZ, P0 ;  /* 0x000000ff00007207 */ /* 0x000fe40000000000 */
[----:B--2---:R-:W-:-:S03]  /*17110*/  LOP3.LUT R4, R4, R2, RZ, 0x3c, !PT ;  /* 0x0000000204047212 */ /* 0x004fc600078e3cff */
[----:B------:R2:W-:Y:S04]  /*17120*/  STL [R1+0x4], R0 ;  /* 0x0000040001007387 */ /* 0x0005e80000100800 */
[----:B------:R2:W-:Y:S02]  /*17130*/  STL [R1+0x10], R4 ;  /* 0x0000100401007387 */ /* 0x0005e40000100800 */
.L_x_1480:
[----:B------:R-:W-:Y:S05]  /*17140*/  BSYNC B7 ;  /* 0x0000000000077941 */ /* 0x000fea0003800000 */
.L_x_1478:
[----:B--2---:R-:W2:Y:S02]  /*17150*/  LDL R0, [R1+0x18] ;  /* 0x0000180001007983 */ /* 0x004ea40000100800 */
[----:B--2---:R-:W-:-:S13]  /*17160*/  LOP3.LUT P0, RZ, R0, 0x2, RZ, 0xc0, !PT ;  /* 0x0000000200ff7812 */ /* 0x004fda000780c0ff */
[----:B------:R-:W-:Y:S05]  /*17170*/  @!P0 BRA `(.L_x_1560) ;  /* 0x0000000000288947 */ /* 0x000fea0003800000 */
[----:B------:R-:W-:Y:S05]  /*17180*/  WARPSYNC.ALL ;  /* 0x0000000000007948 */ /* 0x000fea0003800000 */
[----:B------:R-:W2:Y:S08]  /*17190*/  S2UR UR5, SR_CgaCtaId ;  /* 0x00000000000579c3 */ /* 0x000eb00000008800 */
[----:B------:R-:W-:Y:S06]  /*171a0*/  BAR.SYNC.DEFER_BLOCKING 0x5, 0x180 ;  /* 0x0146000000007b1d */ /* 0x000fec0000010000 */
[----:B------:R-:W-:-:S02]  /*171b0*/  UMOV UR4, 0x400 ;  /* 0x0000040000047882 */ /* 0x000fc40000000000 */
[----:B--2---:R-:W-:-:S06]  /*171c0*/  ULEA UR4, UR5, UR4, 0x18 ;  /* 0x0000000405047291 */ /* 0x004fcc000f8ec03f */
[----:B------:R-:W-:-:S05]  /*171d0*/  IMAD.U32 R0, RZ, RZ, UR4 ;  /* 0x00000004ff007e24 */ /* 0x000fca000f8e00ff */
[----:B------:R2:W4:Y:S04]  /*171e0*/  LDS.128 R16, [R0+0x288d0] ;  /* 0x0288d00000107984 */ /* 0x0005280000000c00 */
[----:B------:R2:W-:Y:S01]  /*171f0*/  STL [R1], R0 ;  /* 0x0000000001007387 */ /* 0x0005e20000100800 */
[----:B------:R-:W-:Y:S06]  /*17200*/  BAR.ARV 0x4, 0x180 ;  /* 0x0106000000007b1d */ /* 0x000fec0000002000 */
[----:B------:R-:W-:Y:S05]  /*17210*/  BRA `(.L_x_1561) ;  /* 0x0000000800d47947 */ /* 0x000fea0003800000 */
.L_x_1560:
[----:B------:R-:W2:Y:S01]  /*17220*/  S2R R0, SR_TID.X ;  /* 0x0000000000007919 */ /* 0x000ea20000002100 */
[----:B------:R-:W-:Y:S01]  /*17230*/  UMOV UR4, 0xffffffff ;  /* 0xffffffff00047882 */ /* 0x000fe20000000000 */
[----:B--2---:R-:W-:-:S04]  /*17240*/  LOP3.LUT R4, R0, 0x1f, RZ, 0xc0, !PT ;  /* 0x0000001f00047812 */ /* 0x004fc800078ec0ff */
[----:B------:R-:W-:Y:S01]  /*17250*/  ISETP.NE.AND P0, PT, R4, 0x1f, PT ;  /* 0x0000001f0400780c */ /* 0x000fe20003f05270 */
[----:B------:R-:W-:-:S12]  /*17260*/  BRA.DIV UR4, `(.L_x_1562) ;  /* 0x00000022045c7947 */ /* 0x000fd8000b800000 */
[----:B------:R-:W-:Y:S01]  /*17270*/  IMAD.IADD R5, R19, 0x1, R4 ;  /* 0x0000000113057824 */ /* 0x000fe200078e0204 */
[----:B------:R-:W-:-:S04]  /*17280*/  ULDC UR4, c[0x0][0xc3c] ;  /* 0x00030f0000047ab9 */ /* 0x000fc80000000800 */
[----:B------:R-:W-:-:S13]  /*17290*/  ISETP.GE.OR P1, PT, R5, UR4, !P0 ;  /* 0x0000000405007c0c */ /* 0x000fda000c726670 */
[----:B------:R-:W2:Y:S02]  /*172a0*/  @!P1 LDC.64 R2, c[0x0][0xc80] ;  /* 0x00032000ff029b82 */ /* 0x000ea40000000a00 */
[----:B--2---:R-:W-:-:S06]  /*172b0*/  @!P1 IMAD.WIDE R2, R5, 0x4, R2 ;  /* 0x0000000405029825 */ /* 0x004fcc00078e0202 */
[----:B------:R2:W4:Y:S01]  /*172c0*/  @!P1 LDG.E R3, desc[UR50][R2.64] ;  /* 0x0000003202039981 */ /* 0x000522000c1e1900 */
[C---:B------:R-:W-:Y:S02]  /*172d0*/  ISETP.GE.U32.AND P2, PT, R4.reuse, 0x2, PT ;  /* 0x000000020400780c */ /* 0x040fe40003f46070 */
[C---:B------:R-:W-:Y:S01]  /*172e0*/  ISETP.GE.U32.AND P3, PT, R4.reuse, 0x4, PT ;  /* 0x000000040400780c */ /* 0x040fe20003f66070 */
[----:B------:R-:W-:Y:S01]  /*172f0*/  SHFL.IDX PT, R0, R16, RZ, 0x1f ;  /* 0x00001fff10007589 */ /* 0x000fe200000e0000 */
[C---:B------:R-:W-:Y:S02]  /*17300*/  ISETP.GE.U32.AND P4, PT, R4.reuse, 0x8, PT ;  /* 0x000000080400780c */ /* 0x040fe40003f86070 */
[C---:B------:R-:W-:Y:S01]  /*17310*/  ISETP.GE.U32.AND P5, PT, R4.reuse, 0x10, PT ;  /* 0x000000100400780c */ /* 0x040fe20003fa6070 */
[----:B--2---:R-:W-:Y:S02]  /*17320*/  IMAD.MOV.U32 R2, RZ, RZ, RZ ;  /* 0x000000ffff027224 */ /* 0x004fe400078e00ff */
[----:B----4-:R-:W-:Y:S01]  /*17330*/  @!P1 IMAD.MOV.U32 R2, RZ, RZ, R3 ;  /* 0x000000ffff029224 */ /* 0x010fe200078e0003 */
[----:B------:R-:W-:-:S04]  /*17340*/  ISETP.NE.AND P1, PT, R4, RZ, PT ;  /* 0x000000ff0400720c */ /* 0x000fc80003f25270 */
[----:B------:R-:W2:Y:S02]  /*17350*/  SHFL.UP PT, R14, R2, 0x1, RZ ;  /* 0x04200000020e7989 */ /* 0x000ea400000e00ff */
[----:B--2---:R-:W-:-:S05]  /*17360*/  SEL R5, R14, RZ, P1 ;  /* 0x000000ff0e057207 */ /* 0x004fca0000800000 */
[----:B------:R-:W-:Y:S02]  /*17370*/  IMAD.IADD R3, R2, 0x1, R5 ;  /* 0x0000000102037824 */ /* 0x000fe400078e0205 */
[----:B------:R-:W-:Y:S04]  /*17380*/  SHFL.IDX PT, R5, R16, 0x1, 0x1f ;  /* 0x00201f0010057f89 */ /* 0x000fe800000e0000 */
[----:B------:R-:W2:Y:S02]  /*17390*/  SHFL.UP PT, R14, R3, 0x2, RZ ;  /* 0x04400000030e7989 */ /* 0x000ea400000e00ff */
[----:B--2---:R-:W-:-:S05]  /*173a0*/  SEL R14, R14, RZ, P2 ;  /* 0x000000ff0e0e7207 */ /* 0x004fca0001000000 */
[----:B------:R-:W-:-:S05]  /*173b0*/  IMAD.IADD R3, R3, 0x1, R14 ;  /* 0x0000000103037824 */ /* 0x000fca00078e020e */
        /* <DEDUP_REMOVED lines=9> */
[----:B------:R2:W4:Y:S02]  /*17450*/  SHFL.IDX PT, R14, R3, 0x1f, 0x1f ;  /* 0x03e01f00030e7f89 */ /* 0x00052400000e0000 */
.L_x_1628:
[----:B------:R-:W-:Y:S02]  /*17460*/  ULDC UR4, c[0x0][0xc38] ;  /* 0x00030e0000047ab9 */ /* 0x000fe40000000800 */
[----:B------:R-:W-:-:S04]  /*17470*/  IMAD.U32 R4, RZ, RZ, UR4 ;  /* 0x00000004ff047e24 */ /* 0x000fc8000f8e00ff */
[----:B----4-:R-:W-:-:S04]  /*17480*/  IMAD R16, R14, R4, RZ ;  /* 0x000000040e107224 */ /* 0x010fc800078e02ff */
[----:B------:R-:W-:-:S05]  /*17490*/  IMAD.IADD R5, R5, 0x1, R16 ;  /* 0x0000000105057824 */ /* 0x000fca00078e0210 */
[----:B------:R-:W-:-:S13]  /*174a0*/  ISETP.GT.AND P6, PT, R5, R0, PT ;  /* 0x000000000500720c */ /* 0x000fda0003fc4270 */
[----:B------:R-:W-:Y:S05]  /*174b0*/  @P6 BRA `(.L_x_1563) ;  /* 0x00000000009c6947 */ /* 0x000fea0003800000 */
.L_x_1568:
[----:B------:R-:W4:Y:S01]  /*174c0*/  LDC R4, c[0x0][0xc3c] ;  /* 0x00030f00ff047b82 */ /* 0x000f220000000800 */
[----:B------:R-:W-:-:S05]  /*174d0*/  VIADD R19, R19, 0x1f ;  /* 0x0000001f13137836 */ /* 0x000fca0000000000 */
[----:B----4-:R-:W-:-:S13]  /*174e0*/  ISETP.GE.AND P6, PT, R19, R4, PT ;  /* 0x000000041300720c */ /* 0x010fda0003fc6270 */
[----:B------:R-:W-:Y:S05]  /*174f0*/  @P6 BRA `(.L_x_1564) ;  /* 0x0000000400d06947 */ /* 0x000fea0003800000 */
[----:B------:R-:W4:Y:S01]  /*17500*/  S2R R2, SR_TID.X ;  /* 0x0000000000027919 */ /* 0x000f220000002100 */
[----:B------:R-:W-:Y:S01]  /*17510*/  BSSY B0, `(.L_x_1565) ;  /* 0x0000009000007945 */ /* 0x000fe20003800000 */
[----:B----4-:R-:W-:-:S05]  /*17520*/  LOP3.LUT R2, R2, 0x1f, RZ, 0xc0, !PT ;  /* 0x0000001f02027812 */ /* 0x010fca00078ec0ff */
[----:B---3--:R-:W-:Y:S02]  /*17530*/  IMAD.IADD R7, R19, 0x1, R2 ;  /* 0x0000000113077824 */ /* 0x008fe400078e0202 */
[----:B------:R-:W-:-:S03]  /*17540*/  IMAD.MOV.U32 R2, RZ, RZ, RZ ;  /* 0x000000ffff027224 */ /* 0x000fc600078e00ff */
[----:B------:R-:W-:-:S13]  /*17550*/  ISETP.GE.OR P6, PT, R7, R4, !P0 ;  /* 0x000000040700720c */ /* 0x000fda00047c6670 */
[----:B------:R-:W-:Y:S05]  /*17560*/  @P6 BRA `(.L_x_1566) ;  /* 0x00000000000c6947 */ /* 0x000fea0003800000 */
[----:B--2---:R-:W2:Y:S02]  /*17570*/  LDC.64 R2, c[0x0][0xc80] ;  /* 0x00032000ff027b82 */ /* 0x004ea40000000a00 */
[----:B--2---:R-:W-:-:S06]  /*17580*/  IMAD.WIDE R2, R7, 0x4, R2 ;  /* 0x0000000407027825 */ /* 0x004fcc00078e0202 */
[----:B------:R3:W5:Y:S02]  /*17590*/  LDG.E R2, desc[UR50][R2.64] ;  /* 0x0000003202027981 */ /* 0x000764000c1e1900 */
.L_x_1566:
[----:B------:R-:W-:Y:S05]  /*175a0*/  BSYNC B0 ;  /* 0x0000000000007941 */ /* 0x000fea0003800000 */
.L_x_1565:
[----:B------:R-:W-:-:S03]  /*175b0*/  UMOV UR4, 0xffffffff ;  /* 0xffffffff00047882 */ /* 0x000fc60000000000 */
[----:B------:R-:W-:Y:S05]  /*175c0*/  BRA.DIV UR4, `(.L_x_1567) ;  /* 0x0000002204a87947 */ /* 0x000fea000b800000 */
[----:B-----5:R-:W2:Y:S02]  /*175d0*/  SHFL.UP PT, R14, R2, 0x1, RZ ;  /* 0x04200000020e7989 */ /* 0x020ea400000e00ff */
[----:B--23--:R-:W-:-:S05]  /*175e0*/  SEL R3, R14, RZ, P1 ;  /* 0x000000ff0e037207 */ /* 0x00cfca0000800000 */
        /* <DEDUP_REMOVED lines=13> */
[----:B------:R2:W3:Y:S02]  /*176c0*/  SHFL.IDX PT, R14, R3, 0x1f, 0x1f ;  /* 0x03e01f00030e7f89 */ /* 0x0004e400000e0000 */
.L_x_1636:
[----:B------:R-:W-:Y:S02]  /*176d0*/  ULDC UR4, c[0x0][0xc38] ;  /* 0x00030e0000047ab9 */ /* 0x000fe40000000800 */
[----:B------:R-:W-:-:S04]  /*176e0*/  IMAD.U32 R4, RZ, RZ, UR4 ;  /* 0x00000004ff047e24 */ /* 0x000fc8000f8e00ff */
[----:B---3--:R-:W-:-:S04]  /*176f0*/  IMAD R16, R14, R4, RZ ;  /* 0x000000040e107224 */ /* 0x008fc800078e02ff */
[----:B------:R-:W-:-:S05]  /*17700*/  IMAD.IADD R5, R16, 0x1, R5 ;  /* 0x0000000110057824 */ /* 0x000fca00078e0205 */
[----:B------:R-:W-:-:S13]  /*17710*/  ISETP.GT.AND P6, PT, R5, R0, PT ;  /* 0x000000000500720c */ /* 0x000fda0003fc4270 */
[----:B------:R-:W-:Y:S05]  /*17720*/  @!P6 BRA `(.L_x_1568) ;  /* 0xfffffffc0064e947 */ /* 0x000fea000383ffff */
.L_x_1563:
[----:B------:R-:W-:Y:S01]  /*17730*/  IMAD.IADD R16, R5, 0x1, -R16 ;  /* 0x0000000105107824 */ /* 0x000fe200078e0a10 */
[----:B------:R-:W-:-:S03]  /*17740*/  UMOV UR4, 0xffffffff ;  /* 0xffffffff00047882 */ /* 0x000fc60000000000 */
[----:B------:R-:W-:-:S05]  /*17750*/  IMAD R5, R3, R4, R16 ;  /* 0x0000000403057224 */ /* 0x000fca00078e0210 */
[----:B------:R-:W-:Y:S01]  /*17760*/  ISETP.GT.AND P6, PT, R5, R0, PT ;  /* 0x000000000500720c */ /* 0x000fe20003fc4270 */
[----:B------:R-:W-:-:S12]  /*17770*/  BRA.DIV UR4, `(.L_x_1569) ;  /* 0x0000002204fc7947 */ /* 0x000fd8000b800000 */
[----:B------:R-:W-:-:S04]  /*17780*/  VOTE.ANY R5, PT, !P6 ;  /* 0x0000000000057806 */ /* 0x000fc800070e0100 */
[----:B------:R-:W4:Y:S02]  /*17790*/  POPC R6, R5 ;  /* 0x0000000500067309 */ /* 0x000f240000000000 */
[----:B----4-:R4:W0:Y:S02]  /*177a0*/  SHFL.IDX PT, R17, R2, R6, 0x1f ;  /* 0x00001f0602117589 */ /* 0x01082400000e0000 */
.L_x_1640:
[----:B------:R-:W-:Y:S01]  /*177b0*/  ISETP.NE.AND P0, PT, R5, RZ, PT ;  /* 0x000000ff0500720c */ /* 0x000fe20003f05270 */
[----:B------:R-:W-:-:S12]  /*177c0*/  IMAD.MOV.U32 R5, RZ, RZ, RZ ;  /* 0x000000ffff057224 */ /* 0x000fd800078e00ff */
[----:B------:R-:W-:Y:S05]  /*177d0*/  @!P0 BRA `(.L_x_1570) ;  /* 0x0000000000108947 */ /* 0x000fea0003800000 */
[----:B------:R-:W-:Y:S01]  /*177e0*/  UMOV UR4, 0xffffffff ;  /* 0xffffffff00047882 */ /* 0x000fe20000000000 */
[----:B------:R-:W-:Y:S02]  /*177f0*/  VIADD R12, R6, 0xffffffff ;  /* 0xffffffff060c7836 */ /* 0x000fe40000000000 */
[----:B------:R-:W-:Y:S05]  /*17800*/  BRA.DIV UR4, `(.L_x_1571) ;  /* 0x0000002604207947 */ /* 0x000fea000b800000 */
[----:B------:R0:W0:Y:S02]  /*17810*/  SHFL.IDX PT, R5, R3, R12, 0x1f ;  /* 0x00001f0c03057589 */ /* 0x00002400000e0000 */
.L_x_1570:
[----:B0-2-4-:R-:W0:Y:S01]  /*17820*/  LDC.64 R2, c[0x0][0xc90] ;  /* 0x00032400ff027b82 */ /* 0x015e220000000a00 */
[----:B------:R-:W-:-:S04]  /*17830*/  IMAD.IADD R19, R6, 0x1, R19 ;  /* 0x0000000106137824 */ /* 0x000fc800078e0213 */
[----:B0-----:R-:W-:-:S05]  /*17840*/  IMAD.WIDE R2, R19, 0x4, R2 ;  /* 0x0000000413027825 */ /* 0x001fca00078e0202 */
[----:B---3--:R-:W2:Y:S01]  /*17850*/  LDG.E R7, desc[UR50][R2.64] ;  /* 0x0000003202077981 */ /* 0x008ea2000c1e1900 */
[----:B------:R-:W-:-:S04]  /*17860*/  IMAD R16, R5, R4, R16 ;  /* 0x0000000405107224 */ /* 0x000fc800078e0210 */
[----:B------:R-:W-:Y:S02]  /*17870*/  IMAD.IADD R0, R0, 0x1, -R16 ;  /* 0x0000000100007824 */ /* 0x000fe400078e0a10 */
[----:B--2---:R-:W-:-:S05]  /*17880*/  IMAD R6, R17, R7, RZ ;  /* 0x0000000711067224 */ /* 0x004fca00078e02ff */
[----:B------:R-:W-:-:S04]  /*17890*/  IABS R8, R6 ;  /* 0x0000000600087213 */ /* 0x000fc80000000000 */
[----:B------:R-:W0:Y:S08]  /*178a0*/  I2F.RP R2, R8 ;  /* 0x0000000800027306 */ /* 0x000e300000209400 */
[----:B0-----:R-:W0:Y:S02]  /*178b0*/  MUFU.RCP R2, R2 ;  /* 0x0000000200027308 */ /* 0x001e240000001000 */
[----:B0-----:R-:W-:-:S06]  /*178c0*/  VIADD R2, R2, 0xffffffe ;  /* 0x0ffffffe02027836 */ /* 0x001fcc0000000000 */
[----:B------:R-:W0:Y:S02]  /*178d0*/  F2I.FTZ.U32.TRUNC.NTZ R3, R2 ;  /* 0x0000000200037305 */ /* 0x000e24000021f000 */
[----:B0-----:R-:W-:-:S04]  /*178e0*/  IMAD.MOV R2, RZ, RZ, -R3 ;  /* 0x000000ffff027224 */ /* 0x001fc800078e0a03 */
[----:B------:R-:W-:Y:S02]  /*178f0*/  IMAD R5, R2, R8, RZ ;  /* 0x0000000802057224 */ /* 0x000fe400078e02ff */
[----:B------:R-:W-:-:S04]  /*17900*/  IMAD.MOV.U32 R2, RZ, RZ, RZ ;  /* 0x000000ffff027224 */ /* 0x000fc800078e00ff */
[----:B------:R-:W-:Y:S01]  /*17910*/  IMAD.HI.U32 R2, R3, R5, R2 ;  /* 0x0000000503027227 */ /* 0x000fe200078e0002 */
[----:B------:R-:W-:Y:S02]  /*17920*/  IABS R3, R0 ;  /* 0x0000000000037213 */ /* 0x000fe40000000000 */
[----:B------:R-:W-:-:S03]  /*17930*/  IABS R5, R6 ;  /* 0x0000000600057213 */ /* 0x000fc60000000000 */
[----:B------:R-:W-:-:S04]  /*17940*/  IMAD.HI.U32 R2, R2, R3, RZ ;  /* 0x0000000302027227 */ /* 0x000fc800078e00ff */
[----:B------:R-:W-:-:S04]  /*17950*/  IMAD.MOV R5, RZ, RZ, -R5 ;  /* 0x000000ffff057224 */ /* 0x000fc800078e0a05 */
        /* <DEDUP_REMOVED lines=15> */
[----:B------:R-:W-:Y:S01]  /*17a50*/  VIADDMNMX R4, R3, R4, R7, PT ;  /* 0x0000000403047246 */ /* 0x000fe20003800107 */
[----:B------:R-:W-:-:S03]  /*17a60*/  IMAD.IADD R5, R0, 0x1, R5 ;  /* 0x0000000100057824 */ /* 0x000fc600078e0205 */
        /* <DEDUP_REMOVED lines=23> */
[----:B------:R-:W-:Y:S01]  /*17be0*/  @!P1 LOP3.LUT R2, RZ, R4, RZ, 0x33, !PT ;  /* 0x00000004ff029212 */ /* 0x000fe200078e33ff */
[----:B------:R-:W-:-:S04]  /*17bf0*/  IMAD.MOV R4, RZ, RZ, -R4 ;  /* 0x000000ffff047224 */ /* 0x000fc800078e0a04 */
[----:B------:R-:W-:Y:S01]  /*17c00*/  IMAD R18, R2, R4, R5 ;  /* 0x0000000402127224 */ /* 0x000fe200078e0205 */
[----:B------:R-:W-:-:S05]  /*17c10*/  LOP3.LUT R2, RZ, R2, RZ, 0x33, !PT ;  /* 0x00000002ff027212 */ /* 0x000fca00078e33ff */
[----:B------:R-:W-:Y:S01]  /*17c20*/  IMAD.IADD R17, R17, 0x1, R2 ;  /* 0x0000000111117824 */ /* 0x000fe200078e0202 */
[----:B------:R-:W-:Y:S06]  /*17c30*/  BRA `(.L_x_1572) ;  /* 0x00000000001c7947 */ /* 0x000fec0003800000 */
.L_x_1564:
[----:B------:R-:W-:Y:S01]  /*17c40*/  UMOV UR4, URZ ;  /* 0x0000003f00047c82 */ /* 0x000fe20008000000 */
[----:B------:R-:W-:Y:S01]  /*17c50*/  UMOV UR5, URZ ;  /* 0x0000003f00057c82 */ /* 0x000fe20008000000 */
[----:B------:R-:W-:Y:S01]  /*17c60*/  ULDC UR6, c[0x0][0xc3c] ;  /* 0x00030f0000067ab9 */ /* 0x000fe20000000800 */
[----:B------:R-:W-:Y:S02]  /*17c70*/  IMAD.MOV.U32 R16, RZ, RZ, R0 ;  /* 0x000000ffff107224 */ /* 0x000fe400078e0000 */
[----:B------:R-:W-:Y:S02]  /*17c80*/  IMAD.U32 R17, RZ, RZ, UR4 ;  /* 0x00000004ff117e24 */ /* 0x000fe4000f8e00ff */
[----:B------:R-:W-:Y:S02]  /*17c90*/  IMAD.U32 R18, RZ, RZ, UR5 ;  /* 0x00000005ff127e24 */ /* 0x000fe4000f8e00ff */
[----:B------:R-:W-:-:S07]  /*17ca0*/  IMAD.U32 R19, RZ, RZ, UR6 ;  /* 0x00000006ff137e24 */ /* 0x000fce000f8e00ff */
.L_x_1572:
[----:B------:R4:W5:Y:S01]  /*17cb0*/  LDL R2, [R1] ;  /* 0x0000000001027983 */ /* 0x0009620000100800 */
[----:B------:R-:W0:Y:S01]  /*17cc0*/  S2R R0, SR_TID.X ;  /* 0x0000000000007919 */ /* 0x000e220000002100 */
[----:B------:R-:W-:Y:S05]  /*17cd0*/  WARPSYNC.ALL ;  /* 0x0000000000007948 */ /* 0x000fea0003800000 */
[----:B0-----:R-:W-:Y:S01]  /*17ce0*/  LOP3.LUT R0, R0, 0x1f, RZ, 0xc0, !PT ;  /* 0x0000001f00007812 */ /* 0x001fe200078ec0ff */
[----:B------:R-:W-:Y:S03]  /*17cf0*/  BAR.SYNC.DEFER_BLOCKING 0x4, 0x180 ;  /* 0x0106000000007b1d */ /* 0x000fe60000010000 */
[----:B------:R-:W-:-:S13]  /*17d00*/  ISETP.NE.AND P0, PT, R0, RZ, PT ;  /* 0x000000ff0000720c */ /* 0x000fda0003f05270 */
[----:B--2---:R-:W5:Y:S01]  /*17d10*/  @!P0 S2R R3, SR_CgaCtaId ;  /* 0x0000000000038919 */ /* 0x004f620000008800 */
[----:B------:R-:W-:-:S04]  /*17d20*/  @!P0 MOV R0, 0x400 ;  /* 0x0000040000008802 */ /* 0x000fc80000000f00 */
[----:B-----5:R-:W-:-:S05]  /*17d30*/  @!P0 LEA R2, R3, R0, 0x18 ;  /* 0x0000000003028211 */ /* 0x020fca00078ec0ff */
[----:B------:R4:W-:Y:S04]  /*17d40*/  @!P0 STS.128 [R2+0x288d0], R16 ;  /* 0x0288d01002008388 */ /* 0x0009e80000000c00 */
[----:B------:R4:W-:Y:S01]  /*17d50*/  @!P0 STL [R1], R2 ;  /* 0x0000000201008387 */ /* 0x0009e20000100800 */
[----:B------:R-:W-:Y:S06]  /*17d60*/  BAR.ARV 0x5, 0x180 ;  /* 0x0146000000007b1d */ /* 0x000fec0000002000 */
.L_x_1561:
[----:B------:R-:W-:Y:S02]  /*17d70*/  ULDC UR4, c[0x0][0xc3c] ;  /* 0x00030f0000047ab9 */ /* 0x000fe40000000800 */
[----:B----4-:R-:W-:-:S13]  /*17d80*/  ISETP.GE.AND P0, PT, R19, UR4, PT ;  /* 0x0000000413007c0c */ /* 0x010fda000bf06270 */
[----:B------:R-:W-:Y:S05]  /*17d90*/  @!P0 BRA `(.L_x_1573) ;  /* 0xffffffac004c8947 */ /* 0x000fea000383ffff */
[----:B------:R-:W-:Y:S05]  /*17da0*/  BSYNC B8 ;  /* 0x0000000000087941 */ /* 0x000fea0003800000 */
.L_x_1466:
[----:B--2---:R-:W2:Y:S01]  /*17db0*/  LDL.LU R0, [R1+0x3c] ;  /* 0x00003c0001007983 */ /* 0x004ea20000300800 */
[----:B------:R-:W-:Y:S01]  /*17dc0*/  BSSY B0, `(.L_x_1574) ;  /* 0x000000b000007945 */ /* 0x000fe20003800000 */
[----:B------:R-:W4:Y:S01]  /*17dd0*/  S2R R5, SR_CgaCtaId ;  /* 0x0000000000057919 */ /* 0x000f220000008800 */
[----:B--2---:R-:W-:-:S05]  /*17de0*/  VIADD R0, R0, 0x1 ;  /* 0x0000000100007836 */ /* 0x004fca0000000000 */
[----:B0-----:R-:W-:-:S04]  /*17df0*/  LEA.HI R2, R0, R0, RZ, 0x1 ;  /* 0x0000000000027211 */ /* 0x001fc800078f08ff */
[----:B------:R-:W-:-:S05]  /*17e00*/  LOP3.LUT R3, R2, 0xfffffffe, RZ, 0xc0, !PT ;  /* 0xfffffffe02037812 */ /* 0x000fca00078ec0ff */
[----:B------:R-:W-:Y:S01]  /*17e10*/  IMAD.IADD R3, R0, 0x1, -R3 ;  /* 0x0000000100037824 */ /* 0x000fe200078e0a03 */
[----:B------:R-:W-:-:S04]  /*17e20*/  MOV R0, 0x400 ;  /* 0x0000040000007802 */ /* 0x000fc80000000f00 */
[----:B----4-:R-:W-:Y:S02]  /*17e30*/  LEA R0, R5, R0, 0x18 ;  /* 0x0000000005007211 */ /* 0x010fe400078ec0ff */
[----:B------:R-:W-:-:S04]  /*17e40*/  SHF.L.U32 R3, R3, 0x1f, RZ ;  /* 0x0000001f03037819 */ /* 0x000fc800000006ff */
[----:B------:R-:W0:Y:S02]  /*17e50*/  SYNCS.PHASECHK.TRANS64.TRYWAIT P0, [R0+URZ+0x28820], R3 ;  /* 0x02882003000075a7 */ /* 0x000e24000800017f */
[----:B0-----:R-:W-:Y:S05]  /*17e60*/  @!P0 BRA `(.L_x_1575) ;  /* 0x0000001c00b08947 */ /* 0x001fea0003800000 */
.L_x_1643:
[----:B------:R-:W-:Y:S05]  /*17e70*/  BSYNC B0 ;  /* 0x0000000000007941 */ /* 0x000fea0003800000 */
.L_x_1574:
[----:B------:R-:W-:-:S03]  /*17e80*/  UMOV UR4, 0xffffffff ;  /* 0xffffffff00047882 */ /* 0x000fc60000000000 */
[----:B------:R-:W-:Y:S05]  /*17e90*/  BRA.DIV UR4, `(.L_x_1576) ;  /* 0x0000001e04b87947 */ /* 0x000fea000b800000 */
[----:B------:R-:W2:Y:S02]  /*17ea0*/  S2R R2, SR_TID.X ;  /* 0x0000000000027919 */ /* 0x000ea40000002100 */
[----:B--2---:R-:W-:-:S04]  /*17eb0*/  SHF.R.U32.HI R2, RZ, 0x5, R2 ;  /* 0x00000005ff027819 */ /* 0x004fc80000011602 */
[----:B------:R-:W-:-:S05]  /*17ec0*/  LOP3.LUT R2, R2, 0x3, RZ, 0xc0, !PT ;  /* 0x0000000302027812 */ /* 0x000fca00078ec0ff */
[----:B------:R2:W4:Y:S02]  /*17ed0*/  SHFL.IDX PT, R14, R2, RZ, 0x1f ;  /* 0x00001fff020e7589 */ /* 0x00052400000e0000 */
.L_x_1646:
[----:B----4-:R-:W-:Y:S01]  /*17ee0*/  ISETP.NE.AND P0, PT, R14, RZ, PT ;  /* 0x000000ff0e00720c */ /* 0x010fe20003f05270 */
[----:B------:R-:W-:-:S12]  /*17ef0*/  BSSY B0, `(.L_x_1577) ;  /* 0x0000027000007945 */ /* 0x000fd80003800000 */
[----:B------:R-:W-:Y:S05]  /*17f00*/  @P0 BRA `(.L_x_1578) ;  /* 0x0000000000940947 */ /* 0x000fea0003800000 */
[----:B------:R-:W-:-:S03]  /*17f10*/  UMOV UR4, 0xffffffff ;  /* 0xffffffff00047882 */ /* 0x000fc60000000000 */
[----:B------:R-:W-:Y:S05]  /*17f20*/  BRA.DIV UR4, `(.L_x_1579) ;  /* 0x0000001e04c87947 */ /* 0x000fea000b800000 */
[----:B------:R-:W-:-:S13]  /*17f30*/  ELECT P6, URZ, PT ;  /* 0x00000000003f782f */ /* 0x000fda00038c0000 */
.L_x_1649:
[----:B------:R-:W-:Y:S05]  /*17f40*/  @!P6 BRA `(.L_x_1578) ;  /* 0x000000000084e947 */ /* 0x000fea0003800000 */
[----:B------:R-:W-:-:S06]  /*17f50*/  ULOP3.LUT UR4, UR36, 0x2, URZ, 0xfc, !UPT ;  /* 0x0000000224047892 */ /* 0x000fcc000f8efc3f */
[----:B--2---:R-:W-:-:S05]  /*17f60*/  IMAD.U32 R2, RZ, RZ, UR4 ;  /* 0x00000004ff027e24 */ /* 0x004fca000f8e00ff */
[----:B------:R-:W-:-:S13]  /*17f70*/  ISETP.NE.AND P2, PT, R2, 0x3, PT ;  /* 0x000000030200780c */ /* 0x000fda0003f45270 */
[----:B------:R-:W-:Y:S05]  /*17f80*/  @!P2 BRA `(.L_x_1580) ;  /* 0x000000000004a947 */ /* 0x000fea0003800000 */
[----:B------:R-:W-:Y:S01]  /*17f90*/  BPT.TRAP 0x1 ;  /* 0x000000040000795c */ /* 0x000fe20000300000 */
.L_x_1580:
[----:B0-----:R-:W2:Y:S04]  /*17fa0*/  LDL R3, [R1+0x4] ;  /* 0x0000040001037983 */ /* 0x001ea80000100800 */
[----:B---3--:R-:W3:Y:S01]  /*17fb0*/  LDL.LU R7, [R1+0x10] ;  /* 0x0000100001077983 */ /* 0x008ee20000300800 */
[----:B------:R-:W-:-:S04]  /*17fc0*/  VIADD R2, R0, 0x28840 ;  /* 0x0002884000027836 */ /* 0x000fc80000000000 */
[C---:B--2---:R-:W-:Y:S02]  /*17fd0*/  IMAD R6, R3.reuse, 0x8, R2 ;  /* 0x0000000803067824 */ /* 0x044fe400078e0202 */
[----:B------:R-:W-:Y:S01]  /*17fe0*/  VIADD R3, R3, 0x1 ;  /* 0x0000000103037836 */ /* 0x000fe20000000000 */
[----:B---3--:R-:W-:-:S04]  /*17ff0*/  SHF.L.U32 R5, R7, 0x1f, RZ ;  /* 0x0000001f07057819 */ /* 0x008fc800000006ff */
        /* <DEDUP_REMOVED lines=8> */
.L_x_1650:
[----:B------:R-:W2:Y:S02]  /*18080*/  SYNCS.PHASECHK.TRANS64.TRYWAIT P0, [R7+URZ], R2 ;  /* 0x00000002070075a7 */ /* 0x000ea4000800017f */
[----:B--2---:R-:W-:Y:S05]  /*18090*/  @!P0 BRA `(.L_x_1582) ;  /* 0x0000001c00a08947 */ /* 0x004fea0003800000 */
.L_x_1651:
[----:B------:R-:W-:Y:S05]  /*180a0*/  @!P2 BRA `(.L_x_1583) ;  /* 0x000000000004a947 */ /* 0x000fea0003800000 */
[----:B------:R-:W-:Y:S01]  /*180b0*/  BPT.TRAP 0x1 ;  /* 0x000000040000795c */ /* 0x000fe20000300000 */
.L_x_1583:
[----:B------:R-:W3:Y:S01]  /*180c0*/  LDL.LU R4, [R1+0x4] ;  /* 0x0000040001047983 */ /* 0x000ee20000300800 */
[----:B------:R-:W-:-:S04]  /*180d0*/  VIADD R0, R0, 0x28860 ;  /* 0x0002886000007836 */ /* 0x000fc80000000000 */
[----:B---3--:R-:W-:-:S04]  /*180e0*/  IMAD R4, R4, 0x8, R0 ;  /* 0x0000000804047824 */ /* 0x008fc800078e0200 */
[----:B------:R-:W3:Y:S02]  /*180f0*/  SYNCS.PHASECHK.TRANS64.TRYWAIT P0, [R4+URZ], R5 ;  /* 0x00000005040075a7 */ /* 0x000ee4000800017f */
[----:B---3--:R-:W-:Y:S05]  /*18100*/  @!P0 BRA `(.L_x_1584) ;  /* 0x0000001c00988947 */ /* 0x008fea0003800000 */
.L_x_1652:
[----:B------:R-:W-:-:S07]  /*18110*/  IMAD R3, R3, 0x8, R0 ;  /* 0x0000000803037824 */ /* 0x000fce00078e0200 */
.L_x_1585:
[----:B----4-:R4:W0:Y:S02]  /*18120*/  SYNCS.PHASECHK.TRANS64.TRYWAIT P0, [R3+URZ], R2 ;  /* 0x00000002030075a7 */ /* 0x010824000800017f */
[----:B0-----:R-:W-:Y:S05]  /*18130*/  @!P0 NANOSLEEP.SYNCS 0x989680 ;  /* 0x009896800000895d */ /* 0x001fea0003900000 */
[----:B------:R-:W0:Y:S02]  /*18140*/  @!P0 SYNCS.PHASECHK.TRANS64 P0, [R3+URZ], R2 ;  /* 0x00000002030085a7 */ /* 0x000e24000800007f */
[----:B0-----:R-:W-:Y:S05]  /*18150*/  @!P0 BRA `(.L_x_1585) ;  /* 0xfffffffc00f08947 */ /* 0x001fea000383ffff */
.L_x_1578:
[----:B------:R-:W-:Y:S05]  /*18160*/  BSYNC B0 ;  /* 0x0000000000007941 */ /* 0x000fea0003800000 */
.L_x_1577:
[----:B------:R-:W-:Y:S05]  /*18170*/  EXIT ;  /* 0x000000000000794d */ /* 0x000fea0003800000 */
.L_x_1368:
[----:B0-----:R-:W-:-:S04]  /*18180*/  IMAD.U32 R3, RZ, RZ, UR41 ;  /* 0x00000029ff037e24 */ /* 0x001fc8000f8e00ff */
[----:B------:R0:W1:Y:S03]  /*18190*/  SYNCS.PHASECHK.TRANS64.TRYWAIT P1, [R3+URZ+0x28800], R0 ;  /* 0x02880000030075a7 */ /* 0x000066000802017f */
[----:B-1----:R-:W-:Y:S05]  /*181a0*/  @!P1 NANOSLEEP.SYNCS 0x989680 ;  /* 0x009896800000995d */ /* 0x002fea0003900000 */
[----:B------:R-:W1:Y:S02]  /*181b0*/  @!P1 SYNCS.PHASECHK.TRANS64 P1, [R3+URZ+0x28800], R0 ;  /* 0x02880000030095a7 */ /* 0x000e64000802007f */
[----:B-1----:R-:W-:Y:S05]  /*181c0*/  @!P1 BRA `(.L_x_1368) ;  /* 0xfffffffc00ec9947 */ /* 0x002fea000383ffff */
[----:B------:R-:W-:Y:S05]  /*181d0*/  BRA `(.L_x_1586) ;  /* 0xfffffe9800807947 */ /* 0x000fea000383ffff */
.L_x_1372:
[----:B-1----:R1:W2:Y:S02]  /*181e0*/  SYNCS.PHASECHK.TRANS64.TRYWAIT P2, [R7+URZ+0x28830], R0 ;  /* 0x02883000070075a7 */ /* 0x0022a4000804017f */
[----:B--2---:R-:W-:Y:S05]  /*181f0*/  @!P2 NANOSLEEP.SYNCS 0x989680 ;  /* 0x009896800000a95d */ /* 0x004fea0003900000 */
[----:B------:R-:W2:Y:S02]  /*18200*/  @!P2 SYNCS.PHASECHK.TRANS64 P2, [R7+URZ+0x28830], R0 ;  /* 0x028830000700a5a7 */ /* 0x000ea4000804007f */
[----:B--2---:R-:W-:Y:S05]  /*18210*/  @!P2 BRA `(.L_x_1372) ;  /* 0xfffffffc00f0a947 */ /* 0x004fea000383ffff */
[----:B------:R-:W-:Y:S05]  /*18220*/  BRA `(.L_x_1371) ;  /* 0xfffffe9800a47947 */ /* 0x000fea000383ffff */
.L_x_1388:
[----:B-1----:R-:W-:-:S04]  /*18230*/  IMAD.U32 R7, RZ, RZ, UR6 ;  /* 0x00000006ff077e24 */ /* 0x002fc8000f8e00ff */
[----:B------:R1:W2:Y:S03]  /*18240*/  SYNCS.PHASECHK.TRANS64.TRYWAIT P2, [R7+URZ+0x28830], R6 ;  /* 0x02883006070075a7 */ /* 0x0002a6000804017f */
[----:B--2---:R-:W-:Y:S05]  /*18250*/  @!P2 NANOSLEEP.SYNCS 0x989680 ;  /* 0x009896800000a95d */ /* 0x004fea0003900000 */
[----:B------:R-:W2:Y:S02]  /*18260*/  @!P2 SYNCS.PHASECHK.TRANS64 P2, [R7+URZ+0x28830], R6 ;  /* 0x028830060700a5a7 */ /* 0x000ea4000804007f */
[----:B--2---:R-:W-:Y:S05]  /*18270*/  @!P2 BRA `(.L_x_1388) ;  /* 0xfffffffc00eca947 */ /* 0x004fea000383ffff */
[----:B------:R-:W-:Y:S05]  /*18280*/  BRA `(.L_x_1385) ;  /* 0xfffffed4004c7947 */ /* 0x000fea000383ffff */
.L_x_1392:
[----:B-1----:R-:W-:-:S04]  /*18290*/  IMAD.U32 R7, RZ, RZ, UR6 ;  /* 0x00000006ff077e24 */ /* 0x002fc8000f8e00ff */
[----:B------:R1:W2:Y:S03]  /*182a0*/  SYNCS.PHASECHK.TRANS64.TRYWAIT P2, [R7+URZ+0x28850], R6 ;  /* 0x02885006070075a7 */ /* 0x0002a6000804017f */
[----:B--2---:R-:W-:Y:S05]  /*182b0*/  @!P2 NANOSLEEP.SYNCS 0x989680 ;  /* 0x009896800000a95d */ /* 0x004fea0003900000 */
[----:B------:R-:W2:Y:S02]  /*182c0*/  @!P2 SYNCS.PHASECHK.TRANS64 P2, [R7+URZ+0x28850], R6 ;  /* 0x028850060700a5a7 */ /* 0x000ea4000804007f */
[----:B--2---:R-:W-:Y:S05]  /*182d0*/  @!P2 BRA `(.L_x_1392) ;  /* 0xfffffffc00eca947 */ /* 0x004fea000383ffff */
[----:B------:R-:W-:Y:S05]  /*182e0*/  BRA `(.L_x_1389) ;  /* 0xfffffed8000c7947 */ /* 0x000fea000383ffff */
.L_x_1409:
[----:B-1----:R-:W-:-:S04]  /*182f0*/  IMAD.U32 R5, RZ, RZ, UR6 ;  /* 0x00000006ff057e24 */ /* 0x002fc8000f8e00ff */
[----:B------:R1:W2:Y:S03]  /*18300*/  SYNCS.PHASECHK.TRANS64.TRYWAIT P2, [R5+URZ+0x28830], R4 ;  /* 0x02883004050075a7 */ /* 0x0002a6000804017f */
[----:B--2---:R-:W-:Y:S05]  /*18310*/  @!P2 NANOSLEEP.SYNCS 0x989680 ;  /* 0x009896800000a95d */ /* 0x004fea0003900000 */
[----:B------:R-:W2:Y:S02]  /*18320*/  @!P2 SYNCS.PHASECHK.TRANS64 P2, [R5+URZ+0x28830], R4 ;  /* 0x028830040500a5a7 */ /* 0x000ea4000804007f */
[----:B--2---:R-:W-:Y:S05]  /*18330*/  @!P2 BRA `(.L_x_1409) ;  /* 0xfffffffc00eca947 */ /* 0x004fea000383ffff */
[----:B------:R-:W-:Y:S05]  /*18340*/  BRA `(.L_x_1406) ;  /* 0xffffff0c00fc7947 */ /* 0x000fea000383ffff */
.L_x_1413:
[----:B-1----:R-:W-:-:S04]  /*18350*/  IMAD.U32 R5, RZ, RZ, UR6 ;  /* 0x00000006ff057e24 */ /* 0x002fc8000f8e00ff */
[----:B------:R1:W2:Y:S03]  /*18360*/  SYNCS.PHASECHK.TRANS64.TRYWAIT P2, [R5+URZ+0x28850], R4 ;  /* 0x02885004050075a7 */ /* 0x0002a6000804017f */
[----:B--2---:R-:W-:Y:S05]  /*18370*/  @!P2 NANOSLEEP.SYNCS 0x989680 ;  /* 0x009896800000a95d */ /* 0x004fea0003900000 */
[----:B------:R-:W2:Y:S02]  /*18380*/  @!P2 SYNCS.PHASECHK.TRANS64 P2, [R5+URZ+0x28850], R4 ;  /* 0x028850040500a5a7 */ /* 0x000ea4000804007f */
[----:B--2---:R-:W-:Y:S05]  /*18390*/  @!P2 BRA `(.L_x_1413) ;  /* 0xfffffffc00eca947 */ /* 0x004fea000383ffff */
[----:B------:R-:W-:Y:S05]  /*183a0*/  BRA `(.L_x_1410) ;  /* 0xffffff1000bc7947 */ /* 0x000fea000383ffff */
.L_x_1419:
[----:B-1----:R-:W-:-:S04]  /*183b0*/  IMAD.U32 R5, RZ, RZ, UR6 ;  /* 0x00000006ff057e24 */ /* 0x002fc8000f8e00ff */
[----:B------:R1:W2:Y:S03]  /*183c0*/  SYNCS.PHASECHK.TRANS64.TRYWAIT P2, [R5+URZ+0x28830], R4 ;  /* 0x02883004050075a7 */ /* 0x0002a6000804017f */
[----:B--2---:R-:W-:Y:S05]  /*183d0*/  @!P2 NANOSLEEP.SYNCS 0x989680 ;  /* 0x009896800000a95d */ /* 0x004fea0003900000 */
[----:B------:R-:W2:Y:S02]  /*183e0*/  @!P2 SYNCS.PHASECHK.TRANS64 P2, [R5+URZ+0x28830], R4 ;  /* 0x028830040500a5a7 */ /* 0x000ea4000804007f */
[----:B--2---:R-:W-:Y:S05]  /*183f0*/  @!P2 BRA `(.L_x_1419) ;  /* 0xfffffffc00eca947 */ /* 0x004fea000383ffff */
[----:B------:R-:W-:Y:S05]  /*18400*/  BRA `(.L_x_1416) ;  /* 0xffffff3400d47947 */ /* 0x000fea000383ffff */
.L_x_1423:
[----:B-1----:R-:W-:-:S04]  /*18410*/  IMAD.U32 R5, RZ, RZ, UR6 ;  /* 0x00000006ff057e24 */ /* 0x002fc8000f8e00ff */
[----:B------:R1:W2:Y:S03]  /*18420*/  SYNCS.PHASECHK.TRANS64.TRYWAIT P2, [R5+URZ+0x28850], R4 ;  /* 0x02885004050075a7 */ /* 0x0002a6000804017f */
[----:B--2---:R-:W-:Y:S05]  /*18430*/  @!P2 NANOSLEEP.SYNCS 0x989680 ;  /* 0x009896800000a95d */ /* 0x004fea0003900000 */
[----:B------:R-:W2:Y:S02]  /*18440*/  @!P2 SYNCS.PHASECHK.TRANS64 P2, [R5+URZ+0x28850], R4 ;  /* 0x028850040500a5a7 */ /* 0x000ea4000804007f */
[----:B--2---:R-:W-:Y:S05]  /*18450*/  @!P2 BRA `(.L_x_1423) ;  /* 0xfffffffc00eca947 */ /* 0x004fea000383ffff */
[----:B------:R-:W-:Y:S05]  /*18460*/  BRA `(.L_x_1420) ;  /* 0xffffff3800947947 */ /* 0x000fea000383ffff */
.L_x_1436:
[----:B-1----:R-:W-:-:S04]  /*18470*/  IMAD.U32 R8, RZ, RZ, UR5 ;  /* 0x00000005ff087e24 */ /* 0x002fc8000f8e00ff */
[----:B------:R1:W2:Y:S03]  /*18480*/  SYNCS.PHASECHK.TRANS64.TRYWAIT P0, [R8+URZ+0x28850], R3 ;  /* 0x02885003080075a7 */ /* 0x0002a6000800017f */
[----:B--2---:R-:W-:Y:S05]  /*18490*/  @!P0 NANOSLEEP.SYNCS 0x989680 ;  /* 0x009896800000895d */ /* 0x004fea0003900000 */
[----:B------:R-:W2:Y:S02]  /*184a0*/  @!P0 SYNCS.PHASECHK.TRANS64 P0, [R8+URZ+0x28850], R3 ;  /* 0x02885003080085a7 */ /* 0x000ea4000800007f */
[----:B--2---:R-:W-:Y:S05]  /*184b0*/  @!P0 BRA `(.L_x_1436) ;  /* 0xfffffffc00ec8947 */ /* 0x004fea000383ffff */
[----:B------:R-:W-:Y:S05]  /*184c0*/  BRA `(.L_x_1435) ;  /* 0xffffff6c00987947 */ /* 0x000fea000383ffff */
.L_x_1486:
[----:B------:R-:W3:Y:S01]  /*184d0*/  S2R R4, SR_TID.X ;  /* 0x0000000000047919 */ /* 0x000ee20000002100 */
[----:B------:R-:W-:Y:S01]  /*184e0*/  BSSY B0, `(.L_x_1587) ;  /* 0x000000a000007945 */ /* 0x000fe20003800000 */
[----:B------:R-:W-:Y:S02]  /*184f0*/  IMAD.MOV.U32 R12, RZ, RZ, RZ ;  /* 0x000000ffff0c7224 */ /* 0x000fe400078e00ff */
[----:B------:R-:W-:Y:S02]  /*18500*/  IMAD.MOV.U32 R11, RZ, RZ, 0x1f ;  /* 0x0000001fff0b7424 */ /* 0x000fe400078e00ff */
[----:B------:R-:W-:Y:S01]  /*18510*/  IMAD.MOV.U32 R15, RZ, RZ, -0x1 ;  /* 0xffffffffff0f7424 */ /* 0x000fe200078e00ff */
[----:B---3--:R-:W-:-:S04]  /*18520*/  SHF.R.U32.HI R4, RZ, 0x5, R4 ;  /* 0x00000005ff047819 */ /* 0x008fc80000011604 */
[----:B------:R-:W-:-:S05]  /*18530*/  LOP3.LUT R4, R4, 0x3, RZ, 0xc0, !PT ;  /* 0x0000000304047812 */ /* 0x000fca00078ec0ff */
[----:B------:R-:W-:-:S07]  /*18540*/  IMAD.MOV.U32 R13, RZ, RZ, R4 ;  /* 0x000000ffff0d7224 */ /* 0x000fce00078e0004 */
[----:B012---:R-:W-:Y:S05]  /*18550*/  WARPSYNC.COLLECTIVE R15, `(.L_x_1588) ;  /* 0x000000000f087348 */ /* 0x007fea0003c00000 */
[----:B------:R3:W4:Y:S02]  /*18560*/  SHFL.IDX P6, R14, R13, R12, R11 ;  /* 0x0000000c0d0e7389 */ /* 0x00072400000c000b */
[----:B01234-:R-:W-:Y:S01]  /*18570*/  ENDCOLLECTIVE ;  /* 0x000000000000791b */ /* 0x01ffe20003800000 */
.L_x_1588:
[----:B------:R-:W-:Y:S05]  /*18580*/  BSYNC B0 ;  /* 0x0000000000007941 */ /* 0x000fea0003800000 */
.L_x_1587:
[----:B------:R-:W-:Y:S05]  /*18590*/  BRA `(.L_x_1589) ;  /* 0xffffffb000fc7947 */ /* 0x000fea000383ffff */
.L_x_1488:
[----:B------:R-:W-:Y:S01]  /*185a0*/  BSSY B0, `(.L_x_1590) ;  /* 0x0000006000007945 */ /* 0x000fe20003800000 */
[----:B------:R-:W-:-:S07]  /*185b0*/  IMAD.MOV.U32 R15, RZ, RZ, -0x1 ;  /* 0xffffffffff0f7424 */ /* 0x000fce00078e00ff */
[----:B012-4-:R-:W-:Y:S05]  /*185c0*/  WARPSYNC.COLLECTIVE R15, `(.L_x_1591) ;  /* 0x000000000f0c7348 */ /* 0x017fea0003c00000 */
[----:B------:R-:W-:Y:S02]  /*185d0*/  ELECT P6, UR62, PT ;  /* 0x00000000003e782f */ /* 0x000fe400038c0000 */
[----:B------:R-:W-:Y:S01]  /*185e0*/  MOV R14, UR62 ;  /* 0x0000003e000e7c02 */ /* 0x000fe20008000f00 */
[----:B012-4-:R-:W-:Y:S10]  /*185f0*/  ENDCOLLECTIVE ;  /* 0x000000000000791b */ /* 0x017ff40003800000 */
.L_x_1591:
[----:B------:R-:W-:Y:S05]  /*18600*/  BSYNC B0 ;  /* 0x0000000000007941 */ /* 0x000fea0003800000 */
.L_x_1590:
[----:B------:R-:W-:Y:S05]  /*18610*/  BRA `(.L_x_1592) ;  /* 0xffffffb400087947 */ /* 0x000fea000383ffff */
.L_x_1490:
[----:B--2---:R2:W3:Y:S02]  /*18620*/  SYNCS.PHASECHK.TRANS64.TRYWAIT P0, [R0+URZ+0x28840], R2 ;  /* 0x02884002000075a7 */ /* 0x0044e4000800017f */
[----:B---3--:R-:W-:Y:S05]  /*18630*/  @!P0 NANOSLEEP.SYNCS 0x989680 ;  /* 0x009896800000895d */ /* 0x008fea0003900000 */
[----:B------:R-:W3:Y:S02]  /*18640*/  @!P0 SYNCS.PHASECHK.TRANS64 P0, [R0+URZ+0x28840], R2 ;  /* 0x02884002000085a7 */ /* 0x000ee4000800007f */
[----:B---3--:R-:W-:Y:S05]  /*18650*/  @!P0 BRA `(.L_x_1490) ;  /* 0xfffffffc00f08947 */ /* 0x008fea000383ffff */
[----:B------:R-:W-:Y:S05]  /*18660*/  BRA `(.L_x_1593) ;  /* 0xffffffb400707947 */ /* 0x000fea000383ffff */
.L_x_1494:
[----:B------:R-:W2:Y:S01]  /*18670*/  LDL.LU R11, [R1+0x30] ;  /* 0x00003000010b7983 */ /* 0x000ea20000300800 */
[----:B------:R-:W-:Y:S01]  /*18680*/  IMAD.MOV.U32 R13, RZ, RZ, R3 ;  /* 0x000000ffff0d7224 */ /* 0x000fe200078e0003 */
[----:B------:R-:W-:Y:S01]  /*18690*/  LOP3.LUT R5, R5, 0x7f, RZ, 0xc0, !PT ;  /* 0x0000007f05057812 */ /* 0x000fe200078ec0ff */
[----:B------:R-:W-:Y:S02]  /*186a0*/  IMAD.MOV.U32 R12, RZ, RZ, RZ ;  /* 0x000000ffff0c7224 */ /* 0x000fe400078e00ff */
[----:B------:R-:W-:Y:S01]  /*186b0*/  IMAD.MOV.U32 R15, RZ, RZ, -0x1 ;  /* 0xffffffffff0f7424 */ /* 0x000fe200078e00ff */
[----:B------:R-:W-:-:S05]  /*186c0*/  SHF.R.U32.HI R5, RZ, 0x3, R5 ;  /* 0x00000003ff057819 */ /* 0x000fca0000011605 */
[----:B------:R-:W-:-:S04]  /*186d0*/  IMAD.IADD R0, R5, 0x1, R8 ;  /* 0x0000000105007824 */ /* 0x000fc800078e0208 */
[----:B------:R-:W-:Y:S02]  /*186e0*/  VIADD R5, R0, 0x10 ;  /* 0x0000001000057836 */ /* 0x000fe40000000000 */
[----:B--2---:R-:W-:Y:S02]  /*186f0*/  IMAD R2, R11, R7, RZ ;  /* 0x000000070b027224 */ /* 0x004fe400078e02ff */
[----:B------:R-:W-:-:S03]  /*18700*/  IMAD.MOV.U32 R11, RZ, RZ, 0x181f ;  /* 0x0000181fff0b7424 */ /* 0x000fc600078e00ff */
[----:B------:R-:W-:-:S13]  /*18710*/  ISETP.GE.AND P2, PT, R0, R2, PT ;  /* 0x000000020000720c */ /* 0x000fda0003f46270 */
[----:B-----5:R-:W-:Y:S05]  /*18720*/  WARPSYNC.COLLECTIVE R15, `(.L_x_1594) ;  /* 0x000000000f087348 */ /* 0x020fea0003c00000 */
[----:B------:R0:W1:Y:S02]  /*18730*/  SHFL.IDX P6, R14, R13, R12, R11 ;  /* 0x0000000c0d0e7389 */ /* 0x00006400000c000b */
[----:B01---5:R-:W-:Y:S01]  /*18740*/  ENDCOLLECTIVE ;  /* 0x000000000000791b */ /* 0x023fe20003800000 */
.L_x_1594:
[----:B------:R-:W-:Y:S02]  /*18750*/  IMAD.MOV.U32 R13, RZ, RZ, R4 ;  /* 0x000000ffff0d7224 */ /* 0x000fe400078e0004 */
[----:B------:R-:W-:-:S07]  /*18760*/  IMAD.MOV.U32 R6, RZ, RZ, R14 ;  /* 0x000000ffff067224 */ /* 0x000fce00078e000e */
[----:B------:R-:W-:Y:S05]  /*18770*/  WARPSYNC.COLLECTIVE R15, `(.L_x_1595) ;  /* 0x000000000f087348 */ /* 0x000fea0003c00000 */
[----:B------:R0:W1:Y:S02]  /*18780*/  SHFL.IDX P6, R14, R13, R12, R11 ;  /* 0x0000000c0d0e7389 */ /* 0x00006400000c000b */
[----:B01----:R-:W-:Y:S01]  /*18790*/  ENDCOLLECTIVE ;  /* 0x000000000000791b */ /* 0x003fe20003800000 */
.L_x_1595:
[----:B------:R-:W-:Y:S02]  /*187a0*/  IMAD.MOV.U32 R13, RZ, RZ, R3 ;  /* 0x000000ffff0d7224 */ /* 0x000fe400078e0003 */
[----:B------:R-:W-:Y:S02]  /*187b0*/  IMAD.MOV.U32 R12, RZ, RZ, 0x1 ;  /* 0x00000001ff0c7424 */ /* 0x000fe400078e00ff */
[----:B------:R-:W-:-:S07]  /*187c0*/  IMAD.MOV.U32 R7, RZ, RZ, R14 ;  /* 0x000000ffff077224 */ /* 0x000fce00078e000e */
[----:B------:R-:W-:Y:S05]  /*187d0*/  WARPSYNC.COLLECTIVE R15, `(.L_x_1596) ;  /* 0x000000000f087348 */ /* 0x000fea0003c00000 */
[----:B------:R0:W1:Y:S02]  /*187e0*/  SHFL.IDX P6, R14, R13, R12, R11 ;  /* 0x0000000c0d0e7389 */ /* 0x00006400000c000b */
[----:B01----:R-:W-:Y:S01]  /*187f0*/  ENDCOLLECTIVE ;  /* 0x000000000000791b */ /* 0x003fe20003800000 */
.L_x_1596:
[----:B------:R-:W-:-:S05]  /*18800*/  @!P2 LEA R7, P3, R10, R7, 0x1 ;  /* 0x000000070a07a211 */ /* 0x000fca00078608ff */
[----:B------:R-:W-:-:S05]  /*18810*/  @!P2 IMAD.X R6, RZ, RZ, R6, P3 ;  /* 0x000000ffff06a224 */ /* 0x000fca00018e0606 */
[----:B------:R-:W-:Y:S01]  /*18820*/  @!P2 LOP3.LUT R7, R7, R6, RZ, 0x3c, !PT ;  /* 0x000000060707a212 */ /* 0x000fe200078e3cff */
[----:B------:R-:W-:-:S03]  /*18830*/  IMAD.MOV.U32 R13, RZ, RZ, R4 ;  /* 0x000000ffff0d7224 */ /* 0x000fc600078e0004 */
[----:B------:R-:W-:-:S04]  /*18840*/  @!P2 LOP3.LUT R6, R7, R6, RZ, 0x3c, !PT ;  /* 0x000000060706a212 */ /* 0x000fc800078e3cff */
[----:B------:R-:W-:Y:S01]  /*18850*/  @!P2 LOP3.LUT R7, R7, R6, RZ, 0x3c, !PT ;  /* 0x000000060707a212 */ /* 0x000fe200078e3cff */
[----:B------:R-:W-:-:S07]  /*18860*/  IMAD.MOV.U32 R8, RZ, RZ, R14 ;  /* 0x000000ffff087224 */ /* 0x000fce00078e000e */
[----:B------:R-:W-:Y:S05]  /*18870*/  WARPSYNC.COLLECTIVE R15, `(.L_x_1597) ;  /* 0x000000000f087348 */ /* 0x000fea0003c00000 */
[----:B------:R0:W1:Y:S02]  /*18880*/  SHFL.IDX P6, R14, R13, R12, R11 ;  /* 0x0000000c0d0e7389 */ /* 0x00006400000c000b */
[----:B01----:R-:W-:Y:S01]  /*18890*/  ENDCOLLECTIVE ;  /* 0x000000000000791b */ /* 0x003fe20003800000 */
.L_x_1597:
[----:B------:R-:W-:Y:S01]  /*188a0*/  @!PT LDS RZ, [RZ] ;  /* 0x00000000fffff984 */ /* 0x000fe20000000800 */
[----:B------:R-:W-:Y:S01]  /*188b0*/  @!PT LDS RZ, [RZ] ;  /* 0x00000000fffff984 */ /* 0x000fe20000000800 */
[----:B------:R-:W-:Y:S01]  /*188c0*/  @!PT LDS RZ, [RZ] ;  /* 0x00000000fffff984 */ /* 0x000fe20000000800 */
[----:B------:R0:W-:Y:S04]  /*188d0*/  @!P2 LDGSTS.E.BYPASS.LTC128B.128 [R9+0x10400], desc[UR50][R6.64], !P0 ;  /* 0x104000000609afae */ /* 0x0001e8000c101d72 */
[----:B------:R0:W-:Y:S01]  /*188e0*/  @!P2 LDGSTS.E.BYPASS.LTC128B.128 [R9+0x14400], desc[UR50][R6.64+0x80], !P1 ;  /* 0x144000800609afae */ /* 0x0001e2000c901d72 */
[----:B------:R-:W-:Y:S01]  /*188f0*/  ISETP.GE.AND P2, PT, R5, R2, PT ;  /* 0x000000020500720c */ /* 0x000fe20003f46270 */
[----:B------:R-:W-:Y:S02]  /*18900*/  IMAD.MOV.U32 R13, RZ, RZ, R3 ;  /* 0x000000ffff0d7224 */ /* 0x000fe400078e0003 */
[----:B------:R-:W-:Y:S02]  /*18910*/  IMAD.MOV.U32 R12, RZ, RZ, 0x2 ;  /* 0x00000002ff0c7424 */ /* 0x000fe400078e00ff */
[----:B------:R-:W-:-:S08]  /*18920*/  IMAD.MOV.U32 R5, RZ, RZ, R14 ;  /* 0x000000ffff057224 */ /* 0x000fd000078e000e */
[----:B0-----:R-:W-:Y:S05]  /*18930*/  WARPSYNC.COLLECTIVE R15, `(.L_x_1598) ;  /* 0x000000000f087348 */ /* 0x001fea0003c00000 */
[----:B------:R1:W2:Y:S02]  /*18940*/  SHFL.IDX P6, R14, R13, R12, R11 ;  /* 0x0000000c0d0e7389 */ /* 0x0002a400000c000b */
[----:B012---:R-:W-:Y:S01]  /*18950*/  ENDCOLLECTIVE ;  /* 0x000000000000791b */ /* 0x007fe20003800000 */
.L_x_1598:
[----:B------:R-:W-:Y:S01]  /*18960*/  @!P2 LEA R7, P3, R10, R5, 0x1 ;  /* 0x000000050a07a211 */ /* 0x000fe200078608ff */
[----:B------:R-:W-:-:S04]  /*18970*/  VIADD R5, R0, 0x20 ;  /* 0x0000002000057836 */ /* 0x000fc80000000000 */
[----:B------:R-:W-:-:S05]  /*18980*/  @!P2 IMAD.X R6, RZ, RZ, R8, P3 ;  /* 0x000000ffff06a224 */ /* 0x000fca00018e0608 */
[----:B------:R-:W-:Y:S01]  /*18990*/  @!P2 LOP3.LUT R7, R7, R6, RZ, 0x3c, !PT ;  /* 0x000000060707a212 */ /* 0x000fe200078e3cff */
[----:B------:R-:W-:-:S03]  /*189a0*/  IMAD.MOV.U32 R13, RZ, RZ, R4 ;  /* 0x000000ffff0d7224 */ /* 0x000fc600078e0004 */
[----:B------:R-:W-:-:S04]  /*189b0*/  @!P2 LOP3.LUT R6, R7, R6, RZ, 0x3c, !PT ;  /* 0x000000060706a212 */ /* 0x000fc800078e3cff */
[----:B------:R-:W-:-:S05]  /*189c0*/  @!P2 LOP3.LUT R7, R7, R6, RZ, 0x3c, !PT ;  /* 0x000000060707a212 */ /* 0x000fca00078e3cff */
[----:B------:R-:W-:Y:S01]  /*189d0*/  @!PT LDS RZ, [RZ] ;  /* 0x00000000fffff984 */ /* 0x000fe20000000800 */
[----:B------:R-:W-:Y:S01]  /*189e0*/  @!PT LDS RZ, [RZ] ;  /* 0x00000000fffff984 */ /* 0x000fe20000000800 */
[----:B------:R-:W-:Y:S01]  /*189f0*/  @!PT LDS RZ, [RZ] ;  /* 0x00000000fffff984 */ /* 0x000fe20000000800 */
[----:B------:R-:W-:Y:S04]  /*18a00*/  @!P2 LDGSTS.E.BYPASS.LTC128B.128 [R9+0x10c00], desc[UR50][R6.64], !P0 ;  /* 0x10c000000609afae */ /* 0x000fe8000c101d72 */
[----:B------:R0:W-:Y:S01]  /*18a10*/  @!P2 LDGSTS.E.BYPASS.LTC128B.128 [R9+0x14c00], desc[UR50][R6.64+0x80], !P1 ;  /* 0x14c000800609afae */ /* 0x0001e2000c901d72 */
[----:B------:R-:W-:Y:S01]  /*18a20*/  ISETP.GE.AND P2, PT, R5, R2, PT ;  /* 0x000000020500720c */ /* 0x000fe20003f46270 */
[----:B0-----:R-:W-:-:S12]  /*18a30*/  IMAD.MOV.U32 R6, RZ, RZ, R14 ;  /* 0x000000ffff067224 */ /* 0x001fd800078e000e */
[----:B------:R-:W-:Y:S05]  /*18a40*/  WARPSYNC.COLLECTIVE R15, `(.L_x_1599) ;  /* 0x000000000f087348 */ /* 0x000fea0003c00000 */
[----:B------:R0:W1:Y:S02]  /*18a50*/  SHFL.IDX P6, R14, R13, R12, R11 ;  /* 0x0000000c0d0e7389 */ /* 0x00006400000c000b */
[----:B01----:R-:W-:Y:S01]  /*18a60*/  ENDCOLLECTIVE ;  /* 0x000000000000791b */ /* 0x003fe20003800000 */
.L_x_1599:
[----:B------:R-:W-:Y:S02]  /*18a70*/  IMAD.MOV.U32 R13, RZ, RZ, R3 ;  /* 0x000000ffff0d7224 */ /* 0x000fe400078e0003 */
[----:B------:R-:W-:Y:S02]  /*18a80*/  IMAD.MOV.U32 R12, RZ, RZ, 0x3 ;  /* 0x00000003ff0c7424 */ /* 0x000fe400078e00ff */
[----:B------:R-:W-:-:S07]  /*18a90*/  IMAD.MOV.U32 R5, RZ, RZ, R14 ;  /* 0x000000ffff057224 */ /* 0x000fce00078e000e */
[----:B------:R-:W-:Y:S05]  /*18aa0*/  WARPSYNC.COLLECTIVE R15, `(.L_x_1600) ;  /* 0x000000000f087348 */ /* 0x000fea0003c00000 */
[----:B------:R0:W1:Y:S02]  /*18ab0*/  SHFL.IDX P6, R14, R13, R12, R11 ;  /* 0x0000000c0d0e7389 */ /* 0x00006400000c000b */
[----:B01----:R-:W-:Y:S01]  /*18ac0*/  ENDCOLLECTIVE ;  /* 0x000000000000791b */ /* 0x003fe20003800000 */
.L_x_1600:
[----:B------:R-:W-:-:S05]  /*18ad0*/  @!P2 LEA R5, P3, R10, R5, 0x1 ;  /* 0x000000050a05a211 */ /* 0x000fca00078608ff */
[----:B------:R-:W-:-:S04]  /*18ae0*/  @!P2 IMAD.X R6, RZ, RZ, R6, P3 ;  /* 0x000000ffff06a224 */ /* 0x000fc800018e0606 */
[----:B------:R-:W-:Y:S02]  /*18af0*/  @!P2 IMAD.MOV.U32 R7, RZ, RZ, R6 ;  /* 0x000000ffff07a224 */ /* 0x000fe400078e0006 */
[----:B------:R-:W-:Y:S02]  /*18b00*/  @!P2 IMAD.MOV.U32 R6, RZ, RZ, R5 ;  /* 0x000000ffff06a224 */ /* 0x000fe400078e0005 */
[----:B------:R-:W-:Y:S02]  /*18b10*/  IMAD.MOV.U32 R13, RZ, RZ, R4 ;  /* 0x000000ffff0d7224 */ /* 0x000fe400078e0004 */
[----:B------:R-:W-:Y:S01]  /*18b20*/  VIADD R5, R0, 0x30 ;  /* 0x0000003000057836 */ /* 0x000fe20000000000 */
        /* <DEDUP_REMOVED lines=10> */
.L_x_1601:
[----:B------:R-:W-:Y:S02]  /*18bd0*/  IMAD.MOV.U32 R13, RZ, RZ, R3 ;  /* 0x000000ffff0d7224 */ /* 0x000fe400078e0003 */
[----:B------:R-:W-:Y:S02]  /*18be0*/  IMAD.MOV.U32 R12, RZ, RZ, 0x4 ;  /* 0x00000004ff0c7424 */ /* 0x000fe400078e00ff */
[----:B------:R-:W-:-:S07]  /*18bf0*/  IMAD.MOV.U32 R5, RZ, RZ, R14 ;  /* 0x000000ffff057224 */ /* 0x000fce00078e000e */
[----:B------:R-:W-:Y:S05]  /*18c00*/  WARPSYNC.COLLECTIVE R15, `(.L_x_1602) ;  /* 0x000000000f087348 */ /* 0x000fea0003c00000 */
[----:B------:R0:W1:Y:S02]  /*18c10*/  SHFL.IDX P6, R14, R13, R12, R11 ;  /* 0x0000000c0d0e7389 */ /* 0x00006400000c000b */
[----:B01----:R-:W-:Y:S01]  /*18c20*/  ENDCOLLECTIVE ;  /* 0x000000000000791b */ /* 0x003fe20003800000 */
.L_x_1602:
        /* <DEDUP_REMOVED lines=16> */
.L_x_1603:
[----:B------:R-:W-:Y:S02]  /*18d30*/  IMAD.MOV.U32 R13, RZ, RZ, R3 ;  /* 0x000000ffff0d7224 */ /* 0x000fe400078e0003 */
[----:B------:R-:W-:Y:S02]  /*18d40*/  IMAD.MOV.U32 R12, RZ, RZ, 0x5 ;  /* 0x00000005ff0c7424 */ /* 0x000fe400078e00ff */
[----:B------:R-:W-:-:S07]  /*18d50*/  IMAD.MOV.U32 R5, RZ, RZ, R14 ;  /* 0x000000ffff057224 */ /* 0x000fce00078e000e */
[----:B------:R-:W-:Y:S05]  /*18d60*/  WARPSYNC.COLLECTIVE R15, `(.L_x_1604) ;  /* 0x000000000f087348 */ /* 0x000fea0003c00000 */
[----:B------:R0:W1:Y:S02]  /*18d70*/  SHFL.IDX P6, R14, R13, R12, R11 ;  /* 0x0000000c0d0e7389 */ /* 0x00006400000c000b */
[----:B01----:R-:W-:Y:S01]  /*18d80*/  ENDCOLLECTIVE ;  /* 0x000000000000791b */ /* 0x003fe20003800000 */
.L_x_1604:
        /* <DEDUP_REMOVED lines=16> */
.L_x_1605:
[----:B------:R-:W-:Y:S02]  /*18e90*/  IMAD.MOV.U32 R13, RZ, RZ, R3 ;  /* 0x000000ffff0d7224 */ /* 0x000fe400078e0003 */
[----:B------:R-:W-:Y:S02]  /*18ea0*/  IMAD.MOV.U32 R12, RZ, RZ, 0x6 ;  /* 0x00000006ff0c7424 */ /* 0x000fe400078e00ff */
[----:B------:R-:W-:-:S07]  /*18eb0*/  IMAD.MOV.U32 R5, RZ, RZ, R14 ;  /* 0x000000ffff057224 */ /* 0x000fce00078e000e */
[----:B------:R-:W-:Y:S05]  /*18ec0*/  WARPSYNC.COLLECTIVE R15, `(.L_x_1606) ;  /* 0x000000000f087348 */ /* 0x000fea0003c00000 */
[----:B------:R0:W1:Y:S02]  /*18ed0*/  SHFL.IDX P6, R14, R13, R12, R11 ;  /* 0x0000000c0d0e7389 */ /* 0x00006400000c000b */
[----:B01----:R-:W-:Y:S01]  /*18ee0*/  ENDCOLLECTIVE ;  /* 0x000000000000791b */ /* 0x003fe20003800000 */
.L_x_1606:
[----:B------:R-:W-:-:S05]  /*18ef0*/  @!P2 LEA R5, P3, R10, R5, 0x1 ;  /* 0x000000050a05a211 */ /* 0x000fca00078608ff */
[----:B------:R-:W-:-:S04]  /*18f00*/  @!P2 IMAD.X R6, RZ, RZ, R6, P3 ;  /* 0x000000ffff06a224 */ /* 0x000fc800018e0606 */
[----:B------:R-:W-:Y:S02]  /*18f10*/  @!P2 IMAD.MOV.U32 R7, RZ, RZ, R6 ;  /* 0x000000ffff07a224 */ /* 0x000fe400078e0006 */
[----:B------:R-:W-:Y:S02]  /*18f20*/  @!P2 IMAD.MOV.U32 R6, RZ, RZ, R5 ;  /* 0x000000ffff06a224 */ /* 0x000fe400078e0005 */
[----:B------:R-:W-:-:S03]  /*18f30*/  IMAD.MOV.U32 R13, RZ, RZ, R4 ;  /* 0x000000ffff0d7224 */ /* 0x000fc600078e0004 */
[----:B------:R-:W-:Y:S01]  /*18f40*/  @!PT LDS RZ, [RZ] ;  /* 0x00000000fffff984 */ /* 0x000fe20000000800 */
[----:B------:R-:W-:Y:S01]  /*18f50*/  @!PT LDS RZ, [RZ] ;  /* 0x00000000fffff984 */ /* 0x000fe20000000800 */
[----:B------:R-:W-:Y:S01]  /*18f60*/  @!PT LDS RZ, [RZ] ;  /* 0x00000000fffff984 */ /* 0x000fe20000000800 */
[----:B------:R-:W-:Y:S04]  /*18f70*/  @!P2 LDGSTS.E.BYPASS.LTC128B.128 [R9+0x12c00], desc[UR50][R6.64], !P0 ;  /* 0x12c000000609afae */ /* 0x000fe8000c101d72 */
[----:B------:R0:W-:Y:S02]  /*18f80*/  @!P2 LDGSTS.E.BYPASS.LTC128B.128 [R9+0x16c00], desc[UR50][R6.64+0x80], !P1 ;  /* 0x16c000800609afae */ /* 0x0001e4000c901d72 */
[----:B0-----:R-:W-:-:S07]  /*18f90*/  IMAD.MOV.U32 R6, RZ, RZ, R14 ;  /* 0x000000ffff067224 */ /* 0x001fce00078e000e */
[----:B------:R-:W-:Y:S05]  /*18fa0*/  WARPSYNC.COLLECTIVE R15, `(.L_x_1607) ;  /* 0x000000000f087348 */ /* 0x000fea0003c00000 */
[----:B------:R0:W1:Y:S02]  /*18fb0*/  SHFL.IDX P6, R14, R13, R12, R11 ;  /* 0x0000000c0d0e7389 */ /* 0x00006400000c000b */
[----:B01----:R-:W-:Y:S01]  /*18fc0*/  ENDCOLLECTIVE ;  /* 0x000000000000791b */ /* 0x003fe20003800000 */
.L_x_1607:
[----:B------:R-:W-:-:S05]  /*18fd0*/  VIADD R7, R0, 0x60 ;  /* 0x0000006000077836 */ /* 0x000fca0000000000 */
[----:B------:R-:W-:Y:S01]  /*18fe0*/  ISETP.GE.AND P2, PT, R7, R2, PT ;  /* 0x000000020700720c */ /* 0x000fe20003f46270 */
[----:B------:R-:W-:Y:S02]  /*18ff0*/  IMAD.MOV.U32 R13, RZ, RZ, R3 ;  /* 0x000000ffff0d7224 */ /* 0x000fe400078e0003 */
[----:B------:R-:W-:Y:S02]  /*19000*/  IMAD.MOV.U32 R12, RZ, RZ, 0x7 ;  /* 0x00000007ff0c7424 */ /* 0x000fe400078e00ff */
[----:B------:R-:W-:-:S08]  /*19010*/  IMAD.MOV.U32 R5, RZ, RZ, R14 ;  /* 0x000000ffff057224 */ /* 0x000fd000078e000e */
[----:B------:R-:W-:Y:S05]  /*19020*/  WARPSYNC.COLLECTIVE R15, `(.L_x_1608) ;  /* 0x000000000f087348 */ /* 0x000fea0003c00000 */
[----:B------:R0:W1:Y:S02]  /*19030*/  SHFL.IDX P6, R14, R13, R12, R11 ;  /* 0x0000000c0d0e7389 */ /* 0x00006400000c000b */
[----:B01----:R-:W-:Y:S01]  /*19040*/  ENDCOLLECTIVE ;  /* 0x000000000000791b */ /* 0x003fe20003800000 */
.L_x_1608:
[----:B------:R-:W-:-:S05]  /*19050*/  @!P2 LEA R5, P3, R10, R5, 0x1 ;  /* 0x000000050a05a211 */ /* 0x000fca00078608ff */
[----:B------:R-:W-:-:S04]  /*19060*/  @!P2 IMAD.X R6, RZ, RZ, R6, P3 ;  /* 0x000000ffff06a224 */ /* 0x000fc800018e0606 */
[----:B------:R-:W-:Y:S02]  /*19070*/  @!P2 IMAD.MOV.U32 R7, RZ, RZ, R6 ;  /* 0x000000ffff07a224 */ /* 0x000fe400078e0006 */
[----:B------:R-:W-:Y:S02]  /*19080*/  IMAD.MOV.U32 R13, RZ, RZ, R4 ;  /* 0x000000ffff0d7224 */ /* 0x000fe400078e0004 */
[----:B------:R-:W-:-:S05]  /*19090*/  @!P2 IMAD.MOV.U32 R6, RZ, RZ, R5 ;  /* 0x000000ffff06a224 */ /* 0x000fca00078e0005 */
[----:B------:R-:W-:Y:S01]  /*190a0*/  @!PT LDS RZ, [RZ] ;  /* 0x00000000fffff984 */ /* 0x000fe20000000800 */
[----:B------:R-:W-:Y:S01]  /*190b0*/  @!PT LDS RZ, [RZ] ;  /* 0x00000000fffff984 */ /* 0x000fe20000000800 */
[----:B------:R-:W-:Y:S01]  /*190c0*/  @!PT LDS RZ, [RZ] ;  /* 0x00000000fffff984 */ /* 0x000fe20000000800 */
[----:B------:R0:W-:Y:S01]  /*190d0*/  @!P2 LDGSTS.E.BYPASS.LTC128B.128 [R9+0x13400], desc[UR50][R6.64], !P0 ;  /* 0x134000000609afae */ /* 0x0001e2000c101d72 */
[----:B------:R-:W-:-:S03]  /*190e0*/  IMAD.MOV.U32 R3, RZ, RZ, R14 ;  /* 0x000000ffff037224 */ /* 0x000fc600078e000e */
[----:B------:R0:W-:Y:S04]  /*190f0*/  @!P2 LDGSTS.E.BYPASS.LTC128B.128 [R9+0x17400], desc[UR50][R6.64+0x80], !P1 ;  /* 0x174000800609afae */ /* 0x0001e8000c901d72 */
[----:B0-----:R-:W-:Y:S05]  /*19100*/  WARPSYNC.COLLECTIVE R15, `(.L_x_1609) ;  /* 0x000000000f087348 */ /* 0x001fea0003c00000 */
[----:B------:R1:W2:Y:S02]  /*19110*/  SHFL.IDX P6, R14, R13, R12, R11 ;  /* 0x0000000c0d0e7389 */ /* 0x0002a400000c000b */
[----:B012---:R-:W-:Y:S01]  /*19120*/  ENDCOLLECTIVE ;  /* 0x000000000000791b */ /* 0x007fe20003800000 */
.L_x_1609:
[----:B------:R-:W-:Y:S01]  /*19130*/  IMAD.MOV.U32 R4, RZ, RZ, R14 ;  /* 0x000000ffff047224 */ /* 0x000fe200078e000e */
[----:B------:R-:W-:Y:S06]  /*19140*/  BRA `(.L_x_1610) ;  /* 0xffffffb800287947 */ /* 0x000fec000383ffff */
.L_x_1499:
[----:B0-----:R-:W3:Y:S02]  /*19150*/  LDL R2, [R1] ;  /* 0x0000000001027983 */ /* 0x001ee40000100800 */
[----:B---3--:R0:W1:Y:S02]  /*19160*/  SYNCS.PHASECHK.TRANS64.TRYWAIT P0, [R2+URZ+0x28820], R0 ;  /* 0x02882000020075a7 */ /* 0x008064000800017f */
[----:B-1----:R-:W-:Y:S05]  /*19170*/  @!P0 NANOSLEEP.SYNCS 0x989680 ;  /* 0x009896800000895d */ /* 0x002fea0003900000 */
[----:B------:R-:W1:Y:S02]  /*19180*/  @!P0 SYNCS.PHASECHK.TRANS64 P0, [R2+URZ+0x28820], R0 ;  /* 0x02882000020085a7 */ /* 0x000e64000800007f */
[----:B-1----:R-:W-:Y:S05]  /*19190*/  @!P0 BRA `(.L_x_1499) ;  /* 0xfffffffc00ec8947 */ /* 0x002fea000383ffff */
[----:B------:R-:W-:Y:S05]  /*191a0*/  BRA `(.L_x_1611) ;  /* 0xffffffb8009c7947 */ /* 0x000fea000383ffff */
.L_x_1508:
[----:B-1----:R1:W2:Y:S02]  /*191b0*/  SYNCS.PHASECHK.TRANS64.TRYWAIT P0, [R3+URZ+0x28840], R2 ;  /* 0x02884002030075a7 */ /* 0x0022a4000800017f */
[----:B--2---:R-:W-:Y:S05]  /*191c0*/  @!P0 NANOSLEEP.SYNCS 0x989680 ;  /* 0x009896800000895d */ /* 0x004fea0003900000 */
[----:B------:R-:W2:Y:S02]  /*191d0*/  @!P0 SYNCS.PHASECHK.TRANS64 P0, [R3+URZ+0x28840], R2 ;  /* 0x02884002030085a7 */ /* 0x000ea4000800007f */
[----:B--2---:R-:W-:Y:S05]  /*191e0*/  @!P0 BRA `(.L_x_1508) ;  /* 0xfffffffc00f08947 */ /* 0x004fea000383ffff */
[----:B------:R-:W-:Y:S05]  /*191f0*/  BRA `(.L_x_1612) ;  /* 0xffffffbc00687947 */ /* 0x000fea000383ffff */
.L_x_1514:
[----:B0-----:R0:W1:Y:S02]  /*19200*/  SYNCS.PHASECHK.TRANS64.TRYWAIT P0, [R3+URZ+0x60], R2 ;  /* 0x00006002030075a7 */ /* 0x001064000800017f */
[----:B-1----:R-:W-:Y:S05]  /*19210*/  @!P0 NANOSLEEP.SYNCS 0x989680 ;  /* 0x009896800000895d */ /* 0x002fea0003900000 */
[----:B------:R-:W1:Y:S02]  /*19220*/  @!P0 SYNCS.PHASECHK.TRANS64 P0, [R3+URZ+0x60], R2 ;  /* 0x00006002030085a7 */ /* 0x000e64000800007f */
[----:B-1----:R-:W-:Y:S05]  /*19230*/  @!P0 BRA `(.L_x_1514) ;  /* 0xfffffffc00f08947 */ /* 0x002fea000383ffff */
[----:B------:R-:W-:Y:S05]  /*19240*/  BRA `(.L_x_1613) ;  /* 0xffffffc000447947 */ /* 0x000fea000383ffff */
.L_x_1523:
[----:B--2---:R2:W3:Y:S02]  /*19250*/  SYNCS.PHASECHK.TRANS64.TRYWAIT P0, [R3+URZ+0x28840], R2 ;  /* 0x02884002030075a7 */ /* 0x0044e4000800017f */
[----:B---3--:R-:W-:Y:S05]  /*19260*/  @!P0 NANOSLEEP.SYNCS 0x989680 ;  /* 0x009896800000895d */ /* 0x008fea0003900000 */
[----:B------:R-:W3:Y:S02]  /*19270*/  @!P0 SYNCS.PHASECHK.TRANS64 P0, [R3+URZ+0x28840], R2 ;  /* 0x02884002030085a7 */ /* 0x000ee4000800007f */
[----:B---3--:R-:W-:Y:S05]  /*19280*/  @!P0 BRA `(.L_x_1523) ;  /* 0xfffffffc00f08947 */ /* 0x008fea000383ffff */
[----:B------:R-:W-:Y:S05]  /*19290*/  BRA `(.L_x_1614) ;  /* 0xffffffc400ec7947 */ /* 0x000fea000383ffff */
.L_x_1529:
[----:B0-----:R0:W2:Y:S02]  /*192a0*/  SYNCS.PHASECHK.TRANS64.TRYWAIT P0, [R2+URZ+0x60], R3 ;  /* 0x00006003020075a7 */ /* 0x0010a4000800017f */
[----:B--2---:R-:W-:Y:S05]  /*192b0*/  @!P0 NANOSLEEP.SYNCS 0x989680 ;  /* 0x009896800000895d */ /* 0x004fea0003900000 */
[----:B------:R-:W2:Y:S02]  /*192c0*/  @!P0 SYNCS.PHASECHK.TRANS64 P0, [R2+URZ+0x60], R3 ;  /* 0x00006003020085a7 */ /* 0x000ea4000800007f */
[----:B--2---:R-:W-:Y:S05]  /*192d0*/  @!P0 BRA `(.L_x_1529) ;  /* 0xfffffffc00f08947 */ /* 0x004fea000383ffff */
[----:B------:R-:W-:Y:S05]  /*192e0*/  BRA `(.L_x_1615) ;  /* 0xffffffc800c87947 */ /* 0x000fea000383ffff */
.L_x_1538:
[----:B----4-:R4:W0:Y:S02]  /*192f0*/  SYNCS.PHASECHK.TRANS64.TRYWAIT P0, [R2+URZ+0x28840], R3 ;  /* 0x02884003020075a7 */ /* 0x010824000800017f */
[----:B0-----:R-:W-:Y:S05]  /*19300*/  @!P0 NANOSLEEP.SYNCS 0x989680 ;  /* 0x009896800000895d */ /* 0x001fea0003900000 */
[----:B------:R-:W0:Y:S02]  /*19310*/  @!P0 SYNCS.PHASECHK.TRANS64 P0, [R2+URZ+0x28840], R3 ;  /* 0x02884003020085a7 */ /* 0x000e24000800007f */
[----:B0-----:R-:W-:Y:S05]  /*19320*/  @!P0 BRA `(.L_x_1538) ;  /* 0xfffffffc00f08947 */ /* 0x001fea000383ffff */
[----:B------:R-:W-:Y:S05]  /*19330*/  BRA `(.L_x_1616) ;  /* 0xffffffd000387947 */ /* 0x000fea000383ffff */
.L_x_1544:
[----:B0-----:R0:W2:Y:S02]  /*19340*/  SYNCS.PHASECHK.TRANS64.TRYWAIT P0, [R2+URZ+0x60], R5 ;  /* 0x00006005020075a7 */ /* 0x0010a4000800017f */
[----:B--2---:R-:W-:Y:S05]  /*19350*/  @!P0 NANOSLEEP.SYNCS 0x989680 ;  /* 0x009896800000895d */ /* 0x004fea0003900000 */
[----:B------:R-:W2:Y:S02]  /*19360*/  @!P0 SYNCS.PHASECHK.TRANS64 P0, [R2+URZ+0x60], R5 ;  /* 0x00006005020085a7 */ /* 0x000ea4000800007f */
[----:B--2---:R-:W-:Y:S05]  /*19370*/  @!P0 BRA `(.L_x_1544) ;  /* 0xfffffffc00f08947 */ /* 0x004fea000383ffff */
[----:B------:R-:W-:Y:S05]  /*19380*/  BRA `(.L_x_1617) ;  /* 0xffffffd400147947 */ /* 0x000fea000383ffff */
.L_x_1555:
[----:B----4-:R4:W0:Y:S02]  /*19390*/  SYNCS.PHASECHK.TRANS64.TRYWAIT P0, [R0+URZ+0x28860], R3 ;  /* 0x02886003000075a7 */ /* 0x010824000800017f */
[----:B0-----:R-:W-:Y:S05]  /*193a0*/  @!P0 NANOSLEEP.SYNCS 0x989680 ;  /* 0x009896800000895d */ /* 0x001fea0003900000 */
[----:B------:R-:W0:Y:S02]  /*193b0*/  @!P0 SYNCS.PHASECHK.TRANS64 P0, [R0+URZ+0x28860], R3 ;  /* 0x02886003000085a7 */ /* 0x000e24000800007f */
[----:B0-----:R-:W-:Y:S05]  /*193c0*/  @!P0 BRA `(.L_x_1555) ;  /* 0xfffffffc00f08947 */ /* 0x001fea000383ffff */
[----:B------:R-:W-:Y:S05]  /*193d0*/  BRA `(.L_x_1618) ;  /* 0xffffffd800687947 */ /* 0x000fea000383ffff */
.L_x_1562:
[----:B------:R-:W-:Y:S01]  /*193e0*/  BSSY B0, `(.L_x_1619) ;  /* 0x0000008000007945 */ /* 0x000fe20003800000 */
[----:B------:R-:W-:Y:S02]  /*193f0*/  IMAD.MOV.U32 R13, RZ, RZ, R16 ;  /* 0x000000ffff0d7224 */ /* 0x000fe400078e0010 */
[----:B------:R-:W-:Y:S02]  /*19400*/  IMAD.MOV.U32 R12, RZ, RZ, RZ ;  /* 0x000000ffff0c7224 */ /* 0x000fe400078e00ff */
[----:B------:R-:W-:Y:S02]  /*19410*/  IMAD.MOV.U32 R11, RZ, RZ, 0x1f ;  /* 0x0000001fff0b7424 */ /* 0x000fe400078e00ff */
[----:B------:R-:W-:-:S07]  /*19420*/  IMAD.MOV.U32 R15, RZ, RZ, -0x1 ;  /* 0xffffffffff0f7424 */ /* 0x000fce00078e00ff */
[----:B01-3--:R-:W-:Y:S05]  /*19430*/  WARPSYNC.COLLECTIVE R15, `(.L_x_1620) ;  /* 0x000000000f087348 */ /* 0x00bfea0003c00000 */
[----:B------:R2:W4:Y:S02]  /*19440*/  SHFL.IDX P6, R14, R13, R12, R11 ;  /* 0x0000000c0d0e7389 */ /* 0x00052400000c000b */
[----:B01234-:R-:W-:Y:S01]  /*19450*/  ENDCOLLECTIVE ;  /* 0x000000000000791b */ /* 0x01ffe20003800000 */
.L_x_1620:
[----:B------:R-:W-:Y:S05]  /*19460*/  BSYNC B0 ;  /* 0x0000000000007941 */ /* 0x000fea0003800000 */
.L_x_1619:
[----:B------:R-:W-:Y:S02]  /*19470*/  IMAD.MOV.U32 R13, RZ, RZ, R16 ;  /* 0x000000ffff0d7224 */ /* 0x000fe400078e0010 */
[----:B------:R-:W-:Y:S02]  /*19480*/  IMAD.MOV.U32 R12, RZ, RZ, 0x1 ;  /* 0x00000001ff0c7424 */ /* 0x000fe400078e00ff */
[----:B------:R-:W-:Y:S02]  /*19490*/  IMAD.MOV.U32 R11, RZ, RZ, 0x1f ;  /* 0x0000001fff0b7424 */ /* 0x000fe400078e00ff */
[----:B------:R-:W-:Y:S02]  /*194a0*/  IMAD.MOV.U32 R15, RZ, RZ, -0x1 ;  /* 0xffffffffff0f7424 */ /* 0x000fe400078e00ff */
[----:B------:R-:W-:Y:S02]  /*194b0*/  IMAD.IADD R7, R19, 0x1, R4 ;  /* 0x0000000113077824 */ /* 0x000fe400078e0204 */
[----:B------:R-:W-:-:S07]  /*194c0*/  IMAD.MOV.U32 R0, RZ, RZ, R14 ;  /* 0x000000ffff007224 */ /* 0x000fce00078e000e */
[----:B------:R-:W-:Y:S05]  /*194d0*/  WARPSYNC.COLLECTIVE R15, `(.L_x_1621) ;  /* 0x000000000f087348 */ /* 0x000fea0003c00000 */
[----:B------:R0:W1:Y:S02]  /*194e0*/  SHFL.IDX P6, R14, R13, R12, R11 ;  /* 0x0000000c0d0e7389 */ /* 0x00006400000c000b */
[----:B01----:R-:W-:Y:S01]  /*194f0*/  ENDCOLLECTIVE ;  /* 0x000000000000791b */ /* 0x003fe20003800000 */
.L_x_1621:
[----:B------:R-:W-:Y:S02]  /*19500*/  ULDC UR4, c[0x0][0xc3c] ;  /* 0x00030f0000047ab9 */ /* 0x000fe40000000800 */
        /* <DEDUP_REMOVED lines=12> */
[----:B------:R-:W-:-:S03]  /*195d0*/  ISETP.NE.AND P1, PT, R4, RZ, PT ;  /* 0x000000ff0400720c */ /* 0x000fc60003f25270 */
[----:B------:R-:W-:-:S10]  /*195e0*/  IMAD.MOV.U32 R13, RZ, RZ, R2 ;  /* 0x000000ffff0d7224 */ /* 0x000fd400078e0002 */
[----:B------:R-:W-:Y:S05]  /*195f0*/  WARPSYNC.COLLECTIVE R15, `(.L_x_1622) ;  /* 0x000000000f087348 */ /* 0x000fea0003c00000 */
[----:B------:R0:W1:Y:S02]  /*19600*/  SHFL.UP P6, R14, R13, R12, R11 ;  /* 0x0400000c0d0e7389 */ /* 0x00006400000c000b */
[----:B01----:R-:W-:Y:S01]  /*19610*/  ENDCOLLECTIVE ;  /* 0x000000000000791b */ /* 0x003fe20003800000 */
.L_x_1622:
[----:B------:R-:W-:Y:S01]  /*19620*/  IMAD.MOV.U32 R12, RZ, RZ, 0x2 ;  /* 0x00000002ff0c7424 */ /* 0x000fe200078e00ff */
[----:B------:R-:W-:-:S05]  /*19630*/  SEL R7, R14, RZ, P1 ;  /* 0x000000ff0e077207 */ /* 0x000fca0000800000 */
[----:B------:R-:W-:-:S04]  /*19640*/  IMAD.IADD R3, R2, 0x1, R7 ;  /* 0x0000000102037824 */ /* 0x000fc800078e0207 */
[----:B------:R-:W-:-:S07]  /*19650*/  IMAD.MOV.U32 R13, RZ, RZ, R3 ;  /* 0x000000ffff0d7224 */ /* 0x000fce00078e0003 */
[----:B------:R-:W-:Y:S05]  /*19660*/  WARPSYNC.COLLECTIVE R15, `(.L_x_1623) ;  /* 0x000000000f087348 */ /* 0x000fea0003c00000 */
[----:B------:R0:W1:Y:S02]  /*19670*/  SHFL.UP P6, R14, R13, R12, R11 ;  /* 0x0400000c0d0e7389 */ /* 0x00006400000c000b */
[----:B01----:R-:W-:Y:S01]  /*19680*/  ENDCOLLECTIVE ;  /* 0x000000000000791b */ /* 0x003fe20003800000 */
.L_x_1623:
[----:B------:R-:W-:Y:S01]  /*19690*/  IMAD.MOV.U32 R12, RZ, RZ, 0x4 ;  /* 0x00000004ff0c7424 */ /* 0x000fe200078e00ff */
[----:B------:R-:W-:-:S05]  /*196a0*/  SEL R14, R14, RZ, P2 ;  /* 0x000000ff0e0e7207 */ /* 0x000fca0001000000 */
[----:B------:R-:W-:-:S04]  /*196b0*/  IMAD.IADD R3, R3, 0x1, R14 ;  /* 0x0000000103037824 */ /* 0x000fc800078e020e */
[----:B------:R-:W-:-:S07]  /*196c0*/  IMAD.MOV.U32 R13, RZ, RZ, R3 ;  /* 0x000000ffff0d7224 */ /* 0x000fce00078e0003 */
[----:B------:R-:W-:Y:S05]  /*196d0*/  WARPSYNC.COLLECTIVE R15, `(.L_x_1624) ;  /* 0x000000000f087348 */ /* 0x000fea0003c00000 */
[----:B------:R0:W1:Y:S02]  /*196e0*/  SHFL.UP P6, R14, R13, R12, R11 ;  /* 0x0400000c0d0e7389 */ /* 0x00006400000c000b */
[----:B01----:R-:W-:Y:S01]  /*196f0*/  ENDCOLLECTIVE ;  /* 0x000000000000791b */ /* 0x003fe20003800000 */
.L_x_1624:
[----:B------:R-:W-:Y:S01]  /*19700*/  IMAD.MOV.U32 R12, RZ, RZ, 0x8 ;  /* 0x00000008ff0c7424 */ /* 0x000fe200078e00ff */
[----:B------:R-:W-:-:S05]  /*19710*/  SEL R14, R14, RZ, P3 ;  /* 0x000000ff0e0e7207 */ /* 0x000fca0001800000 */
[----:B------:R-:W-:-:S04]  /*19720*/  IMAD.IADD R3, R3, 0x1, R14 ;  /* 0x0000000103037824 */ /* 0x000fc800078e020e */
[----:B------:R-:W-:-:S07]  /*19730*/  IMAD.MOV.U32 R13, RZ, RZ, R3 ;  /* 0x000000ffff0d7224 */ /* 0x000fce00078e0003 */
[----:B------:R-:W-:Y:S05]  /*19740*/  WARPSYNC.COLLECTIVE R15, `(.L_x_1625) ;  /* 0x000000000f087348 */ /* 0x000fea0003c00000 */
[----:B------:R0:W1:Y:S02]  /*19750*/  SHFL.UP P6, R14, R13, R12, R11 ;  /* 0x0400000c0d0e7389 */ /* 0x00006400000c000b */
[----:B01----:R-:W-:Y:S01]  /*19760*/  ENDCOLLECTIVE ;  /* 0x000000000000791b */ /* 0x003fe20003800000 */
.L_x_1625:
[----:B------:R-:W-:Y:S01]  /*19770*/  IMAD.MOV.U32 R12, RZ, RZ, 0x10 ;  /* 0x00000010ff0c7424 */ /* 0x000fe200078e00ff */
[----:B------:R-:W-:-:S05]  /*19780*/  SEL R14, R14, RZ, P4 ;  /* 0x000000ff0e0e7207 */ /* 0x000fca0002000000 */
[----:B------:R-:W-:-:S04]  /*19790*/  IMAD.IADD R3, R3, 0x1, R14 ;  /* 0x0000000103037824 */ /* 0x000fc800078e020e */
[----:B------:R-:W-:-:S07]  /*197a0*/  IMAD.MOV.U32 R13, RZ, RZ, R3 ;  /* 0x000000ffff0d7224 */ /* 0x000fce00078e0003 */
[----:B------:R-:W-:Y:S05]  /*197b0*/  WARPSYNC.COLLECTIVE R15, `(.L_x_1626) ;  /* 0x000000000f087348 */ /* 0x000fea0003c00000 */
[----:B------:R0:W1:Y:S02]  /*197c0*/  SHFL.UP P6, R14, R13, R12, R11 ;  /* 0x0400000c0d0e7389 */ /* 0x00006400000c000b */
[----:B01----:R-:W-:Y:S01]  /*197d0*/  ENDCOLLECTIVE ;  /* 0x000000000000791b */ /* 0x003fe20003800000 */
.L_x_1626:
        /* <DEDUP_REMOVED lines=8> */
.L_x_1627:
[----:B------:R-:W-:Y:S05]  /*19860*/  BRA `(.L_x_1628) ;  /* 0xffffffd800fc7947 */ /* 0x000fea000383ffff */
.L_x_1567:
[----:B------:R-:W-:Y:S01]  /*19870*/  BSSY B0, `(.L_x_1629) ;  /* 0x0000008000007945 */ /* 0x000fe20003800000 */
[----:B-----5:R-:W-:Y:S02]  /*19880*/  IMAD.MOV.U32 R13, RZ, RZ, R2 ;  /* 0x000000ffff0d7224 */ /* 0x020fe400078e0002 */
[----:B------:R-:W-:Y:S02]  /*19890*/  IMAD.MOV.U32 R12, RZ, RZ, 0x1 ;  /* 0x00000001ff0c7424 */ /* 0x000fe400078e00ff */
[----:B------:R-:W-:Y:S02]  /*198a0*/  IMAD.MOV.U32 R11, RZ, RZ, RZ ;  /* 0x000000ffff0b7224 */ /* 0x000fe400078e00ff */
[----:B------:R-:W-:-:S07]  /*198b0*/  IMAD.MOV.U32 R15, RZ, RZ, -0x1 ;  /* 0xffffffffff0f7424 */ /* 0x000fce00078e00ff */
[----:B0123--:R-:W-:Y:S05]  /*198c0*/  WARPSYNC.COLLECTIVE R15, `(.L_x_1630) ;  /* 0x000000000f087348 */ /* 0x00ffea0003c00000 */
[----:B------:R4:W0:Y:S02]  /*198d0*/  SHFL.UP P6, R14, R13, R12, R11 ;  /* 0x0400000c0d0e7389 */ /* 0x00082400000c000b */
[----:B01234-:R-:W-:Y:S01]  /*198e0*/  ENDCOLLECTIVE ;  /* 0x000000000000791b */ /* 0x01ffe20003800000 */
.L_x_1630:
[----:B------:R-:W-:Y:S05]  /*198f0*/  BSYNC B0 ;  /* 0x0000000000007941 */ /* 0x000fea0003800000 */
.L_x_1629:
[----:B------:R-:W-:Y:S01]  /*19900*/  SEL R3, R14, RZ, P1 ;  /* 0x000000ff0e037207 */ /* 0x000fe20000800000 */
[----:B------:R-:W-:Y:S02]  /*19910*/  IMAD.MOV.U32 R12, RZ, RZ, 0x2 ;  /* 0x00000002ff0c7424 */ /* 0x000fe400078e00ff */
[----:B------:R-:W-:Y:S02]  /*19920*/  IMAD.MOV.U32 R11, RZ, RZ, RZ ;  /* 0x000000ffff0b7224 */ /* 0x000fe400078e00ff */
[----:B------:R-:W-:Y:S02]  /*19930*/  IMAD.IADD R3, R2, 0x1, R3 ;  /* 0x0000000102037824 */ /* 0x000fe400078e0203 */
[----:B------:R-:W-:Y:S02]  /*19940*/  IMAD.MOV.U32 R15, RZ, RZ, -0x1 ;  /* 0xffffffffff0f7424 */ /* 0x000fe400078e00ff */
[----:B------:R-:W-:-:S07]  /*19950*/  IMAD.MOV.U32 R13, RZ, RZ, R3 ;  /* 0x000000ffff0d7224 */ /* 0x000fce00078e0003 */
[----:B------:R-:W-:Y:S05]  /*19960*/  WARPSYNC.COLLECTIVE R15, `(.L_x_1631) ;  /* 0x000000000f087348 */ /* 0x000fea0003c00000 */
[----:B------:R0:W1:Y:S02]  /*19970*/  SHFL.UP P6, R14, R13, R12, R11 ;  /* 0x0400000c0d0e7389 */ /* 0x00006400000c000b */
[----:B01----:R-:W-:Y:S01]  /*19980*/  ENDCOLLECTIVE ;  /* 0x000000000000791b */ /* 0x003fe20003800000 */
.L_x_1631:
[----:B------:R-:W-:Y:S01]  /*19990*/  IMAD.MOV.U32 R12, RZ, RZ, 0x4 ;  /* 0x00000004ff0c7424 */ /* 0x000fe200078e00ff */
[----:B------:R-:W-:-:S05]  /*199a0*/  SEL R14, R14, RZ, P2 ;  /* 0x000000ff0e0e7207 */ /* 0x000fca0001000000 */
[----:B------:R-:W-:-:S04]  /*199b0*/  IMAD.IADD R3, R3, 0x1, R14 ;  /* 0x0000000103037824 */ /* 0x000fc800078e020e */
[----:B------:R-:W-:-:S07]  /*199c0*/  IMAD.MOV.U32 R13, RZ, RZ, R3 ;  /* 0x000000ffff0d7224 */ /* 0x000fce00078e0003 */
[----:B------:R-:W-:Y:S05]  /*199d0*/  WARPSYNC.COLLECTIVE R15, `(.L_x_1632) ;  /* 0x000000000f087348 */ /* 0x000fea0003c00000 */
[----:B------:R0:W1:Y:S02]  /*199e0*/  SHFL.UP P6, R14, R13, R12, R11 ;  /* 0x0400000c0d0e7389 */ /* 0x00006400000c000b */
[----:B01----:R-:W-:Y:S01]  /*199f0*/  ENDCOLLECTIVE ;  /* 0x000000000000791b */ /* 0x003fe20003800000 */
.L_x_1632:
[----:B------:R-:W-:Y:S01]  /*19a00*/  IMAD.MOV.U32 R12, RZ, RZ, 0x8 ;  /* 0x00000008ff0c7424 */ /* 0x000fe200078e00ff */
[----:B------:R-:W-:-:S05]  /*19a10*/  SEL R14, R14, RZ, P3 ;  /* 0x000000ff0e0e7207 */ /* 0x000fca0001800000 */
[----:B------:R-:W-:-:S04]  /*19a20*/  IMAD.IADD R3, R3, 0x1, R14 ;  /* 0x0000000103037824 */ /* 0x000fc800078e020e */
[----:B------:R-:W-:-:S07]  /*19a30*/  IMAD.MOV.U32 R13, RZ, RZ, R3 ;  /* 0x000000ffff0d7224 */ /* 0x000fce00078e0003 */
[----:B------:R-:W-:Y:S05]  /*19a40*/  WARPSYNC.COLLECTIVE R15, `(.L_x_1633) ;  /* 0x000000000f087348 */ /* 0x000fea0003c00000 */
[----:B------:R0:W1:Y:S02]  /*19a50*/  SHFL.UP P6, R14, R13, R12, R11 ;  /* 0x0400000c0d0e7389 */ /* 0x00006400000c000b */
[----:B01----:R-:W-:Y:S01]  /*19a60*/  ENDCOLLECTIVE ;  /* 0x000000000000791b */ /* 0x003fe20003800000 */
.L_x_1633:
[----:B------:R-:W-:Y:S01]  /*19a70*/  IMAD.MOV.U32 R12, RZ, RZ, 0x10 ;  /* 0x00000010ff0c7424 */ /* 0x000fe200078e00ff */
[----:B------:R-:W-:-:S05]  /*19a80*/  SEL R14, R14, RZ, P4 ;  /* 0x000000ff0e0e7207 */ /* 0x000fca0002000000 */
[----:B------:R-:W-:-:S04]  /*19a90*/  IMAD.IADD R3, R3, 0x1, R14 ;  /* 0x0000000103037824 */ /* 0x000fc800078e020e */
[----:B------:R-:W-:-:S07]  /*19aa0*/  IMAD.MOV.U32 R13, RZ, RZ, R3 ;  /* 0x000000ffff0d7224 */ /* 0x000fce00078e0003 */
[----:B------:R-:W-:Y:S05]  /*19ab0*/  WARPSYNC.COLLECTIVE R15, `(.L_x_1634) ;  /* 0x000000000f087348 */ /* 0x000fea0003c00000 */
[----:B------:R0:W1:Y:S02]  /*19ac0*/  SHFL.UP P6, R14, R13, R12, R11 ;  /* 0x0400000c0d0e7389 */ /* 0x00006400000c000b */
[----:B01----:R-:W-:Y:S01]  /*19ad0*/  ENDCOLLECTIVE ;  /* 0x000000000000791b */ /* 0x003fe20003800000 */
.L_x_1634:
        /* <DEDUP_REMOVED lines=8> */
.L_x_1635:
[----:B------:R-:W-:Y:S05]  /*19b60*/  BRA `(.L_x_1636) ;  /* 0xffffffd800d87947 */ /* 0x000fea000383ffff */
.L_x_1569:
[----:B------:R-:W-:Y:S01]  /*19b70*/  BSSY B0, `(.L_x_1637) ;  /* 0x0000006000007945 */ /* 0x000fe20003800000 */
[----:B------:R-:W-:Y:S01]  /*19b80*/  PLOP3.LUT P6, PT, P6, PT, PT, 0x8, 0x0 ;  /* 0x000000000000781c */ /* 0x000fe200037ce170 */
[----:B------:R-:W-:-:S12]  /*19b90*/  IMAD.MOV.U32 R15, RZ, RZ, -0x1 ;  /* 0xffffffffff0f7424 */ /* 0x000fd800078e00ff */
[----:B0123--:R-:W-:Y:S05]  /*19ba0*/  WARPSYNC.COLLECTIVE R15, `(.L_x_1638) ;  /* 0x000000000f087348 */ /* 0x00ffea0003c00000 */
[----:B------:R-:W-:Y:S01]  /*19bb0*/  VOTE.ANY R14, PT, P6 ;  /* 0x00000000000e7806 */ /* 0x000fe200030e0100 */
[----:B0123--:R-:W-:Y:S06]  /*19bc0*/  ENDCOLLECTIVE ;  /* 0x000000000000791b */ /* 0x00ffec0003800000 */
.L_x_1638:
[----:B------:R-:W-:Y:S05]  /*19bd0*/  BSYNC B0 ;  /* 0x0000000000007941 */ /* 0x000fea0003800000 */
.L_x_1637:
        /* <DEDUP_REMOVED lines=9> */
.L_x_1639:
[----:B------:R-:W-:Y:S01]  /*19c70*/  IMAD.MOV.U32 R17, RZ, RZ, R14 ;  /* 0x000000ffff117224 */ /* 0x000fe200078e000e */
[----:B------:R-:W-:Y:S06]  /*19c80*/  BRA `(.L_x_1640) ;  /* 0xffffffd800c87947 */ /* 0x000fec000383ffff */
.L_x_1571:
[----:B------:R-:W-:Y:S01]  /*19c90*/  BSSY B0, `(.L_x_1641) ;  /* 0x0000007000007945 */ /* 0x000fe20003800000 */
[----:B------:R-:W-:Y:S02]  /*19ca0*/  IMAD.MOV.U32 R13, RZ, RZ, R3 ;  /* 0x000000ffff0d7224 */ /* 0x000fe400078e0003 */
[----:B------:R-:W-:Y:S02]  /*19cb0*/  IMAD.MOV.U32 R11, RZ, RZ, 0x1f ;  /* 0x0000001fff0b7424 */ /* 0x000fe400078e00ff */
[----:B------:R-:W-:-:S07]  /*19cc0*/  IMAD.MOV.U32 R15, RZ, RZ, -0x1 ;  /* 0xffffffffff0f7424 */ /* 0x000fce00078e00ff */
[----:B01234-:R-:W-:Y:S05]  /*19cd0*/  WARPSYNC.COLLECTIVE R15, `(.L_x_1642) ;  /* 0x000000000f087348 */ /* 0x01ffea0003c00000 */
[----:B------:R0:W0:Y:S02]  /*19ce0*/  SHFL.IDX P6, R14, R13, R12, R11 ;  /* 0x0000000c0d0e7389 */ /* 0x00002400000c000b */
[----:B01234-:R-:W-:Y:S01]  /*19cf0*/  ENDCOLLECTIVE ;  /* 0x000000000000791b */ /* 0x01ffe20003800000 */
.L_x_1642:
[----:B------:R-:W-:Y:S05]  /*19d00*/  BSYNC B0 ;  /* 0x0000000000007941 */ /* 0x000fea0003800000 */
.L_x_1641:
[----:B------:R-:W-:Y:S01]  /*19d10*/  IMAD.MOV.U32 R5, RZ, RZ, R14 ;  /* 0x000000ffff057224 */ /* 0x000fe200078e000e */
[----:B------:R-:W-:Y:S06]  /*19d20*/  BRA `(.L_x_1570) ;  /* 0xffffffd800bc7947 */ /* 0x000fec000383ffff */
.L_x_1575:
[----:B0-----:R0:W2:Y:S02]  /*19d30*/  SYNCS.PHASECHK.TRANS64.TRYWAIT P0, [R0+URZ+0x28820], R3 ;  /* 0x02882003000075a7 */ /* 0x0010a4000800017f */
[----:B--2---:R-:W-:Y:S05]  /*19d40*/  @!P0 NANOSLEEP.SYNCS 0x989680 ;  /* 0x009896800000895d */ /* 0x004fea0003900000 */
[----:B------:R-:W2:Y:S02]  /*19d50*/  @!P0 SYNCS.PHASECHK.TRANS64 P0, [R0+URZ+0x28820], R3 ;  /* 0x02882003000085a7 */ /* 0x000ea4000800007f */
[----:B--2---:R-:W-:Y:S05]  /*19d60*/  @!P0 BRA `(.L_x_1575) ;  /* 0xfffffffc00f08947 */ /* 0x004fea000383ffff */
[----:B------:R-:W-:Y:S05]  /*19d70*/  BRA `(.L_x_1643) ;  /* 0xffffffe0003c7947 */ /* 0x000fea000383ffff */
.L_x_1576:
        /* <DEDUP_REMOVED lines=8> */
[----:B01-3--:R-:W-:Y:S05]  /*19e00*/  WARPSYNC.COLLECTIVE R15, `(.L_x_1645) ;  /* 0x000000000f087348 */ /* 0x00bfea0003c00000 */
[----:B------:R2:W4:Y:S02]  /*19e10*/  SHFL.IDX P6, R14, R13, R12, R11 ;  /* 0x0000000c0d0e7389 */ /* 0x00052400000c000b */
[----:B01234-:R-:W-:Y:S01]  /*19e20*/  ENDCOLLECTIVE ;  /* 0x000000000000791b */ /* 0x01ffe20003800000 */
.L_x_1645:
[----:B------:R-:W-:Y:S05]  /*19e30*/  BSYNC B0 ;  /* 0x0000000000007941 */ /* 0x000fea0003800000 */
.L_x_1644:
[----:B------:R-:W-:Y:S05]  /*19e40*/  BRA `(.L_x_1646) ;  /* 0xffffffe000247947 */ /* 0x000fea000383ffff */
.L_x_1579:
[----:B------:R-:W-:Y:S01]  /*19e50*/  BSSY B1, `(.L_x_1647) ;  /* 0x0000006000017945 */ /* 0x000fe20003800000 */
[----:B------:R-:W-:-:S07]  /*19e60*/  IMAD.MOV.U32 R15, RZ, RZ, -0x1 ;  /* 0xffffffffff0f7424 */ /* 0x000fce00078e00ff */
[----:B0123--:R-:W-:Y:S05]  /*19e70*/  WARPSYNC.COLLECTIVE R15, `(.L_x_1648) ;  /* 0x000000000f0c7348 */ /* 0x00ffea0003c00000 */
[----:B------:R-:W-:Y:S02]  /*19e80*/  ELECT P6, UR62, PT ;  /* 0x00000000003e782f */ /* 0x000fe400038c0000 */
[----:B------:R-:W-:Y:S01]  /*19e90*/  MOV R14, UR62 ;  /* 0x0000003e000e7c02 */ /* 0x000fe20008000f00 */
[----:B0123--:R-:W-:Y:S10]  /*19ea0*/  ENDCOLLECTIVE ;  /* 0x000000000000791b */ /* 0x00fff40003800000 */
.L_x_1648:
[----:B------:R-:W-:Y:S05]  /*19eb0*/  BSYNC B1 ;  /* 0x0000000000017941 */ /* 0x000fea0003800000 */
.L_x_1647:
[----:B------:R-:W-:Y:S05]  /*19ec0*/  BRA `(.L_x_1649) ;  /* 0xffffffe0001c7947 */ /* 0x000fea000383ffff */
.L_x_1581:
[----:B0-----:R0:W2:Y:S02]  /*19ed0*/  SYNCS.PHASECHK.TRANS64.TRYWAIT P0, [R6+URZ], R5 ;  /* 0x00000005060075a7 */ /* 0x0010a4000800017f */
[----:B--2---:R-:W-:Y:S05]  /*19ee0*/  @!P0 NANOSLEEP.SYNCS 0x989680 ;  /* 0x009896800000895d */ /* 0x004fea0003900000 */
[----:B------:R-:W2:Y:S02]  /*19ef0*/  @!P0 SYNCS.PHASECHK.TRANS64 P0, [R6+URZ], R5 ;  /* 0x00000005060085a7 */ /* 0x000ea4000800007f */
[----:B--2---:R-:W-:Y:S05]  /*19f00*/  @!P0 BRA `(.L_x_1581) ;  /* 0xfffffffc00f08947 */ /* 0x004fea000383ffff */
[----:B------:R-:W-:Y:S05]  /*19f10*/  BRA `(.L_x_1650) ;  /* 0xffffffe000587947 */ /* 0x000fea000383ffff */
.L_x_1582:
[----:B--2---:R2:W3:Y:S02]  /*19f20*/  SYNCS.PHASECHK.TRANS64.TRYWAIT P0, [R7+URZ], R2 ;  /* 0x00000002070075a7 */ /* 0x0044e4000800017f */
[----:B---3--:R-:W-:Y:S05]  /*19f30*/  @!P0 NANOSLEEP.SYNCS 0x989680 ;  /* 0x009896800000895d */ /* 0x008fea0003900000 */
[----:B------:R-:W3:Y:S02]  /*19f40*/  @!P0 SYNCS.PHASECHK.TRANS64 P0, [R7+URZ], R2 ;  /* 0x00000002070085a7 */ /* 0x000ee4000800007f */
[----:B---3--:R-:W-:Y:S05]  /*19f50*/  @!P0 BRA `(.L_x_1582) ;  /* 0xfffffffc00f08947 */ /* 0x008fea000383ffff */
[----:B------:R-:W-:Y:S05]  /*19f60*/  BRA `(.L_x_1651) ;  /* 0xffffffe0004c7947 */ /* 0x000fea000383ffff */
.L_x_1584:
[----:B---3--:R3:W4:Y:S02]  /*19f70*/  SYNCS.PHASECHK.TRANS64.TRYWAIT P0, [R4+URZ], R5 ;  /* 0x00000005040075a7 */ /* 0x008724000800017f */
[----:B----4-:R-:W-:Y:S05]  /*19f80*/  @!P0 NANOSLEEP.SYNCS 0x989680 ;  /* 0x009896800000895d */ /* 0x010fea0003900000 */
[----:B------:R-:W4:Y:S02]  /*19f90*/  @!P0 SYNCS.PHASECHK.TRANS64 P0, [R4+URZ], R5 ;  /* 0x00000005040085a7 */ /* 0x000f24000800007f */
[----:B----4-:R-:W-:Y:S05]  /*19fa0*/  @!P0 BRA `(.L_x_1584) ;  /* 0xfffffffc00f08947 */ /* 0x010fea000383ffff */
[----:B------:R-:W-:Y:S05]  /*19fb0*/  BRA `(.L_x_1652) ;  /* 0xffffffe000547947 */ /* 0x000fea000383ffff */
.L_x_1653:
        /* <DEDUP_REMOVED lines=12> */
.L_x_3222:


//--------------------- .text._ZN7cutlass13device_kernelIN5flash11enable_sm90INS1_16FlashAttnFwdSm90INS1_25CollectiveMainloopFwdSm90ILi2EN4cute5tupleIJNS5_1CILi1EEES8_S8_EEENS6_IJNS7_ILi128EEESA_SA_EEELi128ENS_6half_tEfNS_4arch4Sm90ELb0ELb1ELb1ELb1ELb0ELb1ELb0ELb1ELb1ELb1ELb0ELb0EEENS1_21CollectiveEpilogueFwdISB_S9_SC_SE_Li256ELb1ELb1ELb0ELb0EEENS1_36VarlenDynamicPersistentTileSchedulerILi128ELi128ELi256ELi128ELb0ELb1ELb1ELb1ELb0ELb1EEEEEEEEEvNT_6ParamsE --------------------------
	.section	.text._ZN7cutlass13device_kernelIN5flash11enable_sm90INS1_16FlashAttnFwdSm90INS1_25CollectiveMainloopFwdSm90ILi2EN4cute5tupleIJNS5_1CILi1EEES8_S8_EEENS6_IJNS7_ILi128EEESA_SA_EEELi128ENS_6half_tEfNS_4arch4Sm90ELb0ELb1ELb1ELb1ELb0ELb1ELb0ELb1ELb1ELb1ELb0ELb0EEENS1_21CollectiveEpilogueFwdISB_S9_SC_SE_Li256ELb1ELb1ELb0ELb0EEENS1_36VarlenDynamicPersistentTileSchedulerILi128ELi128ELi256ELi128ELb0ELb1ELb1ELb1ELb0ELb1EEEEEEEEEvNT_6ParamsE,"ax",@progbits
	.align	128
.text._ZN7cutlass13device_kernelIN5flash11enable_sm90INS1_16FlashAttnFwdSm90INS1_25CollectiveMainloopFwdSm90ILi2EN4cute5tupleIJNS5_1CILi1EEES8_S8_EEENS6_IJNS7_ILi128EEESA_SA_EEELi128ENS_6half_tEfNS_4arch4Sm90ELb0ELb1ELb1ELb1ELb0ELb1ELb0ELb1ELb1ELb1ELb0ELb0EEENS1_21CollectiveEpilogueFwdISB_S9_SC_SE_Li256ELb1ELb1ELb0ELb0EEENS1_36VarlenDynamicPersistentTileSchedulerILi128ELi128ELi256ELi128ELb0ELb1ELb1ELb1ELb0ELb1EEEEEEEEEvNT_6ParamsE:
        .type           _ZN7cutlass13device_kernelIN5flash11enable_sm90INS1_16FlashAttnFwdSm90INS1_25CollectiveMainloopFwdSm90ILi2EN4cute5tupleIJNS5_1CILi1EEES8_S8_EEENS6_IJNS7_ILi128EEESA_SA_EEELi128ENS_6half_tEfNS_4arch4Sm90ELb0ELb1ELb1ELb1ELb0ELb1ELb0ELb1ELb1ELb1ELb0ELb0EEENS1_21CollectiveEpilogueFwdISB_S9_SC_SE_Li256ELb1ELb1ELb0ELb0EEENS1_36VarlenDynamicPersistentTileSchedulerILi128ELi128ELi256ELi128ELb0ELb1ELb1ELb1ELb0ELb1EEEEEEEEEvNT_6ParamsE,@function
        .size           _ZN7cutlass13device_kernelIN5flash11enable_sm90INS1_16FlashAttnFwdSm90INS1_25CollectiveMainloopFwdSm90ILi2EN4cute5tupleIJNS5_1CILi1EEES8_S8_EEENS6_IJNS7_ILi128EEESA_SA_EEELi128ENS_6half_tEfNS_4arch4Sm90ELb0ELb1ELb1ELb1ELb0ELb1ELb0ELb1ELb1ELb1ELb0ELb0EEENS1_21CollectiveEpilogueFwdISB_S9_SC_SE_Li256ELb1ELb1ELb0ELb0EEENS1_36VarlenDynamicPersistentTileSchedulerILi128ELi128ELi256ELi128ELb0ELb1ELb1ELb1ELb0ELb1EEEEEEEEEvNT_6ParamsE,(.L_x_3223 - _ZN7cutlass13device_kernelIN5flash11enable_sm90INS1_16FlashAttnFwdSm90INS1_25CollectiveMainloopFwdSm90ILi2EN4cute5tupleIJNS5_1CILi1EEES8_S8_EEENS6_IJNS7_ILi128EEESA_SA_EEELi128ENS_6half_tEfNS_4arch4Sm90ELb0ELb1ELb1ELb1ELb0ELb1ELb0ELb1ELb1ELb1ELb0ELb0EEENS1_21CollectiveEpilogueFwdISB_S9_SC_SE_Li256ELb1ELb1ELb0ELb0EEENS1_36VarlenDynamicPersistentTileSchedulerILi128ELi128ELi256ELi128ELb0ELb1ELb1ELb1ELb0ELb1EEEEEEEEEvNT_6ParamsE)
        .other          _ZN7cutlass13device_kernelIN5flash11enable_sm90INS1_16FlashAttnFwdSm90INS1_25CollectiveMainloopFwdSm90ILi2EN4cute5tupleIJNS5_1CILi1EEES8_S8_EEENS6_IJNS7_ILi128EEESA_SA_EEELi128ENS_6half_tEfNS_4arch4Sm90ELb0ELb1ELb1ELb1ELb0ELb1ELb0ELb1ELb1ELb1ELb0ELb0EEENS1_21CollectiveEpilogueFwdISB_S9_SC_SE_Li256ELb1ELb1ELb0ELb0EEENS1_36VarlenDynamicPersistentTileSchedulerILi128ELi128ELi256ELi128ELb0ELb1ELb1ELb1ELb0ELb1EEEEEEEEEvNT_6ParamsE,@"STO_CUDA_ENTRY STV_DEFAULT"
_ZN7cutlass13device_kernelIN5flash11enable_sm90INS1_16FlashAttnFwdSm90INS1_25CollectiveMainloopFwdSm90ILi2EN4cute5tupleIJNS5_1CILi1EEES8_S8_EEENS6_IJNS7_ILi128EEESA_SA_EEELi128ENS_6half_tEfNS_4arch4Sm90ELb0ELb1ELb1ELb1ELb0ELb1ELb0ELb1ELb1ELb1ELb0ELb0EEENS1_21CollectiveEpilogueFwdISB_S9_SC_SE_Li256ELb1ELb1ELb0ELb0EEENS1_36VarlenDynamicPersistentTileSchedulerILi128ELi128ELi256ELi128ELb0ELb1ELb1ELb1ELb0ELb1EEEEEEEEEvNT_6ParamsE:
        /* <DEDUP_REMOVED lines=23> */
.L_x_1655:
[----:B------:R-:W-:Y:S05]  /*0170*/  BSYNC B0 ;  /* 0x0000000000007941 */ /* 0x000fea0003800000 */
.L_x_1654:
        /* <DEDUP_REMOVED lines=40> */
.L_x_1656:
        /* <DEDUP_REMOVED lines=22> */
.L_x_1657:
        /* <DEDUP_REMOVED lines=18> */
.L_x_1658:
        /* <DEDUP_REMOVED lines=22> */
.L_x_1659:
        /* <DEDUP_REMOVED lines=22> */
.L_x_1660:
[----:B--2---:R-:W-:Y:S01]  /*0940*/  ISETP.NE.AND P0, PT, R2, RZ, PT ;  /* 0x000000ff0200720c */ /* 0x004fe20003f05270 */
[----:B------:R-:W-:Y:S01]  /*0950*/  IMAD.MOV.U32 R2, RZ, RZ, 0x1 ;  /* 0x00000001ff027424 */ /* 0x000fe200078e00ff */
[----:B------:R-:W-:Y:S01]  /*0960*/  NOP ;  /* 0x0000000000007918 */ /* 0x000fe20000000000 */
[----:B------:R-:W-:Y:S01]  /*0970*/  ULDC.64 UR38, c[0x0][0x208] ;  /* 0x0000820000267ab9 */ /* 0x000fe20000000a00 */
[----:B------:R-:W-:Y:S02]  /*0980*/  BSSY B9, `(.L_x_1661) ;  /* 0x0002597000097945 */ /* 0x000fe40003800000 */
[----:B------:R-:W-:-:S05]  /*0990*/  SEL R2, R2, 0x2, !P0 ;  /* 0x0000000202027807 */ /* 0x000fca0004000000 */
[----:B------:R2:W-:Y:S01]  /*09a0*/  STL [R1+0x50], R2 ;  /* 0x0000500201007387 */ /* 0x0005e20000100800 */
[----:B01-34-:R-:W-:Y:S06]  /*09b0*/  BAR.SYNC.DEFER_BLOCKING 0x0 ;  /* 0x0000000000007b1d */ /* 0x01bfec0000010000 */
[----:B------:R-:W-:Y:S05]  /*09c0*/  @!P0 BRA `(.L_x_1662) ;  /* 0x000001dc00708947 */ /* 0x000fea0003800000 */
.L_x_1663:
[----:B------:R-:W-:-:S08]  /*09d0*/  NOP ;  /* 0x0000000000007918 */ /* 0x000fd00000000000 */
[----:B------:R-:W0:Y:S02]  /*09e0*/  USETMAXREG.TRY_ALLOC.CTAPOOL UP0, 0xf0 ;  /* 0x000000f0000079c8 */ /* 0x000e240008000600 */
[----:B0-----:R-:W-:-:S13]  /*09f0*/  PLOP3.LUT P0, PT, PT, PT, UP0, 0x80, 0x0 ;  /* 0x000000000000781c */ /* 0x001fda0003f0f008 */
[----:B------:R-:W-:Y:S05]  /*0a00*/  @!P0 BRA `(.L_x_1663) ;  /* 0xfffffffc00f08947 */ /* 0x000fea000383ffff */
[----:B------:R-:W-:Y:S01]  /*0a10*/  SHF.R.U32.HI R0, RZ, 0x7, R4 ;  /* 0x00000007ff007819 */ /* 0x000fe20000011604 */
[----:B------:R-:W0:Y:S08]  /*0a20*/  S2UR UR5, SR_CgaCtaId ;  /* 0x00000000000579c3 */ /* 0x000e300000008800 */
[----:B------:R-:W-:Y:S06]  /*0a30*/  BAR.ARV 0x8, 0x180 ;  /* 0x0206000000007b1d */ /* 0x000fec0000002000 */
[----:B------:R-:W-:Y:S01]  /*0a40*/  ISETP.NE.AND P0, PT, R0, 0x1, PT ;  /* 0x000000010000780c */ /* 0x000fe20003f05270 */
[----:B------:R-:W-:-:S12]  /*0a50*/  UMOV UR4, 0x400 ;  /* 0x0000040000047882 */ /* 0x000fd80000000000 */
[----:B------:R-:W-:Y:S06]  /*0a60*/  @!P0 BAR.ARV 0x9, 0x100 ;  /* 0x0244000000008b1d */ /* 0x000fec0000002000 */
[----:B0-----:R-:W-:Y:S02]  /*0a70*/  ULEA UR4, UR5, UR4, 0x18 ;  /* 0x0000000405047291 */ /* 0x001fe4000f8ec03f */
[----:B------:R-:W-:Y:S04]  /*0a80*/  BAR.SYNC.DEFER_BLOCKING 0x5, 0x180 ;  /* 0x0146000000007b1d */ /* 0x000fe80000010000 */
[----:B--2---:R-:W-:-:S02]  /*0a90*/  IMAD.U32 R2, RZ, RZ, UR4 ;  /* 0x00000004ff027e24 */ /* 0x004fc4000f8e00ff */
[----:B------:R-:W-:-:S03]  /*0aa0*/  ULDC UR4, c[0x0][0xc3c] ;  /* 0x00030f0000047ab9 */ /* 0x000fc60000000800 */
[----:B------:R-:W0:Y:S01]  /*0ab0*/  LDS.128 R28, [R2+0x288d0] ;  /* 0x0288d000021c7984 */ /* 0x000e220000000c00 */
[----:B------:R-:W-:Y:S06]  /*0ac0*/  BAR.ARV 0x4, 0x180 ;  /* 0x0106000000007b1d */ /* 0x000fec0000002000 */
[----:B0-----:R-:W-:-:S13]  /*0ad0*/  ISETP.GE.AND P0, PT, R31, UR4, PT ;  /* 0x000000041f007c0c */ /* 0x001fda000bf06270 */
[----:B------:R-:W-:Y:S05]  /*0ae0*/  @P0 BRA `(.L_x_1664) ;  /* 0x0000025800000947 */ /* 0x000fea0003800000 */
[----:B------:R-:W2:Y:S01]  /*0af0*/  LDL.LU R13, [R1+0x50] ;  /* 0x00005000010d7983 */ /* 0x000ea20000300800 */
[----:B------:R-:W-:Y:S02]  /*0b00*/  VIADD R229, R4, 0xffffff80 ;  /* 0xffffff8004e57836 */ /* 0x000fe40000000000 */
[----:B------:R-:W-:Y:S02]  /*0b10*/  VIADD R217, R2, 0x10400 ;  /* 0x0001040002d97836 */ /* 0x000fe40000000000 */
[----:B------:R-:W-:Y:S01]  /*0b20*/  IMAD.MOV.U32 R213, RZ, RZ, RZ ;  /* 0x000000ffffd57224 */ /* 0x000fe200078e00ff */
[----:B------:R-:W-:Y:S01]  /*0b30*/  SHF.R.S32.HI R0, RZ, 0x1f, R229 ;  /* 0x0000001fff007819 */ /* 0x000fe200000114e5 */
[----:B------:R-:W-:Y:S02]  /*0b40*/  IMAD.MOV.U32 R184, RZ, RZ, RZ ;  /* 0x000000ffffb87224 */ /* 0x000fe400078e00ff */
[----:B------:R-:W-:Y:S01]  /*0b50*/  IMAD.MOV.U32 R192, RZ, RZ, RZ ;  /* 0x000000ffffc07224 */ /* 0x000fe200078e00ff */
[CC--:B------:R-:W-:Y:S01]  /*0b60*/  LEA.HI R3, R0.reuse, R229.reuse, RZ, 0x7 ;  /* 0x000000e500037211 */ /* 0x0c0fe200078f38ff */
[----:B------:R-:W-:Y:S01]  /*0b70*/  IMAD.MOV.U32 R186, RZ, RZ, RZ ;  /* 0x000000ffffba7224 */ /* 0x000fe200078e00ff */
[----:B------:R-:W-:Y:S01]  /*0b80*/  LEA.HI R5, R0, R229, RZ, 0x5 ;  /* 0x000000e500057211 */ /* 0x000fe200078f28ff */
[----:B------:R-:W-:Y:S01]  /*0b90*/  IMAD.MOV.U32 R22, RZ, RZ, RZ ;  /* 0x000000ffff167224 */ /* 0x000fe200078e00ff */
[----:B------:R-:W-:-:S02]  /*0ba0*/  LOP3.LUT R218, R3, 0xffffff80, RZ, 0xc0, !PT ;  /* 0xffffff8003da7812 */ /* 0x000fc400078ec0ff */
[----:B------:R-:W-:Y:S01]  /*0bb0*/  LEA.HI R4, R0, R229, RZ, 0x4 ;  /* 0x000000e500047211 */ /* 0x000fe200078f20ff */
[----:B------:R-:W-:Y:S01]  /*0bc0*/  IMAD.SHL.U32 R5, R5, 0x20, RZ ;  /* 0x0000002005057824 */ /* 0x000fe200078e00ff */
[----:B------:R-:W-:Y:S01]  /*0bd0*/  SHF.R.S32.HI R222, RZ, 0x7, R3 ;  /* 0x00000007ffde7819 */ /* 0x000fe20000011403 */
[----:B------:R-:W-:Y:S01]  /*0be0*/  IMAD.IADD R218, R229, 0x1, -R218 ;  /* 0x00000001e5da7824 */ /* 0x000fe200078e0ada */
[----:B------:R-:W-:Y:S02]  /*0bf0*/  LOP3.LUT R6, R4, 0x3fffff0, RZ, 0xc0, !PT ;  /* 0x03fffff004067812 */ /* 0x000fe400078ec0ff */
[----:B------:R-:W-:Y:S02]  /*0c00*/  LEA.HI R3, R3, R222, RZ, 0x1 ;  /* 0x000000de03037211 */ /* 0x000fe400078f08ff */
[----:B------:R-:W-:Y:S01]  /*0c10*/  SHF.R.S32.HI R9, RZ, 0x1f, R218 ;  /* 0x0000001fff097819 */ /* 0x000fe200000114da */
[----:B------:R-:W-:Y:S01]  /*0c20*/  IMAD.IADD R6, R229, 0x1, -R6 ;  /* 0x00000001e5067824 */ /* 0x000fe200078e0a06 */
[----:B------:R-:W-:-:S02]  /*0c30*/  LOP3.LUT R5, R5, 0xfffffc00, RZ, 0xc0, !PT ;  /* 0xfffffc0005057812 */ /* 0x000fc400078ec0ff */
[CC--:B------:R-:W-:Y:S02]  /*0c40*/  LEA.HI R8, R9.reuse, R218.reuse, RZ, 0x2 ;  /* 0x000000da09087211 */ /* 0x0c0fe400078f10ff */
[----:B------:R-:W-:Y:S02]  /*0c50*/  LEA.HI R9, R9, R218, RZ, 0x5 ;  /* 0x000000da09097211 */ /* 0x000fe400078f28ff */
[--C-:B------:R-:W-:Y:S02]  /*0c60*/  SHF.R.S32.HI R10, RZ, 0x2, R8.reuse ;  /* 0x00000002ff0a7819 */ /* 0x100fe40000011408 */
[----:B------:R-:W-:Y:S02]  /*0c70*/  SHF.R.S32.HI R7, RZ, 0x1f, R8 ;  /* 0x0000001fff077819 */ /* 0x000fe40000011408 */
[----:B------:R-:W-:Y:S02]  /*0c80*/  SHF.R.S32.HI R9, RZ, 0x5, R9 ;  /* 0x00000005ff097819 */ /* 0x000fe40000011409 */
[----:B------:R-:W-:-:S02]  /*0c90*/  LEA.HI R7, R7, R10, RZ, 0x3 ;  /* 0x0000000a07077211 */ /* 0x000fc400078f18ff */
[----:B------:R-:W-:Y:S02]  /*0ca0*/  LOP3.LUT R3, R3, 0x3fffffe, RZ, 0xc0, !PT ;  /* 0x03fffffe03037812 */ /* 0x000fe400078ec0ff */
[----:B------:R-:W-:Y:S02]  /*0cb0*/  LOP3.LUT R11, R7, 0xfffffff8, RZ, 0xc0, !PT ;  /* 0xfffffff8070b7812 */ /* 0x000fe400078ec0ff */
[----:B------:R-:W-:Y:S01]  /*0cc0*/  LEA.HI R12, R0, R229, RZ, 0x2 ;  /* 0x000000e5000c7211 */ /* 0x000fe200078f10ff */
[----:B------:R-:W-:Y:S01]  /*0cd0*/  IMAD.IADD R3, R222, 0x1, -R3 ;  /* 0x00000001de037824 */ /* 0x000fe200078e0a03 */
[----:B------:R-:W-:Y:S01]  /*0ce0*/  LEA R7, R6, R5, 0x6 ;  /* 0x0000000506077211 */ /* 0x000fe200078e30ff */
[----:B------:R-:W-:Y:S01]  /*0cf0*/  IMAD.IADD R10, R10, 0x1, -R11 ;  /* 0x000000010a0a7824 */ /* 0x000fe200078e0a0b */
[----:B------:R-:W-:Y:S02]  /*0d00*/  SHF.R.S32.HI R5, RZ, 0x4, R4 ;  /* 0x00000004ff057819 */ /* 0x000fe40000011404 */
[----:B------:R-:W-:Y:S01]  /*0d10*/  LOP3.LUT R12, R12, 0xfffffffc, RZ, 0xc0, !PT ;  /* 0xfffffffc0c0c7812 */ /* 0x000fe200078ec0ff */
[----:B------:R-:W-:Y:S01]  /*0d20*/  IMAD R10, R9, 0x10, R10 ;  /* 0x00000010090a7824 */ /* 0x000fe200078e020a */
[----:B------:R-:W-:-:S02]  /*0d30*/  LEA.HI R23, R0, R229, RZ, 0x3 ;  /* 0x000000e500177211 */ /* 0x000fc400078f18ff */
[----:B------:R-:W-:Y:S01]  /*0d40*/  LEA.HI R4, R4, R5, RZ, 0x1 ;  /* 0x0000000504047211 */ /* 0x000fe200078f08ff */
[----:B------:R-:W-:Y:S01]  /*0d50*/  IMAD R223, R3, 0x40, R10 ;  /* 0x0000004003df7824 */ /* 0x000fe200078e020a */
[----:B------:R-:W-:Y:S01]  /*0d60*/  LEA.HI R3, R0, R229, RZ, 0x6 ;  /* 0x000000e500037211 */ /* 0x000fe200078f30ff */
[----:B------:R-:W-:Y:S01]  /*0d70*/  IMAD.IADD R12, R229, 0x1, -R12 ;  /* 0x00000001e50c7824 */ /* 0x000fe200078e0a0c */
[----:B------:R-:W-:Y:S02]  /*0d80*/  LOP3.LUT R0, R23, 0xfffffff8, RZ, 0xc0, !PT ;  /* 0xfffffff817007812 */ /* 0x000fe400078ec0ff */
[----:B------:R-:W-:Y:S02]  /*0d90*/  SHF.R.S32.HI R23, RZ, 0x3, R23 ;  /* 0x00000003ff177819 */ /* 0x000fe40000011417 */
[----:B------:R-:W-:Y:S01]  /*0da0*/  LOP3.LUT R4, R4, 0x1ffffffe, RZ, 0xc0, !PT ;  /* 0x1ffffffe04047812 */ /* 0x000fe200078ec0ff */
[----:B------:R-:W-:Y:S01]  /*0db0*/  IMAD.IADD R207, R229, 0x1, -R0 ;  /* 0x00000001e5cf7824 */ /* 0x000fe200078e0a00 */
[----:B------:R-:W-:Y:S01]  /*0dc0*/  LEA.HI R6, R12, R12, RZ, 0x1 ;  /* 0x0000000c0c067211 */ /* 0x000fe200078f08ff */
[----:B------:R-:W-:Y:S01]  /*0dd0*/  VIADD R211, R23, 0x40 ;  /* 0x0000004017d37836 */ /* 0x000fe20000000000 */
[----:B------:R-:W-:Y:S01]  /*0de0*/  SHF.L.U32 R3, R3, 0x3, RZ ;  /* 0x0000000303037819 */ /* 0x000fe200000006ff */
[----:B------:R-:W-:Y:S01]  /*0df0*/  IMAD.IADD R4, R5, 0x1, -R4 ;  /* 0x0000000105047824 */ /* 0x000fe200078e0a04 */
[----:B------:R-:W-:Y:S01]  /*0e00*/  LOP3.LUT R5, R6, 0x1ffffffe, RZ, 0xc0, !PT ;  /* 0x1ffffffe06057812 */ /* 0x000fe200078ec0ff */
[C---:B------:R-:W-:Y:S01]  /*0e10*/  VIADD R210, R23.reuse, 0x60 ;  /* 0x0000006017d27836 */ /* 0x040fe20000000000 */
[----:B------:R-:W-:Y:S01]  /*0e20*/  SHF.R.S32.HI R0, RZ, 0x1f, R211 ;  /* 0x0000001fff007819 */ /* 0x000fe200000114d3 */
[C---:B------:R-:W-:Y:S01]  /*0e30*/  VIADD R212, R23.reuse, 0x20 ;  /* 0x0000002017d47836 */ /* 0x040fe20000000000 */
[----:B------:R-:W-:Y:S01]  /*0e40*/  IADD3 R12, R12, -R5, RZ ;  /* 0x800000050c0c7210 */ /* 0x000fe20007ffe0ff */
[----:B------:R-:W-:Y:S01]  /*0e50*/  IMAD R224, R4, 0x8, R7 ;  /* 0x0000000804e07824 */ /* 0x000fe200078e0207 */
[----:B------:R-:W-:Y:S01]  /*0e60*/  SHF.R.S32.HI R7, RZ, 0x1f, R210 ;  /* 0x0000001fff077819 */ /* 0x000fe200000114d2 */
[----:B------:R-:W-:Y:S01]  /*0e70*/  IMAD.SHL.U32 R225, R23, 0x40, RZ ;  /* 0x0000004017e17824 */ /* 0x000fe200078e00ff */
[----:B------:R-:W-:Y:S01]  /*0e80*/  SHF.R.S32.HI R5, RZ, 0x1f, R212 ;  /* 0x0000001fff057819 */ /* 0x000fe200000114d4 */
[----:B------:R-:W-:Y:S01]  /*0e90*/  IMAD.SHL.U32 R199, R212, 0x40, RZ ;  /* 0x00000040d4c77824 */ /* 0x000fe200078e00ff */
[----:B------:R-:W-:Y:S01]  /*0ea0*/  LEA.HI R0, R0, R211, RZ, 0x3 ;  /* 0x000000d300007211 */ /* 0x000fe200078f18ff */
[----:B------:R-:W-:Y:S01]  /*0eb0*/  IMAD.SHL.U32 R198, R211, 0x40, RZ ;  /* 0x00000040d3c67824 */ /* 0x000fe200078e00ff */
[----:B------:R-:W-:Y:S01]  /*0ec0*/  LEA.HI R7, R7, R210, RZ, 0x3 ;  /* 0x000000d207077211 */ /* 0x000fe200078f18ff */
[----:B------:R-:W-:Y:S01]  /*0ed0*/  IMAD.SHL.U32 R197, R210, 0x40, RZ ;  /* 0x00000040d2c57824 */ /* 0x000fe200078e00ff */
[----:B------:R-:W-:Y:S01]  /*0ee0*/  LEA.HI R5, R5, R212, RZ, 0x3 ;  /* 0x000000d405057211 */ /* 0x000fe200078f18ff */
[----:B------:R-:W-:Y:S01]  /*0ef0*/  IMAD.SHL.U32 R0, R0, 0x40, RZ ;  /* 0x0000004000007824 */ /* 0x000fe200078e00ff */
[----:B------:R-:W-:Y:S01]  /*0f00*/  LOP3.LUT R204, R3, 0xfffffe00, RZ, 0xc0, !PT ;  /* 0xfffffe0003cc7812 */ /* 0x000fe200078ec0ff */
[----:B------:R-:W-:Y:S01]  /*0f10*/  IMAD.SHL.U32 R7, R7, 0x40, RZ ;  /* 0x0000004007077824 */ /* 0x000fe200078e00ff */
[C---:B------:R-:W-:Y:S01]  /*0f20*/  SHF.L.U32 R16, R207.reuse, 0x3, RZ ;  /* 0x00000003cf107819 */ /* 0x040fe200000006ff */
[----:B------:R-:W-:Y:S01]  /*0f30*/  IMAD.SHL.U32 R18, R207, 0x4, RZ ;  /* 0x00000004cf127824 */ /* 0x000fe200078e00ff */
[----:B------:R-:W-:Y:S01]  /*0f40*/  LOP3.LUT R3, R225, 0x1c0, RZ, 0xc0, !PT ;  /* 0x000001c0e1037812 */ /* 0x000fe200078ec0ff */
[----:B------:R-:W-:Y:S01]  /*0f50*/  IMAD R195, R12, 0x8, R223 ;  /* 0x000000080cc37824 */ /* 0x000fe200078e02df */
[----:B------:R-:W-:Y:S01]  /*0f60*/  LOP3.LUT R199, R199, 0x1c0, RZ, 0xc0, !PT ;  /* 0x000001c0c7c77812 */ /* 0x000fe200078ec0ff */
[----:B------:R-:W-:Y:S01]  /*0f70*/  VIADD R185, R18, 0x20 ;  /* 0x0000002012b97836 */ /* 0x000fe20000000000 */
[----:B------:R-:W-:Y:S01]  /*0f80*/  LOP3.LUT R198, R198, 0x1c0, RZ, 0xc0, !PT ;  /* 0x000001c0c6c67812 */ /* 0x000fe200078ec0ff */
[----:B------:R-:W-:Y:S01]  /*0f90*/  VIADD R190, R16, 0x40 ;  /* 0x0000004010be7836 */ /* 0x000fe20000000000 */
[----:B------:R-:W-:-:S02]  /*0fa0*/  SHF.L.U32 R5, R5, 0x6, RZ ;  /* 0x0000000605057819 */ /* 0x000fc400000006ff */
[----:B------:R-:W-:Y:S02]  /*0fb0*/  LOP3.LUT R197, R197, 0x1c0, RZ, 0xc0, !PT ;  /* 0x000001c0c5c57812 */ /* 0x000fe400078ec0ff */
[----:B------:R-:W-:Y:S02]  /*0fc0*/  SHF.R.U32.HI R203, RZ, 0x3, R3 ;  /* 0x00000003ffcb7819 */ /* 0x000fe40000011603 */
[--C-:B------:R-:W-:Y:S02]  /*0fd0*/  LOP3.LUT R206, R3, 0x38, R16.reuse, 0xf8, !PT ;  /* 0x0000003803ce7812 */ /* 0x100fe400078ef810 */
[----:B------:R-:W-:Y:S02]  /*0fe0*/  SHF.R.U32.HI R228, RZ, 0x3, R199 ;  /* 0x00000003ffe47819 */ /* 0x000fe400000116c7 */
[----:B------:R-:W-:Y:S02]  /*0ff0*/  LOP3.LUT R3, R199, 0x38, R16, 0xf8, !PT ;  /* 0x00000038c7037812 */ /* 0x000fe400078ef810 */
[----:B------:R-:W-:-:S02]  /*1000*/  SHF.R.U32.HI R227, RZ, 0x3, R198 ;  /* 0x00000003ffe37819 */ /* 0x000fc400000116c6 */
[--C-:B------:R-:W-:Y:S02]  /*1010*/  LOP3.LUT R4, R198, 0x38, R16.reuse, 0xf8, !PT ;  /* 0x00000038c6047812 */ /* 0x100fe400078ef810 */
[----:B------:R-:W-:Y:S02]  /*1020*/  LOP3.LUT R202, R5, 0xfffffe00, RZ, 0xc0, !PT ;  /* 0xfffffe0005ca7812 */ /* 0x000fe400078ec0ff */
[----:B------:R-:W-:Y:S02]  /*1030*/  LOP3.LUT R201, R0, 0xfffffe00, RZ, 0xc0, !PT ;  /* 0xfffffe0000c97812 */ /* 0x000fe400078ec0ff */
[----:B------:R-:W-:Y:S02]  /*1040*/  SHF.R.U32.HI R226, RZ, 0x3, R197 ;  /* 0x00000003ffe27819 */ /* 0x000fe400000116c5 */
[----:B------:R-:W-:Y:S02]  /*1050*/  LOP3.LUT R9, R197, 0x38, R16, 0xf8, !PT ;  /* 0x00000038c5097812 */ /* 0x000fe400078ef810 */
[----:B------:R-:W-:-:S02]  /*1060*/  LOP3.LUT R200, R7, 0xfffffe00, RZ, 0xc0, !PT ;  /* 0xfffffe0007c87812 */ /* 0x000fc400078ec0ff */
[----:B------:R-:W-:Y:S02]  /*1070*/  LOP3.LUT R189, R8, 0x7ffffffc, RZ, 0xc0, !PT ;  /* 0x7ffffffc08bd7812 */ /* 0x000fe400078ec0ff */
[----:B------:R-:W-:Y:S02]  /*1080*/  LOP3.LUT R206, R204, R206, R203, 0xf6, !PT ;  /* 0x000000ceccce7212 */ /* 0x000fe400078ef6cb */
[----:B------:R-:W-:Y:S01]  /*1090*/  LOP3.LUT R0, R202, R3, R228, 0xf6, !PT ;  /* 0x00000003ca007212 */ /* 0x000fe200078ef6e4 */
[----:B------:R-:W-:Y:S01]  /*10a0*/  IMAD.IADD R189, R218, 0x1, -R189 ;  /* 0x00000001dabd7824 */ /* 0x000fe200078e0abd */
[----:B------:R-:W-:Y:S01]  /*10b0*/  LOP3.LUT R4, R201, R4, R227, 0xf6, !PT ;  /* 0x00000004c9047212 */ /* 0x000fe200078ef6e3 */
[--C-:B------:R-:W-:Y:S01]  /*10c0*/  IMAD R205, R206, 0x2, R217.reuse ;  /* 0x00000002cecd7824 */ /* 0x100fe200078e02d9 */
[----:B------:R-:W-:Y:S01]  /*10d0*/  LOP3.LUT R6, R200, R9, R226, 0xf6, !PT ;  /* 0x00000009c8067212 */ /* 0x000fe200078ef6e2 */
[----:B------:R-:W-:Y:S01]  /*10e0*/  IMAD R221, R0, 0x2, R217 ;  /* 0x0000000200dd7824 */ /* 0x000fe200078e02d9 */
[----:B------:R-:W-:Y:S01]  /*10f0*/  SHF.R.S32.HI R215, RZ, 0x1f, R23 ;  /* 0x0000001fffd77819 */ /* 0x000fe20000011417 */
[----:B------:R-:W-:Y:S01]  /*1100*/  IMAD R220, R4, 0x2, R217 ;  /* 0x0000000204dc7824 */ /* 0x000fe200078e02d9 */
[----:B------:R-:W-:-:S02]  /*1110*/  SHF.R.S32.HI R17, RZ, 0x1f, R16 ;  /* 0x0000001fff117819 */ /* 0x000fc40000011410 */
[----:B------:R-:W-:Y:S02]  /*1120*/  SHF.R.S32.HI R19, RZ, 0x1f, R18 ;  /* 0x0000001fff137819 */ /* 0x000fe40000011412 */
[----:B------:R-:W-:Y:S02]  /*1130*/  SHF.R.S32.HI R216, RZ, 0x1f, R185 ;  /* 0x0000001fffd87819 */ /* 0x000fe400000114b9 */
[----:B------:R-:W-:Y:S02]  /*1140*/  SHF.R.S32.HI R214, RZ, 0x1f, R190 ;  /* 0x0000001fffd67819 */ /* 0x000fe400000114be */
[----:B------:R-:W-:Y:S02]  /*1150*/  LEA R219, R6, R217, 0x1 ;  /* 0x000000d906db7211 */ /* 0x000fe400078e08ff */
[----:B--2---:R-:W-:-:S07]  /*1160*/  LOP3.LUT R191, R13, 0x1, RZ, 0xfc, !PT ;  /* 0x000000010dbf7812 */ /* 0x004fce00078efcff */
.L_x_1926:
[----:B------:R-:W-:Y:S05]  /*1170*/  YIELD ;  /* 0x0000000000007946 */ /* 0x000fea0003800000 */
[----:B------:R-:W-:Y:S01]  /*1180*/  ULDC.64 UR4, c[0x0][0xa28] ;  /* 0x00028a0000047ab9 */ /* 0x000fe20000000a00 */
[----:B0---4-:R-:W0:Y:S01]  /*1190*/  LDC.64 R6, c[0x0][0xa08] ;  /* 0x00028200ff067b82 */ /* 0x011e220000000a00 */
[----:B------:R-:W-:Y:S01]  /*11a0*/  ISETP.NE.U32.AND P1, PT, RZ, UR4, PT ;  /* 0x00000004ff007c0c */ /* 0x000fe2000bf25070 */
[----:B------:R-:W-:Y:S02]  /*11b0*/  IMAD.MOV.U32 R0, RZ, RZ, RZ ;  /* 0x000000ffff007224 */ /* 0x000fe400078e00ff */
[----:B------:R-:W-:Y:S01]  /*11c0*/  IMAD.MOV.U32 R28, RZ, RZ, RZ ;  /* 0x000000ffff1c7224 */ /* 0x000fe200078e00ff */
[----:B------:R-:W-:Y:S01]  /*11d0*/  ISETP.NE.AND.EX P1, PT, RZ, UR5, PT, P1 ;  /* 0x00000005ff007c0c */ /* 0x000fe2000bf25310 */
[----:B------:R-:W-:-:S02]  /*11e0*/  ULDC.64 UR4, c[0x0][0xa18] ;  /* 0x0002860000047ab9 */ /* 0x000fc40000000a00 */
[----:B------:R-:W-:-:S04]  /*11f0*/  ISETP.NE.U32.AND P2, PT, RZ, UR4, PT ;  /* 0x00000004ff007c0c */ /* 0x000fc8000bf45070 */
[----:B------:R-:W-:Y:S01]  /*1200*/  ISETP.NE.AND.EX P2, PT, RZ, UR5, PT, P2 ;  /* 0x00000005ff007c0c */ /* 0x000fe2000bf45320 */
[----:B------:R-:W-:Y:S02]  /*1210*/  ULDC.64 UR4, c[0x0][0xa08] ;  /* 0x0002820000047ab9 */ /* 0x000fe40000000a00 */
[----:B------:R-:W-:-:S03]  /*1220*/  ISETP.NE.U32.AND P0, PT, RZ, UR4, PT ;  /* 0x00000004ff007c0c */ /* 0x000fc6000bf05070 */
[----:B------:R-:W1:Y:S01]  /*1230*/  @P1 LDC.64 R4, c[0x0][0xa28] ;  /* 0x00028a00ff041b82 */ /* 0x000e620000000a00 */
[----:B------:R-:W-:Y:S01]  /*1240*/  ISETP.NE.AND.EX P0, PT, RZ, UR5, PT, P0 ;  /* 0x00000005ff007c0c */ /* 0x000fe2000bf05300 */
[----:B0-----:R-:W-:-:S06]  /*1250*/  IMAD.WIDE R10, R31, 0x4, R6 ;  /* 0x000000041f0a7825 */ /* 0x001fcc00078e0206 */
[----:B------:R-:W0:Y:S01]  /*1260*/  @P2 LDC.64 R8, c[0x0][0xa18] ;  /* 0x00028600ff082b82 */ /* 0x000e220000000a00 */
[----:B------:R-:W-:Y:S02]  /*1270*/  ULDC UR4, c[0x0][0x288] ;  /* 0x0000a20000047ab9 */ /* 0x000fe40000000800 */
[----:B------:R-:W-:Y:S01]  /*1280*/  IMAD.U32 R187, RZ, RZ, UR4 ;  /* 0x00000004ffbb7e24 */ /* 0x000fe2000f8e00ff */
[----:B------:R-:W-:Y:S02]  /*1290*/  ULDC.64 UR4, c[0x0][0x418] ;  /* 0x0001060000047ab9 */ /* 0x000fe40000000a00 */
[----:B--2---:R2:W5:Y:S01]  /*12a0*/  @P0 LDG.E R28, desc[UR38][R10.64] ;  /* 0x000000260a1c0981 */ /* 0x004562000c1e1900 */
[----:B-1----:R-:W-:-:S05]  /*12b0*/  @P1 IMAD.WIDE R4, R31, 0x4, R4 ;  /* 0x000000041f041825 */ /* 0x002fca00078e0204 */
[----:B------:R2:W5:Y:S01]  /*12c0*/  @P1 LDG.E R0, desc[UR38][R4.64] ;  /* 0x0000002604001981 */ /* 0x000562000c1e1900 */
[----:B0-----:R-:W-:-:S05]  /*12d0*/  @P2 IMAD.WIDE R6, R31, 0x4, R8 ;  /* 0x000000041f062825 */ /* 0x001fca00078e0208 */
[----:B------:R2:W5:Y:S01]  /*12e0*/  @P2 LDG.E R187, desc[UR38][R6.64] ;  /* 0x0000002606bb2981 */ /* 0x000562000c1e1900 */
[----:B------:R-:W-:-:S03]  /*12f0*/  UISETP.NE.U32.AND UP0, UPT, UR4, URZ, UPT ;  /* 0x0000003f0400728c */ /* 0x000fc6000bf05070 */
[----:B------:R-:W-:Y:S01]  /*1300*/  ULDC UR4, c[0x0][0x424] ;  /* 0x0001090000047ab9 */ /* 0x000fe20000000800 */
[----:B------:R-:W-:-:S03]  /*1310*/  UISETP.NE.AND.EX UP0, UPT, UR5, URZ, UPT, UP0 ;  /* 0x0000003f0500728c */ /* 0x000fc6000bf05300 */
[----:B------:R-:W-:Y:S01]  /*1320*/  ULDC UR5, c[0x0][0x2f0] ;  /* 0x0000bc0000057ab9 */ /* 0x000fe20000000800 */
[----:B------:R-:W-:-:S04]  /*1330*/  USEL UR4, UR4, 0x1, UP0 ;  /* 0x0000000104047887 */ /* 0x000fc80008000000 */
[----:B------:R-:W-:-:S03]  /*1340*/  UIMAD UR4, UR4, UR5, URZ ;  /* 0x00000005040472a4 */ /* 0x000fc6000f8e023f */
[----:B------:R-:W-:Y:S02]  /*1350*/  ULDC UR5, c[0x0][0x348] ;  /* 0x0000d20000057ab9 */ /* 0x000fe40000000800 */
[----:B------:R-:W-:Y:S02]  /*1360*/  IMAD.U32 R24, RZ, RZ, UR5 ;  /* 0x00000005ff187e24 */ /* 0x000fe4000f8e00ff */
[----:B------:R-:W-:Y:S01]  /*1370*/  IMAD.U32 R27, RZ, RZ, UR4 ;  /* 0x00000004ff1b7e24 */ /* 0x000fe2000f8e00ff */
[----:B--23--:R-:W-:Y:S06]  /*1380*/  @P2 BRA `(.L_x_1665) ;  /* 0x0000000000242947 */ /* 0x00cfec0003800000 */
[----:B------:R-:W-:Y:S02]  /*1390*/  ULDC.64 UR4, c[0x0][0xa00] ;  /* 0x0002800000047ab9 */ /* 0x000fe40000000a00 */
[----:B------:R-:W-:-:S04]  /*13a0*/  ISETP.NE.U32.AND P1, PT, RZ, UR4, PT ;  /* 0x00000004ff007c0c */ /* 0x000fc8000bf25070 */
[----:B------:R-:W-:-:S13]  /*13b0*/  ISETP.NE.AND.EX P1, PT, RZ, UR5, PT, P1 ;  /* 0x00000005ff007c0c */ /* 0x000fda000bf25310 */
[----:B------:R-:W-:Y:S05]  /*13c0*/  @!P1 BRA `(.L_x_1665) ;  /* 0x0000000000149947 */ /* 0x000fea0003800000 */
[----:B------:R-:W0:Y:S02]  /*13d0*/  LDC.64 R4, c[0x0][0xa00] ;  /* 0x00028000ff047b82 */ /* 0x000e240000000a00 */
[----:B0-----:R-:W-:-:S05]  /*13e0*/  IMAD.WIDE R4, R31, 0x4, R4 ;  /* 0x000000041f047825 */ /* 0x001fca00078e0204 */
[----:B-----5:R-:W2:Y:S04]  /*13f0*/  LDG.E R187, desc[UR38][R4.64] ;  /* 0x0000002604bb7981 */ /* 0x020ea8000c1e1900 */
[----:B------:R-:W2:Y:S02]  /*1400*/  LDG.E R6, desc[UR38][R4.64+0x4] ;  /* 0x0000042604067981 */ /* 0x000ea4000c1e1900 */
[----:B--2---:R-:W-:-:S07]  /*1410*/  IADD3 R187, -R187, R6, RZ ;  /* 0x00000006bbbb7210 */ /* 0x004fce0007ffe1ff */
.L_x_1665:
[----:B------:R-:W-:Y:S01]  /*1420*/  ULDC.64 UR4, c[0x0][0xa20] ;  /* 0x0002880000047ab9 */ /* 0x000fe20000000a00 */
[----:B------:R-:W-:Y:S01]  /*1430*/  IMAD.MOV.U32 R208, RZ, RZ, R30 ;  /* 0x000000ffffd07224 */ /* 0x000fe200078e001e */
[----:B------:R-:W-:Y:S01]  /*1440*/  ISETP.NE.U32.AND P1, PT, RZ, UR4, PT ;  /* 0x00000004ff007c0c */ /* 0x000fe2000bf25070 */
[----:B------:R-:W-:-:S03]  /*1450*/  IMAD.MOV.U32 R209, RZ, RZ, R31 ;  /* 0x000000ffffd17224 */ /* 0x000fc600078e001f */
[----:B------:R-:W-:-:S13]  /*1460*/  ISETP.NE.AND.EX P1, PT, RZ, UR5, PT, P1 ;  /* 0x00000005ff007c0c */ /* 0x000fda000bf25310 */
[----:B------:R-:W-:Y:S05]  /*1470*/  @!P1 BRA `(.L_x_1666) ;  /* 0x0000000000109947 */ /* 0x000fea0003800000 */
[----:B------:R-:W0:Y:S02]  /*1480*/  LDC.64 R4, c[0x0][0xa20] ;  /* 0x00028800ff047b82 */ /* 0x000e240000000a00 */
[----:B0-----:R-:W-:-:S05]  /*1490*/  IMAD.WIDE R4, R31, 0x4, R4 ;  /* 0x000000041f047825 */ /* 0x001fca00078e0204 */
[----:B------:R0:W5:Y:S01]  /*14a0*/  LDG.E R27, desc[UR38][R4.64] ;  /* 0x00000026041b7981 */ /* 0x000162000c1e1900 */
[----:B------:R-:W-:Y:S05]  /*14b0*/  BRA `(.L_x_1667) ;  /* 0x0000000000107947 */ /* 0x000fea0003800000 */
.L_x_1666:
[----:B------:R-:W-:Y:S05]  /*14c0*/  @!P0 BRA `(.L_x_1667) ;  /* 0x00000000000c8947 */ /* 0x000fea0003800000 */
[----:B------:R-:W2:Y:S04]  /*14d0*/  LDG.E R4, desc[UR38][R10.64] ;  /* 0x000000260a047981 */ /* 0x000ea8000c1e1900 */
[----:B------:R-:W2:Y:S02]  /*14e0*/  LDG.E R27, desc[UR38][R10.64+0x4] ;  /* 0x000004260a1b7981 */ /* 0x000ea4000c1e1900 */
[----:B--2---:R-:W-:-:S07]  /*14f0*/  IMAD.IADD R27, R27, 0x1, -R4 ;  /* 0x000000011b1b7824 */ /* 0x004fce00078e0a04 */
.L_x_1667:
[----:B------:R-:W-:Y:S01]  /*1500*/  ULDC.64 UR4, c[0x0][0xa10] ;  /* 0x0002840000047ab9 */ /* 0x000fe20000000a00 */
[----:B------:R-:W1:Y:S01]  /*1510*/  LDC R9, c[0x0][0x448] ;  /* 0x00011200ff097b82 */ /* 0x000e620000000800 */
[----:B------:R-:W-:-:S04]  /*1520*/  ISETP.NE.U32.AND P0, PT, RZ, UR4, PT ;  /* 0x00000004ff007c0c */ /* 0x000fc8000bf05070 */
[----:B------:R-:W-:Y:S01]  /*1530*/  ISETP.NE.AND.EX P0, PT, RZ, UR5, PT, P0 ;  /* 0x00000005ff007c0c */ /* 0x000fe2000bf05300 */
[----:B------:R-:W-:Y:S02]  /*1540*/  ULDC.64 UR4, c[0x0][0xa30] ;  /* 0x00028c0000047ab9 */ /* 0x000fe40000000a00 */
[----:B------:R-:W-:Y:S01]  /*1550*/  ISETP.NE.U32.AND P1, PT, RZ, UR4, PT ;  /* 0x00000004ff007c0c */ /* 0x000fe2000bf25070 */
[----:B-----5:R-:W-:Y:S01]  /*1560*/  IMAD.MOV.U32 R115, RZ, RZ, R27 ;  /* 0x000000ffff737224 */ /* 0x020fe200078e001b */
[----:B------:R-:W2:Y:S02]  /*1570*/  LDC.64 R12, c[0x0][0x9e0] ;  /* 0x00027800ff0c7b82 */ /* 0x000ea40000000a00 */
[----:B------:R-:W-:-:S06]  /*1580*/  ISETP.NE.AND.EX P1, PT, RZ, UR5, PT, P1 ;  /* 0x00000005ff007c0c */ /* 0x000fcc000bf25310 */
[----:B0-----:R-:W0:Y:S08]  /*1590*/  @P0 LDC.64 R4, c[0x0][0xa10] ;  /* 0x00028400ff040b82 */ /* 0x001e300000000a00 */
[----:B------:R-:W3:Y:S01]  /*15a0*/  @P1 LDC.64 R6, c[0x0][0xa30] ;  /* 0x00028c00ff061b82 */ /* 0x000ee20000000a00 */
[----:B0-----:R-:W-:-:S05]  /*15b0*/  @P0 IMAD.WIDE R4, R31, 0x4, R4 ;  /* 0x000000041f040825 */ /* 0x001fca00078e0204 */
[----:B------:R-:W4:Y:S04]  /*15c0*/  @P0 LDG.E R3, desc[UR38][R4.64] ;  /* 0x0000002604030981 */ /* 0x000f28000c1e1900 */
[----:B------:R0:W4:Y:S01]  /*15d0*/  @P0 LDG.E R8, desc[UR38][R4.64+0x4] ;  /* 0x0000042604080981 */ /* 0x000122000c1e1900 */
[----:B---3--:R-:W-:-:S05]  /*15e0*/  @P1 IMAD.WIDE R6, R31, 0x4, R6 ;  /* 0x000000041f061825 */ /* 0x008fca00078e0206 */
[----:B------:R3:W5:Y:S01]  /*15f0*/  @P1 LDG.E R115, desc[UR38][R6.64] ;  /* 0x0000002606731981 */ /* 0x000762000c1e1900 */
[----:B-1----:R-:W-:Y:S01]  /*1600*/  ISETP.NE.AND P1, PT, R9, 0x1, PT ;  /* 0x000000010900780c */ /* 0x002fe20003f25270 */
[----:B------:R-:W-:Y:S01]  /*1610*/  IMAD.SHL.U32 R193, R29, 0x80, RZ ;  /* 0x000000801dc17824 */ /* 0x000fe200078e00ff */
[----:B------:R-:W-:Y:S02]  /*1620*/  IADD3 R11, -R0, R27, RZ ;  /* 0x0000001b000b7210 */ /* 0x000fe40007ffe1ff */
[----:B--2---:R-:W-:Y:S01]  /*1630*/  ISETP.GE.AND P2, PT, R13, 0x1, PT ;  /* 0x000000010d00780c */ /* 0x004fe20003f46270 */
[----:B------:R-:W-:-:S04]  /*1640*/  VIADD R0, R193, 0x7f ;  /* 0x0000007fc1007836 */ /* 0x000fc80000000000 */
[----:B0-----:R-:W-:-:S04]  /*1650*/  IMAD.MOV.U32 R4, RZ, RZ, R0 ;  /* 0x000000ffff047224 */ /* 0x001fc800078e0000 */
[----:B------:R-:W0:Y:S08]  /*1660*/  @P1 LDC R9, c[0x0][0x44c] ;  /* 0x00011300ff091b82 */ /* 0x000e300000000800 */
[----:B------:R-:W1:Y:S01]  /*1670*/  @P1 LDC R10, c[0x0][0x450] ;  /* 0x00011400ff0a1b82 */ /* 0x000e620000000800 */
[----:B----4-:R-:W-:Y:S02]  /*1680*/  @P0 IMAD.IADD R24, R8, 0x1, -R3 ;  /* 0x0000000108180824 */ /* 0x010fe400078e0a03 */
[----:B0-----:R-:W-:-:S04]  /*1690*/  @P1 IMAD.HI.U32 R3, R0, R9, RZ ;  /* 0x0000000900031227 */ /* 0x001fc800078e00ff */
[----:B------:R-:W-:Y:S01]  /*16a0*/  IMAD.IADD R188, R11, 0x1, R24 ;  /* 0x000000010bbc7824 */ /* 0x000fe200078e0218 */
[----:B-1----:R-:W-:-:S03]  /*16b0*/  @P1 SHF.R.U32.HI R4, RZ, R10, R3 ;  /* 0x0000000aff041219 */ /* 0x002fc60000011603 */
[C---:B------:R-:W-:Y:S01]  /*16c0*/  VIADD R0, R188.reuse, 0x7f ;  /* 0x0000007fbc007836 */ /* 0x040fe20000000000 */
[----:B------:R-:W-:-:S04]  /*16d0*/  IADD3 R5, R188, 0x1, -R187 ;  /* 0x00000001bc057810 */ /* 0x000fc80007ffe8bb */
[----:B------:R-:W-:Y:S01]  /*16e0*/  SHF.R.S32.HI R3, RZ, 0x1f, R0 ;  /* 0x0000001fff037819 */ /* 0x000fe20000011400 */
[----:B---3--:R-:W-:-:S03]  /*16f0*/  IMAD.IADD R7, R5, 0x1, R4 ;  /* 0x0000000105077824 */ /* 0x008fc600078e0204 */
[----:B------:R-:W-:Y:S01]  /*1700*/  LEA.HI R3, R3, R0, RZ, 0x7 ;  /* 0x0000000003037211 */ /* 0x000fe200078f38ff */
[----:B------:R-:W-:-:S03]  /*1710*/  IMAD.IADD R0, R7, 0x1, R12 ;  /* 0x0000000107007824 */ /* 0x000fc600078e020c */
[----:B------:R-:W-:Y:S01]  /*1720*/  SHF.R.S32.HI R129, RZ, 0x7, R3 ;  /* 0x00000007ff817819 */ /* 0x000fe20000011403 */
[----:B------:R-:W-:Y:S06]  /*1730*/  @!P2 BRA `(.L_x_1668) ;  /* 0x000000000048a947 */ /* 0x000fec0003800000 */
[C---:B------:R-:W-:Y:S01]  /*1740*/  ISETP.GT.AND P0, PT, R7.reuse, RZ, PT ;  /* 0x000000ff0700720c */ /* 0x040fe20003f04270 */
[----:B------:R-:W-:Y:S01]  /*1750*/  BSSY B0, `(.L_x_1669) ;  /* 0x000000e000007945 */ /* 0x000fe20003800000 */
[----:B------:R-:W-:-:S11]  /*1760*/  IADD3 R3, R7, -0x1, RZ ;  /* 0xffffffff07037810 */ /* 0x000fd60007ffe0ff */
[----:B------:R-:W-:Y:S05]  /*1770*/  @P0 BRA `(.L_x_1670) ;  /* 0x00000000001c0947 */ /* 0x000fea0003800000 */
[----:B------:R-:W-:Y:S01]  /*1780*/  ISETP.NE.AND P0, PT, R13, 0x1, PT ;  /* 0x000000010d00780c */ /* 0x000fe20003f05270 */
[----:B------:R-:W-:-:S12]  /*1790*/  IMAD.MOV R3, RZ, RZ, -R7 ;  /* 0x000000ffff037224 */ /* 0x000fd800078e0a07 */
[----:B------:R-:W0:Y:S02]  /*17a0*/  @P0 LDC.64 R4, c[0x0][0x9e8] ;  /* 0x00027a00ff040b82 */ /* 0x000e240000000a00 */
[----:B0-----:R-:W-:-:S05]  /*17b0*/  @P0 IMAD.HI.U32 R4, R3, R4, RZ ;  /* 0x0000000403040227 */ /* 0x001fca00078e00ff */
[----:B------:R-:W-:-:S04]  /*17c0*/  @P0 SHF.R.U32.HI R3, RZ, R5, R4 ;  /* 0x00000005ff030219 */ /* 0x000fc80000011604 */
[----:B------:R-:W-:Y:S01]  /*17d0*/  LOP3.LUT R3, RZ, R3, RZ, 0x33, !PT ;  /* 0x00000003ff037212 */ /* 0x000fe200078e33ff */
[----:B------:R-:W-:Y:S06]  /*17e0*/  BRA `(.L_x_1671) ;  /* 0x0000000000107947 */ /* 0x000fec0003800000 */
.L_x_1670:
[----:B------:R-:W-:-:S13]  /*17f0*/  ISETP.NE.AND P0, PT, R13, 0x1, PT ;  /* 0x000000010d00780c */ /* 0x000fda0003f05270 */
[----:B------:R-:W0:Y:S02]  /*1800*/  @P0 LDC.64 R4, c[0x0][0x9e8] ;  /* 0x00027a00ff040b82 */ /* 0x000e240000000a00 */
[----:B0-----:R-:W-:-:S05]  /*1810*/  @P0 IMAD.HI.U32 R4, R3, R4, RZ ;  /* 0x0000000403040227 */ /* 0x001fca00078e00ff */
[----:B------:R-:W-:-:S07]  /*1820*/  @P0 SHF.R.U32.HI R3, RZ, R5, R4 ;  /* 0x00000005ff030219 */ /* 0x000fce0000011604 */
.L_x_1671:
[----:B------:R-:W-:Y:S05]  /*1830*/  BSYNC B0 ;  /* 0x0000000000007941 */ /* 0x000fea0003800000 */
.L_x_1669:
[----:B------:R-:W-:-:S05]  /*1840*/  IMAD R3, R3, R13, R13 ;  /* 0x0000000d03037224 */ /* 0x000fca00078e020d */
[----:B------:R-:W-:-:S07]  /*1850*/  VIMNMX R0, R0, R3, PT ;  /* 0x0000000300007248 */ /* 0x000fce0003fe0100 */
.L_x_1668:
[----:B------:R-:W0:Y:S01]  /*1860*/  @P1 LDC R4, c[0x0][0x44c] ;  /* 0x00011300ff041b82 */ /* 0x000e220000000800 */
[----:B------:R-:W-:Y:S01]  /*1870*/  IMAD.IADD R127, R188, 0x1, -R187 ;  /* 0x00000001bc7f7824 */ /* 0x000fe200078e0abb */
[----:B------:R-:W-:-:S06]  /*1880*/  ULDC UR4, c[0x0][0x9dc] ;  /* 0x0002770000047ab9 */ /* 0x000fcc0000000800 */
[----:B------:R-:W1:Y:S01]  /*1890*/  @P1 LDC R6, c[0x0][0x450] ;  /* 0x00011400ff061b82 */ /* 0x000e620000000800 */
[----:B0-----:R-:W-:-:S04]  /*18a0*/  @P1 IMAD.HI.U32 R3, R193, R4, RZ ;  /* 0x00000004c1031227 */ /* 0x001fc800078e00ff */
[----:B------:R-:W-:Y:S01]  /*18b0*/  IMAD.MOV.U32 R4, RZ, RZ, R193 ;  /* 0x000000ffff047224 */ /* 0x000fe200078e00c1 */
[----:B-1----:R-:W-:-:S05]  /*18c0*/  @P1 SHF.R.U32.HI R4, RZ, R6, R3 ;  /* 0x00000006ff041219 */ /* 0x002fca0000011603 */
[----:B------:R-:W-:-:S04]  /*18d0*/  IMAD.IADD R3, R127, 0x1, R4 ;  /* 0x000000017f037824 */ /* 0x000fc800078e0204 */
[----:B------:R-:W-:Y:S01]  /*18e0*/  VIADD R4, R3, -UR4 ;  /* 0x8000000403047c36 */ /* 0x000fe20008000000 */
[----:B------:R-:W-:Y:S06]  /*18f0*/  @!P2 BRA `(.L_x_1672) ;  /* 0x000000000044a947 */ /* 0x000fec0003800000 */
[----:B------:R-:W-:Y:S01]  /*1900*/  ISETP.GT.AND P0, PT, R3, -0x1, PT ;  /* 0xffffffff0300780c */ /* 0x000fe20003f04270 */
[----:B------:R-:W-:-:S12]  /*1910*/  BSSY B0, `(.L_x_1673) ;  /* 0x000000d000007945 */ /* 0x000fd80003800000 */
        /* <DEDUP_REMOVED lines=8> */
.L_x_1674:
[----:B------:R-:W-:-:S13]  /*19a0*/  ISETP.NE.AND P0, PT, R13, 0x1, PT ;  /* 0x000000010d00780c */ /* 0x000fda0003f05270 */
[----:B------:R-:W0:Y:S02]  /*19b0*/  @P0 LDC.64 R6, c[0x0][0x9e8] ;  /* 0x00027a00ff060b82 */ /* 0x000e240000000a00 */
[----:B0-----:R-:W-:-:S05]  /*19c0*/  @P0 IMAD.HI.U32 R6, R3, R6, RZ ;  /* 0x0000000603060227 */ /* 0x001fca00078e00ff */
[----:B------:R-:W-:-:S07]  /*19d0*/  @P0 SHF.R.U32.HI R3, RZ, R7, R6 ;  /* 0x00000007ff030219 */ /* 0x000fce0000011606 */
.L_x_1675:
[----:B------:R-:W-:Y:S05]  /*19e0*/  BSYNC B0 ;  /* 0x0000000000007941 */ /* 0x000fea0003800000 */
.L_x_1673:
[----:B------:R-:W-:-:S05]  /*19f0*/  IMAD R3, R3, R13, RZ ;  /* 0x0000000d03037224 */ /* 0x000fca00078e02ff */
[----:B------:R-:W-:-:S07]  /*1a00*/  VIMNMX R4, R4, R3, !PT ;  /* 0x0000000304047248 */ /* 0x000fce0007fe0100 */
.L_x_1672:
[----:B------:R-:W-:Y:S01]  /*1a10*/  VIADD R0, R0, 0x7f ;  /* 0x0000007f00007836 */ /* 0x000fe20000000000 */
[----:B------:R-:W-:-:S04]  /*1a20*/  SHF.R.S32.HI R5, RZ, 0x1f, R4 ;  /* 0x0000001fff057819 */ /* 0x000fc80000011404 */
[----:B------:R-:W-:Y:S02]  /*1a30*/  SHF.R.S32.HI R3, RZ, 0x1f, R0 ;  /* 0x0000001fff037819 */ /* 0x000fe40000011400 */
[----:B------:R-:W-:Y:S02]  /*1a40*/  LEA.HI R5, R5, R4, RZ, 0x7 ;  /* 0x0000000405057211 */ /* 0x000fe400078f38ff */
[----:B------:R-:W-:Y:S02]  /*1a50*/  LEA.HI R3, R3, R0, RZ, 0x7 ;  /* 0x0000000003037211 */ /* 0x000fe400078f38ff */
[----:B------:R-:W-:Y:S02]  /*1a60*/  SHF.R.S32.HI R5, RZ, 0x7, R5 ;  /* 0x00000007ff057819 */ /* 0x000fe40000011405 */
[----:B------:R-:W-:Y:S02]  /*1a70*/  SHF.R.S32.HI R0, RZ, 0x7, R3 ;  /* 0x00000007ff007819 */ /* 0x000fe40000011403 */
[----:B------:R-:W-:-:S02]  /*1a80*/  VIMNMX R5, RZ, R5, !PT ;  /* 0x00000005ff057248 */ /* 0x000fc40007fe0100 */
[----:B------:R-:W-:Y:S02]  /*1a90*/  VIMNMX R0, R129, R0, PT ;  /* 0x0000000081007248 */ /* 0x000fe40003fe0100 */
[----:B------:R-:W-:-:S03]  /*1aa0*/  LEA R5, R5, -R11, 0x7 ;  /* 0x8000000b05057211 */ /* 0x000fc600078e38ff */
[----:B------:R-:W-:Y:S01]  /*1ab0*/  IMAD R3, R0, 0x80, -R11 ;  /* 0x0000008000037824 */ /* 0x000fe200078e0a0b */
[----:B------:R-:W-:-:S04]  /*1ac0*/  VIMNMX R5, RZ, R5, !PT ;  /* 0x00000005ff057248 */ /* 0x000fc80007fe0100 */
[----:B------:R-:W-:Y:S02]  /*1ad0*/  VIMNMX R0, R3, R24, PT ;  /* 0x0000001803007248 */ /* 0x000fe40003fe0100 */
[----:B------:R-:W-:Y:S02]  /*1ae0*/  SHF.R.U32.HI R25, RZ, 0x7, R5 ;  /* 0x00000007ff197819 */ /* 0x000fe40000011605 */
[----:B------:R-:W-:-:S03]  /*1af0*/  ISETP.GT.AND P0, PT, R0, R5, PT ;  /* 0x000000050000720c */ /* 0x000fc60003f04270 */
[----:B------:R-:W-:-:S10]  /*1b00*/  IMAD.MOV.U32 R26, RZ, RZ, R25 ;  /* 0x000000ffff1a7224 */ /* 0x000fd400078e0019 */
[----:B------:R-:W-:-:S05]  /*1b10*/  @P0 VIADD R0, R0, 0x7f ;  /* 0x0000007f00000836 */ /* 0x000fca0000000000 */
[----:B------:R-:W-:-:S04]  /*1b20*/  @P0 SHF.R.S32.HI R3, RZ, 0x1f, R0 ;  /* 0x0000001fff030819 */ /* 0x000fc80000011400 */
[----:B------:R-:W-:-:S04]  /*1b30*/  @P0 LEA.HI R3, R3, R0, RZ, 0x7 ;  /* 0x0000000003030211 */ /* 0x000fc800078f38ff */
[----:B------:R-:W-:Y:S02]  /*1b40*/  @P0 SHF.R.S32.HI R26, RZ, 0x7, R3 ;  /* 0x00000007ff1a0819 */ /* 0x000fe40000011403 */
[----:B------:R-:W-:Y:S02]  /*1b50*/  PLOP3.LUT P0, PT, PT, PT, PT, 0x80, 0x0 ;  /* 0x000000000000781c */ /* 0x000fe40003f0f070 */
[----:B------:R-:W-:-:S13]  /*1b60*/  ISETP.GT.AND P1, PT, R26, R25, PT ;  /* 0x000000191a00720c */ /* 0x000fda0003f24270 */
[----:B------:R-:W-:Y:S05]  /*1b70*/  @!P1 BRA `(.L_x_1676) ;  /* 0x0000006c00109947 */ /* 0x000fea0003800000 */
        /* <DEDUP_REMOVED lines=20> */
.L_x_1678:
[----:B------:R-:W-:Y:S05]  /*1cc0*/  BSYNC B6 ;  /* 0x0000000000067941 */ /* 0x000fea0003800000 */
.L_x_1677:
        /* <DEDUP_REMOVED lines=19> */
[----:B-1---5:R-:W-:Y:S05]  /*1e00*/  CALL.ABS.NOINC R14 ;  /* 0x000000000e007343 */ /* 0x022fea0003c00000 */
.L_x_1680:
[----:B------:R-:W-:Y:S05]  /*1e10*/  BSYNC B6 ;  /* 0x0000000000067941 */ /* 0x000fea0003800000 */
.L_x_1679:
[----:B------:R-:W-:Y:S01]  /*1e20*/  ULDC.64 UR4, c[0x0][0x9f8] ;  /* 0x00027e0000047ab9 */ /* 0x000fe20000000a00 */
[----:B------:R-:W0:Y:S01]  /*1e30*/  S2R R29, SR_TID.X ;  /* 0x00000000001d7919 */ /* 0x000e220000002100 */
[----:B------:R-:W-:Y:S01]  /*1e40*/  ISETP.NE.U32.AND P0, PT, RZ, UR4, PT ;  /* 0x00000004ff007c0c */ /* 0x000fe2000bf05070 */
[----:B------:R-:W1:Y:S01]  /*1e50*/  LDC.64 R98, c[0x0][0x300] ;  /* 0x0000c000ff627b82 */ /* 0x000e620000000a00 */
[----:B------:R-:W-:Y:S01]  /*1e60*/  IMAD.IADD R42, R28, 0x1, R27 ;  /* 0x000000011c2a7824 */ /* 0x000fe200078e021b */
[----:B------:R-:W-:Y:S01]  /*1e70*/  ULDC.64 UR6, c[0x0][0xa08] ;  /* 0x0002820000067ab9 */ /* 0x000fe20000000a00 */
[----:B------:R-:W-:Y:S01]  /*1e80*/  ISETP.NE.AND.EX P0, PT, RZ, UR5, PT, P0 ;  /* 0x00000005ff007c0c */ /* 0x000fe2000bf05300 */
[----:B------:R-:W-:Y:S01]  /*1e90*/  ULDC.64 UR4, c[0x0][0x308] ;  /* 0x0000c20000047ab9 */ /* 0x000fe20000000a00 */
[----:B------:R-:W-:-:S03]  /*1ea0*/  SHF.R.S32.HI R8, RZ, 0x1f, R30 ;  /* 0x0000001fff087819 */ /* 0x000fc6000001141e */
[----:B------:R-:W2:Y:S08]  /*1eb0*/  LDC R113, c[0x0][0x3f4] ;  /* 0x0000fd00ff717b82 */ /* 0x000eb00000000800 */
[----:B------:R-:W3:Y:S08]  /*1ec0*/  @P0 LDC.64 R4, c[0x0][0x9f8] ;  /* 0x00027e00ff040b82 */ /* 0x000ef00000000a00 */
[----:B------:R-:W4:Y:S01]  /*1ed0*/  LDC.64 R12, c[0x0][0x3f8] ;  /* 0x0000fe00ff0c7b82 */ /* 0x000f220000000a00 */
[----:B---3--:R-:W-:-:S05]  /*1ee0*/  @P0 IMAD.WIDE R4, R31, 0x4, R4 ;  /* 0x000000041f040825 */ /* 0x008fca00078e0204 */
[----:B------:R3:W3:Y:S01]  /*1ef0*/  @P0 LDG.E R31, desc[UR38][R4.64] ;  /* 0x00000026041f0981 */ /* 0x0006e2000c1e1900 */
[----:B------:R-:W-:Y:S01]  /*1f00*/  SHF.R.S32.HI R32, RZ, 0x1f, R42 ;  /* 0x0000001fff207819 */ /* 0x000fe2000001142a */
[-C--:B-1----:R-:W-:Y:S01]  /*1f10*/  IMAD.WIDE.U32 R6, R42, R98.reuse, RZ ;  /* 0x000000622a067225 */ /* 0x082fe200078e00ff */
[----:B------:R-:W-:Y:S02]  /*1f20*/  ISETP.NE.U32.AND P0, PT, RZ, UR6, PT ;  /* 0x00000006ff007c0c */ /* 0x000fe4000bf05070 */
[----:B0-----:R-:W-:Y:S01]  /*1f30*/  SHF.R.U32.HI R29, RZ, 0x7, R29 ;  /* 0x00000007ff1d7819 */ /* 0x001fe2000001161d */
[----:B------:R-:W-:Y:S01]  /*1f40*/  IMAD R0, R32, R98, RZ ;  /* 0x0000006220007224 */ /* 0x000fe200078e02ff */
[----:B------:R-:W-:Y:S01]  /*1f50*/  ISETP.NE.AND.EX P0, PT, RZ, UR7, PT, P0 ;  /* 0x00000007ff007c0c */ /* 0x000fe2000bf05300 */
[-C--:B----4-:R-:W-:Y:S01]  /*1f60*/  IMAD.WIDE.U32 R10, R23, R12.reuse, R16 ;  /* 0x0000000c170a7225 */ /* 0x090fe200078e0010 */
[----:B------:R-:W-:Y:S02]  /*1f70*/  ISETP.NE.AND P6, PT, R29, 0x1, PT ;  /* 0x000000011d00780c */ /* 0x000fe40003fc5270 */
[----:B--2---:R-:W-:Y:S01]  /*1f80*/  ISETP.GE.AND P1, PT, R16, R113, PT ;  /* 0x000000711000720c */ /* 0x004fe20003f26270 */
[----:B------:R-:W-:Y:S01]  /*1f90*/  IMAD R3, R42, R99, R0 ;  /* 0x000000632a037224 */ /* 0x000fe200078e0200 */
[----:B-----5:R-:W-:Y:S01]  /*1fa0*/  SHF.R.S32.HI R27, RZ, 0x1f, R115 ;  /* 0x0000001fff1b7819 */ /* 0x020fe20000011473 */
[C---:B------:R-:W-:Y:S01]  /*1fb0*/  IMAD.SHL.U32 R88, R98.reuse, 0x20, RZ ;  /* 0x0000002062587824 */ /* 0x040fe200078e00ff */
[----:B------:R-:W-:Y:S01]  /*1fc0*/  SHF.L.U64.HI R89, R98, 0x5, R99 ;  /* 0x0000000562597819 */ /* 0x000fe20000010263 */
[----:B------:R-:W-:Y:S01]  /*1fd0*/  IMAD.IADD R7, R7, 0x1, R3 ;  /* 0x0000000107077824 */ /* 0x000fe200078e0203 */
[----:B------:R-:W-:Y:S01]  /*1fe0*/  SHF.L.U64.HI R21, R12, 0x5, R13 ;  /* 0x000000050c157819 */ /* 0x000fe2000001020d */
[----:B------:R-:W-:Y:S01]  /*1ff0*/  IMAD R3, R8, UR4, RZ ;  /* 0x0000000408037c24 */ /* 0x000fe2000f8e02ff */
[----:B------:R-:W-:Y:S01]  /*2000*/  SHF.R.S32.HI R118, RZ, 0x1f, R212 ;  /* 0x0000001fff767819 */ /* 0x000fe200000114d4 */
[C---:B---3--:R-:W-:Y:S01]  /*2010*/  IMAD.WIDE.U32 R4, R30.reuse, UR4, R6 ;  /* 0x000000041e047c25 */ /* 0x048fe2000f8e0006 */
[----:B------:R-:W-:Y:S01]  /*2020*/  SHF.R.S32.HI R117, RZ, 0x1f, R211 ;  /* 0x0000001fff757819 */ /* 0x000fe200000114d3 */
[----:B------:R-:W0:Y:S01]  /*2030*/  LDC.64 R6, c[0x0][0x408] ;  /* 0x00010200ff067b82 */ /* 0x000e220000000a00 */
[----:B------:R-:W-:Y:S01]  /*2040*/  SHF.R.S32.HI R116, RZ, 0x1f, R210 ;  /* 0x0000001fff747819 */ /* 0x000fe200000114d2 */
[----:B------:R-:W-:Y:S01]  /*2050*/  IMAD R3, R30, UR5, R3 ;  /* 0x000000051e037c24 */ /* 0x000fe2000f8e0203 */
[----:B------:R-:W-:Y:S01]  /*2060*/  ULDC.64 UR4, c[0x0][0x310] ;  /* 0x0000c40000047ab9 */ /* 0x000fe20000000a00 */
[----:B------:R-:W-:-:S02]  /*2070*/  IMAD R28, R27, R12, RZ ;  /* 0x0000000c1b1c7224 */ /* 0x000fc400078e02ff */
[----:B------:R-:W-:Y:S02]  /*2080*/  IMAD.IADD R5, R5, 0x1, R3 ;  /* 0x0000000105057824 */ /* 0x000fe400078e0203 */
[----:B------:R-:W-:Y:S02]  /*2090*/  IMAD R33, R115, R13, R28 ;  /* 0x0000000d73217224 */ /* 0x000fe400078e021c */
[-C--:B------:R-:W-:Y:S02]  /*20a0*/  IMAD R28, R215, R98.reuse, RZ ;  /* 0x00000062d71c7224 */ /* 0x080fe400078e02ff */
[----:B------:R-:W-:-:S04]  /*20b0*/  IMAD.WIDE.U32 R130, R23, R98, R88 ;  /* 0x0000006217827225 */ /* 0x000fc800078e0058 */
[----:B------:R-:W-:-:S04]  /*20c0*/  IMAD.WIDE.U32 R40, R23, R98, R16 ;  /* 0x0000006217287225 */ /* 0x000fc800078e0010 */
[----:B------:R-:W-:Y:S02]  /*20d0*/  VIADD R126, R29, 0x8 ;  /* 0x000000081d7e7836 */ /* 0x000fe40000000000 */
[----:B------:R-:W-:Y:S02]  /*20e0*/  IMAD.SHL.U32 R128, R98, 0x80, RZ ;  /* 0x0000008062807824 */ /* 0x000fe400078e00ff */
[----:B0-----:R-:W-:-:S04]  /*20f0*/  IMAD R14, R215, R6, RZ ;  /* 0x00000006d70e7224 */ /* 0x001fc800078e02ff */
[----:B------:R-:W-:Y:S01]  /*2100*/  IMAD R85, R23, R7, R14 ;  /* 0x0000000717557224 */ /* 0x000fe200078e020e */
[----:B------:R-:W-:Y:S02]  /*2110*/  SHF.R.S32.HI R0, RZ, 0x1f, R31 ;  /* 0x0000001fff007819 */ /* 0x000fe4000001141f */
[----:B------:R-:W-:Y:S02]  /*2120*/  SEL R31, R31, RZ, !P0 ;  /* 0x000000ff1f1f7207 */ /* 0x000fe40004000000 */
[----:B------:R-:W-:Y:S02]  /*2130*/  SEL R9, R0, RZ, !P0 ;  /* 0x000000ff00097207 */ /* 0x000fe40004000000 */
[----:B------:R-:W-:Y:S01]  /*2140*/  IADD3 R42, P0, R23, R42, RZ ;  /* 0x0000002a172a7210 */ /* 0x000fe20007f1e0ff */
[----:B------:R-:W-:-:S04]  /*2150*/  IMAD.WIDE.U32 R96, R31, UR4, R4 ;  /* 0x000000041f607c25 */ /* 0x000fc8000f8e0004 */
[----:B------:R-:W-:Y:S01]  /*2160*/  IMAD R0, R9, UR4, RZ ;  /* 0x0000000409007c24 */ /* 0x000fe2000f8e02ff */
[C---:B------:R-:W-:Y:S01]  /*2170*/  IADD3 R38, P3, R96.reuse, 0x40, RZ ;  /* 0x0000004060267810 */ /* 0x040fe20007f7e0ff */
[----:B------:R-:W-:Y:S01]  /*2180*/  IMAD.X R43, R215, 0x1, R32, P0 ;  /* 0x00000001d72b7824 */ /* 0x000fe200000e0620 */
[----:B------:R-:W-:Y:S01]  /*2190*/  IADD3 R36, P0, R96, R40, RZ ;  /* 0x0000002860247210 */ /* 0x000fe20007f1e0ff */
[----:B------:R-:W-:Y:S01]  /*21a0*/  IMAD R35, R31, UR5, R0 ;  /* 0x000000051f237c24 */ /* 0x000fe2000f8e0200 */
[----:B------:R-:W-:Y:S05]  /*21b0*/  @!P6 WARPSYNC.ALL ;  /* 0x000000000000e948 */ /* 0x000fea0003800000 */
[----:B------:R-:W-:Y:S01]  /*21c0*/  ULDC.64 UR4, c[0x0][0x330] ;  /* 0x0000cc0000047ab9 */ /* 0x000fe20000000a00 */
[----:B------:R-:W-:-:S02]  /*21d0*/  IMAD.IADD R35, R97, 0x1, R35 ;  /* 0x0000000161237824 */ /* 0x000fc400078e0223 */
[----:B------:R-:W-:Y:S02]  /*21e0*/  IMAD R3, R8, UR4, RZ ;  /* 0x0000000408037c24 */ /* 0x000fe4000f8e02ff */
[----:B------:R-:W-:-:S04]  /*21f0*/  IMAD.WIDE.U32 R4, R30, UR4, R16 ;  /* 0x000000041e047c25 */ /* 0x000fc8000f8e0010 */
[----:B------:R-:W-:Y:S01]  /*2200*/  IMAD R3, R30, UR5, R3 ;  /* 0x000000051e037c24 */ /* 0x000fe2000f8e0203 */
[----:B------:R-:W-:Y:S01]  /*2210*/  ULDC.64 UR4, c[0x0][0x338] ;  /* 0x0000ce0000047ab9 */ /* 0x000fe20000000a00 */
[----:B------:R-:W-:Y:S02]  /*2220*/  IMAD.X R103, RZ, RZ, R35, P3 ;  /* 0x000000ffff677224 */ /* 0x000fe400018e0623 */
[----:B------:R-:W-:Y:S01]  /*2230*/  IMAD.IADD R5, R5, 0x1, R3 ;  /* 0x0000000105057824 */ /* 0x000fe200078e0203 */
[----:B------:R-:W-:Y:S01]  /*2240*/  SEL R3, R113, RZ, P1 ;  /* 0x000000ff71037207 */ /* 0x000fe20000800000 */
[----:B------:R-:W-:Y:S02]  /*2250*/  IMAD R0, R9, UR4, RZ ;  /* 0x0000000409007c24 */ /* 0x000fe4000f8e02ff */
[C---:B------:R-:W-:Y:S01]  /*2260*/  IMAD.WIDE.U32 R94, R31.reuse, UR4, R4 ;  /* 0x000000041f5e7c25 */ /* 0x040fe2000f8e0004 */
[----:B------:R-:W-:Y:S01]  /*2270*/  ULDC UR4, c[0x0][0x2f4] ;  /* 0x0000bd0000047ab9 */ /* 0x000fe20000000800 */
[----:B------:R-:W-:Y:S01]  /*2280*/  @!P6 BAR.SYNC.DEFER_BLOCKING 0x9, 0x100 ;  /* 0x024400000000eb1d */ /* 0x000fe20000010000 */
[----:B------:R-:W-:Y:S01]  /*2290*/  ISETP.GE.AND P2, PT, R16, UR4, PT ;  /* 0x0000000410007c0c */ /* 0x000fe2000bf46270 */
[----:B------:R-:W-:-:S02]  /*22a0*/  IMAD R105, R31, UR5, R0 ;  /* 0x000000051f697c24 */ /* 0x000fc4000f8e0200 */
[----:B------:R-:W-:Y:S02]  /*22b0*/  IMAD.IADD R3, R16, 0x1, R3 ;  /* 0x0000000110037824 */ /* 0x000fe400078e0203 */
[----:B------:R-:W-:Y:S02]  /*22c0*/  IMAD R0, R215, R12, RZ ;  /* 0x0000000cd7007224 */ /* 0x000fe400078e02ff */
[----:B------:R-:W-:Y:S01]  /*22d0*/  IMAD.WIDE.U32 R8, R23, R6, R18 ;  /* 0x0000000617087225 */ /* 0x000fe200078e0012 */
[----:B------:R-:W-:-:S03]  /*22e0*/  SHF.R.S32.HI R20, RZ, 0x1f, R3 ;  /* 0x0000001fff147819 */ /* 0x000fc60000011403 */
[----:B------:R-:W-:Y:S01]  /*22f0*/  IMAD.WIDE.U32 R4, R23, R12, R18 ;  /* 0x0000000c17047225 */ /* 0x000fe200078e0012 */
[----:B------:R-:W-:-:S03]  /*2300*/  LEA.HI R44, R20, R3, RZ, 0x3 ;  /* 0x00000003142c7211 */ /* 0x000fc600078f18ff */
[----:B------:R-:W-:Y:S01]  /*2310*/  IMAD R15, R23, R13, R0 ;  /* 0x0000000d170f7224 */ /* 0x000fe200078e0200 */
[----:B------:R-:W-:Y:S01]  /*2320*/  P2R R0, PR, RZ, 0x2 ;  /* 0x00000002ff007803 */ /* 0x000fe20000000000 */
[----:B------:R-:W-:Y:S01]  /*2330*/  IMAD.MOV.U32 R86, RZ, RZ, R8 ;  /* 0x000000ffff567224 */ /* 0x000fe200078e0008 */
[----:B------:R-:W-:Y:S01]  /*2340*/  LEA.HI R8, R20, R3, RZ, 0x6 ;  /* 0x0000000314087211 */ /* 0x000fe200078f30ff */
[----:B------:R-:W-:Y:S01]  /*2350*/  IMAD.IADD R11, R15, 0x1, R11 ;  /* 0x000000010f0b7824 */ /* 0x000fe200078e020b */
[----:B------:R-:W-:Y:S01]  /*2360*/  IADD3 R5, R5, R15, RZ ;  /* 0x0000000f05057210 */ /* 0x000fe20007ffe0ff */
[----:B------:R-:W-:Y:S01]  /*2370*/  IMAD.WIDE.U32 R14, R23, R6, R16 ;  /* 0x00000006170e7225 */ /* 0x000fe200078e0010 */
[----:B------:R-:W-:Y:S02]  /*2380*/  SHF.L.U32 R3, R8, 0x7, RZ ;  /* 0x0000000708037819 */ /* 0x000fe400000006ff */
[----:B------:R-:W-:Y:S01]  /*2390*/  LOP3.LUT R8, R44, 0x38, RZ, 0xc0, !PT ;  /* 0x000000382c087812 */ /* 0x000fe200078ec0ff */
[----:B------:R-:W-:Y:S01]  /*23a0*/  IMAD.WIDE.U32 R92, R115, R12, R4 ;  /* 0x0000000c735c7225 */ /* 0x000fe200078e0004 */
[----:B------:R-:W-:-:S02]  /*23b0*/  LOP3.LUT R3, R3, 0xffffe000, RZ, 0xc0, !PT ;  /* 0xffffe00003037812 */ /* 0x000fc400078ec0ff */
[----:B------:R-:W-:Y:S01]  /*23c0*/  LOP3.LUT R8, R8, 0x1c0, R225, 0xf8, !PT ;  /* 0x000001c008087812 */ /* 0x000fe200078ef8e1 */
[----:B------:R-:W-:Y:S01]  /*23d0*/  IMAD.IADD R87, R9, 0x1, R85 ;  /* 0x0000000109577824 */ /* 0x000fe200078e0255 */
[--C-:B------:R-:W-:Y:S01]  /*23e0*/  LOP3.LUT R9, R199, 0x38, R44.reuse, 0xf8, !PT ;  /* 0x00000038c7097812 */ /* 0x100fe200078ef82c */
[----:B------:R-:W-:Y:S01]  /*23f0*/  IMAD R4, R27, R6, RZ ;  /* 0x000000061b047224 */ /* 0x000fe200078e02ff */
[----:B------:R-:W-:Y:S01]  /*2400*/  LOP3.LUT R8, R8, R203, RZ, 0x3c, !PT ;  /* 0x000000cb08087212 */ /* 0x000fe200078e3cff */
[----:B------:R-:W-:Y:S01]  /*2410*/  IMAD.IADD R85, R85, 0x1, R15 ;  /* 0x0000000155557824 */ /* 0x000fe200078e020f */
[----:B------:R-:W-:Y:S01]  /*2420*/  LOP3.LUT R15, R197, 0x38, R44, 0xf8, !PT ;  /* 0x00000038c50f7812 */ /* 0x000fe200078ef82c */
[----:B------:R-:W-:Y:S01]  /*2430*/  IMAD.MOV.U32 R84, RZ, RZ, R14 ;  /* 0x000000ffff547224 */ /* 0x000fe200078e000e */
[----:B------:R-:W-:Y:S01]  /*2440*/  LOP3.LUT R14, R198, 0x38, R44, 0xf8, !PT ;  /* 0x00000038c60e7812 */ /* 0x000fe200078ef82c */
[----:B------:R-:W-:Y:S01]  /*2450*/  IMAD R31, R23, R99, R28 ;  /* 0x00000063171f7224 */ /* 0x000fe200078e021c */
[----:B------:R-:W-:Y:S01]  /*2460*/  LOP3.LUT R9, R9, R228, RZ, 0x3c, !PT ;  /* 0x000000e409097212 */ /* 0x000fe200078e3cff */
[----:B------:R-:W-:Y:S01]  /*2470*/  IMAD R45, R115, R7, R4 ;  /* 0x00000007732d7224 */ /* 0x000fe200078e0204 */
[----:B------:R-:W-:Y:S01]  /*2480*/  IADD3 R4, P1, R88, R130, RZ ;  /* 0x0000008258047210 */ /* 0x000fe20007f3e0ff */
[----:B------:R-:W-:Y:S01]  /*2490*/  IMAD.IADD R5, R31, 0x1, R131 ;  /* 0x000000011f057824 */ /* 0x000fe200078e0283 */
[----:B------:R-:W-:Y:S01]  /*24a0*/  LOP3.LUT R14, R14, R227, RZ, 0x3c, !PT ;  /* 0x000000e30e0e7212 */ /* 0x000fe200078e3cff */
[----:B------:R-:W-:Y:S01]  /*24b0*/  IMAD.WIDE.U32 R84, R115, R6, R84 ;  /* 0x0000000673547225 */ /* 0x000fe200078e0054 */
[----:B------:R-:W-:-:S02]  /*24c0*/  LOP3.LUT R15, R15, R226, RZ, 0x3c, !PT ;  /* 0x000000e20f0f7212 */ /* 0x000fc400078e3cff */
[----:B------:R-:W-:Y:S01]  /*24d0*/  IADD3 R30, R41, R31, RZ ;  /* 0x0000001f291e7210 */ /* 0x000fe20007ffe0ff */
[----:B------:R-:W-:Y:S01]  /*24e0*/  IMAD.X R28, R5, 0x1, R89, P1 ;  /* 0x00000001051c7824 */ /* 0x000fe200008e0659 */
[-C--:B------:R-:W-:Y:S01]  /*24f0*/  IADD3 R110, R9, R3.reuse, R202 ;  /* 0x00000003096e7210 */ /* 0x080fe20007ffe0ca */
[----:B------:R-:W-:Y:S01]  /*2500*/  IMAD.WIDE.U32 R90, R115, R12, R10 ;  /* 0x0000000c735a7225 */ /* 0x000fe200078e000a */
[-C--:B------:R-:W-:Y:S02]  /*2510*/  IADD3 R109, R14, R3.reuse, R201 ;  /* 0x000000030e6d7210 */ /* 0x080fe40007ffe0c9 */
[-C--:B------:R-:W-:Y:S01]  /*2520*/  IADD3 R108, R15, R3.reuse, R200 ;  /* 0x000000030f6c7210 */ /* 0x080fe20007ffe0c8 */
[----:B------:R-:W-:Y:S01]  /*2530*/  IMAD.X R39, R30, 0x1, R35, P0 ;  /* 0x000000011e277824 */ /* 0x000fe200000e0623 */
[----:B------:R-:W-:Y:S01]  /*2540*/  IADD3 R112, R8, R3, R204 ;  /* 0x0000000308707210 */ /* 0x000fe20007ffe0cc */
[----:B------:R-:W-:Y:S01]  /*2550*/  IMAD.WIDE.U32 R86, R115, R6, R86 ;  /* 0x0000000673567225 */ /* 0x000fe200078e0056 */
[----:B------:R-:W-:-:S02]  /*2560*/  SHF.L.U64.HI R3, R98, 0x7, R99 ;  /* 0x0000000762037819 */ /* 0x000fc40000010263 */
[----:B------:R-:W-:Y:S01]  /*2570*/  SHF.L.U64.HI R27, R98, 0x6, R99 ;  /* 0x00000006621b7819 */ /* 0x000fe20000010263 */
[----:B------:R-:W-:Y:S01]  /*2580*/  IMAD.SHL.U32 R14, R12, 0x20, RZ ;  /* 0x000000200c0e7824 */ /* 0x000fe200078e00ff */
[----:B------:R-:W-:Y:S01]  /*2590*/  IADD3 R29, P1, R4, R88, RZ ;  /* 0x00000058041d7210 */ /* 0x000fe20007f3e0ff */
[----:B------:R-:W-:Y:S01]  /*25a0*/  IMAD.SHL.U32 R8, R6, 0x20, RZ ;  /* 0x0000002006087824 */ /* 0x000fe200078e00ff */
[----:B------:R-:W-:Y:S01]  /*25b0*/  IADD3 R99, P0, R36, 0x40, RZ ;  /* 0x0000004024637810 */ /* 0x000fe20007f1e0ff */
[----:B------:R-:W-:Y:S01]  /*25c0*/  IMAD.IADD R32, R93, 0x1, R33 ;  /* 0x000000015d207824 */ /* 0x000fe200078e0221 */
[----:B------:R-:W-:Y:S01]  /*25d0*/  LOP3.LUT R37, R44, 0xfffffff8, RZ, 0xc0, !PT ;  /* 0xfffffff82c257812 */ /* 0x000fe200078ec0ff */
[----:B------:R-:W-:Y:S01]  /*25e0*/  IMAD.X R31, R28, 0x1, R89, P1 ;  /* 0x000000011c1f7824 */ /* 0x000fe200008e0659 */
[C-C-:B------:R-:W-:Y:S01]  /*25f0*/  SHF.L.U64.HI R20, R12.reuse, 0x6, R13.reuse ;  /* 0x000000060c147819 */ /* 0x140fe2000001020d */
[----:B------:R-:W-:Y:S01]  /*2600*/  IMAD.SHL.U32 R113, R113, 0x2, RZ ;  /* 0x0000000271717824 */ /* 0x000fe200078e00ff */
[C---:B------:R-:W-:Y:S01]  /*2610*/  SHF.L.U64.HI R15, R12.reuse, 0x7, R13 ;  /* 0x000000070c0f7819 */ /* 0x040fe2000001020d */
[----:B------:R-:W-:Y:S01]  /*2620*/  IMAD.SHL.U32 R13, R12, 0x40, RZ ;  /* 0x000000400c0d7824 */ /* 0x000fe200078e00ff */
[--C-:B------:R-:W-:Y:S01]  /*2630*/  SHF.L.U64.HI R11, R6, 0x5, R7.reuse ;  /* 0x00000005060b7819 */ /* 0x100fe20000010207 */
[----:B------:R-:W-:Y:S01]  /*2640*/  IMAD.SHL.U32 R12, R12, 0x80, RZ ;  /* 0x000000800c0c7824 */ /* 0x000fe200078e00ff */
[C---:B------:R-:W-:Y:S01]  /*2650*/  SHF.L.U64.HI R10, R6.reuse, 0x6, R7 ;  /* 0x00000006060a7819 */ /* 0x040fe20000010207 */
[----:B------:R-:W-:Y:S01]  /*2660*/  IMAD.IADD R33, R33, 0x1, R91 ;  /* 0x0000000121217824 */ /* 0x000fe200078e025b */
[C---:B------:R-:W-:Y:S01]  /*2670*/  SHF.L.U64.HI R9, R6.reuse, 0x7, R7 ;  /* 0x0000000706097819 */ /* 0x040fe20000010207 */
[C---:B------:R-:W-:Y:S01]  /*2680*/  IMAD.SHL.U32 R7, R6.reuse, 0x40, RZ ;  /* 0x0000004006077824 */ /* 0x040fe200078e00ff */
[----:B------:R-:W-:Y:S01]  /*2690*/  SHF.L.U32 R6, R6, 0x7, RZ ;  /* 0x0000000706067819 */ /* 0x000fe200000006ff */
[----:B------:R-:W-:Y:S01]  /*26a0*/  IMAD.IADD R34, R87, 0x1, R45 ;  /* 0x0000000157227824 */ /* 0x000fe200078e022d */
[----:B------:R-:W-:Y:S01]  /*26b0*/  ISETP.GE.AND P1, PT, R190, UR4, PT ;  /* 0x00000004be007c0c */ /* 0x000fe2000bf26270 */
[----:B------:R-:W-:Y:S01]  /*26c0*/  IMAD.X R104, RZ, RZ, R39, P0 ;  /* 0x000000ffff687224 */ /* 0x000fe200000e0627 */
[----:B------:R-:W-:Y:S01]  /*26d0*/  IADD3 R100, R45, R85, RZ ;  /* 0x000000552d647210 */ /* 0x000fe20007ffe0ff */
[----:B------:R-:W-:Y:S01]  /*26e0*/  IMAD.IADD R105, R95, 0x1, R105 ;  /* 0x000000015f697824 */ /* 0x000fe200078e0269 */
[----:B------:R-:W-:-:S02]  /*26f0*/  SHF.R.S32.HI R101, RZ, 0x3, R44 ;  /* 0x00000003ff657819 */ /* 0x000fc4000001142c */
[----:B------:R-:W-:-:S07]  /*2700*/  SHF.R.S32.HI R102, RZ, 0x1f, R37 ;  /* 0x0000001fff667819 */ /* 0x000fce0000011425 */
.L_x_1766:
[----:B0-----:R-:W0:Y:S01]  /*2710*/  LDC R123, c[0x0][0x3f4] ;  /* 0x0000fd00ff7b7b82 */ /* 0x001e220000000800 */
[----:B------:R-:W-:Y:S01]  /*2720*/  VIADD R26, R26, 0xffffffff ;  /* 0xffffffff1a1a7836 */ /* 0x000fe20000000000 */
[----:B------:R-:W-:Y:S05]  /*2730*/  YIELD ;  /* 0x0000000000007946 */ /* 0x000fea0003800000 */
[----:B------:R-:W-:Y:S01]  /*2740*/  IMAD R111, R184, 0x4000, R206 ;  /* 0x00004000b86f7824 */ /* 0x000fe200078e02ce */
[----:B------:R-:W-:Y:S01]  /*2750*/  ISETP.GT.AND P3, PT, R26, R25, PT ;  /* 0x000000191a00720c */ /* 0x000fe20003f64270 */
[----:B------:R-:W-:Y:S02]  /*2760*/  BSSY B0, `(.L_x_1681) ;  /* 0x0000587000007945 */ /* 0x000fe40003800000 */
[----:B------:R-:W-:Y:S01]  /*2770*/  IMAD R111, R111, 0x2, R2 ;  /* 0x000000026f6f7824 */ /* 0x000fe200078e0202 */
[----:B------:R-:W-:-:S02]  /*2780*/  P2R R107, PR, RZ, 0x8 ;  /* 0x00000008ff6b7803 */ /* 0x000fc40000000000 */
[----:B0-----:R-:W-:-:S13]  /*2790*/  ISETP.GE.AND P0, PT, R123, 0x1, PT ;  /* 0x000000017b00780c */ /* 0x001fda0003f06270 */
        /* <DEDUP_REMOVED lines=47> */
.L_x_1685:
[----:B------:R-:W-:Y:S05]  /*2a90*/  BSYNC B1 ;  /* 0x0000000000017941 */ /* 0x000fea0003800000 */
.L_x_1684:
[----:B------:R-:W-:Y:S01]  /*2aa0*/  ISETP.GE.AND P4, PT, R212, R114, PT ;  /* 0x00000072d400720c */ /* 0x000fe20003f86270 */
[----:B0----5:R-:W-:Y:S01]  /*2ab0*/  IMAD.MOV.U32 R44, RZ, RZ, R72 ;  /* 0x000000ffff2c7224 */ /* 0x021fe200078e0048 */
[----:B------:R-:W-:Y:S01]  /*2ac0*/  MOV R46, R80 ;  /* 0x00000050002e7202 */ /* 0x000fe20000000f00 */
[----:B------:R-:W-:Y:S01]  /*2ad0*/  IMAD.MOV.U32 R45, RZ, RZ, R73 ;  /* 0x000000ffff2d7224 */ /* 0x000fe200078e0049 */
[----:B------:R-:W-:Y:S01]  /*2ae0*/  BSSY B1, `(.L_x_1686) ;  /* 0x0000024000017945 */ /* 0x000fe20003800000 */
[----:B------:R-:W-:Y:S01]  /*2af0*/  IMAD.MOV.U32 R47, RZ, RZ, R81 ;  /* 0x000000ffff2f7224 */ /* 0x000fe200078e0051 */
[----:B------:R-:W-:Y:S01]  /*2b00*/  PRMT R147, R147, 0x5410, R46 ;  /* 0x0000541093937816 */ /* 0x000fe2000000002e */
[----:B------:R-:W-:Y:S01]  /*2b10*/  IMAD.MOV.U32 R46, RZ, RZ, R82 ;  /* 0x000000ffff2e7224 */ /* 0x000fe200078e0052 */
[----:B------:R-:W-:Y:S01]  /*2b20*/  PRMT R136, R44, 0x5410, R45 ;  /* 0x000054102c887816 */ /* 0x000fe2000000002d */
[----:B------:R-:W-:Y:S01]  /*2b30*/  IMAD.MOV.U32 R44, RZ, RZ, R74 ;  /* 0x000000ffff2c7224 */ /* 0x000fe200078e004a */
[----:B------:R-:W-:Y:S01]  /*2b40*/  PRMT R145, R47, 0x7610, R145 ;  /* 0x000076102f917816 */ /* 0x000fe20000000091 */
[----:B------:R-:W-:Y:S01]  /*2b50*/  IMAD.MOV.U32 R45, RZ, RZ, R75 ;  /* 0x000000ffff2d7224 */ /* 0x000fe200078e004b */
[----:B------:R-:W-:Y:S01]  /*2b60*/  PRMT R147, R46, 0x7610, R147 ;  /* 0x000076102e937816 */ /* 0x000fe20000000093 */
[----:B------:R-:W-:Y:S01]  /*2b70*/  IMAD.MOV.U32 R47, RZ, RZ, R83 ;  /* 0x000000ffff2f7224 */ /* 0x000fe200078e0053 */
[----:B------:R-:W-:-:S02]  /*2b80*/  CS2R R68, SRZ ;  /* 0x0000000000447805 */ /* 0x000fc4000001ff00 */
[----:B------:R-:W-:Y:S02]  /*2b90*/  CS2R R66, SRZ ;  /* 0x0000000000427805 */ /* 0x000fe4000001ff00 */
[----:B------:R-:W-:Y:S02]  /*2ba0*/  PRMT R137, R44, 0x5410, R45 ;  /* 0x000054102c897816 */ /* 0x000fe4000000002d */
[----:B------:R-:W-:Y:S02]  /*2bb0*/  CS2R R70, SRZ ;  /* 0x0000000000467805 */ /* 0x000fe4000001ff00 */
[----:B------:R-:W-:Y:S01]  /*2bc0*/  PRMT R145, R145, 0x5410, R47 ;  /* 0x0000541091917816 */ /* 0x000fe2000000002f */
[----:B------:R-:W-:Y:S06]  /*2bd0*/  @P4 BRA `(.L_x_1687) ;  /* 0x0000000000504947 */ /* 0x000fec0003800000 */
[----:B------:R-:W-:Y:S01]  /*2be0*/  IADD3 R45, P0, P5, R92, R78, R14 ;  /* 0x0000004e5c2d7210 */ /* 0x000fe20007d1e00e */
[----:B------:R-:W-:Y:S01]  /*2bf0*/  ULDC.64 UR4, c[0x0][0x3e8] ;  /* 0x0000fa0000047ab9 */ /* 0x000fe20000000a00 */
[----:B------:R-:W-:Y:S02]  /*2c00*/  CS2R R68, SRZ ;  /* 0x0000000000447805 */ /* 0x000fe4000001ff00 */
[----:B------:R-:W-:Y:S02]  /*2c10*/  CS2R R70, SRZ ;  /* 0x0000000000467805 */ /* 0x000fe4000001ff00 */
[----:B------:R-:W-:Y:S02]  /*2c20*/  IADD3.X R46, R32, R119, R21, P0, P5 ;  /* 0x00000077202e7210 */ /* 0x000fe400007ea415 */
        /* <DEDUP_REMOVED lines=15> */
.L_x_1687:
[----:B------:R-:W-:Y:S05]  /*2d20*/  BSYNC B1 ;  /* 0x0000000000017941 */ /* 0x000fea0003800000 */
.L_x_1686:
        /* <DEDUP_REMOVED lines=8> */
[----:B------:R-:W-:Y:S01]  /*2db0*/  CS2R R48, SRZ ;  /* 0x0000000000307805 */ /* 0x000fe2000001ff00 */
[----:B------:R-:W-:Y:S01]  /*2dc0*/  IMAD.MOV.U32 R45, RZ, RZ, R67 ;  /* 0x000000ffff2d7224 */ /* 0x000fe200078e0043 */
[----:B------:R-:W-:Y:S01]  /*2dd0*/  PRMT R132, R46, 0x5410, R47 ;  /* 0x000054102e847816 */ /* 0x000fe2000000002f */
[----:B------:R-:W-:Y:S01]  /*2de0*/  IMAD.MOV.U32 R46, RZ, RZ, R70 ;  /* 0x000000ffff2e7224 */ /* 0x000fe200078e0046 */
[----:B------:R-:W-:Y:S01]  /*2df0*/  CS2R R56, SRZ ;  /* 0x0000000000387805 */ /* 0x000fe2000001ff00 */
[----:B------:R-:W-:Y:S01]  /*2e00*/  IMAD.MOV.U32 R47, RZ, RZ, R71 ;  /* 0x000000ffff2f7224 */ /* 0x000fe200078e0047 */
[----:B------:R-:W-:-:S02]  /*2e10*/  PRMT R125, R44, 0x5410, R45 ;  /* 0x000054102c7d7816 */ /* 0x000fc4000000002d */
[----:B------:R-:W-:Y:S02]  /*2e20*/  CS2R R60, SRZ ;  /* 0x00000000003c7805 */ /* 0x000fe4000001ff00 */
[----:B------:R-:W-:Y:S02]  /*2e30*/  CS2R R58, SRZ ;  /* 0x00000000003a7805 */ /* 0x000fe4000001ff00 */
[----:B------:R-:W-:Y:S02]  /*2e40*/  CS2R R62, SRZ ;  /* 0x00000000003e7805 */ /* 0x000fe4000001ff00 */
[----:B------:R-:W-:Y:S02]  /*2e50*/  PRMT R133, R46, 0x5410, R47 ;  /* 0x000054102e857816 */ /* 0x000fe4000000002f */
[----:B------:R-:W-:Y:S02]  /*2e60*/  CS2R R52, SRZ ;  /* 0x0000000000347805 */ /* 0x000fe4000001ff00 */
[----:B------:R-:W-:-:S02]  /*2e70*/  CS2R R50, SRZ ;  /* 0x0000000000327805 */ /* 0x000fc4000001ff00 */
[----:B------:R-:W-:Y:S02]  /*2e80*/  CS2R R54, SRZ ;  /* 0x0000000000367805 */ /* 0x000fe4000001ff00 */
[----:B------:R-:W-:Y:S01]  /*2e90*/  P2R R138, PR, RZ, 0x1 ;  /* 0x00000001ff8a7803 */ /* 0x000fe20000000000 */
        /* <DEDUP_REMOVED lines=21> */
.L_x_1689:
[----:B------:R-:W-:Y:S05]  /*2ff0*/  BSYNC B1 ;  /* 0x0000000000017941 */ /* 0x000fea0003800000 */
.L_x_1688:
[----:B------:R-:W-:Y:S01]  /*3000*/  ISETP.GE.AND P5, PT, R210, R114, PT ;  /* 0x00000072d200720c */ /* 0x000fe20003fa6270 */
[----:B------:R-:W-:-:S12]  /*3010*/  BSSY B1, `(.L_x_1690) ;  /* 0x000001e000017945 */ /* 0x000fd80003800000 */
[----:B------:R-:W-:Y:S05]  /*3020*/  @P5 BRA `(.L_x_1691) ;  /* 0x0000000000705947 */ /* 0x000fea0003800000 */
[----:B0-----:R-:W0:Y:S01]  /*3030*/  LDC.64 R44, c[0x0][0x3f8] ;  /* 0x0000fe00ff2c7b82 */ /* 0x001e220000000a00 */
[----:B------:R-:W-:Y:S01]  /*3040*/  MOV R79, R119 ;  /* 0x00000077004f7202 */ /* 0x000fe20000000f00 */
[----:B------:R-:W-:Y:S01]  /*3050*/  IMAD.MOV.U32 R77, RZ, RZ, R106 ;  /* 0x000000ffff4d7224 */ /* 0x000fe200078e006a */
[----:B------:R-:W-:Y:S01]  /*3060*/  ULDC.64 UR4, c[0x0][0x3e8] ;  /* 0x0000fa0000047ab9 */ /* 0x000fe20000000a00 */
[----:B------:R-:W-:Y:S02]  /*3070*/  CS2R R52, SRZ ;  /* 0x0000000000347805 */ /* 0x000fe4000001ff00 */
[----:B------:R-:W-:Y:S01]  /*3080*/  CS2R R54, SRZ ;  /* 0x0000000000367805 */ /* 0x000fe2000001ff00 */
[----:B0-----:R-:W-:-:S04]  /*3090*/  IMAD.WIDE.U32 R78, R44, 0x60, R78 ;  /* 0x000000602c4e7825 */ /* 0x001fc800078e004e */
[----:B------:R-:W-:Y:S01]  /*30a0*/  IMAD R45, R45, 0x60, RZ ;  /* 0x000000602d2d7824 */ /* 0x000fe200078e02ff */
[----:B------:R-:W-:-:S04]  /*30b0*/  IADD3 R46, P0, R92, R78, RZ ;  /* 0x0000004e5c2e7210 */ /* 0x000fc80007f1e0ff */
[----:B------:R-:W-:Y:S02]  /*30c0*/  IADD3.X R79, R32, R79, R45, P0, !PT ;  /* 0x0000004f204f7210 */ /* 0x000fe400007fe42d */
[----:B------:R-:W0:Y:S02]  /*30d0*/  LDC.64 R44, c[0x0][0x408] ;  /* 0x00010200ff2c7b82 */ /* 0x000e240000000a00 */
[----:B0-----:R-:W-:-:S04]  /*30e0*/  IMAD.WIDE.U32 R76, R44, 0x60, R76 ;  /* 0x000000602c4c7825 */ /* 0x001fc800078e004c */
        /* <DEDUP_REMOVED lines=16> */
.L_x_1691:
[----:B------:R-:W-:Y:S05]  /*31f0*/  BSYNC B1 ;  /* 0x0000000000017941 */ /* 0x000fea0003800000 */
.L_x_1690:
[----:B01---5:R-:W-:Y:S01]  /*3200*/  IMAD.MOV.U32 R44, RZ, RZ, R56 ;  /* 0x000000ffff2c7224 */ /* 0x023fe200078e0038 */
[----:B------:R-:W-:Y:S01]  /*3210*/  ISETP.NE.AND P0, PT, R191, 0x3, PT ;  /* 0x00000003bf00780c */ /* 0x000fe20003f05270 */
[----:B------:R-:W-:Y:S02]  /*3220*/  IMAD.MOV.U32 R45, RZ, RZ, R57 ;  /* 0x000000ffff2d7224 */ /* 0x000fe400078e0039 */
[----:B------:R-:W-:Y:S02]  /*3230*/  IMAD.MOV.U32 R46, RZ, RZ, R60 ;  /* 0x000000ffff2e7224 */ /* 0x000fe400078e003c */
[----:B------:R-:W-:Y:S01]  /*3240*/  IMAD.MOV.U32 R47, RZ, RZ, R61 ;  /* 0x000000ffff2f7224 */ /* 0x000fe200078e003d */
[----:B------:R-:W-:Y:S01]  /*3250*/  PRMT R139, R44, 0x5410, R45 ;  /* 0x000054102c8b7816 */ /* 0x000fe2000000002d */
[----:B------:R-:W-:Y:S01]  /*3260*/  IMAD.MOV.U32 R44, RZ, RZ, R58 ;  /* 0x000000ffff2c7224 */ /* 0x000fe200078e003a */
[----:B------:R-:W-:Y:S02]  /*3270*/  MOV R45, R59 ;  /* 0x0000003b002d7202 */ /* 0x000fe40000000f00 */
[----:B------:R-:W-:Y:S01]  /*3280*/  PRMT R141, R46, 0x5410, R47 ;  /* 0x000054102e8d7816 */ /* 0x000fe2000000002f */
[----:B------:R-:W-:Y:S01]  /*3290*/  IMAD.MOV.U32 R46, RZ, RZ, R62 ;  /* 0x000000ffff2e7224 */ /* 0x000fe200078e003e */
[----:B------:R-:W-:Y:S01]  /*32a0*/  PRMT R140, R44, 0x5410, R45 ;  /* 0x000054102c8c7816 */ /* 0x000fe2000000002d */
[----:B------:R-:W-:-:S02]  /*32b0*/  IMAD.MOV.U32 R47, RZ, RZ, R63 ;  /* 0x000000ffff2f7224 */ /* 0x000fc400078e003f */
[----:B------:R-:W-:Y:S02]  /*32c0*/  IMAD.MOV.U32 R44, RZ, RZ, R48 ;  /* 0x000000ffff2c7224 */ /* 0x000fe400078e0030 */
[----:B------:R-:W-:Y:S01]  /*32d0*/  IMAD.MOV.U32 R45, RZ, RZ, R49 ;  /* 0x000000ffff2d7224 */ /* 0x000fe200078e0031 */
[----:B------:R-:W-:Y:S01]  /*32e0*/  PRMT R142, R46, 0x5410, R47 ;  /* 0x000054102e8e7816 */ /* 0x000fe2000000002f */
        /* <DEDUP_REMOVED lines=8> */
[----:B------:R-:W-:-:S05]  /*3370*/  IMAD.MOV.U32 R47, RZ, RZ, R55 ;  /* 0x000000ffff2f7224 */ /* 0x000fca00078e0037 */
[----:B------:R-:W-:Y:S01]  /*3380*/  PRMT R135, R46, 0x5410, R47 ;  /* 0x000054102e877816 */ /* 0x000fe2000000002f */
[----:B------:R-:W-:Y:S06]  /*3390*/  @!P0 BRA `(.L_x_1692) ;  /* 0x0000000000048947 */ /* 0x000fec0003800000 */
[----:B------:R-:W-:Y:S01]  /*33a0*/  BPT.TRAP 0x1 ;  /* 0x000000040000795c */ /* 0x000fe20000300000 */
.L_x_1692:
[----:B------:R-:W-:Y:S01]  /*33b0*/  IMAD R106, R184, 0x8, R2 ;  /* 0x00000008b86a7824 */ /* 0x000fe200078e0202 */
[----:B------:R-:W-:Y:S01]  /*33c0*/  SHF.L.U32 R119, R192, 0x1f, RZ ;  /* 0x0000001fc0777819 */ /* 0x000fe200000006ff */
[----:B------:R-:W-:Y:S03]  /*33d0*/  BSSY B1, `(.L_x_1693) ;  /* 0x0000003000017945 */ /* 0x000fe60003800000 */
[----:B------:R-:W0:Y:S02]  /*33e0*/  SYNCS.PHASECHK.TRANS64.TRYWAIT P6, [R106+URZ+0x28890], R119 ;  /* 0x028890776a0075a7 */ /* 0x000e2400080c017f */
[----:B0-----:R-:W-:Y:S05]  /*33f0*/  @!P6 BRA `(.L_x_1694) ;  /* 0x0000022c00c4e947 */ /* 0x001fea0003800000 */
.L_x_2098:
[----:B------:R-:W-:Y:S05]  /*3400*/  BSYNC B1 ;  /* 0x0000000000017941 */ /* 0x000fea0003800000 */
.L_x_1693:
[----:B------:R-:W-:Y:S04]  /*3410*/  BSSY B1, `(.L_x_1695) ;  /* 0x0000070000017945 */ /* 0x000fe80003800000 */
[----:B------:R-:W-:Y:S05]  /*3420*/  @P3 BRA `(.L_x_1696) ;  /* 0x0000000400b83947 */ /* 0x000fea0003800000 */
[----:B------:R-:W-:Y:S01]  /*3430*/  IADD3 R143, P3, R40, R120, RZ ;  /* 0x00000078288f7210 */ /* 0x000fe20007f7e0ff */
[----:B------:R-:W-:Y:S04]  /*3440*/  BSSY B2, `(.L_x_1697) ;  /* 0x0000037000027945 */ /* 0x000fe80003800000 */
[----:B------:R-:W-:Y:S01]  /*3450*/  IMAD.X R144, R122, 0x1, R30, P3 ;  /* 0x000000017a907824 */ /* 0x000fe200018e061e */
[----:B------:R-:W-:Y:S07]  /*3460*/  @P2 BRA `(.L_x_1698) ;  /* 0x0000000000d02947 */ /* 0x000fee0003800000 */
[----:B------:R1:W2:Y:S01]  /*3470*/  LDS.128 R44, [R111+0x18400] ;  /* 0x018400006f2c7984 */ /* 0x0002a20000000c00 */
[----:B------:R-:W-:Y:S01]  /*3480*/  IADD3 R77, P3, R143, R96, RZ ;  /* 0x000000608f4d7210 */ /* 0x000fe20007f7e0ff */
[----:B------:R-:W-:Y:S04]  /*3490*/  BSSY B3, `(.L_x_1699) ;  /* 0x000002d000037945 */ /* 0x000fe80003800000 */
[----:B------:R-:W-:Y:S01]  /*34a0*/  IMAD.X R146, R144, 0x1, R35, P3 ;  /* 0x0000000190927824 */ /* 0x000fe200018e0623 */
[----:B------:R-:W-:-:S13]  /*34b0*/  ISETP.GE.AND P3, PT, R18, R123, PT ;  /* 0x0000007b1200720c */ /* 0x000fda0003f66270 */
[----:B-1----:R-:W-:Y:S05]  /*34c0*/  @P3 BRA `(.L_x_1700) ;  /* 0x0000000000a43947 */ /* 0x002fea0003800000 */
[----:B------:R-:W-:Y:S02]  /*34d0*/  SHF.R.U64 R150, R80, 0x10, R81 ;  /* 0x0000001050967819 */ /* 0x000fe40000001251 */
[--C-:B------:R-:W-:Y:S02]  /*34e0*/  SHF.R.U64 R80, R82, 0x10, R83.reuse ;  /* 0x0000001052507819 */ /* 0x100fe40000001253 */
[----:B------:R-:W-:Y:S02]  /*34f0*/  SHF.R.U32.HI R148, RZ, 0x10, R83 ;  /* 0x00000010ff947819 */ /* 0x000fe40000011653 */
[----:B------:R-:W-:Y:S01]  /*3500*/  SHF.R.U32.HI R149, RZ, 0x10, R81 ;  /* 0x00000010ff957819 */ /* 0x000fe20000011651 */
[----:B------:R-:W-:Y:S01]  /*3510*/  HADD2.F32 R83, -RZ, R80.H0_H0 ;  /* 0x20000050ff537230 */ /* 0x000fe20000004100 */
[----:B--2---:R-:W-:Y:S01]  /*3520*/  MOV R76, R46 ;  /* 0x0000002e004c7202 */ /* 0x004fe20000000f00 */
[----:B------:R-:W-:Y:S02]  /*3530*/  HADD2.F32 R148, -RZ, R148.H0_H0 ;  /* 0x20000094ff947230 */ /* 0x000fe40000004100 */
[----:B------:R-:W-:-:S02]  /*3540*/  HADD2.F32 R46, -RZ, R45.H1_H1 ;  /* 0x3000002dff2e7230 */ /* 0x000fc40000004100 */
[----:B------:R-:W-:Y:S02]  /*3550*/  HADD2.F32 R80, -RZ, R47.H1_H1 ;  /* 0x3000002fff507230 */ /* 0x000fe40000004100 */
[----:B------:R-:W-:Y:S02]  /*3560*/  HADD2.F32 R45, -RZ, R45.H0_H0 ;  /* 0x2000002dff2d7230 */ /* 0x000fe40000004100 */
[----:B------:R-:W-:Y:S02]  /*3570*/  HADD2.F32 R81, -RZ, R150.H0_H0 ;  /* 0x20000096ff517230 */ /* 0x000fe40000004100 */
[----:B------:R-:W-:Y:S01]  /*3580*/  FMUL.FTZ R150, R46, R83 ;  /* 0x000000532e967220 */ /* 0x000fe20000410000 */
[----:B------:R-:W-:Y:S02]  /*3590*/  HADD2.F32 R47, -RZ, R47.H0_H0 ;  /* 0x2000002fff2f7230 */ /* 0x000fe40000004100 */
[----:B------:R-:W-:Y:S01]  /*35a0*/  FMUL.FTZ R152, R80, R148 ;  /* 0x0000009450987220 */ /* 0x000fe20000410000 */
[----:B------:R-:W-:-:S02]  /*35b0*/  HADD2.F32 R82, -RZ, R149.H0_H0 ;  /* 0x20000095ff527230 */ /* 0x000fc40000004100 */
[C---:B------:R-:W-:Y:S01]  /*35c0*/  FMUL.FTZ R83, R45.reuse, R83 ;  /* 0x000000532d537220 */ /* 0x040fe20000410000 */
[-C--:B------:R-:W-:Y:S01]  /*35d0*/  FFMA.FTZ R150, R45, R81.reuse, -R150 ;  /* 0x000000512d967223 */ /* 0x080fe20000010896 */
[C---:B------:R-:W-:Y:S01]  /*35e0*/  FMUL.FTZ R151, R47.reuse, R148 ;  /* 0x000000942f977220 */ /* 0x040fe20000410000 */
[--C-:B------:R-:W-:Y:S02]  /*35f0*/  HADD2.F32 R45, -RZ, R44.reuse.H1_H1 ;  /* 0x3000002cff2d7230 */ /* 0x100fe40000004100 */
[-C--:B------:R-:W-:Y:S01]  /*3600*/  FFMA.FTZ R152, R47, R82.reuse, -R152 ;  /* 0x000000522f987223 */ /* 0x080fe20000010898 */
[--C-:B------:R-:W-:Y:S02]  /*3610*/  HADD2.F32 R47, -RZ, R147.reuse.H1_H1 ;  /* 0x30000093ff2f7230 */ /* 0x100fe40000004100 */
[----:B------:R-:W-:Y:S01]  /*3620*/  FFMA.FTZ R149, R46, R81, R83 ;  /* 0x000000512e957223 */ /* 0x000fe20000010053 */
[----:B------:R-:W-:Y:S02]  /*3630*/  HADD2.F32 R147, -RZ, R147.H0_H0 ;  /* 0x20000093ff937230 */ /* 0x000fe40000004100 */
[----:B------:R-:W-:Y:S01]  /*3640*/  FFMA.FTZ R151, R80, R82, R151 ;  /* 0x0000005250977223 */ /* 0x000fe20000010097 */
[----:B------:R-:W-:-:S02]  /*3650*/  HADD2.F32 R44, -RZ, R44.H0_H0 ;  /* 0x2000002cff2c7230 */ /* 0x000fc40000004100 */
[--C-:B------:R-:W-:Y:S02]  /*3660*/  HADD2.F32 R81, -RZ, R145.reuse.H1_H1 ;  /* 0x30000091ff517230 */ /* 0x100fe40000004100 */
[CC--:B------:R-:W-:Y:S01]  /*3670*/  FMUL.FTZ R83, R45.reuse, R147.reuse ;  /* 0x000000932d537220 */ /* 0x0c0fe20000410000 */
[--C-:B------:R-:W-:Y:S02]  /*3680*/  HADD2.F32 R46, -RZ, R76.reuse.H1_H1 ;  /* 0x3000004cff2e7230 */ /* 0x100fe40000004100 */
[C---:B------:R-:W-:Y:S01]  /*3690*/  FMUL.FTZ R80, R44.reuse, R147 ;  /* 0x000000932c507220 */ /* 0x040fe20000410000 */
[----:B------:R-:W-:Y:S02]  /*36a0*/  HADD2.F32 R76, -RZ, R76.H0_H0 ;  /* 0x2000004cff4c7230 */ /* 0x000fe40000004100 */
[----:B------:R-:W-:Y:S01]  /*36b0*/  FFMA.FTZ R83, R44, R47, -R83 ;  /* 0x0000002f2c537223 */ /* 0x000fe20000010853 */
[----:B------:R-:W-:Y:S02]  /*36c0*/  HADD2.F32 R145, -RZ, R145.H0_H0 ;  /* 0x20000091ff917230 */ /* 0x000fe40000004100 */
[----:B------:R-:W-:Y:S01]  /*36d0*/  FMUL.FTZ R147, R46, R81 ;  /* 0x000000512e937220 */ /* 0x000fe20000410000 */
[----:B------:R-:W-:Y:S01]  /*36e0*/  FFMA.FTZ R80, R45, R47, R80 ;  /* 0x0000002f2d507223 */ /* 0x000fe20000010050 */
[C---:B------:R-:W-:Y:S01]  /*36f0*/  FMUL.FTZ R81, R76.reuse, R81 ;  /* 0x000000514c517220 */ /* 0x040fe20000410000 */
[----:B------:R-:W-:Y:S01]  /*3700*/  F2FP.F16.F32.PACK_AB R45, R149, R150 ;  /* 0x00000096952d723e */ /* 0x000fe200000000ff */
[-C--:B------:R-:W-:Y:S01]  /*3710*/  FFMA.FTZ R147, R76, R145.reuse, -R147 ;  /* 0x000000914c937223 */ /* 0x080fe20000010893 */
[----:B------:R-:W-:Y:S01]  /*3720*/  F2FP.F16.F32.PACK_AB R47, R151, R152 ;  /* 0x00000098972f723e */ /* 0x000fe200000000ff */
[----:B------:R-:W-:Y:S01]  /*3730*/  FFMA.FTZ R46, R46, R145, R81 ;  /* 0x000000912e2e7223 */ /* 0x000fe20000010051 */
[----:B------:R-:W-:-:S04]  /*3740*/  F2FP.F16.F32.PACK_AB R44, R80, R83 ;  /* 0x00000053502c723e */ /* 0x000fc800000000ff */
[----:B------:R-:W-:-:S07]  /*3750*/  F2FP.F16.F32.PACK_AB R46, R46, R147 ;  /* 0x000000932e2e723e */ /* 0x000fce00000000ff */
.L_x_1700:
[----:B------:R-:W-:Y:S05]  /*3760*/  BSYNC B3 ;  /* 0x0000000000037941 */ /* 0x000fea0003800000 */
.L_x_1699:
[----:B------:R-:W-:Y:S02]  /*3770*/  ULDC.64 UR4, c[0x0][0x2e8] ;  /* 0x0000ba0000047ab9 */ /* 0x000fe40000000a00 */
[----:B------:R-:W-:-:S04]  /*3780*/  LEA R76, P3, R77, UR4, 0x1 ;  /* 0x000000044d4c7c11 */ /* 0x000fc8000f8608ff */
[----:B------:R-:W-:-:S05]  /*3790*/  LEA.HI.X R77, R77, UR5, R146, 0x1, P3 ;  /* 0x000000054d4d7c11 */ /* 0x000fca00098f0c92 */
[----:B--2---:R1:W-:Y:S04]  /*37a0*/  STG.E.128 desc[UR38][R76.64], R44 ;  /* 0x0000002c4c007986 */ /* 0x0043e8000c101d26 */
.L_x_1698:
[----:B------:R-:W-:Y:S05]  /*37b0*/  BSYNC B2 ;  /* 0x0000000000027941 */ /* 0x000fea0003800000 */
.L_x_1697:
[----:B------:R-:W-:Y:S05]  /*37c0*/  @P1 BRA `(.L_x_1696) ;  /* 0x0000000000d01947 */ /* 0x000fea0003800000 */
[----:B-1----:R1:W2:Y:S01]  /*37d0*/  LDS.128 R44, [R111+0x1c400] ;  /* 0x01c400006f2c7984 */ /* 0x0022a20000000c00 */
[----:B------:R-:W-:Y:S01]  /*37e0*/  IADD3 R143, P3, R143, R38, RZ ;  /* 0x000000268f8f7210 */ /* 0x000fe20007f7e0ff */
[----:B------:R-:W-:Y:S04]  /*37f0*/  BSSY B2, `(.L_x_1701) ;  /* 0x000002d000027945 */ /* 0x000fe80003800000 */
[----:B------:R-:W-:Y:S01]  /*3800*/  IMAD.X R144, R144, 0x1, R103, P3 ;  /* 0x0000000190907824 */ /* 0x000fe200018e0667 */
[----:B------:R-:W-:-:S13]  /*3810*/  ISETP.GE.AND P3, PT, R185, R123, PT ;  /* 0x0000007bb900720c */ /* 0x000fda0003f66270 */
[----:B-1----:R-:W-:Y:S05]  /*3820*/  @P3 BRA `(.L_x_1702) ;  /* 0x0000000000a43947 */ /* 0x002fea0003800000 */
        /* <DEDUP_REMOVED lines=18> */
[----:B------:R-:W-:-:S02]  /*3950*/  HADD2.F32 R74, -RZ, R137.H0_H0 ;  /* 0x20000089ff4a7230 */ /* 0x000fc40000004100 */
[C---:B------:R-:W-:Y:S01]  /*3960*/  FMUL.FTZ R80, R47.reuse, R80 ;  /* 0x000000502f507220 */ /* 0x040fe20000410000 */
[----:B------:R-:W-:Y:S02]  /*3970*/  HADD2.F32 R137, -RZ, R137.H1_H1 ;  /* 0x30000089ff897230 */ /* 0x000fe40000004100 */
        /* <DEDUP_REMOVED lines=20> */
.L_x_1702:
[----:B------:R-:W-:Y:S05]  /*3ac0*/  BSYNC B2 ;  /* 0x0000000000027941 */ /* 0x000fea0003800000 */
.L_x_1701:
[----:B------:R-:W-:Y:S02]  /*3ad0*/  ULDC.64 UR4, c[0x0][0x2e8] ;  /* 0x0000ba0000047ab9 */ /* 0x000fe40000000a00 */
[----:B------:R-:W-:-:S04]  /*3ae0*/  LEA R72, P3, R143, UR4, 0x1 ;  /* 0x000000048f487c11 */ /* 0x000fc8000f8608ff */
[----:B------:R-:W-:-:S05]  /*3af0*/  LEA.HI.X R73, R143, UR5, R144, 0x1, P3 ;  /* 0x000000058f497c11 */ /* 0x000fca00098f0c90 */
[----:B--2---:R2:W-:Y:S04]  /*3b00*/  STG.E.128 desc[UR38][R72.64], R44 ;  /* 0x0000002c48007986 */ /* 0x0045e8000c101d26 */
.L_x_1696:
[----:B------:R-:W-:Y:S05]  /*3b10*/  BSYNC B1 ;  /* 0x0000000000017941 */ /* 0x000fea0003800000 */
.L_x_1695:
[----:B------:R-:W-:Y:S04]  /*3b20*/  BSSY B1, `(.L_x_1703) ;  /* 0x0000070000017945 */ /* 0x000fe80003800000 */
[----:B------:R-:W-:Y:S05]  /*3b30*/  @P4 BRA `(.L_x_1704) ;  /* 0x0000000400b84947 */ /* 0x000fea0003800000 */
[----:B--2---:R-:W-:Y:S01]  /*3b40*/  IADD3 R73, P3, P4, R130, R120, R16 ;  /* 0x0000007882497210 */ /* 0x004fe20007c7e010 */
[----:B------:R-:W-:Y:S03]  /*3b50*/  BSSY B2, `(.L_x_1705) ;  /* 0x0000037000027945 */ /* 0x000fe60003800000 */
[----:B------:R-:W-:Y:S01]  /*3b60*/  IADD3.X R72, R5, R122, R17, P3, P4 ;  /* 0x0000007a05487210 */ /* 0x000fe20001fe8411 */
[----:B------:R-:W-:Y:S08]  /*3b70*/  @P2 BRA `(.L_x_1706) ;  /* 0x0000000000d02947 */ /* 0x000ff00003800000 */
        /* <DEDUP_REMOVED lines=47> */
.L_x_1708:
[----:B------:R-:W-:Y:S05]  /*3e70*/  BSYNC B3 ;  /* 0x0000000000037941 */ /* 0x000fea0003800000 */
.L_x_1707:
[----:B------:R-:W-:Y:S02]  /*3e80*/  ULDC.64 UR4, c[0x0][0x2e8] ;  /* 0x0000ba0000047ab9 */ /* 0x000fe40000000a00 */
[----:B------:R-:W-:-:S04]  /*3e90*/  LEA R68, P3, R74, UR4, 0x1 ;  /* 0x000000044a447c11 */ /* 0x000fc8000f8608ff */
[----:B------:R-:W-:-:S05]  /*3ea0*/  LEA.HI.X R69, R74, UR5, R75, 0x1, P3 ;  /* 0x000000054a457c11 */ /* 0x000fca00098f0c4b */
[----:B--2---:R2:W-:Y:S04]  /*3eb0*/  STG.E.128 desc[UR38][R68.64], R44 ;  /* 0x0000002c44007986 */ /* 0x0045e8000c101d26 */
.L_x_1706:
[----:B------:R-:W-:Y:S05]  /*3ec0*/  BSYNC B2 ;  /* 0x0000000000027941 */ /* 0x000fea0003800000 */
.L_x_1705:
[----:B------:R-:W-:Y:S05]  /*3ed0*/  @P1 BRA `(.L_x_1704) ;  /* 0x0000000000d01947 */ /* 0x000fea0003800000 */
[----:B-12---:R1:W2:Y:S01]  /*3ee0*/  LDS.128 R44, [R111+0x1d400] ;  /* 0x01d400006f2c7984 */ /* 0x0062a20000000c00 */
        /* <DEDUP_REMOVED lines=46> */
.L_x_1710:
[----:B------:R-:W-:Y:S05]  /*41d0*/  BSYNC B2 ;  /* 0x0000000000027941 */ /* 0x000fea0003800000 */
.L_x_1709:
[----:B------:R-:W-:Y:S02]  /*41e0*/  ULDC.64 UR4, c[0x0][0x2e8] ;  /* 0x0000ba0000047ab9 */ /* 0x000fe40000000a00 */
[----:B------:R-:W-:-:S04]  /*41f0*/  LEA R64, P3, R75, UR4, 0x1 ;  /* 0x000000044b407c11 */ /* 0x000fc8000f8608ff */
[----:B------:R-:W-:-:S05]  /*4200*/  LEA.HI.X R65, R75, UR5, R76, 0x1, P3 ;  /* 0x000000054b417c11 */ /* 0x000fca00098f0c4c */
[----:B--2---:R3:W-:Y:S04]  /*4210*/  STG.E.128 desc[UR38][R64.64], R44 ;  /* 0x0000002c40007986 */ /* 0x0047e8000c101d26 */
.L_x_1704:
[----:B------:R-:W-:Y:S05]  /*4220*/  BSYNC B1 ;  /* 0x0000000000017941 */ /* 0x000fea0003800000 */
.L_x_1703:
[----:B------:R-:W-:Y:S01]  /*4230*/  ISETP.NE.AND P3, PT, R138, RZ, PT ;  /* 0x000000ff8a00720c */ /* 0x000fe20003f65270 */
[----:B------:R-:W-:-:S12]  /*4240*/  BSSY B1, `(.L_x_1711) ;  /* 0x0000070000017945 */ /* 0x000fd80003800000 */
[----:B------:R-:W-:Y:S05]  /*4250*/  @P3 BRA `(.L_x_1712) ;  /* 0x0000000400b83947 */ /* 0x000fea0003800000 */
[----:B--2---:R-:W-:Y:S01]  /*4260*/  IADD3 R73, P3, P4, R4, R120, R16 ;  /* 0x0000007804497210 */ /* 0x004fe20007c7e010 */
[----:B------:R-:W-:Y:S03]  /*4270*/  BSSY B2, `(.L_x_1713) ;  /* 0x0000037000027945 */ /* 0x000fe60003800000 */
[----:B------:R-:W-:Y:S01]  /*4280*/  IADD3.X R74, R28, R122, R17, P3, P4 ;  /* 0x0000007a1c4a7210 */ /* 0x000fe20001fe8411 */
[----:B------:R-:W-:Y:S08]  /*4290*/  @P2 BRA `(.L_x_1714) ;  /* 0x0000000000d02947 */ /* 0x000ff00003800000 */
[----:B-1-3--:R1:W2:Y:S01]  /*42a0*/  LDS.128 R44, [R111+0x1a400] ;  /* 0x01a400006f2c7984 */ /* 0x00a2a20000000c00 */
[----:B------:R-:W-:Y:S01]  /*42b0*/  IADD3 R71, P3, R73, R96, RZ ;  /* 0x0000006049477210 */ /* 0x000fe20007f7e0ff */
[----:B------:R-:W-:Y:S03]  /*42c0*/  BSSY B3, `(.L_x_1715) ;  /* 0x000002d000037945 */ /* 0x000fe60003800000 */
[----:B------:R-:W-:Y:S02]  /*42d0*/  IADD3.X R72, R74, R35, RZ, P3, !PT ;  /* 0x000000234a487210 */ /* 0x000fe40001ffe4ff */
        /* <DEDUP_REMOVED lines=43> */
.L_x_1716:
[----:B------:R-:W-:Y:S05]  /*4590*/  BSYNC B3 ;  /* 0x0000000000037941 */ /* 0x000fea0003800000 */
.L_x_1715:
[----:B------:R-:W-:Y:S02]  /*45a0*/  ULDC.64 UR4, c[0x0][0x2e8] ;  /* 0x0000ba0000047ab9 */ /* 0x000fe40000000a00 */
[----:B------:R-:W-:-:S04]  /*45b0*/  LEA R60, P3, R71, UR4, 0x1 ;  /* 0x00000004473c7c11 */ /* 0x000fc8000f8608ff */
[----:B------:R-:W-:-:S05]  /*45c0*/  LEA.HI.X R61, R71, UR5, R72, 0x1, P3 ;  /* 0x00000005473d7c11 */ /* 0x000fca00098f0c48 */
[----:B--2---:R2:W-:Y:S04]  /*45d0*/  STG.E.128 desc[UR38][R60.64], R44 ;  /* 0x0000002c3c007986 */ /* 0x0045e8000c101d26 */
.L_x_1714:
[----:B------:R-:W-:Y:S05]  /*45e0*/  BSYNC B2 ;  /* 0x0000000000027941 */ /* 0x000fea0003800000 */
.L_x_1713:
[----:B------:R-:W-:Y:S05]  /*45f0*/  @P1 BRA `(.L_x_1712) ;  /* 0x0000000000d01947 */ /* 0x000fea0003800000 */
[----:B-123--:R1:W2:Y:S01]  /*4600*/  LDS.128 R44, [R111+0x1e400] ;  /* 0x01e400006f2c7984 */ /* 0x00e2a20000000c00 */
        /* <DEDUP_REMOVED lines=46> */
.L_x_1718:
[----:B------:R-:W-:Y:S05]  /*48f0*/  BSYNC B2 ;  /* 0x0000000000027941 */ /* 0x000fea0003800000 */
.L_x_1717:
[----:B------:R-:W-:Y:S02]  /*4900*/  ULDC.64 UR4, c[0x0][0x2e8] ;  /* 0x0000ba0000047ab9 */ /* 0x000fe40000000a00 */
[----:B------:R-:W-:-:S04]  /*4910*/  LEA R56, P3, R67, UR4, 0x1 ;  /* 0x0000000443387c11 */ /* 0x000fc8000f8608ff */
[----:B------:R-:W-:-:S05]  /*4920*/  LEA.HI.X R57, R67, UR5, R68, 0x1, P3 ;  /* 0x0000000543397c11 */ /* 0x000fca00098f0c44 */
[----:B--2---:R4:W-:Y:S04]  /*4930*/  STG.E.128 desc[UR38][R56.64], R44 ;  /* 0x0000002c38007986 */ /* 0x0049e8000c101d26 */
.L_x_1712:
[----:B------:R-:W-:Y:S05]  /*4940*/  BSYNC B1 ;  /* 0x0000000000017941 */ /* 0x000fea0003800000 */
.L_x_1711:
[----:B------:R-:W-:Y:S05]  /*4950*/  @P5 BRA `(.L_x_1719) ;  /* 0x00000034009c5947 */ /* 0x000fea0003800000 */
[----:B------:R-:W-:Y:S01]  /*4960*/  IADD3 R121, P3, P4, R29, R120, R16 ;  /* 0x000000781d797210 */ /* 0x000fe20007c7e010 */
[----:B------:R-:W-:Y:S03]  /*4970*/  BSSY B1, `(.L_x_1720) ;  /* 0x0000037000017945 */ /* 0x000fe60003800000 */
[----:B------:R-:W-:Y:S01]  /*4980*/  IADD3.X R122, R31, R122, R17, P3, P4 ;  /* 0x0000007a1f7a7210 */ /* 0x000fe20001fe8411 */
[----:B------:R-:W-:Y:S08]  /*4990*/  @P2 BRA `(.L_x_1721) ;  /* 0x0000000000d02947 */ /* 0x000ff00003800000 */
[----:B-1234-:R1:W2:Y:S01]  /*49a0*/  LDS.128 R44, [R111+0x1b400] ;  /* 0x01b400006f2c7984 */ /* 0x01e2a20000000c00 */
[----:B------:R-:W-:Y:S01]  /*49b0*/  ISETP.GE.AND P4, PT, R18, R123, PT ;  /* 0x0000007b1200720c */ /* 0x000fe20003f86270 */
[----:B------:R-:W-:Y:S01]  /*49c0*/  BSSY B2, `(.L_x_1722) ;  /* 0x000002c000027945 */ /* 0x000fe20003800000 */
[----:B------:R-:W-:-:S11]  /*49d0*/  IADD3 R63, P3, R121, R96, RZ ;  /* 0x00000060793f7210 */ /* 0x000fd60007f7e0ff */
        /* <DEDUP_REMOVED lines=42> */
.L_x_1723:
[----:B------:R-:W-:Y:S05]  /*4c80*/  BSYNC B2 ;  /* 0x0000000000027941 */ /* 0x000fea0003800000 */
.L_x_1722:
[----:B------:R-:W-:Y:S01]  /*4c90*/  ULDC.64 UR4, c[0x0][0x2e8] ;  /* 0x0000ba0000047ab9 */ /* 0x000fe20000000a00 */
[----:B------:R-:W-:Y:S01]  /*4ca0*/  IMAD.X R54, R122, 0x1, R35, P3 ;  /* 0x000000017a367824 */ /* 0x000fe200018e0623 */
[----:B------:R-:W-:-:S04]  /*4cb0*/  LEA R52, P3, R63, UR4, 0x1 ;  /* 0x000000043f347c11 */ /* 0x000fc8000f8608ff */
[----:B------:R-:W-:-:S05]  /*4cc0*/  LEA.HI.X R53, R63, UR5, R54, 0x1, P3 ;  /* 0x000000053f357c11 */ /* 0x000fca00098f0c36 */
[----:B--2---:R1:W-:Y:S04]  /*4cd0*/  STG.E.128 desc[UR38][R52.64], R44 ;  /* 0x0000002c34007986 */ /* 0x0043e8000c101d26 */
.L_x_1721:
[----:B------:R-:W-:Y:S05]  /*4ce0*/  BSYNC B1 ;  /* 0x0000000000017941 */ /* 0x000fea0003800000 */
.L_x_1720:
[----:B------:R-:W-:Y:S05]  /*4cf0*/  @P1 BRA `(.L_x_1719) ;  /* 0x0000003000b41947 */ /* 0x000fea0003800000 */
        /* <DEDUP_REMOVED lines=46> */
.L_x_1725:
[----:B------:R-:W-:Y:S05]  /*4fe0*/  BSYNC B1 ;  /* 0x0000000000017941 */ /* 0x000fea0003800000 */
.L_x_1724:
[----:B------:R-:W-:Y:S01]  /*4ff0*/  ULDC.64 UR4, c[0x0][0x2e8] ;  /* 0x0000ba0000047ab9 */ /* 0x000fe20000000a00 */
[----:B------:R-:W-:Y:S02]  /*5000*/  IADD3.X R122, R122, R103, RZ, P3, !PT ;  /* 0x000000677a7a7210 */ /* 0x000fe40001ffe4ff */
[----:B------:R-:W-:-:S04]  /*5010*/  LEA R48, P3, R59, UR4, 0x1 ;  /* 0x000000043b307c11 */ /* 0x000fc8000f8608ff */
[----:B------:R-:W-:-:S05]  /*5020*/  LEA.HI.X R49, R59, UR5, R122, 0x1, P3 ;  /* 0x000000053b317c11 */ /* 0x000fca00098f0c7a */
[----:B--2---:R1:W-:Y:S01]  /*5030*/  STG.E.128 desc[UR38][R48.64], R44 ;  /* 0x0000002c30007986 */ /* 0x0043e2000c101d26 */
[----:B------:R-:W-:Y:S05]  /*5040*/  BRA `(.L_x_1719) ;  /* 0x0000002c00e07947 */ /* 0x000fea0003800000 */
.L_x_1683:
[----:B------:R-:W-:Y:S02]  /*5050*/  ISETP.GE.AND P3, PT, R212, R114, PT ;  /* 0x00000072d400720c */ /* 0x000fe40003f66270 */
[----:B------:R-:W-:Y:S02]  /*5060*/  CS2R R50, SRZ ;  /* 0x0000000000327805 */ /* 0x000fe4000001ff00 */
[----:B------:R-:W-:-:S13]  /*5070*/  ISETP.GE.OR P3, PT, R16, R123, P3 ;  /* 0x0000007b1000720c */ /* 0x000fda0001f66670 */
[----:B------:R-:W-:Y:S01]  /*5080*/  @!P3 IADD3 R46, P0, P4, R90, R78, R14 ;  /* 0x0000004e5a2eb210 */ /* 0x000fe20007c1e00e */
[----:B------:R-:W0:Y:S03]  /*5090*/  @!P3 LDC.64 R60, c[0x0][0x3e8] ;  /* 0x0000fa00ff3cbb82 */ /* 0x000e260000000a00 */
[----:B------:R-:W-:Y:S02]  /*50a0*/  @!P3 IADD3.X R47, R33, R119, R21, P0, P4 ;  /* 0x00000077212fb210 */ /* 0x000fe400007e8415 */
[----:B------:R-:W-:-:S03]  /*50b0*/  @!P3 IADD3 R44, P0, P4, R84, R76, R8 ;  /* 0x0000004c542cb210 */ /* 0x000fc60007c1e008 */
[----:B------:R-:W1:Y:S01]  /*50c0*/  @!P3 LDC.64 R62, c[0x0][0x400] ;  /* 0x00010000ff3ebb82 */ /* 0x000e620000000a00 */
        /* <DEDUP_REMOVED lines=11> */
[----:B------:R-:W4:Y:S01]  /*5180*/  @!P4 LDC.64 R52, c[0x0][0x3e8] ;  /* 0x0000fa00ff34cb82 */ /* 0x000f220000000a00 */
[----:B------:R-:W-:-:S05]  /*5190*/  @!P4 IADD3 R48, P5, R90, R78, RZ ;  /* 0x0000004e5a30c210 */ /* 0x000fca0007fbe0ff */
[----:B------:R-:W-:Y:S02]  /*51a0*/  @!P4 IMAD.X R49, R119, 0x1, R33, P5 ;  /* 0x000000017731c824 */ /* 0x000fe400028e0621 */
[----:B------:R-:W0:Y:S01]  /*51b0*/  @!P4 LDC.64 R54, c[0x0][0x400] ;  /* 0x00010000ff36cb82 */ /* 0x000e220000000a00 */
[----:B----4-:R-:W-:-:S04]  /*51c0*/  @!P4 LEA R52, P5, R48, R52, 0x1 ;  /* 0x000000343034c211 */ /* 0x010fc800078a08ff */
[----:B------:R-:W-:Y:S02]  /*51d0*/  @!P4 LEA.HI.X R53, R48, R53, R49, 0x1, P5 ;  /* 0x000000353035c211 */ /* 0x000fe400028f0c31 */
[----:B------:R-:W-:-:S05]  /*51e0*/  @!P4 IADD3 R48, P5, R84, R76, RZ ;  /* 0x0000004c5430c210 */ /* 0x000fca0007fbe0ff */
[----:B------:R-:W-:Y:S01]  /*51f0*/  @!P4 IMAD.X R49, R106, 0x1, R100, P5 ;  /* 0x000000016a31c824 */ /* 0x000fe200028e0664 */
[----:B0-----:R-:W-:-:S04]  /*5200*/  @!P4 LEA R54, P5, R48, R54, 0x1 ;  /* 0x000000363036c211 */ /* 0x001fc800078a08ff */
[----:B------:R-:W-:Y:S02]  /*5210*/  @!P4 LEA.HI.X R55, R48, R55, R49, 0x1, P5 ;  /* 0x000000373037c211 */ /* 0x000fe400028f0c31 */
[----:B------:R-:W-:Y:S02]  /*5220*/  CS2R R48, SRZ ;  /* 0x0000000000307805 */ /* 0x000fe4000001ff00 */
[----:B------:R-:W-:-:S04]  /*5230*/  @!P3 LEA R60, P5, R46, R60, 0x1 ;  /* 0x0000003c2e3cb211 */ /* 0x000fc800078a08ff */
[----:B------:R-:W-:Y:S02]  /*5240*/  @!P3 LEA.HI.X R61, R46, R61, R47, 0x1, P5 ;  /* 0x0000003d2e3db211 */ /* 0x000fe400028f0c2f */
[----:B------:R-:W-:Y:S02]  /*5250*/  CS2R R46, SRZ ;  /* 0x00000000002e7805 */ /* 0x000fe4000001ff00 */
[C---:B-1----:R-:W-:Y:S01]  /*5260*/  @!P3 LEA R62, P5, R44.reuse, R62, 0x1 ;  /* 0x0000003e2c3eb211 */ /* 0x042fe200078a08ff */
[----:B------:R0:W5:Y:S03]  /*5270*/  @!P4 LDG.E.128 R48, desc[UR38][R54.64] ;  /* 0x000000263630c981 */ /* 0x000166000c1e1d00 */
[----:B------:R-:W-:Y:S02]  /*5280*/  @!P3 LEA.HI.X R63, R44, R63, R45, 0x1, P5 ;  /* 0x0000003f2c3fb211 */ /* 0x000fe400028f0c2d */
[----:B------:R-:W-:-:S02]  /*5290*/  CS2R R44, SRZ ;  /* 0x00000000002c7805 */ /* 0x000fc4000001ff00 */
[----:B------:R-:W-:Y:S02]  /*52a0*/  CS2R R58, SRZ ;  /* 0x00000000003a7805 */ /* 0x000fe4000001ff00 */
[----:B------:R-:W-:Y:S02]  /*52b0*/  CS2R R56, SRZ ;  /* 0x0000000000387805 */ /* 0x000fe4000001ff00 */
[----:B------:R1:W5:Y:S01]  /*52c0*/  @!P4 LDG.E.128 R44, desc[UR38][R52.64] ;  /* 0x00000026342cc981 */ /* 0x000362000c1e1d00 */
[----:B0-----:R-:W-:-:S03]  /*52d0*/  CS2R R54, SRZ ;  /* 0x0000000000367805 */ /* 0x001fc6000001ff00 */
[----:B------:R0:W5:Y:S01]  /*52e0*/  @!P3 LDG.E.128 R56, desc[UR38][R62.64] ;  /* 0x000000263e38b981 */ /* 0x000162000c1e1d00 */
[----:B-1----:R-:W-:-:S06]  /*52f0*/  CS2R R52, SRZ ;  /* 0x0000000000347805 */ /* 0x002fcc000001ff00 */
[----:B------:R1:W5:Y:S01]  /*5300*/  @!P3 LDG.E.128 R52, desc[UR38][R60.64] ;  /* 0x000000263c34b981 */ /* 0x000362000c1e1d00 */
[----:B--2---:R-:W-:-:S04]  /*5310*/  @!P0 LEA R68, P3, R66, R68, 0x1 ;  /* 0x0000004442448211 */ /* 0x004fc800078608ff */
[----:B------:R-:W-:Y:S02]  /*5320*/  @!P0 LEA.HI.X R69, R66, R69, R67, 0x1, P3 ;  /* 0x0000004542458211 */ /* 0x000fe400018f0c43 */
[C---:B---3--:R-:W-:Y:S02]  /*5330*/  @!P0 LEA R70, P3, R64.reuse, R70, 0x1 ;  /* 0x0000004640468211 */ /* 0x048fe400078608ff */
[----:B0-----:R-:W-:Y:S02]  /*5340*/  CS2R R62, SRZ ;  /* 0x00000000003e7805 */ /* 0x001fe4000001ff00 */
[----:B------:R-:W-:Y:S02]  /*5350*/  CS2R R66, SRZ ;  /* 0x0000000000427805 */ /* 0x000fe4000001ff00 */
[----:B-1----:R-:W-:Y:S02]  /*5360*/  CS2R R60, SRZ ;  /* 0x00000000003c7805 */ /* 0x002fe4000001ff00 */
[----:B------:R-:W-:-:S02]  /*5370*/  @!P0 LEA.HI.X R71, R64, R71, R65, 0x1, P3 ;  /* 0x0000004740478211 */ /* 0x000fc400018f0c41 */
[----:B------:R-:W-:Y:S02]  /*5380*/  CS2R R64, SRZ ;  /* 0x0000000000407805 */ /* 0x000fe4000001ff00 */
[----:B------:R0:W5:Y:S04]  /*5390*/  @!P0 LDG.E.128 R60, desc[UR38][R68.64] ;  /* 0x00000026443c8981 */ /* 0x000168000c1e1d00 */
[----:B------:R1:W5:Y:S01]  /*53a0*/  @!P0 LDG.E.128 R64, desc[UR38][R70.64] ;  /* 0x0000002646408981 */ /* 0x000362000c1e1d00 */
[----:B------:R-:W-:-:S04]  /*53b0*/  ISETP.GE.AND P0, PT, R210, R114, PT ;  /* 0x00000072d200720c */ /* 0x000fc80003f06270 */
[CC--:B------:R-:W-:Y:S01]  /*53c0*/  ISETP.GE.OR P0, PT, R16.reuse, R123.reuse, P0 ;  /* 0x0000007b1000720c */ /* 0x0c0fe20000706670 */
[----:B------:R-:W-:Y:S01]  /*53d0*/  BSSY B1, `(.L_x_1726) ;  /* 0x000001c000017945 */ /* 0x000fe20003800000 */
[----:B------:R-:W-:Y:S02]  /*53e0*/  ISETP.GE.AND P3, PT, R16, R123, PT ;  /* 0x0000007b1000720c */ /* 0x000fe40003f66270 */
[----:B0-----:R-:W-:Y:S02]  /*53f0*/  CS2R R68, SRZ ;  /* 0x0000000000447805 */ /* 0x001fe4000001ff00 */
[----:B------:R-:W-:Y:S02]  /*5400*/  CS2R R74, SRZ ;  /* 0x00000000004a7805 */ /* 0x000fe4000001ff00 */
[----:B-1----:R-:W-:Y:S02]  /*5410*/  CS2R R70, SRZ ;  /* 0x0000000000467805 */ /* 0x002fe4000001ff00 */
[----:B------:R-:W-:-:S03]  /*5420*/  CS2R R72, SRZ ;  /* 0x0000000000487805 */ /* 0x000fc6000001ff00 */
[----:B------:R-:W-:Y:S05]  /*5430*/  @P0 BRA `(.L_x_1727) ;  /* 0x0000000000540947 */ /* 0x000fea0003800000 */
[----:B------:R-:W0:Y:S01]  /*5440*/  LDC.64 R68, c[0x0][0x3f8] ;  /* 0x0000fe00ff447b82 */ /* 0x000e220000000a00 */
[----:B------:R-:W-:Y:S01]  /*5450*/  IMAD.MOV.U32 R72, RZ, RZ, R78 ;  /* 0x000000ffff487224 */ /* 0x000fe200078e004e */
[----:B------:R-:W-:Y:S01]  /*5460*/  ULDC.64 UR4, c[0x0][0x3e8] ;  /* 0x0000fa0000047ab9 */ /* 0x000fe20000000a00 */
[----:B------:R-:W-:Y:S01]  /*5470*/  IMAD.MOV.U32 R73, RZ, RZ, R119 ;  /* 0x000000ffff497224 */ /* 0x000fe200078e0077 */
[----:B------:R-:W-:Y:S01]  /*5480*/  ULDC.64 UR6, c[0x0][0x400] ;  /* 0x0001000000067ab9 */ /* 0x000fe20000000a00 */
[----:B------:R-:W-:-:S03]  /*5490*/  IMAD.MOV.U32 R77, RZ, RZ, R106 ;  /* 0x000000ffff4d7224 */ /* 0x000fc600078e006a */
        /* <DEDUP_REMOVED lines=15> */
.L_x_1727:
[----:B------:R-:W-:Y:S05]  /*5590*/  BSYNC B1 ;  /* 0x0000000000017941 */ /* 0x000fea0003800000 */
.L_x_1726:
[----:B-----5:R-:W-:Y:S01]  /*55a0*/  IMAD.MOV.U32 R76, RZ, RZ, R70 ;  /* 0x000000ffff4c7224 */ /* 0x020fe200078e0046 */
[----:B------:R-:W-:Y:S01]  /*55b0*/  MOV R77, R71 ;  /* 0x00000047004d7202 */ /* 0x000fe20000000f00 */
[----:B------:R-:W-:Y:S01]  /*55c0*/  IMAD.MOV.U32 R78, RZ, RZ, R68 ;  /* 0x000000ffff4e7224 */ /* 0x000fe200078e0044 */
[----:B------:R-:W-:Y:S01]  /*55d0*/  ISETP.NE.AND P0, PT, R191, 0x3, PT ;  /* 0x00000003bf00780c */ /* 0x000fe20003f05270 */
[----:B------:R-:W-:Y:S01]  /*55e0*/  IMAD.MOV.U32 R79, RZ, RZ, R69 ;  /* 0x000000ffff4f7224 */ /* 0x000fe200078e0045 */
[----:B------:R-:W-:Y:S01]  /*55f0*/  PRMT R137, R77, 0x5410, R76 ;  /* 0x000054104d897816 */ /* 0x000fe2000000004c */
[----:B------:R-:W-:Y:S02]  /*5600*/  IMAD.MOV.U32 R76, RZ, RZ, R74 ;  /* 0x000000ffff4c7224 */ /* 0x000fe400078e004a */
[----:B------:R-:W-:Y:S01]  /*5610*/  IMAD.MOV.U32 R77, RZ, RZ, R75 ;  /* 0x000000ffff4d7224 */ /* 0x000fe200078e004b */
[----:B------:R-:W-:Y:S01]  /*5620*/  PRMT R136, R79, 0x5410, R78 ;  /* 0x000054104f887816 */ /* 0x000fe2000000004e */
[----:B------:R-:W-:-:S02]  /*5630*/  IMAD.MOV.U32 R78, RZ, RZ, R72 ;  /* 0x000000ffff4e7224 */ /* 0x000fc400078e0048 */
        /* <DEDUP_REMOVED lines=35> */
[----:B------:R-:W-:Y:S02]  /*5870*/  IMAD.MOV.U32 R78, RZ, RZ, R60 ;  /* 0x000000ffff4e7224 */ /* 0x000fe400078e003c */
[----:B------:R-:W-:Y:S01]  /*5880*/  IMAD.MOV.U32 R79, RZ, RZ, R61 ;  /* 0x000000ffff4f7224 */ /* 0x000fe200078e003d */
[----:B------:R-:W-:Y:S01]  /*5890*/  PRMT R138, R76, 0x5410, R77 ;  /* 0x000054104c8a7816 */ /* 0x000fe2000000004d */
[----:B------:R-:W-:Y:S01]  /*58a0*/  IMAD.MOV.U32 R76, RZ, RZ, R66 ;  /* 0x000000ffff4c7224 */ /* 0x000fe200078e0042 */
[----:B------:R-:W-:-:S02]  /*58b0*/  MOV R77, R67 ;  /* 0x00000043004d7202 */ /* 0x000fc40000000f00 */
[----:B------:R-:W-:Y:S01]  /*58c0*/  PRMT R139, R78, 0x5410, R79 ;  /* 0x000054104e8b7816 */ /* 0x000fe2000000004f */
[----:B------:R-:W-:Y:S01]  /*58d0*/  IMAD.MOV.U32 R78, RZ, RZ, R64 ;  /* 0x000000ffff4e7224 */ /* 0x000fe200078e0040 */
[----:B------:R-:W-:Y:S01]  /*58e0*/  PRMT R140, R76, 0x5410, R77 ;  /* 0x000054104c8c7816 */ /* 0x000fe2000000004d */
[----:B------:R-:W-:-:S05]  /*58f0*/  IMAD.MOV.U32 R79, RZ, RZ, R65 ;  /* 0x000000ffff4f7224 */ /* 0x000fca00078e0041 */
[----:B------:R-:W-:Y:S01]  /*5900*/  PRMT R141, R78, 0x5410, R79 ;  /* 0x000054104e8d7816 */ /* 0x000fe2000000004f */
[----:B------:R-:W-:Y:S06]  /*5910*/  @!P0 BRA `(.L_x_1728) ;  /* 0x0000000000048947 */ /* 0x000fec0003800000 */
[----:B------:R-:W-:Y:S01]  /*5920*/  BPT.TRAP 0x1 ;  /* 0x000000040000795c */ /* 0x000fe20000300000 */
.L_x_1728:
[----:B------:R-:W-:Y:S01]  /*5930*/  IMAD R106, R184, 0x8, R2 ;  /* 0x00000008b86a7824 */ /* 0x000fe200078e0202 */
[----:B------:R-:W-:Y:S01]  /*5940*/  SHF.L.U32 R119, R192, 0x1f, RZ ;  /* 0x0000001fc0777819 */ /* 0x000fe200000006ff */
[----:B------:R-:W0:Y:S01]  /*5950*/  LDC R132, c[0x0][0x2f4] ;  /* 0x0000bd00ff847b82 */ /* 0x000e220000000800 */
[----:B------:R-:W-:Y:S01]  /*5960*/  IMAD.MOV.U32 R121, RZ, RZ, R122 ;  /* 0x000000ffff797224 */ /* 0x000fe200078e007a */
[----:B------:R-:W-:Y:S01]  /*5970*/  BSSY B1, `(.L_x_1729) ;  /* 0x0000005000017945 */ /* 0x000fe20003800000 */
[----:B------:R-:W1:Y:S05]  /*5980*/  SYNCS.PHASECHK.TRANS64.TRYWAIT P4, [R106+URZ+0x28890], R119 ;  /* 0x028890776a0075a7 */ /* 0x000e6a000808017f */
[----:B------:R-:W2:Y:S01]  /*5990*/  LDC.64 R122, c[0x0][0x300] ;  /* 0x0000c000ff7a7b82 */ /* 0x000ea20000000a00 */
[----:B0-----:R-:W-:Y:S01]  /*59a0*/  IMAD.IADD R134, R132, 0x1, -R113 ;  /* 0x0000000184867824 */ /* 0x001fe200078e0a71 */
[----:B-1----:R-:W-:Y:S06]  /*59b0*/  @!P4 BRA `(.L_x_1730) ;  /* 0x000002080068c947 */ /* 0x002fec0003800000 */
.L_x_2099:
[----:B------:R-:W-:Y:S05]  /*59c0*/  BSYNC B1 ;  /* 0x0000000000017941 */ /* 0x000fea0003800000 */
.L_x_1729:
[----:B------:R-:W-:Y:S01]  /*59d0*/  ISETP.GE.OR P4, PT, R23, R114, P2 ;  /* 0x000000721700720c */ /* 0x000fe20001786670 */
[----:B------:R-:W-:-:S12]  /*59e0*/  BSSY B1, `(.L_x_1731) ;  /* 0x000007c000017945 */ /* 0x000fd80003800000 */
[----:B------:R-:W-:Y:S05]  /*59f0*/  @P4 BRA `(.L_x_1732) ;  /* 0x0000000400e84947 */ /* 0x000fea0003800000 */
[-C--:B--2---:R-:W-:Y:S01]  /*5a00*/  IMAD R76, R215, R122.reuse, RZ ;  /* 0x0000007ad74c7224 */ /* 0x084fe200078e02ff */
[----:B------:R-:W-:Y:S01]  /*5a10*/  ISETP.NE.AND P6, PT, R0, RZ, PT ;  /* 0x000000ff0000720c */ /* 0x000fe20003fc5270 */
[C---:B------:R-:W-:Y:S01]  /*5a20*/  IMAD.WIDE.U32 R124, R23.reuse, R122, R120 ;  /* 0x0000007a177c7225 */ /* 0x040fe200078e0078 */
[----:B------:R-:W-:Y:S03]  /*5a30*/  BSSY B2, `(.L_x_1733) ;  /* 0x000006b000027945 */ /* 0x000fe60003800000 */
[----:B------:R-:W-:Y:S01]  /*5a40*/  IMAD R77, R23, R123, R76 ;  /* 0x0000007b174d7224 */ /* 0x000fe200078e024c */
[----:B------:R-:W-:Y:S02]  /*5a50*/  SEL R76, R113, R134, !P6 ;  /* 0x00000086714c7207 */ /* 0x000fe40007000000 */
[----:B------:R-:W-:Y:S01]  /*5a60*/  IADD3 R146, P4, P5, R96, R124, R37 ;  /* 0x0000007c60927210 */ /* 0x000fe20007d9e025 */
[----:B------:R-:W-:Y:S01]  /*5a70*/  IMAD.IADD R148, R77, 0x1, R125 ;  /* 0x000000014d947824 */ /* 0x000fe200078e027d */
[----:B------:R-:W-:-:S04]  /*5a80*/  SHF.R.S32.HI R77, RZ, 0x1f, R76 ;  /* 0x0000001fff4d7819 */ /* 0x000fc8000001144c */
[----:B------:R-:W-:Y:S02]  /*5a90*/  LEA.HI R76, R77, R76, RZ, 0x4 ;  /* 0x0000004c4d4c7211 */ /* 0x000fe400078f20ff */
[----:B------:R-:W-:Y:S02]  /*5aa0*/  IADD3.X R147, R35, R148, R102, P4, P5 ;  /* 0x0000009423937210 */ /* 0x000fe400027ea466 */
[----:B------:R-:W-:-:S04]  /*5ab0*/  LEA.HI.SX32 R76, R76, R101, 0x1c ;  /* 0x000000654c4c7211 */ /* 0x000fc800078fe2ff */
[----:B------:R-:W-:Y:S02]  /*5ac0*/  SHF.R.S32.HI R77, RZ, 0x1f, R76 ;  /* 0x0000001fff4d7819 */ /* 0x000fe4000001144c */
[----:B------:R-:W-:Y:S02]  /*5ad0*/  SHF.L.U32 R149, R76, 0x3, RZ ;  /* 0x000000034c957819 */ /* 0x000fe400000006ff */
[----:B------:R-:W-:Y:S02]  /*5ae0*/  LEA.HI R77, R77, R76, RZ, 0x3 ;  /* 0x0000004c4d4d7211 */ /* 0x000fe400078f18ff */
[----:B------:R-:W-:-:S03]  /*5af0*/  LOP3.LUT R76, R149, 0x38, RZ, 0xc0, !PT ;  /* 0x00000038954c7812 */ /* 0x000fc600078ec0ff */
[----:B------:R-:W-:Y:S01]  /*5b00*/  IMAD.SHL.U32 R77, R77, 0x400, RZ ;  /* 0x000004004d4d7824 */ /* 0x000fe200078e00ff */
[----:B------:R-:W-:-:S04]  /*5b10*/  LOP3.LUT R76, R76, 0x1c0, R225, 0xf8, !PT ;  /* 0x000001c04c4c7812 */ /* 0x000fc800078ef8e1 */
[----:B------:R-:W-:Y:S02]  /*5b20*/  LOP3.LUT R77, R77, 0x7fffe000, RZ, 0xc0, !PT ;  /* 0x7fffe0004d4d7812 */ /* 0x000fe400078ec0ff */
[----:B------:R-:W-:-:S04]  /*5b30*/  LOP3.LUT R76, R76, R203, RZ, 0x3c, !PT ;  /* 0x000000cb4c4c7212 */ /* 0x000fc800078e3cff */
[----:B------:R-:W-:Y:S01]  /*5b40*/  IADD3 R79, R76, R77, R204 ;  /* 0x0000004d4c4f7210 */ /* 0x000fe20007ffe0cc */
[----:B------:R-:W-:-:S04]  /*5b50*/  IMAD R77, R184, 0x4000, R112 ;  /* 0x00004000b84d7824 */ /* 0x000fc800078e0270 */
[----:B------:R-:W-:Y:S02]  /*5b60*/  IMAD R79, R184, 0x4000, R79 ;  /* 0x00004000b84f7824 */ /* 0x000fe400078e024f */
[--C-:B------:R-:W-:Y:S02]  /*5b70*/  IMAD R77, R77, 0x2, R2.reuse ;  /* 0x000000024d4d7824 */ /* 0x100fe400078e0202 */
[----:B------:R-:W-:-:S04]  /*5b80*/  IMAD R80, R79, 0x2, R2 ;  /* 0x000000024f507824 */ /* 0x000fc800078e0202 */
[----:B------:R-:W1:Y:S04]  /*5b90*/  LDS.128 R76, [R77+0x18400] ;  /* 0x018400004d4c7984 */ /* 0x000e680000000c00 */
[----:B------:R-:W2:Y:S01]  /*5ba0*/  LDS.128 R80, [R80+0x18400] ;  /* 0x0184000050507984 */ /* 0x000ea20000000c00 */
[----:B------:R-:W-:Y:S05]  /*5bb0*/  @P3 BRA `(.L_x_1734) ;  /* 0x0000000400483947 */ /* 0x000fea0003800000 */
[----:B------:R-:W-:Y:S01]  /*5bc0*/  SHF.R.U32.HI R158, RZ, 0x10, R49 ;  /* 0x00000010ff9e7819 */ /* 0x000fe20000011631 */
[--C-:B------:R-:W-:Y:S01]  /*5bd0*/  HADD2.F32 R155, -RZ, R152.reuse.H0_H0 ;  /* 0x20000098ff9b7230 */ /* 0x100fe20000004100 */
[--C-:B------:R-:W-:Y:S01]  /*5be0*/  SHF.R.U64 R44, R44, 0x10, R45.reuse ;  /* 0x000000102c2c7819 */ /* 0x100fe2000000122d */
[----:B------:R-:W-:Y:S01]  /*5bf0*/  HADD2.F32 R152, -RZ, R152.H1_H1 ;  /* 0x30000098ff987230 */ /* 0x000fe20000004100 */
[----:B------:R-:W-:Y:S01]  /*5c00*/  SHF.R.U32.HI R156, RZ, 0x10, R45 ;  /* 0x00000010ff9c7819 */ /* 0x000fe2000001162d */
[----:B------:R-:W-:Y:S01]  /*5c10*/  HADD2.F32 R158, -RZ, R158.H0_H0 ;  /* 0x2000009eff9e7230 */ /* 0x000fe20000004100 */
[----:B------:R-:W-:Y:S02]  /*5c20*/  SHF.R.U64 R48, R48, 0x10, R49 ;  /* 0x0000001030307819 */ /* 0x000fe40000001231 */
[--C-:B------:R-:W-:Y:S01]  /*5c30*/  SHF.R.U64 R45, R46, 0x10, R47.reuse ;  /* 0x000000102e2d7819 */ /* 0x100fe2000000122f */
[----:B------:R-:W-:Y:S01]  /*5c40*/  HADD2.F32 R156, -RZ, R156.H0_H0 ;  /* 0x2000009cff9c7230 */ /* 0x000fe20000004100 */
[----:B------:R-:W-:Y:S01]  /*5c50*/  SHF.R.U32.HI R49, RZ, 0x10, R47 ;  /* 0x00000010ff317819 */ /* 0x000fe2000001162f */
[----:B-1----:R-:W-:Y:S01]  /*5c60*/  HADD2.F32 R47, -RZ, R77.H0_H0 ;  /* 0x2000004dff2f7230 */ /* 0x002fe20000004100 */
[--C-:B------:R-:W-:Y:S01]  /*5c70*/  SHF.R.U64 R46, R50, 0x10, R51.reuse ;  /* 0x00000010322e7819 */ /* 0x100fe20000001233 */
[--C-:B--2---:R-:W-:Y:S01]  /*5c80*/  HADD2.F32 R50, -RZ, R81.reuse.H0_H0 ;  /* 0x20000051ff327230 */ /* 0x104fe20000004100 */
[----:B------:R-:W-:Y:S01]  /*5c90*/  SHF.R.U32.HI R153, RZ, 0x10, R51 ;  /* 0x00000010ff997819 */ /* 0x000fe20000011633 */
[----:B------:R-:W-:-:S02]  /*5ca0*/  HADD2.F32 R51, -RZ, R81.H1_H1 ;  /* 0x30000051ff337230 */ /* 0x000fc40000004100 */
[-C--:B------:R-:W-:Y:S01]  /*5cb0*/  FMUL.FTZ R81, R47, R152.reuse ;  /* 0x000000982f517220 */ /* 0x080fe20000410000 */
[----:B------:R-:W-:Y:S02]  /*5cc0*/  HADD2.F32 R77, -RZ, R77.H1_H1 ;  /* 0x3000004dff4d7230 */ /* 0x000fe40000004100 */
[C---:B------:R-:W-:Y:S01]  /*5cd0*/  FMUL.FTZ R160, R50.reuse, R152 ;  /* 0x0000009832a07220 */ /* 0x040fe20000410000 */
[----:B------:R-:W-:Y:S02]  /*5ce0*/  HADD2.F32 R45, -RZ, R45.H0_H0 ;  /* 0x2000002dff2d7230 */ /* 0x000fe40000004100 */
[-C--:B------:R-:W-:Y:S01]  /*5cf0*/  FMUL.FTZ R152, R51, R158.reuse ;  /* 0x0000009e33987220 */ /* 0x080fe20000410000 */
[-C--:B------:R-:W-:Y:S01]  /*5d00*/  FFMA.FTZ R50, R50, R155.reuse, R81 ;  /* 0x0000009b32327223 */ /* 0x080fe20000010051 */
[C---:B------:R-:W-:Y:S01]  /*5d10*/  FMUL.FTZ R158, R77.reuse, R158 ;  /* 0x0000009e4d9e7220 */ /* 0x040fe20000410000 */
[----:B------:R-:W-:Y:S02]  /*5d20*/  HADD2.F32 R81, -RZ, R83.H0_H0 ;  /* 0x20000053ff517230 */ /* 0x000fe40000004100 */
[-C--:B------:R-:W-:Y:S01]  /*5d30*/  FFMA.FTZ R152, R77, R156.reuse, -R152 ;  /* 0x0000009c4d987223 */ /* 0x080fe20000010898 */
[----:B------:R-:W-:Y:S01]  /*5d40*/  FFMA.FTZ R47, R47, R155, -R160 ;  /* 0x0000009b2f2f7223 */ /* 0x000fe200000108a0 */
[----:B------:R-:W-:Y:S01]  /*5d50*/  FFMA.FTZ R51, R51, R156, R158 ;  /* 0x0000009c33337223 */ /* 0x000fe2000001009e */
[----:B------:R-:W-:-:S02]  /*5d60*/  HADD2.F32 R156, -RZ, R154.H1_H1 ;  /* 0x3000009aff9c7230 */ /* 0x000fc40000004100 */
[----:B------:R-:W-:Y:S01]  /*5d70*/  HADD2.F32 R154, -RZ, R154.H0_H0 ;  /* 0x2000009aff9a7230 */ /* 0x000fe20000004100 */
[----:B------:R-:W-:Y:S01]  /*5d80*/  F2FP.F16.F32.PACK_AB R47, R152, R47 ;  /* 0x0000002f982f723e */ /* 0x000fe200000000ff */
[----:B------:R-:W-:Y:S01]  /*5d90*/  HADD2.F32 R77, -RZ, R79.H0_H0 ;  /* 0x2000004fff4d7230 */ /* 0x000fe20000004100 */
[----:B------:R-:W-:Y:S01]  /*5da0*/  F2FP.F16.F32.PACK_AB R50, R51, R50 ;  /* 0x000000323332723e */ /* 0x000fe200000000ff */
[----:B------:R-:W-:Y:S02]  /*5db0*/  HADD2.F32 R83, -RZ, R83.H1_H1 ;  /* 0x30000053ff537230 */ /* 0x000fe40000004100 */
[-C--:B------:R-:W-:Y:S01]  /*5dc0*/  FMUL.FTZ R162, R81, R154.reuse ;  /* 0x0000009a51a27220 */ /* 0x080fe20000410000 */
[----:B------:R-:W-:Y:S02]  /*5dd0*/  HADD2.F32 R160, -RZ, R153.H0_H0 ;  /* 0x20000099ffa07230 */ /* 0x000fe40000004100 */
[----:B------:R-:W-:Y:S01]  /*5de0*/  FMUL.FTZ R154, R77, R154 ;  /* 0x0000009a4d9a7220 */ /* 0x000fe20000410000 */
[----:B------:R-:W-:-:S02]  /*5df0*/  HADD2.F32 R79, -RZ, R79.H1_H1 ;  /* 0x3000004fff4f7230 */ /* 0x000fc40000004100 */
[----:B------:R-:W-:Y:S02]  /*5e00*/  HADD2.F32 R158, -RZ, R49.H0_H0 ;  /* 0x20000031ff9e7230 */ /* 0x000fe40000004100 */
[----:B------:R-:W-:Y:S01]  /*5e10*/  FMUL.FTZ R164, R83, R160 ;  /* 0x000000a053a47220 */ /* 0x000fe20000410000 */
[-C--:B------:R-:W-:Y:S01]  /*5e20*/  FFMA.FTZ R49, R77, R156.reuse, -R162 ;  /* 0x0000009c4d317223 */ /* 0x080fe200000108a2 */
[----:B------:R-:W-:Y:S01]  /*5e30*/  FFMA.FTZ R77, R81, R156, R154 ;  /* 0x0000009c514d7223 */ /* 0x000fe2000001009a */
[C---:B------:R-:W-:Y:S01]  /*5e40*/  FMUL.FTZ R160, R79.reuse, R160 ;  /* 0x000000a04fa07220 */ /* 0x040fe20000410000 */
[-C--:B------:R-:W-:Y:S01]  /*5e50*/  FFMA.FTZ R154, R79, R158.reuse, -R164 ;  /* 0x0000009e4f9a7223 */ /* 0x080fe200000108a4 */
[--C-:B------:R-:W-:Y:S02]  /*5e60*/  HADD2.F32 R81, -RZ, R151.reuse.H0_H0 ;  /* 0x20000097ff517230 */ /* 0x100fe40000004100 */
[----:B------:R-:W-:Y:S02]  /*5e70*/  HADD2.F32 R153, -RZ, R48.H0_H0 ;  /* 0x20000030ff997230 */ /* 0x000fe40000004100 */
[----:B------:R-:W-:Y:S01]  /*5e80*/  FFMA.FTZ R156, R83, R158, R160 ;  /* 0x0000009e539c7223 */ /* 0x000fe200000100a0 */
[----:B------:R-:W-:-:S02]  /*5e90*/  HADD2.F32 R151, -RZ, R151.H1_H1 ;  /* 0x30000097ff977230 */ /* 0x000fc40000004100 */
[----:B------:R-:W-:Y:S02]  /*5ea0*/  HADD2.F32 R79, -RZ, R80.H0_H0 ;  /* 0x20000050ff4f7230 */ /* 0x000fe40000004100 */
[----:B------:R-:W-:Y:S02]  /*5eb0*/  HADD2.F32 R48, -RZ, R76.H0_H0 ;  /* 0x2000004cff307230 */ /* 0x000fe40000004100 */
[----:B------:R-:W-:Y:S02]  /*5ec0*/  HADD2.F32 R80, -RZ, R80.H1_H1 ;  /* 0x30000050ff507230 */ /* 0x000fe40000004100 */
[CC--:B------:R-:W-:Y:S01]  /*5ed0*/  FMUL.FTZ R155, R79.reuse, R151.reuse ;  /* 0x000000974f9b7220 */ /* 0x0c0fe20000410000 */
[----:B------:R-:W-:Y:S02]  /*5ee0*/  HADD2.F32 R76, -RZ, R76.H1_H1 ;  /* 0x3000004cff4c7230 */ /* 0x000fe40000004100 */
[----:B------:R-:W-:Y:S02]  /*5ef0*/  HADD2.F32 R83, -RZ, R44.H0_H0 ;  /* 0x2000002cff537230 */ /* 0x000fe40000004100 */
[----:B------:R-:W-:Y:S01]  /*5f00*/  FMUL.FTZ R44, R48, R151 ;  /* 0x00000097302c7220 */ /* 0x000fe20000410000 */
[-C--:B------:R-:W-:Y:S01]  /*5f10*/  FMUL.FTZ R151, R80, R153.reuse ;  /* 0x0000009950977220 */ /* 0x080fe20000410000 */
[----:B------:R-:W-:Y:S01]  /*5f20*/  FMUL.FTZ R153, R76, R153 ;  /* 0x000000994c997220 */ /* 0x000fe20000410000 */
[-C--:B------:R-:W-:Y:S01]  /*5f30*/  FFMA.FTZ R155, R48, R81.reuse, -R155 ;  /* 0x00000051309b7223 */ /* 0x080fe2000001089b */
[----:B------:R-:W-:Y:S01]  /*5f40*/  FFMA.FTZ R48, R79, R81, R44 ;  /* 0x000000514f307223 */ /* 0x000fe2000001002c */
[-C--:B------:R-:W-:Y:S01]  /*5f50*/  FFMA.FTZ R76, R76, R83.reuse, -R151 ;  /* 0x000000534c4c7223 */ /* 0x080fe20000010897 */
[----:B------:R-:W-:Y:S01]  /*5f60*/  FFMA.FTZ R153, R80, R83, R153 ;  /* 0x0000005350997223 */ /* 0x000fe20000010099 */
[----:B------:R-:W-:-:S02]  /*5f70*/  HADD2.F32 R83, -RZ, R46.H0_H0 ;  /* 0x2000002eff537230 */ /* 0x000fc40000004100 */
[----:B------:R-:W-:Y:S01]  /*5f80*/  HADD2.F32 R46, -RZ, R82.H0_H0 ;  /* 0x20000052ff2e7230 */ /* 0x000fe20000004100 */
[----:B------:R-:W-:Y:S01]  /*5f90*/  F2FP.F16.F32.PACK_AB R76, R76, R155 ;  /* 0x0000009b4c4c723e */ /* 0x000fe200000000ff */
[----:B------:R-:W-:Y:S01]  /*5fa0*/  HADD2.F32 R81, -RZ, R150.H1_H1 ;  /* 0x30000096ff517230 */ /* 0x000fe20000004100 */
[----:B------:R-:W-:Y:S01]  /*5fb0*/  F2FP.F16.F32.PACK_AB R80, R153, R48 ;  /* 0x000000309950723e */ /* 0x000fe200000000ff */
[----:B------:R-:W-:Y:S02]  /*5fc0*/  HADD2.F32 R44, -RZ, R78.H0_H0 ;  /* 0x2000004eff2c7230 */ /* 0x000fe40000004100 */
[----:B------:R-:W-:Y:S02]  /*5fd0*/  HADD2.F32 R82, -RZ, R82.H1_H1 ;  /* 0x30000052ff527230 */ /* 0x000fe40000004100 */
[-C--:B------:R-:W-:Y:S01]  /*5fe0*/  FMUL.FTZ R151, R46, R81.reuse ;  /* 0x000000512e977220 */ /* 0x080fe20000410000 */
[----:B------:R-:W-:Y:S02]  /*5ff0*/  HADD2.F32 R78, -RZ, R78.H1_H1 ;  /* 0x3000004eff4e7230 */ /* 0x000fe40000004100 */
[----:B------:R-:W-:Y:S01]  /*6000*/  FMUL.FTZ R81, R44, R81 ;  /* 0x000000512c517220 */ /* 0x000fe20000410000 */
[----:B------:R-:W-:-:S02]  /*6010*/  HADD2.F32 R79, -RZ, R150.H0_H0 ;  /* 0x20000096ff4f7230 */ /* 0x000fc40000004100 */
[-C--:B------:R-:W-:Y:S01]  /*6020*/  FMUL.FTZ R157, R82, R83.reuse ;  /* 0x00000053529d7220 */ /* 0x080fe20000410000 */
[----:B------:R-:W-:Y:S02]  /*6030*/  FMUL.FTZ R83, R78, R83 ;  /* 0x000000534e537220 */ /* 0x000fe40000410000 */
[-C--:B------:R-:W-:Y:S01]  /*6040*/  FFMA.FTZ R81, R46, R79.reuse, R81 ;  /* 0x0000004f2e517223 */ /* 0x080fe20000010051 */
[----:B------:R-:W-:Y:S01]  /*6050*/  FFMA.FTZ R151, R44, R79, -R151 ;  /* 0x0000004f2c977223 */ /* 0x000fe20000010897 */
[-C--:B------:R-:W-:Y:S01]  /*6060*/  FFMA.FTZ R82, R82, R45.reuse, R83 ;  /* 0x0000002d52527223 */ /* 0x080fe20000010053 */
[----:B------:R-:W-:Y:S01]  /*6070*/  FFMA.FTZ R78, R78, R45, -R157 ;  /* 0x0000002d4e4e7223 */ /* 0x000fe2000001089d */
[----:B------:R-:W-:Y:S01]  /*6080*/  F2FP.F16.F32.PACK_AB R83, R156, R77 ;  /* 0x0000004d9c53723e */ /* 0x000fe200000000ff */
[----:B------:R-:W-:Y:S01]  /*6090*/  IMAD.MOV.U32 R77, RZ, RZ, R47 ;  /* 0x000000ffff4d7224 */ /* 0x000fe200078e002f */
[----:B------:R-:W-:Y:S02]  /*60a0*/  F2FP.F16.F32.PACK_AB R79, R154, R49 ;  /* 0x000000319a4f723e */ /* 0x000fe400000000ff */
[----:B------:R-:W-:-:S02]  /*60b0*/  F2FP.F16.F32.PACK_AB R82, R82, R81 ;  /* 0x000000515252723e */ /* 0x000fc400000000ff */
[----:B------:R-:W-:Y:S02]  /*60c0*/  F2FP.F16.F32.PACK_AB R78, R78, R151 ;  /* 0x000000974e4e723e */ /* 0x000fe400000000ff */
[----:B------:R-:W-:-:S07]  /*60d0*/  MOV R81, R50 ;  /* 0x0000003200517202 */ /* 0x000fce0000000f00 */
.L_x_1734:
[----:B------:R-:W-:Y:S05]  /*60e0*/  BSYNC B2 ;  /* 0x0000000000027941 */ /* 0x000fea0003800000 */
.L_x_1733:
[----:B------:R-:W-:Y:S01]  /*60f0*/  ISETP.GE.AND P4, PT, R149, R132, PT ;  /* 0x000000849500720c */ /* 0x000fe20003f86270 */
[----:B------:R-:W-:-:S12]  /*6100*/  ULDC.64 UR4, c[0x0][0x2e8] ;  /* 0x0000ba0000047ab9 */ /* 0x000fd80000000a00 */
[--C-:B------:R-:W-:Y:S02]  /*6110*/  @!P4 SHF.R.S32.HI R44, RZ, 0x1f, R149.reuse ;  /* 0x0000001fff2cc819 */ /* 0x100fe40000011495 */
[----:B------:R-:W-:-:S04]  /*6120*/  @!P4 IADD3 R124, P5, P6, R96, R124, R149 ;  /* 0x0000007c607cc210 */ /* 0x000fc80007ebe095 */
[----:B------:R-:W-:Y:S02]  /*6130*/  @!P4 IADD3.X R47, R35, R148, R44, P5, P6 ;  /* 0x00000094232fc210 */ /* 0x000fe40002fec42c */
[----:B------:R-:W-:-:S04]  /*6140*/  LEA R44, P5, R146, UR4, 0x1 ;  /* 0x00000004922c7c11 */ /* 0x000fc8000f8a08ff */
[----:B------:R-:W-:Y:S02]  /*6150*/  LEA.HI.X R45, R146, UR5, R147, 0x1, P5 ;  /* 0x00000005922d7c11 */ /* 0x000fe4000a8f0c93 */
[----:B------:R-:W-:-:S03]  /*6160*/  @!P4 LEA R46, P5, R124, UR4, 0x1 ;  /* 0x000000047c2ecc11 */ /* 0x000fc6000f8a08ff */
[----:B-1----:R1:W-:Y:S01]  /*6170*/  STG.E.128 desc[UR38][R44.64], R76 ;  /* 0x0000004c2c007986 */ /* 0x0023e2000c101d26 */
[----:B------:R-:W-:-:S05]  /*6180*/  @!P4 LEA.HI.X R47, R124, UR5, R47, 0x1, P5 ;  /* 0x000000057c2fcc11 */ /* 0x000fca000a8f0c2f */
[----:B--2---:R1:W-:Y:S04]  /*6190*/  @!P4 STG.E.128 desc[UR38][R46.64], R80 ;  /* 0x000000502e00c986 */ /* 0x0043e8000c101d26 */
.L_x_1732:
[----:B------:R-:W-:Y:S05]  /*61a0*/  BSYNC B1 ;  /* 0x0000000000017941 */ /* 0x000fea0003800000 */
.L_x_1731:
[----:B------:R-:W-:Y:S01]  /*61b0*/  ISETP.GE.OR P4, PT, R212, R114, P2 ;  /* 0x00000072d400720c */ /* 0x000fe20001786670 */
[----:B------:R-:W-:-:S12]  /*61c0*/  BSSY B1, `(.L_x_1735) ;  /* 0x0000080000017945 */ /* 0x000fd80003800000 */
[----:B------:R-:W-:Y:S05]  /*61d0*/  @P4 BRA `(.L_x_1736) ;  /* 0x0000000400f84947 */ /* 0x000fea0003800000 */
[-C--:B-12---:R-:W-:Y:S01]  /*61e0*/  IMAD R44, R118, R122.reuse, RZ ;  /* 0x0000007a762c7224 */ /* 0x086fe200078e02ff */
        /* <DEDUP_REMOVED lines=11> */
[----:B------:R-:W-:Y:S01]  /*62a0*/  SHF.R.S32.HI R45, RZ, 0x1f, R44 ;  /* 0x0000001fff2d7819 */ /* 0x000fe2000001142c */
[----:B------:R-:W-:-:S03]  /*62b0*/  IMAD.SHL.U32 R81, R44, 0x8, RZ ;  /* 0x000000082c517824 */ /* 0x000fc600078e00ff */
[----:B------:R-:W-:Y:S02]  /*62c0*/  LEA.HI R44, R45, R44, RZ, 0x3 ;  /* 0x0000002c2d2c7211 */ /* 0x000fe400078f18ff */
[----:B------:R-:W-:-:S03]  /*62d0*/  LOP3.LUT R45, R199, 0x38, R81, 0xf8, !PT ;  /* 0x00000038c72d7812 */ /* 0x000fc600078ef851 */
[----:B------:R-:W-:Y:S01]  /*62e0*/  IMAD.SHL.U32 R44, R44, 0x400, RZ ;  /* 0x000004002c2c7824 */ /* 0x000fe200078e00ff */
[----:B------:R-:W-:-:S04]  /*62f0*/  LOP3.LUT R45, R45, R228, RZ, 0x3c, !PT ;  /* 0x000000e42d2d7212 */ /* 0x000fc800078e3cff */
[----:B------:R-:W-:-:S04]  /*6300*/  LOP3.LUT R44, R44, 0x7fffe000, RZ, 0xc0, !PT ;  /* 0x7fffe0002c2c7812 */ /* 0x000fc800078ec0ff */
[----:B------:R-:W-:Y:S01]  /*6310*/  IADD3 R47, R45, R44, R202 ;  /* 0x0000002c2d2f7210 */ /* 0x000fe20007ffe0ca */
[----:B------:R-:W-:-:S04]  /*6320*/  IMAD R45, R184, 0x4000, R110 ;  /* 0x00004000b82d7824 */ /* 0x000fc800078e026e */
[----:B------:R-:W-:Y:S02]  /*6330*/  IMAD R47, R184, 0x4000, R47 ;  /* 0x00004000b82f7824 */ /* 0x000fe400078e022f */
[----:B------:R-:W-:-:S03]  /*6340*/  IMAD R45, R45, 0x2, R2 ;  /* 0x000000022d2d7824 */ /* 0x000fc600078e0202 */
[----:B------:R-:W-:-:S03]  /*6350*/  LEA R48, R47, R2, 0x1 ;  /* 0x000000022f307211 */ /* 0x000fc600078e08ff */
[----:B------:R-:W1:Y:S04]  /*6360*/  LDS.128 R44, [R45+0x18400] ;  /* 0x018400002d2c7984 */ /* 0x000e680000000c00 */
[----:B------:R-:W2:Y:S01]  /*6370*/  LDS.128 R48, [R48+0x18400] ;  /* 0x0184000030307984 */ /* 0x000ea20000000c00 */
[----:B------:R-:W-:Y:S05]  /*6380*/  @P3 BRA `(.L_x_1738) ;  /* 0x00000004005c3947 */ /* 0x000fea0003800000 */
[----:B------:R-:W-:Y:S02]  /*6390*/  SHF.R.U64 R82, R52, 0x10, R53 ;  /* 0x0000001034527819 */ /* 0x000fe40000001235 */
[----:B------:R-:W-:Y:S01]  /*63a0*/  SHF.R.U64 R52, R54, 0x10, R55 ;  /* 0x0000001036347819 */ /* 0x000fe20000001237 */
[----:B-1----:R-:W-:Y:S01]  /*63b0*/  IMAD.MOV.U32 R54, RZ, RZ, R44 ;  /* 0x000000ffff367224 */ /* 0x002fe200078e002c */
[----:B------:R-:W-:Y:S01]  /*63c0*/  SHF.R.U32.HI R124, RZ, 0x10, R57 ;  /* 0x00000010ff7c7819 */ /* 0x000fe20000011639 */
[----:B--2---:R-:W-:Y:S01]  /*63d0*/  IMAD.MOV.U32 R44, RZ, RZ, R49 ;  /* 0x000000ffff2c7224 */ /* 0x004fe200078e0031 */
[----:B------:R-:W-:Y:S01]  /*63e0*/  SHF.R.U32.HI R83, RZ, 0x10, R53 ;  /* 0x00000010ff537819 */ /* 0x000fe20000011635 */
[----:B------:R-:W-:Y:S01]  /*63f0*/  IMAD.MOV.U32 R49, RZ, RZ, R47 ;  /* 0x000000ffff317224 */ /* 0x000fe200078e002f */
[----:B------:R-:W-:Y:S01]  /*6400*/  SHF.R.U64 R56, R56, 0x10, R57 ;  /* 0x0000001038387819 */ /* 0x000fe20000001239 */
[----:B------:R-:W-:Y:S01]  /*6410*/  IMAD.MOV.U32 R57, RZ, RZ, R51 ;  /* 0x000000ffff397224 */ /* 0x000fe200078e0033 */
[----:B------:R-:W-:Y:S01]  /*6420*/  SHF.R.U32.HI R147, RZ, 0x10, R55 ;  /* 0x00000010ff937819 */ /* 0x000fe20000011637 */
[----:B------:R-:W-:Y:S01]  /*6430*/  IMAD.MOV.U32 R55, RZ, RZ, R48 ;  /* 0x000000ffff377224 */ /* 0x000fe200078e0030 */
[--C-:B------:R-:W-:Y:S01]  /*6440*/  SHF.R.U64 R53, R58, 0x10, R59.reuse ;  /* 0x000000103a357819 */ /* 0x100fe2000000123b */
[----:B------:R-:W-:Y:S01]  /*6450*/  HADD2.F32 R48, -RZ, R44.H0_H0 ;  /* 0x2000002cff307230 */ /* 0x000fe20000004100 */
[----:B------:R-:W-:Y:S01]  /*6460*/  SHF.R.U32.HI R125, RZ, 0x10, R59 ;  /* 0x00000010ff7d7819 */ /* 0x000fe2000001163b */
[----:B------:R-:W-:-:S02]  /*6470*/  HADD2.F32 R59, -RZ, R145.H0_H0 ;  /* 0x20000091ff3b7230 */ /* 0x000fc40000004100 */
[----:B------:R-:W-:Y:S02]  /*6480*/  HADD2.F32 R145, -RZ, R145.H1_H1 ;  /* 0x30000091ff917230 */ /* 0x000fe40000004100 */
[----:B------:R-:W-:Y:S02]  /*6490*/  HADD2.F32 R51, -RZ, R44.H1_H1 ;  /* 0x3000002cff337230 */ /* 0x000fe40000004100 */
[--C-:B------:R-:W-:Y:S02]  /*64a0*/  HADD2.F32 R44, -RZ, R45.reuse.H0_H0 ;  /* 0x2000002dff2c7230 */ /* 0x100fe40000004100 */
[----:B------:R-:W-:Y:S02]  /*64b0*/  HADD2.F32 R124, -RZ, R124.H0_H0 ;  /* 0x2000007cff7c7230 */ /* 0x000fe40000004100 */
[----:B------:R-:W-:Y:S02]  /*64c0*/  HADD2.F32 R47, -RZ, R45.H1_H1 ;  /* 0x3000002dff2f7230 */ /* 0x000fe40000004100 */
[----:B------:R-:W-:Y:S01]  /*64d0*/  FMUL.FTZ R45, R48, R145 ;  /* 0x00000091302d7220 */ /* 0x000fe20000410000 */
[----:B------:R-:W-:-:S02]  /*64e0*/  HADD2.F32 R58, -RZ, R83.H0_H0 ;  /* 0x20000053ff3a7230 */ /* 0x000fc40000004100 */
[C---:B------:R-:W-:Y:S01]  /*64f0*/  FMUL.FTZ R145, R44.reuse, R145 ;  /* 0x000000912c917220 */ /* 0x040fe20000410000 */
[-C--:B------:R-:W-:Y:S01]  /*6500*/  FMUL.FTZ R146, R51, R124.reuse ;  /* 0x0000007c33927220 */ /* 0x080fe20000410000 */
[C---:B------:R-:W-:Y:S01]  /*6510*/  FMUL.FTZ R124, R47.reuse, R124 ;  /* 0x0000007c2f7c7220 */ /* 0x040fe20000410000 */
[-C--:B------:R-:W-:Y:S01]  /*6520*/  FFMA.FTZ R44, R44, R59.reuse, -R45 ;  /* 0x0000003b2c2c7223 */ /* 0x080fe2000001082d */
[----:B------:R-:W-:Y:S01]  /*6530*/  FFMA.FTZ R45, R48, R59, R145 ;  /* 0x0000003b302d7223 */ /* 0x000fe20000010091 */
[-C--:B------:R-:W-:Y:S01]  /*6540*/  FFMA.FTZ R47, R47, R58.reuse, -R146 ;  /* 0x0000003a2f2f7223 */ /* 0x080fe20000010892 */
[----:B------:R-:W-:Y:S01]  /*6550*/  FFMA.FTZ R48, R51, R58, R124 ;  /* 0x0000003a33307223 */ /* 0x000fe2000001007c */
[----:B------:R-:W-:Y:S02]  /*6560*/  HADD2.F32 R83, -RZ, R144.H0_H0 ;  /* 0x20000090ff537230 */ /* 0x000fe40000004100 */
[----:B------:R-:W-:Y:S01]  /*6570*/  HADD2.F32 R58, -RZ, R57.H0_H0 ;  /* 0x20000039ff3a7230 */ /* 0x000fe20000004100 */
[----:B------:R-:W-:Y:S01]  /*6580*/  F2FP.F16.F32.PACK_AB R47, R47, R44 ;  /* 0x0000002c2f2f723e */ /* 0x000fe200000000ff */
[----:B------:R-:W-:-:S02]  /*6590*/  HADD2.F32 R51, -RZ, R49.H0_H0 ;  /* 0x20000031ff337230 */ /* 0x000fc40000004100 */
[----:B------:R-:W-:Y:S02]  /*65a0*/  HADD2.F32 R57, -RZ, R57.H1_H1 ;  /* 0x30000039ff397230 */ /* 0x000fe40000004100 */
[-C--:B------:R-:W-:Y:S01]  /*65b0*/  FMUL.FTZ R148, R58, R83.reuse ;  /* 0x000000533a947220 */ /* 0x080fe20000410000 */
[----:B------:R-:W-:Y:S02]  /*65c0*/  HADD2.F32 R146, -RZ, R125.H0_H0 ;  /* 0x2000007dff927230 */ /* 0x000fe40000004100 */
[----:B------:R-:W-:Y:S01]  /*65d0*/  FMUL.FTZ R83, R51, R83 ;  /* 0x0000005333537220 */ /* 0x000fe20000410000 */
[----:B------:R-:W-:Y:S02]  /*65e0*/  HADD2.F32 R59, -RZ, R142.H1_H1 ;  /* 0x3000008eff3b7230 */ /* 0x000fe40000004100 */
[----:B------:R-:W-:Y:S02]  /*65f0*/  HADD2.F32 R49, -RZ, R49.H1_H1 ;  /* 0x30000031ff317230 */ /* 0x000fe40000004100 */
[----:B------:R-:W-:Y:S01]  /*6600*/  FMUL.FTZ R150, R57, R146 ;  /* 0x0000009239967220 */ /* 0x000fe20000410000 */
[----:B------:R-:W-:-:S02]  /*6610*/  HADD2.F32 R124, -RZ, R147.H0_H0 ;  /* 0x20000093ff7c7230 */ /* 0x000fc40000004100 */
[-C--:B------:R-:W-:Y:S01]  /*6620*/  FFMA.FTZ R148, R51, R59.reuse, -R148 ;  /* 0x0000003b33947223 */ /* 0x080fe20000010894 */
[----:B------:R-:W-:Y:S01]  /*6630*/  FFMA.FTZ R125, R58, R59, R83 ;  /* 0x0000003b3a7d7223 */ /* 0x000fe20000010053 */
[C---:B------:R-:W-:Y:S01]  /*6640*/  FMUL.FTZ R146, R49.reuse, R146 ;  /* 0x0000009231927220 */ /* 0x040fe20000410000 */
[----:B------:R-:W-:Y:S02]  /*6650*/  HADD2.F32 R58, -RZ, R143.H0_H0 ;  /* 0x2000008fff3a7230 */ /* 0x000fe40000004100 */
[-C--:B------:R-:W-:Y:S01]  /*6660*/  FFMA.FTZ R145, R49, R124.reuse, -R150 ;  /* 0x0000007c31917223 */ /* 0x080fe20000010896 */
[----:B------:R-:W-:Y:S02]  /*6670*/  HADD2.F32 R51, -RZ, R55.H0_H0 ;  /* 0x20000037ff337230 */ /* 0x000fe40000004100 */
[----:B------:R-:W-:Y:S01]  /*6680*/  FFMA.FTZ R146, R57, R124, R146 ;  /* 0x0000007c39927223 */ /* 0x000fe20000010092 */
[----:B------:R-:W-:Y:S02]  /*6690*/  HADD2.F32 R56, -RZ, R56.H0_H0 ;  /* 0x20000038ff387230 */ /* 0x000fe40000004100 */
[----:B------:R-:W-:-:S02]  /*66a0*/  HADD2.F32 R49, -RZ, R54.H0_H0 ;  /* 0x20000036ff317230 */ /* 0x000fc40000004100 */
[----:B------:R-:W-:Y:S01]  /*66b0*/  FMUL.FTZ R124, R51, R58 ;  /* 0x0000003a337c7220 */ /* 0x000fe20000410000 */
[----:B------:R-:W-:Y:S01]  /*66c0*/  HADD2.F32 R55, -RZ, R55.H1_H1 ;  /* 0x30000037ff377230 */ /* 0x000fe20000004100 */
[----:B------:R-:W-:Y:S01]  /*66d0*/  F2FP.F16.F32.PACK_AB R145, R145, R148 ;  /* 0x000000949191723e */ /* 0x000fe200000000ff */
[----:B------:R-:W-:Y:S02]  /*66e0*/  HADD2.F32 R54, -RZ, R54.H1_H1 ;  /* 0x30000036ff367230 */ /* 0x000fe40000004100 */
[----:B------:R-:W-:Y:S01]  /*66f0*/  FMUL.FTZ R58, R49, R58 ;  /* 0x0000003a313a7220 */ /* 0x000fe20000410000 */
[----:B------:R-:W-:Y:S02]  /*6700*/  HADD2.F32 R142, -RZ, R142.H0_H0 ;  /* 0x2000008eff8e7230 */ /* 0x000fe40000004100 */
[-C--:B------:R-:W-:Y:S01]  /*6710*/  FMUL.FTZ R57, R55, R56.reuse ;  /* 0x0000003837397220 */ /* 0x080fe20000410000 */
[----:B------:R-:W-:Y:S02]  /*6720*/  HADD2.F32 R82, -RZ, R82.H0_H0 ;  /* 0x20000052ff527230 */ /* 0x000fe40000004100 */
[----:B------:R-:W-:Y:S01]  /*6730*/  FMUL.FTZ R56, R54, R56 ;  /* 0x0000003836387220 */ /* 0x000fe20000410000 */
[----:B------:R-:W-:-:S02]  /*6740*/  HADD2.F32 R144, -RZ, R144.H1_H1 ;  /* 0x30000090ff907230 */ /* 0x000fc40000004100 */
[-C--:B------:R-:W-:Y:S01]  /*6750*/  FFMA.FTZ R58, R51, R142.reuse, R58 ;  /* 0x0000008e333a7223 */ /* 0x080fe2000001003a */
[----:B------:R-:W-:Y:S01]  /*6760*/  FFMA.FTZ R124, R49, R142, -R124 ;  /* 0x0000008e317c7223 */ /* 0x000fe2000001087c */
[-C--:B------:R-:W-:Y:S01]  /*6770*/  FFMA.FTZ R59, R55, R82.reuse, R56 ;  /* 0x00000052373b7223 */ /* 0x080fe20000010038 */
[----:B------:R-:W-:Y:S02]  /*6780*/  HADD2.F32 R51, -RZ, R50.H0_H0 ;  /* 0x20000032ff337230 */ /* 0x000fe40000004100 */
[----:B------:R-:W-:Y:S01]  /*6790*/  FFMA.FTZ R57, R54, R82, -R57 ;  /* 0x0000005236397223 */ /* 0x000fe20000010839 */
[----:B------:R-:W-:Y:S02]  /*67a0*/  HADD2.F32 R55, -RZ, R53.H0_H0 ;  /* 0x20000035ff377230 */ /* 0x000fe40000004100 */
[----:B------:R-:W-:Y:S02]  /*67b0*/  HADD2.F32 R49, -RZ, R46.H0_H0 ;  /* 0x2000002eff317230 */ /* 0x000fe40000004100 */
[----:B------:R-:W-:Y:S01]  /*67c0*/  HADD2.F32 R50, -RZ, R50.H1_H1 ;  /* 0x30000032ff327230 */ /* 0x000fe20000004100 */
[----:B------:R-:W-:Y:S01]  /*67d0*/  F2FP.F16.F32.PACK_AB R44, R57, R124 ;  /* 0x0000007c392c723e */ /* 0x000fe200000000ff */
[----:B------:R-:W-:-:S02]  /*67e0*/  HADD2.F32 R46, -RZ, R46.H1_H1 ;  /* 0x3000002eff2e7230 */ /* 0x000fc40000004100 */
[----:B------:R-:W-:Y:S02]  /*67f0*/  HADD2.F32 R53, -RZ, R52.H0_H0 ;  /* 0x20000034ff357230 */ /* 0x000fe40000004100 */
[-C--:B------:R-:W-:Y:S01]  /*6800*/  FMUL.FTZ R52, R51, R144.reuse ;  /* 0x0000009033347220 */ /* 0x080fe20000410000 */
[----:B------:R-:W-:Y:S02]  /*6810*/  HADD2.F32 R54, -RZ, R143.H1_H1 ;  /* 0x3000008fff367230 */ /* 0x000fe40000004100 */
[-C--:B------:R-:W-:Y:S01]  /*6820*/  FMUL.FTZ R83, R50, R55.reuse ;  /* 0x0000003732537220 */ /* 0x080fe20000410000 */
[C---:B------:R-:W-:Y:S01]  /*6830*/  FMUL.FTZ R144, R49.reuse, R144 ;  /* 0x0000009031907220 */ /* 0x040fe20000410000 */
[C---:B------:R-:W-:Y:S01]  /*6840*/  FMUL.FTZ R55, R46.reuse, R55 ;  /* 0x000000372e377220 */ /* 0x040fe20000410000 */
[-C--:B------:R-:W-:Y:S02]  /*6850*/  FFMA.FTZ R52, R49, R54.reuse, -R52 ;  /* 0x0000003631347223 */ /* 0x080fe40000010834 */
[----:B------:R-:W-:Y:S01]  /*6860*/  FFMA.FTZ R144, R51, R54, R144 ;  /* 0x0000003633907223 */ /* 0x000fe20000010090 */
[-C--:B------:R-:W-:Y:S01]  /*6870*/  FFMA.FTZ R83, R46, R53.reuse, -R83 ;  /* 0x000000352e537223 */ /* 0x080fe20000010853 */
[----:B------:R-:W-:Y:S01]  /*6880*/  FFMA.FTZ R55, R50, R53, R55 ;  /* 0x0000003532377223 */ /* 0x000fe20000010037 */
[----:B------:R-:W-:Y:S01]  /*6890*/  F2FP.F16.F32.PACK_AB R49, R48, R45 ;  /* 0x0000002d3031723e */ /* 0x000fe200000000ff */
[----:B------:R-:W-:Y:S01]  /*68a0*/  IMAD.MOV.U32 R45, RZ, RZ, R47 ;  /* 0x000000ffff2d7224 */ /* 0x000fe200078e002f */
[----:B------:R-:W-:-:S02]  /*68b0*/  F2FP.F16.F32.PACK_AB R51, R146, R125 ;  /* 0x0000007d9233723e */ /* 0x000fc400000000ff */
[----:B------:R-:W-:Y:S02]  /*68c0*/  F2FP.F16.F32.PACK_AB R48, R59, R58 ;  /* 0x0000003a3b30723e */ /* 0x000fe400000000ff */
[----:B------:R-:W-:Y:S02]  /*68d0*/  F2FP.F16.F32.PACK_AB R46, R83, R52 ;  /* 0x00000034532e723e */ /* 0x000fe400000000ff */
[----:B------:R-:W-:Y:S02]  /*68e0*/  F2FP.F16.F32.PACK_AB R50, R55, R144 ;  /* 0x000000903732723e */ /* 0x000fe400000000ff */
[----:B------:R-:W-:-:S07]  /*68f0*/  MOV R47, R145 ;  /* 0x00000091002f7202 */ /* 0x000fce0000000f00 */
.L_x_1738:
[----:B------:R-:W-:Y:S05]  /*6900*/  BSYNC B2 ;  /* 0x0000000000027941 */ /* 0x000fea0003800000 */
.L_x_1737:
        /* <DEDUP_REMOVED lines=11> */
.L_x_1736:
[----:B------:R-:W-:Y:S05]  /*69c0*/  BSYNC B1 ;  /* 0x0000000000017941 */ /* 0x000fea0003800000 */
.L_x_1735:
[----:B------:R-:W-:Y:S01]  /*69d0*/  ISETP.GE.OR P4, PT, R211, R114, P2 ;  /* 0x00000072d300720c */ /* 0x000fe20001786670 */
[----:B------:R-:W-:-:S12]  /*69e0*/  BSSY B1, `(.L_x_1739) ;  /* 0x000007e000017945 */ /* 0x000fd80003800000 */
[----:B------:R-:W-:Y:S05]  /*69f0*/  @P4 BRA `(.L_x_1740) ;  /* 0x0000000400f04947 */ /* 0x000fea0003800000 */
[-C--:B-123--:R-:W-:Y:S01]  /*6a00*/  IMAD R44, R117, R122.reuse, RZ ;  /* 0x0000007a752c7224 */ /* 0x08efe200078e02ff */
        /* <DEDUP_REMOVED lines=26> */
[--C-:B------:R-:W-:Y:S02]  /*6bb0*/  SHF.R.U64 R83, R64, 0x10, R65.reuse ;  /* 0x0000001040537819 */ /* 0x100fe40000001241 */
[----:B------:R-:W-:Y:S01]  /*6bc0*/  SHF.R.U32.HI R64, RZ, 0x10, R65 ;  /* 0x00000010ff407819 */ /* 0x000fe20000011641 */
[----:B------:R-:W-:Y:S01]  /*6bd0*/  HADD2.F32 R65, -RZ, R141.H1_H1 ;  /* 0x3000008dff417230 */ /* 0x000fe20000004100 */
[--C-:B------:R-:W-:Y:S02]  /*6be0*/  SHF.R.U64 R60, R60, 0x10, R61.reuse ;  /* 0x000000103c3c7819 */ /* 0x100fe4000000123d */
[----:B------:R-:W-:Y:S01]  /*6bf0*/  SHF.R.U32.HI R76, RZ, 0x10, R61 ;  /* 0x00000010ff4c7819 */ /* 0x000fe2000001163d */
[----:B--2---:R-:W-:Y:S01]  /*6c00*/  IMAD.MOV.U32 R61, RZ, RZ, R48 ;  /* 0x000000ffff3d7224 */ /* 0x004fe200078e0030 */
[----:B------:R-:W-:Y:S01]  /*6c10*/  SHF.R.U64 R58, R62, 0x10, R63 ;  /* 0x000000103e3a7819 */ /* 0x000fe2000000123f */
[----:B------:R-:W-:Y:S01]  /*6c20*/  IMAD.MOV.U32 R62, RZ, RZ, R50 ;  /* 0x000000ffff3e7224 */ /* 0x000fe200078e0032 */
[----:B------:R-:W-:Y:S01]  /*6c30*/  SHF.R.U64 R59, R66, 0x10, R67 ;  /* 0x00000010423b7819 */ /* 0x000fe20000001243 */
[----:B-1----:R-:W-:Y:S01]  /*6c40*/  IMAD.MOV.U32 R48, RZ, RZ, R47 ;  /* 0x000000ffff307224 */ /* 0x002fe200078e002f */
[----:B------:R-:W-:Y:S01]  /*6c50*/  SHF.R.U32.HI R79, RZ, 0x10, R63 ;  /* 0x00000010ff4f7819 */ /* 0x000fe2000001163f */
[--C-:B------:R-:W-:Y:S01]  /*6c60*/  HADD2.F32 R50, -RZ, R49.reuse.H0_H0 ;  /* 0x20000031ff327230 */ /* 0x100fe20000004100 */
[----:B------:R-:W-:Y:S01]  /*6c70*/  SHF.R.U32.HI R77, RZ, 0x10, R67 ;  /* 0x00000010ff4d7819 */ /* 0x000fe20000011643 */
[----:B------:R-:W-:-:S02]  /*6c80*/  HADD2.F32 R49, -RZ, R49.H1_H1 ;  /* 0x30000031ff317230 */ /* 0x000fc40000004100 */
[--C-:B------:R-:W-:Y:S02]  /*6c90*/  HADD2.F32 R47, -RZ, R45.reuse.H0_H0 ;  /* 0x2000002dff2f7230 */ /* 0x100fe40000004100 */
[----:B------:R-:W-:Y:S02]  /*6ca0*/  HADD2.F32 R66, -RZ, R64.H0_H0 ;  /* 0x20000040ff427230 */ /* 0x000fe40000004100 */
[----:B------:R-:W-:Y:S02]  /*6cb0*/  HADD2.F32 R45, -RZ, R45.H1_H1 ;  /* 0x3000002dff2d7230 */ /* 0x000fe40000004100 */
[----:B------:R-:W-:Y:S02]  /*6cc0*/  HADD2.F32 R64, -RZ, R76.H0_H0 ;  /* 0x2000004cff407230 */ /* 0x000fe40000004100 */
[-C--:B------:R-:W-:Y:S01]  /*6cd0*/  FMUL.FTZ R78, R49, R66.reuse ;  /* 0x00000042314e7220 */ /* 0x080fe20000410000 */
[----:B------:R-:W-:Y:S02]  /*6ce0*/  HADD2.F32 R63, -RZ, R139.H1_H1 ;  /* 0x3000008bff3f7230 */ /* 0x000fe40000004100 */
[-C--:B------:R-:W-:Y:S01]  /*6cf0*/  FMUL.FTZ R76, R50, R65.reuse ;  /* 0x00000041324c7220 */ /* 0x080fe20000410000 */
[----:B------:R-:W-:Y:S01]  /*6d00*/  FMUL.FTZ R66, R45, R66 ;  /* 0x000000422d427220 */ /* 0x000fe20000410000 */
[----:B------:R-:W-:Y:S01]  /*6d10*/  FMUL.FTZ R65, R47, R65 ;  /* 0x000000412f417220 */ /* 0x000fe20000410000 */
[-C--:B------:R-:W-:Y:S01]  /*6d20*/  FFMA.FTZ R67, R45, R64.reuse, -R78 ;  /* 0x000000402d437223 */ /* 0x080fe2000001084e */
[----:B------:R-:W-:Y:S01]  /*6d30*/  FFMA.FTZ R76, R47, R63, -R76 ;  /* 0x0000003f2f4c7223 */ /* 0x000fe2000001084c */
[----:B------:R-:W-:Y:S01]  /*6d40*/  FFMA.FTZ R78, R49, R64, R66 ;  /* 0x00000040314e7223 */ /* 0x000fe20000010042 */
[----:B------:R-:W-:-:S02]  /*6d50*/  HADD2.F32 R64, -RZ, R140.H1_H1 ;  /* 0x3000008cff407230 */ /* 0x000fc40000004100 */
[----:B------:R-:W-:Y:S01]  /*6d60*/  FFMA.FTZ R65, R50, R63, R65 ;  /* 0x0000003f32417223 */ /* 0x000fe20000010041 */
[--C-:B------:R-:W-:Y:S02]  /*6d70*/  HADD2.F32 R47, -RZ, R51.reuse.H0_H0 ;  /* 0x20000033ff2f7230 */ /* 0x100fe40000004100 */
[--C-:B------:R-:W-:Y:S02]  /*6d80*/  HADD2.F32 R45, -RZ, R48.reuse.H0_H0 ;  /* 0x20000030ff2d7230 */ /* 0x100fe40000004100 */
[----:B------:R-:W-:Y:S02]  /*6d90*/  HADD2.F32 R51, -RZ, R51.H1_H1 ;  /* 0x30000033ff337230 */ /* 0x000fe40000004100 */
[-C--:B------:R-:W-:Y:S01]  /*6da0*/  FMUL.FTZ R66, R47, R64.reuse ;  /* 0x000000402f427220 */ /* 0x080fe20000410000 */
[----:B------:R-:W-:Y:S02]  /*6db0*/  HADD2.F32 R63, -RZ, R77.H0_H0 ;  /* 0x2000004dff3f7230 */ /* 0x000fe40000004100 */
[----:B------:R-:W-:Y:S01]  /*6dc0*/  FMUL.FTZ R64, R45, R64 ;  /* 0x000000402d407220 */ /* 0x000fe20000410000 */
[----:B------:R-:W-:Y:S01]  /*6dd0*/  HADD2.F32 R48, -RZ, R48.H1_H1 ;  /* 0x30000030ff307230 */ /* 0x000fe20000004100 */
[----:B------:R-:W-:Y:S01]  /*6de0*/  F2FP.F16.F32.PACK_AB R65, R78, R65 ;  /* 0x000000414e41723e */ /* 0x000fe200000000ff */
[----:B------:R-:W-:-:S02]  /*6df0*/  HADD2.F32 R50, -RZ, R138.H1_H1 ;  /* 0x3000008aff327230 */ /* 0x000fc40000004100 */
[-C--:B------:R-:W-:Y:S01]  /*6e00*/  FMUL.FTZ R81, R51, R63.reuse ;  /* 0x0000003f33517220 */ /* 0x080fe20000410000 */
[----:B------:R-:W-:Y:S02]  /*6e10*/  HADD2.F32 R49, -RZ, R79.H0_H0 ;  /* 0x2000004fff317230 */ /* 0x000fe40000004100 */
[C---:B------:R-:W-:Y:S01]  /*6e20*/  FMUL.FTZ R82, R48.reuse, R63 ;  /* 0x0000003f30527220 */ /* 0x040fe20000410000 */
[----:B------:R-:W-:Y:S02]  /*6e30*/  HADD2.F32 R60, -RZ, R60.H0_H0 ;  /* 0x2000003cff3c7230 */ /* 0x000fe40000004100 */
[-C--:B------:R-:W-:Y:S01]  /*6e40*/  FFMA.FTZ R77, R45, R50.reuse, -R66 ;  /* 0x000000322d4d7223 */ /* 0x080fe20000010842 */
[----:B------:R-:W-:Y:S01]  /*6e50*/  FFMA.FTZ R79, R47, R50, R64 ;  /* 0x000000322f4f7223 */ /* 0x000fe20000010040 */
[-C--:B------:R-:W-:Y:S01]  /*6e60*/  FFMA.FTZ R80, R48, R49.reuse, -R81 ;  /* 0x0000003130507223 */ /* 0x080fe20000010851 */
[----:B------:R-:W-:Y:S01]  /*6e70*/  FFMA.FTZ R82, R51, R49, R82 ;  /* 0x0000003133527223 */ /* 0x000fe20000010052 */
[----:B------:R-:W-:-:S02]  /*6e80*/  HADD2.F32 R50, -RZ, R141.H0_H0 ;  /* 0x2000008dff327230 */ /* 0x000fc40000004100 */
[----:B------:R-:W-:Y:S02]  /*6e90*/  HADD2.F32 R47, -RZ, R61.H0_H0 ;  /* 0x2000003dff2f7230 */ /* 0x000fe40000004100 */
[----:B------:R-:W-:Y:S01]  /*6ea0*/  HADD2.F32 R49, -RZ, R83.H0_H0 ;  /* 0x20000053ff317230 */ /* 0x000fe20000004100 */
[----:B------:R-:W-:Y:S01]  /*6eb0*/  F2FP.F16.F32.PACK_AB R79, R82, R79 ;  /* 0x0000004f524f723e */ /* 0x000fe200000000ff */
[----:B------:R-:W-:Y:S02]  /*6ec0*/  HADD2.F32 R61, -RZ, R61.H1_H1 ;  /* 0x3000003dff3d7230 */ /* 0x000fe40000004100 */
[----:B------:R-:W-:Y:S01]  /*6ed0*/  FMUL.FTZ R64, R47, R50 ;  /* 0x000000322f407220 */ /* 0x000fe20000410000 */
[----:B------:R-:W-:Y:S02]  /*6ee0*/  HADD2.F32 R48, -RZ, R139.H0_H0 ;  /* 0x2000008bff307230 */ /* 0x000fe40000004100 */
[--C-:B------:R-:W-:Y:S02]  /*6ef0*/  HADD2.F32 R45, -RZ, R44.reuse.H0_H0 ;  /* 0x2000002cff2d7230 */ /* 0x100fe40000004100 */
[----:B------:R-:W-:Y:S01]  /*6f00*/  FMUL.FTZ R51, R61, R49 ;  /* 0x000000313d337220 */ /* 0x000fe20000410000 */
[----:B------:R-:W-:-:S02]  /*6f10*/  HADD2.F32 R44, -RZ, R44.H1_H1 ;  /* 0x3000002cff2c7230 */ /* 0x000fc40000004100 */
[----:B------:R-:W-:Y:S02]  /*6f20*/  HADD2.F32 R140, -RZ, R140.H0_H0 ;  /* 0x2000008cff8c7230 */ /* 0x000fe40000004100 */
[C---:B------:R-:W-:Y:S01]  /*6f30*/  FMUL.FTZ R50, R45.reuse, R50 ;  /* 0x000000322d327220 */ /* 0x040fe20000410000 */
[----:B------:R-:W-:Y:S01]  /*6f40*/  FFMA.FTZ R64, R45, R48, -R64 ;  /* 0x000000302d407223 */ /* 0x000fe20000010840 */
[C---:B------:R-:W-:Y:S01]  /*6f50*/  FMUL.FTZ R66, R44.reuse, R49 ;  /* 0x000000312c427220 */ /* 0x040fe20000410000 */
[----:B------:R-:W-:Y:S01]  /*6f60*/  FFMA.FTZ R51, R44, R60, -R51 ;  /* 0x0000003c2c337223 */ /* 0x000fe20000010833 */
[----:B------:R-:W-:Y:S02]  /*6f70*/  HADD2.F32 R45, -RZ, R62.H0_H0 ;  /* 0x2000003eff2d7230 */ /* 0x000fe40000004100 */
[----:B------:R-:W-:Y:S01]  /*6f80*/  FFMA.FTZ R50, R47, R48, R50 ;  /* 0x000000302f327223 */ /* 0x000fe20000010032 */
[----:B------:R-:W-:Y:S02]  /*6f90*/  HADD2.F32 R59, -RZ, R59.H0_H0 ;  /* 0x2000003bff3b7230 */ /* 0x000fe40000004100 */
[----:B------:R-:W-:Y:S01]  /*6fa0*/  FFMA.FTZ R61, R61, R60, R66 ;  /* 0x0000003c3d3d7223 */ /* 0x000fe20000010042 */
        /* <DEDUP_REMOVED lines=9> */
[----:B------:R-:W-:Y:S01]  /*7040*/  F2FP.F16.F32.PACK_AB R48, R61, R50 ;  /* 0x000000323d30723e */ /* 0x000fe200000000ff */
[-C--:B------:R-:W-:Y:S01]  /*7050*/  FFMA.FTZ R49, R44, R138.reuse, -R49 ;  /* 0x0000008a2c317223 */ /* 0x080fe20000010831 */
[----:B------:R-:W-:Y:S01]  /*7060*/  FFMA.FTZ R140, R45, R138, R140 ;  /* 0x0000008a2d8c7223 */ /* 0x000fe2000001008c */
[-C--:B------:R-:W-:Y:S01]  /*7070*/  FFMA.FTZ R46, R46, R47.reuse, -R63 ;  /* 0x0000002f2e2e7223 */ /* 0x080fe2000001083f */
[----:B------:R-:W-:Y:S01]  /*7080*/  FFMA.FTZ R59, R62, R47, R59 ;  /* 0x0000002f3e3b7223 */ /* 0x000fe2000001003b */
[----:B------:R-:W-:Y:S01]  /*7090*/  F2FP.F16.F32.PACK_AB R44, R51, R64 ;  /* 0x00000040332c723e */ /* 0x000fe200000000ff */
[----:B------:R-:W-:Y:S01]  /*70a0*/  IMAD.MOV.U32 R51, RZ, RZ, R79 ;  /* 0x000000ffff337224 */ /* 0x000fe200078e004f */
[----:B------:R-:W-:-:S02]  /*70b0*/  F2FP.F16.F32.PACK_AB R45, R67, R76 ;  /* 0x0000004c432d723e */ /* 0x000fc400000000ff */
[----:B------:R-:W-:Y:S01]  /*70c0*/  F2FP.F16.F32.PACK_AB R46, R46, R49 ;  /* 0x000000312e2e723e */ /* 0x000fe200000000ff */
[----:B------:R-:W-:Y:S01]  /*70d0*/  IMAD.MOV.U32 R49, RZ, RZ, R65 ;  /* 0x000000ffff317224 */ /* 0x000fe200078e0041 */
[----:B------:R-:W-:Y:S02]  /*70e0*/  F2FP.F16.F32.PACK_AB R47, R80, R77 ;  /* 0x0000004d502f723e */ /* 0x000fe400000000ff */
[----:B------:R-:W-:-:S07]  /*70f0*/  F2FP.F16.F32.PACK_AB R50, R59, R140 ;  /* 0x0000008c3b32723e */ /* 0x000fce00000000ff */
.L_x_1742:
[----:B------:R-:W-:Y:S05]  /*7100*/  BSYNC B2 ;  /* 0x0000000000027941 */ /* 0x000fea0003800000 */
.L_x_1741:
        /* <DEDUP_REMOVED lines=11> */
.L_x_1740:
[----:B------:R-:W-:Y:S05]  /*71c0*/  BSYNC B1 ;  /* 0x0000000000017941 */ /* 0x000fea0003800000 */
.L_x_1739:
[----:B------:R-:W-:Y:S01]  /*71d0*/  ISETP.GE.OR P4, PT, R210, R114, P2 ;  /* 0x00000072d200720c */ /* 0x000fe20001786670 */
[-C--:B-1234-:R-:W-:Y:S02]  /*71e0*/  IMAD R44, R116, R122.reuse, RZ ;  /* 0x0000007a742c7224 */ /* 0x09efe400078e02ff */
[----:B------:R-:W-:-:S04]  /*71f0*/  IMAD.WIDE.U32 R120, R210, R122, R120 ;  /* 0x0000007ad2787225 */ /* 0x000fc800078e0078 */
[----:B------:R-:W-:-:S06]  /*7200*/  IMAD R123, R210, R123, R44 ;  /* 0x0000007bd27b7224 */ /* 0x000fcc00078e022c */
[----:B------:R-:W-:Y:S05]  /*7210*/  @P4 BRA `(.L_x_1719) ;  /* 0x0000000c006c4947 */ /* 0x000fea0003800000 */
[----:B------:R-:W1:Y:S01]  /*7220*/  LDC.64 R52, c[0x0][0x2e8] ;  /* 0x0000ba00ff347b82 */ /* 0x000e620000000a00 */
[----:B------:R-:W-:Y:S01]  /*7230*/  IMAD.IADD R56, R121, 0x1, R123 ;  /* 0x0000000179387824 */ /* 0x000fe200078e027b */
[----:B------:R-:W-:Y:S01]  /*7240*/  IADD3 R44, P4, P5, R96, R120, R37 ;  /* 0x00000078602c7210 */ /* 0x000fe20007d9e025 */
[----:B------:R-:W-:Y:S01]  /*7250*/  BSSY B1, `(.L_x_1743) ;  /* 0x000006e000017945 */ /* 0x000fe20003800000 */
[----:B------:R-:W-:Y:S02]  /*7260*/  ISETP.NE.AND P6, PT, R0, RZ, PT ;  /* 0x000000ff0000720c */ /* 0x000fe40003fc5270 */
[----:B------:R-:W-:Y:S02]  /*7270*/  IADD3.X R45, R35, R56, R102, P4, P5 ;  /* 0x00000038232d7210 */ /* 0x000fe400027ea466 */
[----:B------:R-:W-:Y:S02]  /*7280*/  SEL R134, R113, R134, !P6 ;  /* 0x0000008671867207 */ /* 0x000fe40007000000 */
[----:B-1----:R-:W-:-:S04]  /*7290*/  LEA R54, P4, R44, R52, 0x1 ;  /* 0x000000342c367211 */ /* 0x002fc800078808ff */
[----:B------:R-:W-:Y:S02]  /*72a0*/  LEA.HI.X R55, R44, R53, R45, 0x1, P4 ;  /* 0x000000352c377211 */ /* 0x000fe400020f0c2d */
[----:B------:R-:W-:-:S04]  /*72b0*/  SHF.R.S32.HI R45, RZ, 0x1f, R134 ;  /* 0x0000001fff2d7819 */ /* 0x000fc80000011486 */
[----:B------:R-:W-:-:S04]  /*72c0*/  LEA.HI R134, R45, R134, RZ, 0x4 ;  /* 0x000000862d867211 */ /* 0x000fc800078f20ff */
[----:B------:R-:W-:-:S04]  /*72d0*/  LEA.HI.SX32 R134, R134, R101, 0x1c ;  /* 0x0000006586867211 */ /* 0x000fc800078fe2ff */
[----:B------:R-:W-:Y:S02]  /*72e0*/  SHF.R.S32.HI R45, RZ, 0x1f, R134 ;  /* 0x0000001fff2d7819 */ /* 0x000fe40000011486 */
[----:B------:R-:W-:Y:S02]  /*72f0*/  SHF.L.U32 R57, R134, 0x3, RZ ;  /* 0x0000000386397819 */ /* 0x000fe400000006ff */
        /* <DEDUP_REMOVED lines=14> */
[----:B--2---:R-:W-:Y:S01]  /*73e0*/  IMAD.MOV.U32 R58, RZ, RZ, R48 ;  /* 0x000000ffff3a7224 */ /* 0x004fe200078e0030 */
[----:B-1----:R-:W-:Y:S01]  /*73f0*/  MOV R48, R46 ;  /* 0x0000002e00307202 */ /* 0x002fe20000000f00 */
[----:B------:R-:W-:Y:S01]  /*7400*/  IMAD.MOV.U32 R59, RZ, RZ, R50 ;  /* 0x000000ffff3b7224 */ /* 0x000fe200078e0032 */
[----:B------:R-:W-:Y:S01]  /*7410*/  SHF.R.U32.HI R60, RZ, 0x10, R69 ;  /* 0x00000010ff3c7819 */ /* 0x000fe20000011645 */
[--C-:B------:R-:W-:Y:S01]  /*7420*/  HADD2.F32 R50, -RZ, R49.reuse.H0_H0 ;  /* 0x20000031ff327230 */ /* 0x100fe20000004100 */
[----:B------:R-:W-:Y:S01]  /*7430*/  SHF.R.U64 R72, R72, 0x10, R73 ;  /* 0x0000001048487819 */ /* 0x000fe20000001249 */
[----:B------:R-:W-:Y:S01]  /*7440*/  HADD2.F32 R49, -RZ, R49.H1_H1 ;  /* 0x30000031ff317230 */ /* 0x000fe20000004100 */
[--C-:B------:R-:W-:Y:S01]  /*7450*/  SHF.R.U64 R73, R70, 0x10, R71.reuse ;  /* 0x0000001046497819 */ /* 0x100fe20000001247 */
[--C-:B------:R-:W-:Y:S01]  /*7460*/  HADD2.F32 R46, -RZ, R45.reuse.H0_H0 ;  /* 0x2000002dff2e7230 */ /* 0x100fe20000004100 */
[----:B------:R-:W-:Y:S01]  /*7470*/  SHF.R.U32.HI R70, RZ, 0x10, R71 ;  /* 0x00000010ff467819 */ /* 0x000fe20000011647 */
[----:B------:R-:W-:Y:S01]  /*7480*/  HADD2.F32 R62, -RZ, R62.H0_H0 ;  /* 0x2000003eff3e7230 */ /* 0x000fe20000004100 */
[--C-:B------:R-:W-:Y:S01]  /*7490*/  SHF.R.U64 R71, R74, 0x10, R75.reuse ;  /* 0x000000104a477819 */ /* 0x100fe2000000124b */
[----:B------:R-:W-:Y:S01]  /*74a0*/  HADD2.F32 R45, -RZ, R45.H1_H1 ;  /* 0x3000002dff2d7230 */ /* 0x000fe20000004100 */
[----:B------:R-:W-:Y:S01]  /*74b0*/  SHF.R.U32.HI R74, RZ, 0x10, R75 ;  /* 0x00000010ff4a7819 */ /* 0x000fe2000001164b */
[----:B------:R-:W-:-:S02]  /*74c0*/  HADD2.F32 R63, -RZ, R133.H0_H0 ;  /* 0x20000085ff3f7230 */ /* 0x000fc40000004100 */
        /* <DEDUP_REMOVED lines=8> */
[----:B------:R-:W-:Y:S01]  /*7550*/  FFMA.FTZ R65, R46, R61, -R65 ;  /* 0x0000003d2e417223 */ /* 0x000fe20000010841 */
[----:B------:R-:W-:-:S02]  /*7560*/  HADD2.F32 R60, -RZ, R135.H0_H0 ;  /* 0x20000087ff3c7230 */ /* 0x000fc40000004100 */
[----:B------:R-:W-:Y:S01]  /*7570*/  FFMA.FTZ R63, R50, R61, R63 ;  /* 0x0000003d323f7223 */ /* 0x000fe2000001003f */
[----:B------:R-:W-:Y:S01]  /*7580*/  HADD2.F32 R45, -RZ, R47.H0_H0 ;  /* 0x2000002fff2d7230 */ /* 0x000fe20000004100 */
[----:B------:R-:W-:Y:S01]  /*7590*/  SHF.R.U64 R76, R68, 0x10, R69 ;  /* 0x00000010444c7819 */ /* 0x000fe20000001245 */
[----:B------:R-:W-:Y:S02]  /*75a0*/  HADD2.F32 R46, -RZ, R51.H0_H0 ;  /* 0x20000033ff2e7230 */ /* 0x000fe40000004100 */
[----:B------:R-:W-:Y:S02]  /*75b0*/  HADD2.F32 R49, -RZ, R137.H0_H0 ;  /* 0x20000089ff317230 */ /* 0x000fe40000004100 */
[-C--:B------:R-:W-:Y:S01]  /*75c0*/  FMUL.FTZ R61, R45, R60.reuse ;  /* 0x0000003c2d3d7220 */ /* 0x080fe20000410000 */
[----:B------:R-:W-:Y:S02]  /*75d0*/  HADD2.F32 R51, -RZ, R51.H1_H1 ;  /* 0x30000033ff337230 */ /* 0x000fe40000004100 */
[----:B------:R-:W-:Y:S01]  /*75e0*/  FMUL.FTZ R68, R46, R60 ;  /* 0x0000003c2e447220 */ /* 0x000fe20000410000 */
[----:B------:R-:W-:-:S02]  /*75f0*/  HADD2.F32 R62, -RZ, R74.H0_H0 ;  /* 0x2000004aff3e7230 */ /* 0x000fc40000004100 */
[-C--:B------:R-:W-:Y:S01]  /*7600*/  FFMA.FTZ R67, R46, R49.reuse, R61 ;  /* 0x000000312e437223 */ /* 0x080fe2000001003d */
[----:B------:R-:W-:Y:S02]  /*7610*/  HADD2.F32 R47, -RZ, R47.H1_H1 ;  /* 0x3000002fff2f7230 */ /* 0x000fe40000004100 */
[----:B------:R-:W-:Y:S01]  /*7620*/  FFMA.FTZ R68, R45, R49, -R68 ;  /* 0x000000312d447223 */ /* 0x000fe20000010844 */
[----:B------:R-:W-:Y:S02]  /*7630*/  HADD2.F32 R50, -RZ, R70.H0_H0 ;  /* 0x20000046ff327230 */ /* 0x000fe40000004100 */
[-C--:B------:R-:W-:Y:S01]  /*7640*/  FMUL.FTZ R60, R51, R62.reuse ;  /* 0x0000003e333c7220 */ /* 0x080fe20000410000 */
[----:B------:R-:W-:Y:S02]  /*7650*/  HADD2.F32 R46, -RZ, R58.H0_H0 ;  /* 0x2000003aff2e7230 */ /* 0x000fe40000004100 */
[----:B------:R-:W-:Y:S01]  /*7660*/  FMUL.FTZ R62, R47, R62 ;  /* 0x0000003e2f3e7220 */ /* 0x000fe20000410000 */
[----:B------:R-:W-:-:S02]  /*7670*/  HADD2.F32 R133, -RZ, R133.H1_H1 ;  /* 0x30000085ff857230 */ /* 0x000fc40000004100 */
[-C--:B------:R-:W-:Y:S01]  /*7680*/  FFMA.FTZ R69, R47, R50.reuse, -R60 ;  /* 0x000000322f457223 */ /* 0x080fe2000001083c */
[----:B------:R-:W-:Y:S02]  /*7690*/  HADD2.F32 R49, -RZ, R72.H0_H0 ;  /* 0x20000048ff317230 */ /* 0x000fe40000004100 */
[----:B------:R-:W-:Y:S01]  /*76a0*/  FFMA.FTZ R70, R51, R50, R62 ;  /* 0x0000003233467223 */ /* 0x000fe2000001003e */
[----:B------:R-:W-:Y:S02]  /*76b0*/  HADD2.F32 R45, -RZ, R44.H0_H0 ;  /* 0x2000002cff2d7230 */ /* 0x000fe40000004100 */
[----:B------:R-:W-:Y:S01]  /*76c0*/  FMUL.FTZ R50, R46, R133 ;  /* 0x000000852e327220 */ /* 0x000fe20000410000 */
[----:B------:R-:W-:Y:S01]  /*76d0*/  HADD2.F32 R58, -RZ, R58.H1_H1 ;  /* 0x3000003aff3a7230 */ /* 0x000fe20000004100 */
[----:B------:R-:W-:Y:S01]  /*76e0*/  F2FP.F16.F32.PACK_AB R63, R66, R63 ;  /* 0x0000003f423f723e */ /* 0x000fe200000000ff */
[----:B------:R-:W-:Y:S02]  /*76f0*/  HADD2.F32 R44, -RZ, R44.H1_H1 ;  /* 0x3000002cff2c7230 */ /* 0x000fe40000004100 */
[----:B------:R-:W-:Y:S01]  /*7700*/  FMUL.FTZ R133, R45, R133 ;  /* 0x000000852d857220 */ /* 0x000fe20000410000 */
[----:B------:R-:W-:-:S02]  /*7710*/  HADD2.F32 R136, -RZ, R136.H1_H1 ;  /* 0x30000088ff887230 */ /* 0x000fc40000004100 */
[-C--:B------:R-:W-:Y:S01]  /*7720*/  FMUL.FTZ R51, R58, R49.reuse ;  /* 0x000000313a337220 */ /* 0x080fe20000410000 */
[----:B------:R-:W-:Y:S02]  /*7730*/  HADD2.F32 R47, -RZ, R76.H0_H0 ;  /* 0x2000004cff2f7230 */ /* 0x000fe40000004100 */
[C---:B------:R-:W-:Y:S01]  /*7740*/  FMUL.FTZ R49, R44.reuse, R49 ;  /* 0x000000312c317220 */ /* 0x040fe20000410000 */
[----:B------:R-:W-:Y:S02]  /*7750*/  HADD2.F32 R135, -RZ, R135.H1_H1 ;  /* 0x30000087ff877230 */ /* 0x000fe40000004100 */
[----:B------:R-:W-:Y:S01]  /*7760*/  FFMA.FTZ R50, R45, R136, -R50 ;  /* 0x000000882d327223 */ /* 0x000fe20000010832 */
[----:B------:R-:W-:Y:S02]  /*7770*/  HADD2.F32 R45, -RZ, R59.H0_H0 ;  /* 0x2000003bff2d7230 */ /* 0x000fe40000004100 */
[-C--:B------:R-:W-:Y:S01]  /*7780*/  FFMA.FTZ R51, R44, R47.reuse, -R51 ;  /* 0x0000002f2c337223 */ /* 0x080fe20000010833 */
[----:B------:R-:W-:Y:S01]  /*7790*/  FFMA.FTZ R58, R58, R47, R49 ;  /* 0x0000002f3a3a7223 */ /* 0x000fe20000010031 */
[----:B------:R-:W-:-:S02]  /*77a0*/  HADD2.F32 R44, -RZ, R48.H0_H0 ;  /* 0x20000030ff2c7230 */ /* 0x000fc40000004100 */
[----:B------:R-:W-:Y:S01]  /*77b0*/  FFMA.FTZ R133, R46, R136, R133 ;  /* 0x000000882e857223 */ /* 0x000fe20000010085 */
[----:B------:R-:W-:Y:S02]  /*77c0*/  HADD2.F32 R47, -RZ, R71.H0_H0 ;  /* 0x20000047ff2f7230 */ /* 0x000fe40000004100 */
[-C--:B------:R-:W-:Y:S01]  /*77d0*/  FMUL.FTZ R49, R45, R135.reuse ;  /* 0x000000872d317220 */ /* 0x080fe20000410000 */
[----:B------:R-:W-:Y:S02]  /*77e0*/  HADD2.F32 R59, -RZ, R59.H1_H1 ;  /* 0x3000003bff3b7230 */ /* 0x000fe40000004100 */
[----:B------:R-:W-:Y:S01]  /*77f0*/  FMUL.FTZ R60, R44, R135 ;  /* 0x000000872c3c7220 */ /* 0x000fe20000410000 */
[----:B------:R-:W-:Y:S01]  /*7800*/  HADD2.F32 R48, -RZ, R48.H1_H1 ;  /* 0x30000030ff307230 */ /* 0x000fe20000004100 */
[----:B------:R-:W-:Y:S01]  /*7810*/  F2FP.F16.F32.PACK_AB R67, R70, R67 ;  /* 0x000000434643723e */ /* 0x000fe200000000ff */
[----:B------:R-:W-:Y:S02]  /*7820*/  HADD2.F32 R137, -RZ, R137.H1_H1 ;  /* 0x30000089ff897230 */ /* 0x000fe40000004100 */
[----:B------:R-:W-:Y:S01]  /*7830*/  FMUL.FTZ R61, R59, R47 ;  /* 0x0000002f3b3d7220 */ /* 0x000fe20000410000 */
[----:B------:R-:W-:-:S02]  /*7840*/  HADD2.F32 R46, -RZ, R73.H0_H0 ;  /* 0x20000049ff2e7230 */ /* 0x000fc40000004100 */
[----:B------:R-:W-:Y:S01]  /*7850*/  FMUL.FTZ R62, R48, R47 ;  /* 0x0000002f303e7220 */ /* 0x000fe20000410000 */
[----:B------:R-:W-:Y:S01]  /*7860*/  F2FP.F16.F32.PACK_AB R47, R69, R68 ;  /* 0x00000044452f723e */ /* 0x000fe200000000ff */
[-C--:B------:R-:W-:Y:S01]  /*7870*/  FFMA.FTZ R49, R44, R137.reuse, -R49 ;  /* 0x000000892c317223 */ /* 0x080fe20000010831 */
[----:B------:R-:W-:Y:S01]  /*7880*/  FFMA.FTZ R60, R45, R137, R60 ;  /* 0x000000892d3c7223 */ /* 0x000fe2000001003c */
[-C--:B------:R-:W-:Y:S01]  /*7890*/  FFMA.FTZ R48, R48, R46.reuse, -R61 ;  /* 0x0000002e30307223 */ /* 0x080fe2000001083d */
[----:B------:R-:W-:Y:S01]  /*78a0*/  FFMA.FTZ R59, R59, R46, R62 ;  /* 0x0000002e3b3b7223 */ /* 0x000fe2000001003e */
[----:B------:R-:W-:Y:S02]  /*78b0*/  F2FP.F16.F32.PACK_AB R62, R58, R133 ;  /* 0x000000853a3e723e */ /* 0x000fe400000000ff */
[----:B------:R-:W-:Y:S01]  /*78c0*/  F2FP.F16.F32.PACK_AB R44, R51, R50 ;  /* 0x00000032332c723e */ /* 0x000fe200000000ff */
[----:B------:R-:W-:Y:S01]  /*78d0*/  IMAD.MOV.U32 R51, RZ, RZ, R67 ;  /* 0x000000ffff337224 */ /* 0x000fe200078e0043 */
[----:B------:R-:W-:Y:S01]  /*78e0*/  F2FP.F16.F32.PACK_AB R46, R48, R49 ;  /* 0x00000031302e723e */ /* 0x000fe200000000ff */
[----:B------:R-:W-:Y:S01]  /*78f0*/  IMAD.MOV.U32 R48, RZ, RZ, R62 ;  /* 0x000000ffff307224 */ /* 0x000fe200078e003e */
[----:B------:R-:W-:Y:S01]  /*7900*/  F2FP.F16.F32.PACK_AB R45, R64, R65 ;  /* 0x00000041402d723e */ /* 0x000fe200000000ff */
[----:B------:R-:W-:Y:S01]  /*7910*/  IMAD.MOV.U32 R49, RZ, RZ, R63 ;  /* 0x000000ffff317224 */ /* 0x000fe200078e003f */
[----:B------:R-:W-:-:S07]  /*7920*/  F2FP.F16.F32.PACK_AB R50, R59, R60 ;  /* 0x0000003c3b32723e */ /* 0x000fce00000000ff */
.L_x_1744:
[----:B------:R-:W-:Y:S05]  /*7930*/  BSYNC B1 ;  /* 0x0000000000017941 */ /* 0x000fea0003800000 */
.L_x_1743:
[----:B-1----:R1:W-:Y:S01]  /*7940*/  STG.E.128 desc[UR38][R54.64], R44 ;  /* 0x0000002c36007986 */ /* 0x0023e2000c101d26 */
[----:B------:R-:W-:-:S13]  /*7950*/  ISETP.GE.AND P3, PT, R57, R132, PT ;  /* 0x000000843900720c */ /* 0x000fda0003f66270 */
[----:B------:R-:W-:Y:S05]  /*7960*/  @P3 BRA `(.L_x_1719) ;  /* 0x0000000400983947 */ /* 0x000fea0003800000 */
[--C-:B-1----:R-:W-:Y:S02]  /*7970*/  SHF.R.S32.HI R44, RZ, 0x1f, R57.reuse ;  /* 0x0000001fff2c7819 */ /* 0x102fe40000011439 */
[----:B------:R-:W-:-:S04]  /*7980*/  IADD3 R57, P3, P4, R96, R120, R57 ;  /* 0x0000007860397210 */ /* 0x000fc80007c7e039 */
[----:B------:R-:W-:Y:S02]  /*7990*/  IADD3.X R56, R35, R56, R44, P3, P4 ;  /* 0x0000003823387210 */ /* 0x000fe40001fe842c */
[----:B------:R-:W-:-:S04]  /*79a0*/  LEA R52, P3, R57, R52, 0x1 ;  /* 0x0000003439347211 */ /* 0x000fc800078608ff */
[----:B------:R-:W-:-:S05]  /*79b0*/  LEA.HI.X R53, R57, R53, R56, 0x1, P3 ;  /* 0x0000003539357211 */ /* 0x000fca00018f0c38 */
[----:B--2---:R1:W-:Y:S01]  /*79c0*/  STG.E.128 desc[UR38][R52.64], R48 ;  /* 0x0000003034007986 */ /* 0x0043e2000c101d26 */
[----:B------:R-:W-:Y:S05]  /*79d0*/  BRA `(.L_x_1719) ;  /* 0x00000004007c7947 */ /* 0x000fea0003800000 */
.L_x_1682:
[----:B------:R-:W-:-:S13]  /*79e0*/  ISETP.NE.AND P0, PT, R191, 0x3, PT ;  /* 0x00000003bf00780c */ /* 0x000fda0003f05270 */
[----:B------:R-:W-:Y:S05]  /*79f0*/  @!P0 BRA `(.L_x_1745) ;  /* 0x0000000000048947 */ /* 0x000fea0003800000 */
[----:B------:R-:W-:Y:S01]  /*7a00*/  BPT.TRAP 0x1 ;  /* 0x000000040000795c */ /* 0x000fe20000300000 */
.L_x_1745:
[----:B------:R-:W-:Y:S01]  /*7a10*/  IMAD R106, R184, 0x8, R2 ;  /* 0x00000008b86a7824 */ /* 0x000fe200078e0202 */
[----:B------:R-:W-:Y:S01]  /*7a20*/  SHF.L.U32 R119, R192, 0x1f, RZ ;  /* 0x0000001fc0777819 */ /* 0x000fe200000006ff */
[----:B------:R-:W-:Y:S01]  /*7a30*/  IMAD R114, R26, -0x80, R24 ;  /* 0xffffff801a727824 */ /* 0x000fe200078e0218 */
[----:B------:R-:W-:Y:S01]  /*7a40*/  BSSY B1, `(.L_x_1746) ;  /* 0x0000006000017945 */ /* 0x000fe20003800000 */
[----:B------:R-:W-:Y:S01]  /*7a50*/  SHF.R.S32.HI R45, RZ, 0x1f, R26 ;  /* 0x0000001fff2d7819 */ /* 0x000fe2000001141a */
[----:B------:R-:W0:Y:S01]  /*7a60*/  SYNCS.PHASECHK.TRANS64.TRYWAIT P3, [R106+URZ+0x28890], R119 ;  /* 0x028890776a0075a7 */ /* 0x000e22000806017f */
[----:B------:R-:W-:Y:S01]  /*7a70*/  IMAD R44, R3, R26, RZ ;  /* 0x0000001a032c7224 */ /* 0x000fe200078e02ff */
[----:B------:R-:W-:Y:S01]  /*7a80*/  VIMNMX R114, R114, 0x80, PT ;  /* 0x0000008072727848 */ /* 0x000fe20003fe0100 */
[----:B0-----:R-:W-:Y:S06]  /*7a90*/  @!P3 BRA `(.L_x_1747) ;  /* 0x000001e80044b947 */ /* 0x001fec0003800000 */
.L_x_2100:
[----:B------:R-:W-:Y:S05]  /*7aa0*/  BSYNC B1 ;  /* 0x0000000000017941 */ /* 0x000fea0003800000 */
.L_x_1746:
[----:B------:R-:W-:Y:S01]  /*7ab0*/  ISETP.GE.AND P3, PT, R23, R114, PT ;  /* 0x000000721700720c */ /* 0x000fe20003f66270 */
[----:B------:R-:W-:Y:S01]  /*7ac0*/  IMAD R45, R45, R128, R44 ;  /* 0x000000802d2d7224 */ /* 0x000fe200078e022c */
[----:B------:R-:W-:Y:S01]  /*7ad0*/  BSSY B1, `(.L_x_1748) ;  /* 0x0000012000017945 */ /* 0x000fe20003800000 */
[----:B------:R-:W-:-:S04]  /*7ae0*/  IMAD.WIDE.U32 R52, R128, R26, RZ ;  /* 0x0000001a80347225 */ /* 0x000fc800078e00ff */
[----:B------:R-:W-:-:S06]  /*7af0*/  IMAD.IADD R61, R45, 0x1, R53 ;  /* 0x000000012d3d7824 */ /* 0x000fcc00078e0235 */
[----:B------:R-:W-:Y:S05]  /*7b00*/  @P3 BRA `(.L_x_1749) ;  /* 0x0000000000383947 */ /* 0x000fea0003800000 */
[----:B------:R-:W1:Y:S01]  /*7b10*/  @!P2 LDC.64 R54, c[0x0][0x2e8] ;  /* 0x0000ba00ff36ab82 */ /* 0x000e620000000a00 */
[----:B------:R-:W2:Y:S01]  /*7b20*/  @!P2 LDS.128 R44, [R111+0x18400] ;  /* 0x018400006f2ca984 */ /* 0x000ea20000000c00 */
[----:B------:R-:W-:-:S03]  /*7b30*/  @!P2 IADD3 R58, P3, R36, R52, RZ ;  /* 0x00000034243aa210 */ /* 0x000fc60007f7e0ff */
[----:B------:R-:W3:Y:S01]  /*7b40*/  @!P1 LDS.128 R48, [R111+0x1c400] ;  /* 0x01c400006f309984 */ /* 0x000ee20000000c00 */
[----:B------:R-:W-:Y:S02]  /*7b50*/  @!P2 IADD3.X R59, R61, R39, RZ, P3, !PT ;  /* 0x000000273d3ba210 */ /* 0x000fe40001ffe4ff */
[----:B------:R-:W4:Y:S01]  /*7b60*/  @!P1 LDC.64 R56, c[0x0][0x2e8] ;  /* 0x0000ba00ff389b82 */ /* 0x000f220000000a00 */
[----:B-1----:R-:W-:-:S04]  /*7b70*/  @!P2 LEA R54, P3, R58, R54, 0x1 ;  /* 0x000000363a36a211 */ /* 0x002fc800078608ff */
[----:B------:R-:W-:Y:S02]  /*7b80*/  @!P2 LEA.HI.X R55, R58, R55, R59, 0x1, P3 ;  /* 0x000000373a37a211 */ /* 0x000fe400018f0c3b */
[----:B------:R-:W-:-:S05]  /*7b90*/  @!P1 IADD3 R58, P3, R99, R52, RZ ;  /* 0x00000034633a9210 */ /* 0x000fca0007f7e0ff */
[----:B------:R-:W-:Y:S01]  /*7ba0*/  @!P1 IMAD.X R59, R61, 0x1, R104, P3 ;  /* 0x000000013d3b9824 */ /* 0x000fe200018e0668 */
[----:B----4-:R-:W-:-:S04]  /*7bb0*/  @!P1 LEA R56, P3, R58, R56, 0x1 ;  /* 0x000000383a389211 */ /* 0x010fc800078608ff */
[----:B------:R-:W-:Y:S01]  /*7bc0*/  @!P1 LEA.HI.X R57, R58, R57, R59, 0x1, P3 ;  /* 0x000000393a399211 */ /* 0x000fe200018f0c3b */
[----:B--2---:R1:W-:Y:S04]  /*7bd0*/  @!P2 STG.E.128 desc[UR38][R54.64], R44 ;  /* 0x0000002c3600a986 */ /* 0x0043e8000c101d26 */
[----:B---3--:R1:W-:Y:S04]  /*7be0*/  @!P1 STG.E.128 desc[UR38][R56.64], R48 ;  /* 0x0000003038009986 */ /* 0x0083e8000c101d26 */
.L_x_1749:
[----:B------:R-:W-:Y:S05]  /*7bf0*/  BSYNC B1 ;  /* 0x0000000000017941 */ /* 0x000fea0003800000 */
.L_x_1748:
[----:B------:R-:W-:Y:S01]  /*7c00*/  ISETP.GE.AND P3, PT, R212, R114, PT ;  /* 0x00000072d400720c */ /* 0x000fe20003f66270 */
[----:B------:R-:W-:-:S12]  /*7c10*/  BSSY B1, `(.L_x_1750) ;  /* 0x0000012000017945 */ /* 0x000fd80003800000 */
[----:B------:R-:W-:Y:S05]  /*7c20*/  @P3 BRA `(.L_x_1751) ;  /* 0x0000000000403947 */ /* 0x000fea0003800000 */
[----:B-1----:R-:W1:Y:S01]  /*7c30*/  @!P2 LDC.64 R54, c[0x0][0x2e8] ;  /* 0x0000ba00ff36ab82 */ /* 0x002e620000000a00 */
[----:B------:R-:W2:Y:S01]  /*7c40*/  @!P2 LDS.128 R44, [R111+0x19400] ;  /* 0x019400006f2ca984 */ /* 0x000ea20000000c00 */
[----:B------:R-:W-:-:S03]  /*7c50*/  IADD3 R60, P3, R88, R52, RZ ;  /* 0x00000034583c7210 */ /* 0x000fc60007f7e0ff */
[----:B------:R-:W3:Y:S02]  /*7c60*/  @!P1 LDS.128 R48, [R111+0x1d400] ;  /* 0x01d400006f309984 */ /* 0x000ee40000000c00 */
[----:B------:R-:W-:Y:S01]  /*7c70*/  IMAD.X R62, R61, 0x1, R89, P3 ;  /* 0x000000013d3e7824 */ /* 0x000fe200018e0659 */
[----:B------:R-:W4:Y:S01]  /*7c80*/  @!P1 LDC.64 R56, c[0x0][0x2e8] ;  /* 0x0000ba00ff389b82 */ /* 0x000f220000000a00 */
[----:B------:R-:W-:-:S05]  /*7c90*/  @!P2 IADD3 R58, P3, R60, R36, RZ ;  /* 0x000000243c3aa210 */ /* 0x000fca0007f7e0ff */
[----:B------:R-:W-:Y:S01]  /*7ca0*/  @!P2 IMAD.X R59, R62, 0x1, R39, P3 ;  /* 0x000000013e3ba824 */ /* 0x000fe200018e0627 */
        /* <DEDUP_REMOVED lines=8> */
.L_x_1751:
[----:B------:R-:W-:Y:S05]  /*7d30*/  BSYNC B1 ;  /* 0x0000000000017941 */ /* 0x000fea0003800000 */
.L_x_1750:
[----:B------:R-:W-:Y:S01]  /*7d40*/  ISETP.GE.AND P3, PT, R211, R114, PT ;  /* 0x00000072d300720c */ /* 0x000fe20003f66270 */
[----:B------:R-:W-:-:S12]  /*7d50*/  BSSY B1, `(.L_x_1752) ;  /* 0x0000012000017945 */ /* 0x000fd80003800000 */
[----:B------:R-:W-:Y:S05]  /*7d60*/  @P3 BRA `(.L_x_1753) ;  /* 0x0000000000403947 */ /* 0x000fea0003800000 */
[----:B-12---:R-:W1:Y:S01]  /*7d70*/  @!P2 LDC.64 R54, c[0x0][0x2e8] ;  /* 0x0000ba00ff36ab82 */ /* 0x006e620000000a00 */
[----:B------:R-:W2:Y:S01]  /*7d80*/  @!P2 LDS.128 R44, [R111+0x1a400] ;  /* 0x01a400006f2ca984 */ /* 0x000ea20000000c00 */
[----:B------:R-:W-:-:S03]  /*7d90*/  LEA R60, P3, R98, R52, 0x6 ;  /* 0x00000034623c7211 */ /* 0x000fc600078630ff */
[----:B------:R-:W3:Y:S02]  /*7da0*/  @!P1 LDS.128 R48, [R111+0x1e400] ;  /* 0x01e400006f309984 */ /* 0x000ee40000000c00 */
[----:B------:R-:W-:Y:S01]  /*7db0*/  IMAD.X R62, R61, 0x1, R27, P3 ;  /* 0x000000013d3e7824 */ /* 0x000fe200018e061b */
[----:B------:R-:W4:Y:S01]  /*7dc0*/  @!P1 LDC.64 R56, c[0x0][0x2e8] ;  /* 0x0000ba00ff389b82 */ /* 0x000f220000000a00 */
[----:B------:R-:W-:-:S05]  /*7dd0*/  @!P2 IADD3 R58, P3, R60, R36, RZ ;  /* 0x000000243c3aa210 */ /* 0x000fca0007f7e0ff */
[----:B------:R-:W-:Y:S01]  /*7de0*/  @!P2 IMAD.X R59, R62, 0x1, R39, P3 ;  /* 0x000000013e3ba824 */ /* 0x000fe200018e0627 */
[----:B-1----:R-:W-:-:S04]  /*7df0*/  @!P2 LEA R54, P3, R58, R54, 0x1 ;  /* 0x000000363a36a211 */ /* 0x002fc800078608ff */
[----:B------:R-:W-:Y:S02]  /*7e00*/  @!P2 LEA.HI.X R55, R58, R55, R59, 0x1, P3 ;  /* 0x000000373a37a211 */ /* 0x000fe400018f0c3b */
[----:B------:R-:W-:-:S04]  /*7e10*/  @!P1 IADD3 R58, P3, R60, R99, RZ ;  /* 0x000000633c3a9210 */ /* 0x000fc80007f7e0ff */
[----:B------:R-:W-:Y:S02]  /*7e20*/  @!P1 IADD3.X R59, R62, R104, RZ, P3, !PT ;  /* 0x000000683e3b9210 */ /* 0x000fe40001ffe4ff */
[----:B----4-:R-:W-:-:S04]  /*7e30*/  @!P1 LEA R56, P3, R58, R56, 0x1 ;  /* 0x000000383a389211 */ /* 0x010fc800078608ff */
[----:B------:R-:W-:Y:S01]  /*7e40*/  @!P1 LEA.HI.X R57, R58, R57, R59, 0x1, P3 ;  /* 0x000000393a399211 */ /* 0x000fe200018f0c3b */
[----:B--2---:R4:W-:Y:S04]  /*7e50*/  @!P2 STG.E.128 desc[UR38][R54.64], R44 ;  /* 0x0000002c3600a986 */ /* 0x0049e8000c101d26 */
[----:B---3--:R4:W-:Y:S04]  /*7e60*/  @!P1 STG.E.128 desc[UR38][R56.64], R48 ;  /* 0x0000003038009986 */ /* 0x0089e8000c101d26 */
.L_x_1753:
[----:B------:R-:W-:Y:S05]  /*7e70*/  BSYNC B1 ;  /* 0x0000000000017941 */ /* 0x000fea0003800000 */
.L_x_1752:
[----:B------:R-:W-:-:S13]  /*7e80*/  ISETP.GE.AND P3, PT, R210, R114, PT ;  /* 0x00000072d200720c */ /* 0x000fda0003f66270 */
[----:B------:R-:W-:Y:S05]  /*7e90*/  @P3 BRA `(.L_x_1719) ;  /* 0x00000000004c3947 */ /* 0x000fea0003800000 */
[----:B------:R-:W3:Y:S01]  /*7ea0*/  LDC.64 R58, c[0x0][0x300] ;  /* 0x0000c000ff3a7b82 */ /* 0x000ee20000000a00 */
[----:B-12-4-:R-:W1:Y:S01]  /*7eb0*/  @!P2 LDS.128 R44, [R111+0x1b400] ;  /* 0x01b400006f2ca984 */ /* 0x016e620000000c00 */
[----:B------:R-:W-:-:S03]  /*7ec0*/  IMAD.MOV.U32 R53, RZ, RZ, R61 ;  /* 0x000000ffff357224 */ /* 0x000fc600078e003d */
[----:B------:R-:W2:Y:S03]  /*7ed0*/  @!P1 LDS.128 R48, [R111+0x1f400] ;  /* 0x01f400006f309984 */ /* 0x000ea60000000c00 */
[----:B------:R-:W4:Y:S08]  /*7ee0*/  @!P2 LDC.64 R54, c[0x0][0x2e8] ;  /* 0x0000ba00ff36ab82 */ /* 0x000f300000000a00 */
[----:B------:R-:W5:Y:S01]  /*7ef0*/  @!P1 LDC.64 R56, c[0x0][0x2e8] ;  /* 0x0000ba00ff389b82 */ /* 0x000f620000000a00 */
[----:B---3--:R-:W-:-:S04]  /*7f00*/  IMAD.WIDE.U32 R52, R58, 0x60, R52 ;  /* 0x000000603a347825 */ /* 0x008fc800078e0034 */
[----:B------:R-:W-:-:S04]  /*7f10*/  IMAD R59, R59, 0x60, RZ ;  /* 0x000000603b3b7824 */ /* 0x000fc800078e02ff */
[----:B------:R-:W-:Y:S01]  /*7f20*/  IMAD.IADD R59, R53, 0x1, R59 ;  /* 0x00000001353b7824 */ /* 0x000fe200078e023b */
[----:B------:R-:W-:-:S05]  /*7f30*/  @!P2 IADD3 R53, P3, R36, R52, RZ ;  /* 0x000000342435a210 */ /* 0x000fca0007f7e0ff */
[----:B------:R-:W-:Y:S01]  /*7f40*/  @!P2 IMAD.X R58, R59, 0x1, R39, P3 ;  /* 0x000000013b3aa824 */ /* 0x000fe200018e0627 */
[----:B----4-:R-:W-:-:S04]  /*7f50*/  @!P2 LEA R54, P3, R53, R54, 0x1 ;  /* 0x000000363536a211 */ /* 0x010fc800078608ff */
[----:B------:R-:W-:Y:S02]  /*7f60*/  @!P2 LEA.HI.X R55, R53, R55, R58, 0x1, P3 ;  /* 0x000000373537a211 */ /* 0x000fe400018f0c3a */
[----:B------:R-:W-:-:S03]  /*7f70*/  @!P1 IADD3 R52, P3, R99, R52, RZ ;  /* 0x0000003463349210 */ /* 0x000fc60007f7e0ff */
[----:B-1----:R1:W-:Y:S02]  /*7f80*/  @!P2 STG.E.128 desc[UR38][R54.64], R44 ;  /* 0x0000002c3600a986 */ /* 0x0023e4000c101d26 */
[----:B------:R-:W-:Y:S01]  /*7f90*/  @!P1 IMAD.X R53, R59, 0x1, R104, P3 ;  /* 0x000000013b359824 */ /* 0x000fe200018e0668 */
[----:B-----5:R-:W-:-:S04]  /*7fa0*/  @!P1 LEA R56, P3, R52, R56, 0x1 ;  /* 0x0000003834389211 */ /* 0x020fc800078608ff */
[----:B------:R-:W-:-:S05]  /*7fb0*/  @!P1 LEA.HI.X R57, R52, R57, R53, 0x1, P3 ;  /* 0x0000003934399211 */ /* 0x000fca00018f0c35 */
[----:B--2---:R1:W-:Y:S04]  /*7fc0*/  @!P1 STG.E.128 desc[UR38][R56.64], R48 ;  /* 0x0000003038009986 */ /* 0x0043e8000c101d26 */
.L_x_1719:
[----:B------:R-:W-:Y:S05]  /*7fd0*/  BSYNC B0 ;  /* 0x0000000000007941 */ /* 0x000fea0003800000 */
.L_x_1681:
[----:B-1234-:R-:W1:Y:S01]  /*7fe0*/  S2R R44, SR_TID.X ;  /* 0x00000000002c7919 */ /* 0x01ee620000002100 */
        /* <DEDUP_REMOVED lines=8> */
[----:B-1----:R-:W-:Y:S01]  /*8070*/  LOP3.LUT R44, R44, 0x7f, RZ, 0xc0, !PT ;  /* 0x0000007f2c2c7812 */ /* 0x002fe200078ec0ff */
[----:B--2---:R1:W-:Y:S03]  /*8080*/  BAR.SYNC.DEFER_BLOCKING R126, 0x80 ;  /* 0x0002007e0000751d */ /* 0x0043e60000010000 */
[----:B------:R-:W-:-:S13]  /*8090*/  ISETP.NE.AND P3, PT, R44, RZ, PT ;  /* 0x000000ff2c00720c */ /* 0x000fda0003f65270 */
[----:B------:R-:W-:-:S05]  /*80a0*/  @!P3 VIADD R44, R106, 0x288a0 ;  /* 0x000288a06a2cb836 */ /* 0x000fca0000000000 */
[----:B------:R-:W-:-:S04]  /*80b0*/  @!P3 PRMT R44, RZ, 0x654, R44 ;  /* 0x00000654ff2cb816 */ /* 0x000fc8000000002c */
[----:B------:R1:W-:Y:S01]  /*80c0*/  @!P3 SYNCS.ARRIVE.TRANS64.RED.A1T0 RZ, [R44+URZ], RZ ;  /* 0x000000ff2cffb9a7 */ /* 0x0003e2000810043f */
[----:B------:R-:W-:Y:S05]  /*80d0*/  @!P0 BRA `(.L_x_1755) ;  /* 0x0000000000048947 */ /* 0x000fea0003800000 */
[----:B------:R-:W-:Y:S01]  /*80e0*/  BPT.TRAP 0x1 ;  /* 0x000000040000795c */ /* 0x000fe20000300000 */
.L_x_1755:
[----:B------:R-:W-:Y:S05]  /*80f0*/  BSYNC B0 ;  /* 0x0000000000007941 */ /* 0x000fea0003800000 */
.L_x_1754:
[----:B------:R-:W2:Y:S01]  /*8100*/  SYNCS.PHASECHK.TRANS64.TRYWAIT P0, [R106+URZ+0x288b0], R119 ;  /* 0x0288b0776a0075a7 */ /* 0x000ea2000800017f */
[----:B------:R-:W-:Y:S01]  /*8110*/  ULDC UR36, c[0x0][0x2f4] ;  /* 0x0000bd0000247ab9 */ /* 0x000fe20000000800 */
[----:B------:R-:W-:Y:S01]  /*8120*/  ULDC.64 UR40, c[0x0][0x328] ;  /* 0x0000ca0000287ab9 */ /* 0x000fe20000000a00 */
[----:B------:R-:W-:Y:S01]  /*8130*/  ULDC.64 UR42, c[0x0][0x318] ;  /* 0x0000c600002a7ab9 */ /* 0x000fe20000000a00 */
[----:B------:R-:W-:Y:S04]  /*8140*/  BSSY B0, `(.L_x_1756) ;  /* 0x0000002000007945 */ /* 0x000fe80003800000 */
[----:B--2---:R-:W-:Y:S05]  /*8150*/  @!P0 BRA `(.L_x_1757) ;  /* 0x000001e000a88947 */ /* 0x004fea0003800000 */
.L_x_2101:
[----:B------:R-:W-:Y:S05]  /*8160*/  BSYNC B0 ;  /* 0x0000000000007941 */ /* 0x000fea0003800000 */
.L_x_1756:
[----:B------:R-:W-:Y:S01]  /*8170*/  ISETP.GE.AND P0, PT, R23, R114, PT ;  /* 0x000000721700720c */ /* 0x000fe20003f06270 */
[----:B------:R-:W-:Y:S01]  /*8180*/  BSSY B0, `(.L_x_1758) ;  /* 0x0000011000007945 */ /* 0x000fe20003800000 */
[----:B------:R-:W-:-:S11]  /*8190*/  IMAD.WIDE R48, R26, 0x80, R42 ;  /* 0x000000801a307825 */ /* 0x000fd600078e022a */
[----:B------:R-:W-:Y:S05]  /*81a0*/  @P0 BRA `(.L_x_1759) ;  /* 0x0000000000380947 */ /* 0x000fea0003800000 */
[----:B------:R-:W-:Y:S01]  /*81b0*/  MOV R45, R105 ;  /* 0x00000069002d7202 */ /* 0x000fe20000000f00 */
[----:B------:R-:W-:Y:S02]  /*81c0*/  IMAD R47, R49, UR40, RZ ;  /* 0x00000028312f7c24 */ /* 0x000fe4000f8e02ff */
[----:B-1----:R-:W-:Y:S02]  /*81d0*/  IMAD.MOV.U32 R44, RZ, RZ, R94 ;  /* 0x000000ffff2c7224 */ /* 0x002fe400078e005e */
[C---:B------:R-:W-:Y:S02]  /*81e0*/  IMAD R47, R48.reuse, UR41, R47 ;  /* 0x00000029302f7c24 */ /* 0x040fe4000f8e022f */
[----:B------:R-:W-:-:S04]  /*81f0*/  IMAD.WIDE.U32 R44, R48, UR40, R44 ;  /* 0x00000028302c7c25 */ /* 0x000fc8000f8e002c */
[----:B------:R-:W-:Y:S01]  /*8200*/  IMAD.IADD R45, R45, 0x1, R47 ;  /* 0x000000012d2d7824 */ /* 0x000fe200078e022f */
[----:B------:R-:W-:-:S04]  /*8210*/  LEA R50, P0, R44, UR42, 0x1 ;  /* 0x0000002a2c327c11 */ /* 0x000fc8000f8008ff */
[----:B------:R-:W-:Y:S02]  /*8220*/  LEA.HI.X R51, R44, UR43, R45, 0x1, P0 ;  /* 0x0000002b2c337c11 */ /* 0x000fe400080f0c2d */
[----:B------:R-:W-:-:S13]  /*8230*/  ISETP.GE.AND P0, PT, R16, UR36, PT ;  /* 0x0000002410007c0c */ /* 0x000fda000bf06270 */
[----:B------:R-:W1:Y:S04]  /*8240*/  @!P0 LDS.128 R44, [R111+0x400] ;  /* 0x000400006f2c8984 */ /* 0x000e680000000c00 */
[----:B-1----:R-:W-:Y:S01]  /*8250*/  @!P0 STG.E.128 desc[UR38][R50.64], R44 ;  /* 0x0000002c32008986 */ /* 0x002fe2000c101d26 */
[----:B------:R-:W-:-:S13]  /*8260*/  ISETP.GE.AND P0, PT, R190, UR36, PT ;  /* 0x00000024be007c0c */ /* 0x000fda000bf06270 */
[----:B------:R-:W1:Y:S04]  /*8270*/  @!P0 LDS.128 R44, [R111+0x4400] ;  /* 0x004400006f2c8984 */ /* 0x000e680000000c00 */
[----:B-1----:R3:W-:Y:S02]  /*8280*/  @!P0 STG.E.128 desc[UR38][R50.64+0x80], R44 ;  /* 0x0000802c32008986 */ /* 0x0027e4000c101d26 */
.L_x_1759:
[----:B------:R-:W-:Y:S05]  /*8290*/  BSYNC B0 ;  /* 0x0000000000007941 */ /* 0x000fea0003800000 */
.L_x_1758:
[----:B------:R-:W-:Y:S01]  /*82a0*/  ISETP.GE.AND P0, PT, R212, R114, PT ;  /* 0x00000072d400720c */ /* 0x000fe20003f06270 */
[----:B------:R-:W-:-:S12]  /*82b0*/  BSSY B0, `(.L_x_1760) ;  /* 0x0000012000007945 */ /* 0x000fd80003800000 */
[----:B------:R-:W-:Y:S05]  /*82c0*/  @P0 BRA `(.L_x_1761) ;  /* 0x0000000000400947 */ /* 0x000fea0003800000 */
[----:B---3--:R-:W-:Y:S01]  /*82d0*/  IADD3 R47, P0, R48, 0x20, RZ ;  /* 0x00000020302f7810 */ /* 0x008fe20007f1e0ff */
[----:B------:R-:W-:-:S04]  /*82e0*/  IMAD.MOV.U32 R45, RZ, RZ, R105 ;  /* 0x000000ffff2d7224 */ /* 0x000fc800078e0069 */
[----:B-1----:R-:W-:-:S04]  /*82f0*/  IMAD.X R44, RZ, RZ, R49, P0 ;  /* 0x000000ffff2c7224 */ /* 0x002fc800000e0631 */
[----:B------:R-:W-:Y:S02]  /*8300*/  IMAD R46, R44, UR40, RZ ;  /* 0x000000282c2e7c24 */ /* 0x000fe4000f8e02ff */
[----:B------:R-:W-:-:S04]  /*8310*/  IMAD.MOV.U32 R44, RZ, RZ, R94 ;  /* 0x000000ffff2c7224 */ /* 0x000fc800078e005e */
[----:B------:R-:W-:-:S04]  /*8320*/  IMAD.WIDE.U32 R44, R47, UR40, R44 ;  /* 0x000000282f2c7c25 */ /* 0x000fc8000f8e002c */
[----:B------:R-:W-:Y:S01]  /*8330*/  IMAD R47, R47, UR41, R46 ;  /* 0x000000292f2f7c24 */ /* 0x000fe2000f8e022e */
[----:B------:R-:W-:-:S03]  /*8340*/  LEA R50, P0, R44, UR42, 0x1 ;  /* 0x0000002a2c327c11 */ /* 0x000fc6000f8008ff */
[----:B------:R-:W-:-:S05]  /*8350*/  IMAD.IADD R45, R45, 0x1, R47 ;  /* 0x000000012d2d7824 */ /* 0x000fca00078e022f */
[----:B------:R-:W-:Y:S02]  /*8360*/  LEA.HI.X R51, R44, UR43, R45, 0x1, P0 ;  /* 0x0000002b2c337c11 */ /* 0x000fe400080f0c2d */
[----:B------:R-:W-:-:S13]  /*8370*/  ISETP.GE.AND P0, PT, R16, UR36, PT ;  /* 0x0000002410007c0c */ /* 0x000fda000bf06270 */
[----:B------:R-:W1:Y:S04]  /*8380*/  @!P0 LDS.128 R44, [R111+0x1400] ;  /* 0x001400006f2c8984 */ /* 0x000e680000000c00 */
[----:B-1----:R-:W-:Y:S01]  /*8390*/  @!P0 STG.E.128 desc[UR38][R50.64], R44 ;  /* 0x0000002c32008986 */ /* 0x002fe2000c101d26 */
[----:B------:R-:W-:-:S13]  /*83a0*/  ISETP.GE.AND P0, PT, R190, UR36, PT ;  /* 0x00000024be007c0c */ /* 0x000fda000bf06270 */
[----:B------:R-:W1:Y:S04]  /*83b0*/  @!P0 LDS.128 R44, [R111+0x5400] ;  /* 0x005400006f2c8984 */ /* 0x000e680000000c00 */
[----:B-1----:R4:W-:Y:S02]  /*83c0*/  @!P0 STG.E.128 desc[UR38][R50.64+0x80], R44 ;  /* 0x0000802c32008986 */ /* 0x0029e4000c101d26 */
.L_x_1761:
[----:B------:R-:W-:Y:S05]  /*83d0*/  BSYNC B0 ;  /* 0x0000000000007941 */ /* 0x000fea0003800000 */
.L_x_1760:
[----:B------:R-:W-:Y:S01]  /*83e0*/  ISETP.GE.AND P0, PT, R211, R114, PT ;  /* 0x00000072d300720c */ /* 0x000fe20003f06270 */
[----:B------:R-:W-:-:S12]  /*83f0*/  BSSY B0, `(.L_x_1762) ;  /* 0x0000012000007945 */ /* 0x000fd80003800000 */
[----:B------:R-:W-:Y:S05]  /*8400*/  @P0 BRA `(.L_x_1763) ;  /* 0x0000000000400947 */ /* 0x000fea0003800000 */
[----:B---34-:R-:W-:Y:S01]  /*8410*/  IADD3 R47, P0, R48, 0x40, RZ ;  /* 0x00000040302f7810 */ /* 0x018fe20007f1e0ff */
[----:B------:R-:W-:-:S04]  /*8420*/  IMAD.MOV.U32 R45, RZ, RZ, R105 ;  /* 0x000000ffff2d7224 */ /* 0x000fc800078e0069 */
[----:B-1----:R-:W-:-:S04]  /*8430*/  IMAD.X R44, RZ, RZ, R49, P0 ;  /* 0x000000ffff2c7224 */ /* 0x002fc800000e0631 */
[----:B------:R-:W-:Y:S01]  /*8440*/  IMAD R46, R44, UR40, RZ ;  /* 0x000000282c2e7c24 */ /* 0x000fe2000f8e02ff */
[----:B------:R-:W-:-:S05]  /*8450*/  MOV R44, R94 ;  /* 0x0000005e002c7202 */ /* 0x000fca0000000f00 */
        /* <DEDUP_REMOVED lines=11> */
.L_x_1763:
[----:B------:R-:W-:Y:S05]  /*8510*/  BSYNC B0 ;  /* 0x0000000000007941 */ /* 0x000fea0003800000 */
.L_x_1762:
[----:B------:R-:W-:Y:S01]  /*8520*/  ISETP.GE.AND P0, PT, R210, R114, PT ;  /* 0x00000072d200720c */ /* 0x000fe20003f06270 */
[----:B------:R-:W-:-:S12]  /*8530*/  BSSY B0, `(.L_x_1764) ;  /* 0x0000012000007945 */ /* 0x000fd80003800000 */
[----:B------:R-:W-:Y:S05]  /*8540*/  @P0 BRA `(.L_x_1765) ;  /* 0x0000000000400947 */ /* 0x000fea0003800000 */
[----:B-1-34-:R-:W-:Y:S01]  /*8550*/  IADD3 R47, P0, R48, 0x60, RZ ;  /* 0x00000060302f7810 */ /* 0x01afe20007f1e0ff */
[----:B------:R-:W-:Y:S02]  /*8560*/  IMAD.MOV.U32 R44, RZ, RZ, R94 ;  /* 0x000000ffff2c7224 */ /* 0x000fe400078e005e */
[----:B------:R-:W-:Y:S02]  /*8570*/  IMAD.MOV.U32 R45, RZ, RZ, R105 ;  /* 0x000000ffff2d7224 */ /* 0x000fe400078e0069 */
[----:B------:R-:W-:Y:S02]  /*8580*/  IMAD.X R48, RZ, RZ, R49, P0 ;  /* 0x000000ffff307224 */ /* 0x000fe400000e0631 */
[----:B------:R-:W-:-:S04]  /*8590*/  IMAD.WIDE.U32 R44, R47, UR40, R44 ;  /* 0x000000282f2c7c25 */ /* 0x000fc8000f8e002c */
[----:B------:R-:W-:-:S04]  /*85a0*/  IMAD R48, R48, UR40, RZ ;  /* 0x0000002830307c24 */ /* 0x000fc8000f8e02ff */
        /* <DEDUP_REMOVED lines=10> */
.L_x_1765:
[----:B------:R-:W-:Y:S05]  /*8650*/  BSYNC B0 ;  /* 0x0000000000007941 */ /* 0x000fea0003800000 */
.L_x_1764:
[----:B------:R-:W-:Y:S01]  /*8660*/  @!PT LDS RZ, [RZ] ;  /* 0x00000000fffff984 */ /* 0x000fe20000000800 */
[----:B------:R-:W-:Y:S01]  /*8670*/  @!PT LDS RZ, [RZ] ;  /* 0x00000000fffff984 */ /* 0x000fe20000000800 */
[----:B------:R-:W-:Y:S01]  /*8680*/  @!PT LDS RZ, [RZ] ;  /* 0x00000000fffff984 */ /* 0x000fe20000000800 */
[----:B------:R-:W-:Y:S01]  /*8690*/  @!PT LDS RZ, [RZ] ;  /* 0x00000000fffff984 */ /* 0x000fe20000000800 */
[----:B------:R5:W-:Y:S06]  /*86a0*/  MEMBAR.ALL.CTA ;  /* 0x0000000000007992 */ /* 0x000bec0000008000 */
[----:B-----5:R-:W5:Y:S02]  /*86b0*/  FENCE.VIEW.ASYNC.S ;  /* 0x00000000000073c6 */ /* 0x020f640000000000 */
[----:B-----5:R1:W-:Y:S01]  /*86c0*/  BAR.SYNC.DEFER_BLOCKING R126, 0x80 ;  /* 0x0002007e0000751d */ /* 0x0203e20000010000 */
[----:B------:R-:W-:Y:S01]  /*86d0*/  ISETP.NE.AND P4, PT, R107, RZ, PT ;  /* 0x000000ff6b00720c */ /* 0x000fe20003f85270 */
[----:B------:R-:W-:Y:S01]  /*86e0*/  VIADD R184, R184, 0x1 ;  /* 0x00000001b8b87836 */ /* 0x000fe20000000000 */
[----:B0-2---:R-:W-:-:S04]  /*86f0*/  @!P3 IADD3 R106, R106, 0x288c0, RZ ;  /* 0x000288c06a6ab810 */ /* 0x005fc80007ffe0ff */
[C---:B------:R-:W-:Y:S02]  /*8700*/  ISETP.NE.AND P0, PT, R184.reuse, 0x2, PT ;  /* 0x00000002b800780c */ /* 0x040fe40003f05270 */
[----:B------:R-:W-:Y:S02]  /*8710*/  @!P3 PRMT R106, RZ, 0x654, R106 ;  /* 0x00000654ff6ab816 */ /* 0x000fe4000000006a */
[----:B-1-34-:R-:W-:Y:S02]  /*8720*/  SEL R45, RZ, 0x1, P0 ;  /* 0x00000001ff2d7807 */ /* 0x01afe40000000000 */
[----:B------:R-:W-:Y:S02]  /*8730*/  SEL R184, R184, RZ, P0 ;  /* 0x000000ffb8b87207 */ /* 0x000fe40000000000 */
[----:B------:R-:W-:Y:S01]  /*8740*/  LOP3.LUT R192, R192, R45, RZ, 0x3c, !PT ;  /* 0x0000002dc0c07212 */ /* 0x000fe200078e3cff */
[----:B------:R0:W-:Y:S01]  /*8750*/  @!P3 SYNCS.ARRIVE.TRANS64.RED.A1T0 RZ, [R106+URZ], RZ ;  /* 0x000000ff6affb9a7 */ /* 0x0001e2000810043f */
[----:B------:R-:W-:Y:S05]  /*8760*/  @P4 BRA `(.L_x_1766) ;  /* 0xffffff9c00e84947 */ /* 0x000fea000383ffff */
[----:B------:R-:W1:Y:S01]  /*8770*/  S2R R44, SR_TID.X ;  /* 0x00000000002c7919 */ /* 0x000e620000002100 */
[----:B------:R-:W-:Y:S02]  /*8780*/  PLOP3.LUT P0, PT, PT, PT, PT, 0x8, 0x0 ;  /* 0x000000000000781c */ /* 0x000fe40003f0e170 */
[----:B-1----:R-:W-:-:S04]  /*8790*/  SHF.R.U32.HI R44, RZ, 0x7, R44 ;  /* 0x00000007ff2c7819 */ /* 0x002fc8000001162c */
[----:B------:R-:W-:-:S13]  /*87a0*/  ISETP.NE.AND P4, PT, R44, 0x1, PT ;  /* 0x000000012c00780c */ /* 0x000fda0003f85270 */
[----:B------:R-:W-:Y:S06]  /*87b0*/  @!P4 BAR.ARV 0x9, 0x100 ;  /* 0x024400000000cb1d */ /* 0x000fec0000002000 */
.L_x_1676:
[----:B------:R-:W1:Y:S01]  /*87c0*/  LDC R0, c[0x0][0x448] ;  /* 0x00011200ff007b82 */ /* 0x000e620000000800 */
[----:B------:R-:W-:-:S07]  /*87d0*/  IADD3 R5, R188, 0x1, -R187 ;  /* 0x00000001bc057810 */ /* 0x000fce0007ffe8bb */
[----:B------:R-:W2:Y:S01]  /*87e0*/  LDC.64 R6, c[0x0][0x9e0] ;  /* 0x00027800ff067b82 */ /* 0x000ea20000000a00 */
[----:B-1----:R-:W-:Y:S01]  /*87f0*/  ISETP.NE.AND P1, PT, R0, 0x1, PT ;  /* 0x000000010000780c */ /* 0x002fe20003f25270 */
[----:B------:R-:W-:Y:S01]  /*8800*/  VIADD R0, R193, 0x7f ;  /* 0x0000007fc1007836 */ /* 0x000fe20000000000 */
[----:B--2---:R-:W-:-:S11]  /*8810*/  ISETP.GE.AND P2, PT, R7, 0x1, PT ;  /* 0x000000010700780c */ /* 0x004fd60003f46270 */
[----:B------:R-:W1:Y:S08]  /*8820*/  @P1 LDC R3, c[0x0][0x44c] ;  /* 0x00011300ff031b82 */ /* 0x000e700000000800 */
[----:B------:R-:W2:Y:S01]  /*8830*/  @P1 LDC R4, c[0x0][0x450] ;  /* 0x00011400ff041b82 */ /* 0x000ea20000000800 */
[----:B-1----:R-:W-:-:S05]  /*8840*/  @P1 IMAD.HI.U32 R3, R0, R3, RZ ;  /* 0x0000000300031227 */ /* 0x002fca00078e00ff */
[----:B--2---:R-:W-:-:S05]  /*8850*/  @P1 SHF.R.U32.HI R0, RZ, R4, R3 ;  /* 0x00000004ff001219 */ /* 0x004fca0000011603 */
[----:B------:R-:W-:Y:S01]  /*8860*/  IMAD.IADD R5, R5, 0x1, R0 ;  /* 0x0000000105057824 */ /* 0x000fe200078e0200 */
[----:B------:R-:W-:Y:S06]  /*8870*/  @P0 BRA `(.L_x_1767) ;  /* 0x00000000000c0947 */ /* 0x000fec0003800000 */
[----:B------:R-:W1:Y:S01]  /*8880*/  FENCE.VIEW.ASYNC.G ;  /* 0x00000000000073c6 */ /* 0x000e620000000100 */
[----:B------:R-:W-:Y:S05]  /*8890*/  WARPSYNC.ALL ;  /* 0x0000000000007948 */ /* 0x000fea0003800000 */
[----:B-1----:R-:W-:Y:S06]  /*88a0*/  BAR.ARV 0xc, 0x180 ;  /* 0x0306000000007b1d */ /* 0x002fec0000002000 */
.L_x_1767:
[----:B------:R-:W-:Y:S01]  /*88b0*/  IMAD.IADD R0, R5, 0x1, R6 ;  /* 0x0000000105007824 */ /* 0x000fe200078e0206 */
[----:B------:R-:W-:Y:S06]  /*88c0*/  @!P2 BRA `(.L_x_1768) ;  /* 0x000000000048a947 */ /* 0x000fec0003800000 */
[C---:B------:R-:W-:Y:S01]  /*88d0*/  ISETP.GT.AND P0, PT, R5.reuse, RZ, PT ;  /* 0x000000ff0500720c */ /* 0x040fe20003f04270 */
[----:B------:R-:W-:Y:S01]  /*88e0*/  BSSY B0, `(.L_x_1769) ;  /* 0x000000e000007945 */ /* 0x000fe20003800000 */
[----:B------:R-:W-:-:S11]  /*88f0*/  VIADD R3, R5, 0xffffffff ;  /* 0xffffffff05037836 */ /* 0x000fd60000000000 */
[----:B------:R-:W-:Y:S05]  /*8900*/  @P0 BRA `(.L_x_1770) ;  /* 0x00000000001c0947 */ /* 0x000fea0003800000 */
[----:B------:R-:W-:Y:S01]  /*8910*/  ISETP.NE.AND P0, PT, R7, 0x1, PT ;  /* 0x000000010700780c */ /* 0x000fe20003f05270 */
[----:B------:R-:W-:-:S12]  /*8920*/  IMAD.MOV R3, RZ, RZ, -R5 ;  /* 0x000000ffff037224 */ /* 0x000fd800078e0a05 */
[----:B------:R-:W1:Y:S02]  /*8930*/  @P0 LDC.64 R8, c[0x0][0x9e8] ;  /* 0x00027a00ff080b82 */ /* 0x000e640000000a00 */
[----:B-1----:R-:W-:-:S05]  /*8940*/  @P0 IMAD.HI.U32 R4, R3, R8, RZ ;  /* 0x0000000803040227 */ /* 0x002fca00078e00ff */
[----:B------:R-:W-:-:S04]  /*8950*/  @P0 SHF.R.U32.HI R3, RZ, R9, R4 ;  /* 0x00000009ff030219 */ /* 0x000fc80000011604 */
[----:B------:R-:W-:Y:S01]  /*8960*/  LOP3.LUT R3, RZ, R3, RZ, 0x33, !PT ;  /* 0x00000003ff037212 */ /* 0x000fe200078e33ff */
[----:B------:R-:W-:Y:S06]  /*8970*/  BRA `(.L_x_1771) ;  /* 0x0000000000107947 */ /* 0x000fec0003800000 */
.L_x_1770:
[----:B------:R-:W-:-:S13]  /*8980*/  ISETP.NE.AND P0, PT, R7, 0x1, PT ;  /* 0x000000010700780c */ /* 0x000fda0003f05270 */
[----:B------:R-:W1:Y:S02]  /*8990*/  @P0 LDC.64 R4, c[0x0][0x9e8] ;  /* 0x00027a00ff040b82 */ /* 0x000e640000000a00 */
[----:B-1----:R-:W-:-:S05]  /*89a0*/  @P0 IMAD.HI.U32 R4, R3, R4, RZ ;  /* 0x0000000403040227 */ /* 0x002fca00078e00ff */
[----:B------:R-:W-:-:S07]  /*89b0*/  @P0 SHF.R.U32.HI R3, RZ, R5, R4 ;  /* 0x00000005ff030219 */ /* 0x000fce0000011604 */
.L_x_1771:
[----:B------:R-:W-:Y:S05]  /*89c0*/  BSYNC B0 ;  /* 0x0000000000007941 */ /* 0x000fea0003800000 */
.L_x_1769:
[----:B------:R-:W-:-:S05]  /*89d0*/  IMAD R3, R3, R7, R7 ;  /* 0x0000000703037224 */ /* 0x000fca00078e0207 */
[----:B------:R-:W-:-:S07]  /*89e0*/  VIMNMX R0, R0, R3, PT ;  /* 0x0000000300007248 */ /* 0x000fce0003fe0100 */
.L_x_1768:
[----:B------:R-:W1:Y:S01]  /*89f0*/  @P1 LDC R4, c[0x0][0x44c] ;  /* 0x00011300ff041b82 */ /* 0x000e620000000800 */
[----:B------:R-:W-:Y:S01]  /*8a00*/  IADD3 R0, R0, 0x7f, RZ ;  /* 0x0000007f00007810 */ /* 0x000fe20007ffe0ff */
[----:B------:R-:W-:-:S03]  /*8a10*/  ULDC UR4, c[0x0][0x9dc] ;  /* 0x0002770000047ab9 */ /* 0x000fc60000000800 */
[----:B------:R-:W-:-:S03]  /*8a20*/  SHF.R.S32.HI R3, RZ, 0x1f, R0 ;  /* 0x0000001fff037819 */ /* 0x000fc60000011400 */
[----:B------:R-:W2:Y:S01]  /*8a30*/  @P1 LDC R6, c[0x0][0x450] ;  /* 0x00011400ff061b82 */ /* 0x000ea20000000800 */
[----:B------:R-:W-:-:S04]  /*8a40*/  LEA.HI R3, R3, R0, RZ, 0x7 ;  /* 0x0000000003037211 */ /* 0x000fc800078f38ff */
[----:B------:R-:W-:-:S04]  /*8a50*/  SHF.R.S32.HI R0, RZ, 0x7, R3 ;  /* 0x00000007ff007819 */ /* 0x000fc80000011403 */
[----:B------:R-:W-:Y:S01]  /*8a60*/  VIMNMX R129, R129, R0, PT ;  /* 0x0000000081817248 */ /* 0x000fe20003fe0100 */
[----:B-1----:R-:W-:-:S04]  /*8a70*/  @P1 IMAD.HI.U32 R5, R193, R4, RZ ;  /* 0x00000004c1051227 */ /* 0x002fc800078e00ff */
[----:B------:R-:W-:Y:S01]  /*8a80*/  IMAD.MOV.U32 R4, RZ, RZ, R193 ;  /* 0x000000ffff047224 */ /* 0x000fe200078e00c1 */
[----:B--2---:R-:W-:-:S05]  /*8a90*/  @P1 SHF.R.U32.HI R4, RZ, R6, R5 ;  /* 0x00000006ff041219 */ /* 0x004fca0000011605 */
        /* <DEDUP_REMOVED lines=8> */
[----:B------:R-:W1:Y:S02]  /*8b20*/  @P0 LDC.64 R8, c[0x0][0x9e8] ;  /* 0x00027a00ff080b82 */ /* 0x000e640000000a00 */
[----:B-1----:R-:W-:-:S05]  /*8b30*/  @P0 IMAD.HI.U32 R0, R3, R8, RZ ;  /* 0x0000000803000227 */ /* 0x002fca00078e00ff */
[----:B------:R-:W-:-:S04]  /*8b40*/  @P0 SHF.R.U32.HI R3, RZ, R9, R0 ;  /* 0x00000009ff030219 */ /* 0x000fc80000011600 */
[----:B------:R-:W-:Y:S01]  /*8b50*/  LOP3.LUT R3, RZ, R3, RZ, 0x33, !PT ;  /* 0x00000003ff037212 */ /* 0x000fe200078e33ff */
[----:B------:R-:W-:Y:S06]  /*8b60*/  BRA `(.L_x_1775) ;  /* 0x0000000000107947 */ /* 0x000fec0003800000 */
.L_x_1774:
[----:B------:R-:W-:-:S13]  /*8b70*/  ISETP.NE.AND P0, PT, R7, 0x1, PT ;  /* 0x000000010700780c */ /* 0x000fda0003f05270 */
[----:B------:R-:W1:Y:S02]  /*8b80*/  @P0 LDC.64 R8, c[0x0][0x9e8] ;  /* 0x00027a00ff080b82 */ /* 0x000e640000000a00 */
[----:B-1----:R-:W-:-:S05]  /*8b90*/  @P0 IMAD.HI.U32 R0, R3, R8, RZ ;  /* 0x0000000803000227 */ /* 0x002fca00078e00ff */
[----:B------:R-:W-:-:S07]  /*8ba0*/  @P0 SHF.R.U32.HI R3, RZ, R9, R0 ;  /* 0x00000009ff030219 */ /* 0x000fce0000011600 */
.L_x_1775:
[----:B------:R-:W-:Y:S05]  /*8bb0*/  BSYNC B0 ;  /* 0x0000000000007941 */ /* 0x000fea0003800000 */
.L_x_1773:
[----:B------:R-:W-:-:S05]  /*8bc0*/  IMAD R3, R3, R7, RZ ;  /* 0x0000000703037224 */ /* 0x000fca00078e02ff */
[----:B------:R-:W-:-:S07]  /*8bd0*/  VIMNMX R4, R4, R3, !PT ;  /* 0x0000000304047248 */ /* 0x000fce0007fe0100 */
.L_x_1772:
[----:B------:R-:W-:Y:S01]  /*8be0*/  SHF.R.S32.HI R3, RZ, 0x1f, R4 ;  /* 0x0000001fff037819 */ /* 0x000fe20000011404 */
[----:B------:R-:W-:Y:S01]  /*8bf0*/  IMAD.MOV.U32 R0, RZ, RZ, RZ ;  /* 0x000000ffff007224 */ /* 0x000fe200078e00ff */
[----:B------:R-:W-:Y:S02]  /*8c00*/  PLOP3.LUT P0, PT, PT, PT, PT, 0x80, 0x0 ;  /* 0x000000000000781c */ /* 0x000fe40003f0f070 */
[----:B------:R-:W-:Y:S02]  /*8c10*/  CS2R R150, SRZ ;  /* 0x0000000000967805 */ /* 0x000fe4000001ff00 */
[----:B------:R-:W-:Y:S01]  /*8c20*/  LEA.HI R4, R3, R4, RZ, 0x7 ;  /* 0x0000000403047211 */ /* 0x000fe200078f38ff */
[----:B------:R-:W-:Y:S01]  /*8c30*/  IMAD.MOV.U32 R3, RZ, RZ, RZ ;  /* 0x000000ffff037224 */ /* 0x000fe200078e00ff */
[----:B------:R-:W-:Y:S02]  /*8c40*/  CS2R R148, SRZ ;  /* 0x0000000000947805 */ /* 0x000fe4000001ff00 */
[----:B------:R-:W-:-:S02]  /*8c50*/  CS2R R146, SRZ ;  /* 0x0000000000927805 */ /* 0x000fc4000001ff00 */
[----:B------:R-:W-:Y:S02]  /*8c60*/  SHF.R.S32.HI R4, RZ, 0x7, R4 ;  /* 0x00000007ff047819 */ /* 0x000fe40000011404 */
[----:B------:R-:W-:Y:S02]  /*8c70*/  CS2R R144, SRZ ;  /* 0x0000000000907805 */ /* 0x000fe4000001ff00 */
[----:B------:R-:W-:Y:S01]  /*8c80*/  CS2R R38, SRZ ;  /* 0x0000000000267805 */ /* 0x000fe2000001ff00 */
[----:B------:R-:W-:Y:S01]  /*8c90*/  IMAD.MOV.U32 R142, RZ, RZ, RZ ;  /* 0x000000ffff8e7224 */ /* 0x000fe200078e00ff */
[----:B------:R-:W-:Y:S02]  /*8ca0*/  VIMNMX R196, RZ, R4, !PT ;  /* 0x00000004ffc47248 */ /* 0x000fe40007fe0100 */
[----:B------:R-:W-:Y:S02]  /*8cb0*/  CS2R R36, SRZ ;  /* 0x0000000000247805 */ /* 0x000fe4000001ff00 */
[----:B------:R-:W-:Y:S01]  /*8cc0*/  MOV R141, RZ ;  /* 0x000000ff008d7202 */ /* 0x000fe20000000f00 */
[----:B------:R-:W-:Y:S01]  /*8cd0*/  IMAD.MOV.U32 R138, RZ, RZ, RZ ;  /* 0x000000ffff8a7224 */ /* 0x000fe200078e00ff */
[----:B------:R-:W-:Y:S01]  /*8ce0*/  ISETP.GT.AND P1, PT, R129, R196, PT ;  /* 0x000000c48100720c */ /* 0x000fe20003f24270 */
[----:B------:R-:W-:Y:S01]  /*8cf0*/  IMAD.MOV.U32 R137, RZ, RZ, RZ ;  /* 0x000000ffff897224 */ /* 0x000fe200078e00ff */
[----:B------:R-:W-:Y:S01]  /*8d00*/  CS2R R134, SRZ ;  /* 0x0000000000867805 */ /* 0x000fe2000001ff00 */
[----:B------:R-:W-:Y:S01]  /*8d10*/  IMAD.MOV.U32 R133, RZ, RZ, RZ ;  /* 0x000000ffff857224 */ /* 0x000fe200078e00ff */
[----:B------:R-:W-:-:S02]  /*8d20*/  CS2R R34, SRZ ;  /* 0x0000000000227805 */ /* 0x000fc4000001ff00 */
[----:B------:R-:W-:Y:S01]  /*8d30*/  CS2R R130, SRZ ;  /* 0x0000000000827805 */ /* 0x000fe2000001ff00 */
[----:B------:R-:W-:Y:S01]  /*8d40*/  IMAD.MOV.U32 R128, RZ, RZ, RZ ;  /* 0x000000ffff807224 */ /* 0x000fe200078e00ff */
        /* <DEDUP_REMOVED lines=10> */
[----:B0-----:R-:W-:-:S02]  /*8df0*/  CS2R R106, SRZ ;  /* 0x00000000006a7805 */ /* 0x001fc4000001ff00 */
[----:B------:R-:W-:Y:S02]  /*8e00*/  CS2R R104, SRZ ;  /* 0x0000000000687805 */ /* 0x000fe4000001ff00 */
[----:B------:R-:W-:Y:S02]  /*8e10*/  CS2R R102, SRZ ;  /* 0x0000000000667805 */ /* 0x000fe4000001ff00 */
[----:B------:R-:W-:Y:S02]  /*8e20*/  CS2R R100, SRZ ;  /* 0x0000000000647805 */ /* 0x000fe4000001ff00 */
[----:B------:R-:W-:Y:S02]  /*8e30*/  CS2R R98, SRZ ;  /* 0x0000000000627805 */ /* 0x000fe4000001ff00 */
[----:B------:R-:W-:Y:S02]  /*8e40*/  CS2R R96, SRZ ;  /* 0x0000000000607805 */ /* 0x000fe4000001ff00 */
[----:B------:R-:W-:Y:S01]  /*8e50*/  CS2R R6, SRZ ;  /* 0x0000000000067805 */ /* 0x000fe2000001ff00 */
[----:B------:R-:W-:Y:S01]  /*8e60*/  IMAD.MOV.U32 R94, RZ, RZ, RZ ;  /* 0x000000ffff5e7224 */ /* 0x000fe200078e00ff */
[----:B------:R-:W-:Y:S01]  /*8e70*/  CS2R R90, SRZ ;  /* 0x00000000005a7805 */ /* 0x000fe2000001ff00 */
[----:B------:R-:W-:Y:S01]  /*8e80*/  IMAD.MOV.U32 R93, RZ, RZ, RZ ;  /* 0x000000ffff5d7224 */ /* 0x000fe200078e00ff */
[----:B------:R-:W-:Y:S01]  /*8e90*/  CS2R R88, SRZ ;  /* 0x0000000000587805 */ /* 0x000fe2000001ff00 */
[----:B------:R-:W-:Y:S06]  /*8ea0*/  @!P1 BRA `(.L_x_1776) ;  /* 0x0000013800289947 */ /* 0x000fec0003800000 */
[----:B------:R-:W-:-:S03]  /*8eb0*/  UMOV UR4, 0xffffffff ;  /* 0xffffffff00047882 */ /* 0x000fc60000000000 */
[----:B------:R-:W-:Y:S05]  /*8ec0*/  BRA.DIV UR4, `(.L_x_1777) ;  /* 0x000001d604607947 */ /* 0x000fea000b800000 */
[----:B------:R0:W1:Y:S02]  /*8ed0*/  SHFL.IDX PT, R194, R222, RZ, 0x1f ;  /* 0x00001fffdec27589 */ /* 0x00006400000e0000 */
.L_x_2104:
[----:B-1----:R-:W-:Y:S02]  /*8ee0*/  LEA.HI R0, R194, R194, RZ, 0x1 ;  /* 0x000000c2c2007211 */ /* 0x002fe400078f08ff */
[----:B------:R-:W-:Y:S02]  /*8ef0*/  LOP3.LUT P0, RZ, R217, 0x3ff, RZ, 0xc0, !PT ;  /* 0x000003ffd9ff7812 */ /* 0x000fe4000780c0ff */
[----:B------:R-:W-:Y:S02]  /*8f00*/  LOP3.LUT R3, R0, 0x1e, RZ, 0xc0, !PT ;  /* 0x0000001e00037812 */ /* 0x000fe400078ec0ff */
[----:B------:R-:W-:Y:S02]  /*8f10*/  P2R R24, PR, RZ, 0x1 ;  /* 0x00000001ff187803 */ /* 0x000fe40000000000 */
        /* <DEDUP_REMOVED lines=9> */
[----:B------:R1:W2:Y:S01]  /*8fb0*/  LDC.64 R14, c[0x4][R0] ;  /* 0x01000000000e7b82 */ /* 0x0002a20000000a00 */
        /* <DEDUP_REMOVED lines=8> */
[----:B-1----:R-:W-:-:S07]  /*9040*/  IMAD.MOV.U32 R13, RZ, RZ, RZ ;  /* 0x000000ffff0d7224 */ /* 0x002fce00078e00ff */
[----:B------:R-:W-:-:S07]  /*9050*/  LEPC R20, `(.L_x_1778) ;  /* 0x000000001014794e */ /* 0x000fce0000000000 */
[----:B0-2--5:R-:W-:Y:S05]  /*9060*/  CALL.ABS.NOINC R14 ;  /* 0x000000000e007343 */ /* 0x025fea0003c00000 */
.L_x_1778:
[----:B------:R-:W-:Y:S02]  /*9070*/  ULDC UR4, c[0x0][0x3f4] ;  /* 0x0000fd0000047ab9 */ /* 0x000fe40000000800 */
[----:B------:R-:W-:-:S13]  /*9080*/  ISETP.LT.AND P0, PT, RZ, UR4, PT ;  /* 0x00000004ff007c0c */ /* 0x000fda000bf01270 */
[----:B------:R-:W-:Y:S05]  /*9090*/  @P0 BRA `(.L_x_1779) ;  /* 0x00000000003c0947 */ /* 0x000fea0003800000 */
[----:B------:R-:W-:-:S04]  /*90a0*/  LEA.HI R0, R213, R213, RZ, 0x1 ;  /* 0x000000d5d5007211 */ /* 0x000fc800078f08ff */
        /* <DEDUP_REMOVED lines=8> */
.L_x_1782:
[----:B--2---:R2:W3:Y:S02]  /*9130*/  SYNCS.PHASECHK.TRANS64.TRYWAIT P0, [R2+URZ+0x28800], R3 ;  /* 0x02880003020075a7 */ /* 0x0044e4000800017f */
[----:B---3--:R-:W-:Y:S05]  /*9140*/  @!P0 NANOSLEEP.SYNCS 0x989680 ;  /* 0x009896800000895d */ /* 0x008fea0003900000 */
[----:B------:R-:W3:Y:S02]  /*9150*/  @!P0 SYNCS.PHASECHK.TRANS64 P0, [R2+URZ+0x28800], R3 ;  /* 0x02880003020085a7 */ /* 0x000ee4000800007f */
[----:B---3--:R-:W-:Y:S05]  /*9160*/  @!P0 BRA `(.L_x_1782) ;  /* 0xfffffffc00f08947 */ /* 0x008fea000383ffff */
.L_x_1781:
[----:B------:R-:W-:Y:S05]  /*9170*/  BSYNC B0 ;  /* 0x0000000000007941 */ /* 0x000fea0003800000 */
.L_x_1780:
[----:B------:R-:W-:Y:S05]  /*9180*/  BRA `(.L_x_1783) ;  /* 0x0000004c00907947 */ /* 0x000fea0003800000 */
.L_x_1779:
[----:B------:R-:W-:Y:S01]  /*9190*/  ISETP.NE.AND P0, PT, R24, RZ, PT ;  /* 0x000000ff1800720c */ /* 0x000fe20003f05270 */
[----:B------:R-:W-:Y:S01]  /*91a0*/  ULDC.64 UR4, c[0x0][0x3f8] ;  /* 0x0000fe0000047ab9 */ /* 0x000fe20000000a00 */
[----:B-----5:R-:W-:Y:S01]  /*91b0*/  SHF.R.S32.HI R0, RZ, 0x1f, R115 ;  /* 0x0000001fff007819 */ /* 0x020fe20000011473 */
[----:B------:R-:W-:Y:S01]  /*91c0*/  ULDC.64 UR6, c[0x0][0x408] ;  /* 0x0001020000067ab9 */ /* 0x000fe20000000a00 */
[----:B------:R-:W-:-:S04]  /*91d0*/  IMAD.WIDE.U32 R24, R115, UR4, RZ ;  /* 0x0000000473187c25 */ /* 0x000fc8000f8e00ff */
[C---:B------:R-:W-:Y:S02]  /*91e0*/  IMAD R4, R0.reuse, UR4, RZ ;  /* 0x0000000400047c24 */ /* 0x040fe4000f8e02ff */
[----:B------:R-:W-:Y:S02]  /*91f0*/  IMAD R0, R0, UR6, RZ ;  /* 0x0000000600007c24 */ /* 0x000fe4000f8e02ff */
[C---:B------:R-:W-:Y:S02]  /*9200*/  IMAD R29, R115.reuse, UR5, R4 ;  /* 0x00000005731d7c24 */ /* 0x040fe4000f8e0204 */
[C---:B------:R-:W-:Y:S02]  /*9210*/  IMAD R31, R115.reuse, UR7, R0 ;  /* 0x00000007731f7c24 */ /* 0x040fe4000f8e0200 */
[----:B------:R-:W-:-:S04]  /*9220*/  IMAD.WIDE.U32 R26, R115, UR6, RZ ;  /* 0x00000006731a7c25 */ /* 0x000fc8000f8e00ff */
[----:B------:R-:W-:Y:S02]  /*9230*/  IMAD.IADD R29, R29, 0x1, R25 ;  /* 0x000000011d1d7824 */ /* 0x000fe400078e0219 */
[----:B------:R-:W-:Y:S01]  /*9240*/  IMAD.IADD R31, R31, 0x1, R27 ;  /* 0x000000011f1f7824 */ /* 0x000fe200078e021b */
[----:B------:R-:W-:Y:S06]  /*9250*/  @!P0 BRA `(.L_x_1784) ;  /* 0x0000000000408947 */ /* 0x000fec0003800000 */
[----:B------:R-:W-:Y:S01]  /*9260*/  MOV R0, 0x0 ;  /* 0x0000000000007802 */ /* 0x000fe20000000f00 */
[----:B------:R-:W-:Y:S01]  /*9270*/  ULDC.64 UR4, c[0x4][0xa0] ;  /* 0x0100280000047ab9 */ /* 0x000fe20000000a00 */
[----:B------:R-:W-:Y:S01]  /*9280*/  ULDC.64 UR6, c[0x4][0x20] ;  /* 0x0100080000067ab9 */ /* 0x000fe20000000a00 */
[----:B------:R-:W-:Y:S01]  /*9290*/  MOV R4, UR4 ;  /* 0x0000000400047c02 */ /* 0x000fe20008000f00 */
[----:B------:R1:W2:Y:S01]  /*92a0*/  LDC.64 R14, c[0x4][R0] ;  /* 0x01000000000e7b82 */ /* 0x0002a20000000a00 */
        /* <DEDUP_REMOVED lines=8> */
[----:B-1----:R-:W-:-:S07]  /*9330*/  IMAD.MOV.U32 R13, RZ, RZ, RZ ;  /* 0x000000ffff0d7224 */ /* 0x002fce00078e00ff */
[----:B------:R-:W-:-:S07]  /*9340*/  LEPC R20, `(.L_x_1784) ;  /* 0x000000001014794e */ /* 0x000fce0000000000 */
[----:B0-2---:R-:W-:Y:S05]  /*9350*/  CALL.ABS.NOINC R14 ;  /* 0x000000000e007343 */ /* 0x005fea0003c00000 */
.L_x_1784:
[----:B------:R-:W-:Y:S01]  /*9360*/  ULDC.U8 UR4, c[0x0][0x410] ;  /* 0x0001040000047ab9 */ /* 0x000fe20000000000 */
[----:B------:R-:W-:Y:S01]  /*9370*/  IMAD.IADD R55, R23, 0x1, R193 ;  /* 0x0000000117377824 */ /* 0x000fe200078e02c1 */
[----:B------:R-:W-:Y:S01]  /*9380*/  ISETP.NE.AND P0, PT, RZ, UR4, PT ;  /* 0x00000004ff007c0c */ /* 0x000fe2000bf05270 */
[----:B------:R-:W-:Y:S02]  /*9390*/  BSSY B0, `(.L_x_1785) ;  /* 0x00004bb000007945 */ /* 0x000fe40003800000 */
[----:B------:R-:W-:-:S10]  /*93a0*/  IMAD R3, R207, 0x20, R55 ;  /* 0x00000020cf037824 */ /* 0x000fd400078e0237 */
[----:B------:R-:W-:Y:S05]  /*93b0*/  @!P0 BRA `(.L_x_1786) ;  /* 0x0000002400b48947 */ /* 0x000fea0003800000 */
[----:B------:R-:W1:Y:S01]  /*93c0*/  LDC R64, c[0x0][0x448] ;  /* 0x00011200ff407b82 */ /* 0x000e620000000800 */
[----:B------:R-:W-:Y:S01]  /*93d0*/  ULDC.64 UR4, c[0x0][0x3f8] ;  /* 0x0000fe0000047ab9 */ /* 0x000fe20000000a00 */
[----:B------:R-:W-:Y:S01]  /*93e0*/  ULDC.64 UR6, c[0x0][0x408] ;  /* 0x0001020000067ab9 */ /* 0x000fe20000000a00 */
[----:B------:R-:W-:Y:S01]  /*93f0*/  MOV R9, R31 ;  /* 0x0000001f00097202 */ /* 0x000fe20000000f00 */
[----:B------:R-:W-:Y:S02]  /*9400*/  IMAD.MOV.U32 R6, RZ, RZ, R24 ;  /* 0x000000ffff067224 */ /* 0x000fe400078e0018 */
[----:B------:R-:W-:Y:S02]  /*9410*/  IMAD.MOV.U32 R7, RZ, RZ, R29 ;  /* 0x000000ffff077224 */ /* 0x000fe400078e001d */
[----:B------:R-:W-:Y:S01]  /*9420*/  IMAD.MOV.U32 R8, RZ, RZ, R26 ;  /* 0x000000ffff087224 */ /* 0x000fe200078e001a */
[----:B-1----:R-:W-:-:S13]  /*9430*/  ISETP.NE.AND P0, PT, R64, 0x1, PT ;  /* 0x000000014000780c */ /* 0x002fda0003f05270 */
[----:B------:R-:W1:Y:S08]  /*9440*/  @P0 LDC R0, c[0x0][0x44c] ;  /* 0x00011300ff000b82 */ /* 0x000e700000000800 */
[----:B------:R-:W2:Y:S01]  /*9450*/  @P0 LDC R5, c[0x0][0x450] ;  /* 0x00011400ff050b82 */ /* 0x000ea20000000800 */
[----:B-1----:R-:W-:-:S05]  /*9460*/  @P0 IMAD.HI.U32 R0, R3, R0, RZ ;  /* 0x0000000003000227 */ /* 0x002fca00078e00ff */
[----:B--2---:R-:W-:-:S04]  /*9470*/  @P0 SHF.R.U32.HI R3, RZ, R5, R0 ;  /* 0x00000005ff030219 */ /* 0x004fc80000011600 */
[----:B------:R-:W-:Y:S01]  /*9480*/  SHF.R.S32.HI R0, RZ, 0x1f, R3 ;  /* 0x0000001fff007819 */ /* 0x000fe20000011403 */
[----:B------:R-:W-:-:S04]  /*9490*/  IMAD.WIDE.U32 R6, R3, UR4, R6 ;  /* 0x0000000403067c25 */ /* 0x000fc8000f8e0006 */
[C---:B------:R-:W-:Y:S02]  /*94a0*/  IMAD R4, R0.reuse, UR4, RZ ;  /* 0x0000000400047c24 */ /* 0x040fe4000f8e02ff */
[----:B------:R-:W-:Y:S02]  /*94b0*/  IMAD R0, R0, UR6, RZ ;  /* 0x0000000600007c24 */ /* 0x000fe4000f8e02ff */
[C---:B------:R-:W-:Y:S01]  /*94c0*/  IMAD R11, R3.reuse, UR5, R4 ;  /* 0x00000005030b7c24 */ /* 0x040fe2000f8e0204 */
[----:B------:R-:W-:Y:S01]  /*94d0*/  ULDC.64 UR4, c[0x0][0x3e8] ;  /* 0x0000fa0000047ab9 */ /* 0x000fe20000000a00 */
[C---:B------:R-:W-:Y:S01]  /*94e0*/  IMAD.WIDE.U32 R8, R3.reuse, UR6, R8 ;  /* 0x0000000603087c25 */ /* 0x040fe2000f8e0008 */
[----:B------:R-:W-:Y:S01]  /*94f0*/  LEA R5, P0, R6, UR4, 0x1 ;  /* 0x0000000406057c11 */ /* 0x000fe2000f8008ff */
[----:B------:R-:W-:Y:S02]  /*9500*/  UMOV UR4, 0xffffffff ;  /* 0xffffffff00047882 */ /* 0x000fe40000000000 */
[----:B------:R-:W-:Y:S01]  /*9510*/  IMAD R3, R3, UR7, R0 ;  /* 0x0000000703037c24 */ /* 0x000fe2000f8e0200 */
[----:B------:R-:W-:Y:S01]  /*9520*/  ULDC.64 UR6, c[0x0][0x400] ;  /* 0x0001000000067ab9 */ /* 0x000fe20000000a00 */
[----:B------:R-:W-:Y:S01]  /*9530*/  IMAD.IADD R11, R7, 0x1, R11 ;  /* 0x00000001070b7824 */ /* 0x000fe200078e020b */
[----:B------:R-:W-:Y:S01]  /*9540*/  LEA R7, P1, R8, UR6, 0x1 ;  /* 0x0000000608077c11 */ /* 0x000fe2000f8208ff */
[----:B------:R-:W-:-:S03]  /*9550*/  IMAD.IADD R3, R9, 0x1, R3 ;  /* 0x0000000109037824 */ /* 0x000fc600078e0203 */
[----:B------:R-:W-:Y:S02]  /*9560*/  LEA.HI.X R6, R6, UR5, R11, 0x1, P0 ;  /* 0x0000000506067c11 */ /* 0x000fe400080f0c0b */
[----:B------:R-:W-:Y:S01]  /*9570*/  LEA.HI.X R8, R8, UR7, R3, 0x1, P1 ;  /* 0x0000000708087c11 */ /* 0x000fe200088f0c03 */
[----:B------:R-:W-:Y:S06]  /*9580*/  BRA.DIV UR4, `(.L_x_1787) ;  /* 0x000001ce04dc7947 */ /* 0x000fec000b800000 */
[----:B------:R1:W2:Y:S04]  /*9590*/  SHFL.IDX PT, R0, R6, RZ, 0x181f ;  /* 0x00181fff06007589 */ /* 0x0002a800000e0000 */
[----:B------:R1:W3:Y:S04]  /*95a0*/  SHFL.IDX PT, R3, R5, RZ, 0x181f ;  /* 0x00181fff05037589 */ /* 0x0002e800000e0000 */
[----:B------:R1:W4:Y:S04]  /*95b0*/  SHFL.IDX PT, R4, R8, RZ, 0x181f ;  /* 0x00181fff08047589 */ /* 0x00032800000e0000 */
[----:B------:R1:W0:Y:S02]  /*95c0*/  SHFL.IDX PT, R14, R7, RZ, 0x181f ;  /* 0x00181fff070e7589 */ /* 0x00022400000e0000 */
.L_x_2110:
[----:B------:R-:W-:Y:S01]  /*95d0*/  IMAD R64, R187, R64, RZ ;  /* 0x00000040bb407224 */ /* 0x000fe200078e02ff */
[----:B------:R-:W-:Y:S01]  /*95e0*/  BSSY B1, `(.L_x_1788) ;  /* 0x000001e000017945 */ /* 0x000fe20003800000 */
[----:B------:R-:W-:Y:S02]  /*95f0*/  CS2R R48, SRZ ;  /* 0x0000000000307805 */ /* 0x000fe4000001ff00 */
[----:B------:R-:W-:Y:S02]  /*9600*/  CS2R R44, SRZ ;  /* 0x00000000002c7805 */ /* 0x000fe4000001ff00 */
[----:B------:R-:W-:Y:S02]  /*9610*/  CS2R R46, SRZ ;  /* 0x00000000002e7805 */ /* 0x000fe4000001ff00 */
[----:B------:R-:W-:Y:S02]  /*9620*/  ISETP.GE.AND P0, PT, R55, R64, PT ;  /* 0x000000403700720c */ /* 0x000fe40003f06270 */
[----:B------:R-:W-:-:S11]  /*9630*/  CS2R R40, SRZ ;  /* 0x0000000000287805 */ /* 0x000fd6000001ff00 */
[----:B------:R-:W-:Y:S05]  /*9640*/  @P0 BRA `(.L_x_1789) ;  /* 0x00000000005c0947 */ /* 0x000fea0003800000 */
[----:B------:R-:W-:Y:S01]  /*9650*/  ULDC UR4, c[0x0][0x3f4] ;  /* 0x0000fd0000047ab9 */ /* 0x000fe20000000800 */
[----:B------:R-:W-:Y:S02]  /*9660*/  CS2R R40, SRZ ;  /* 0x0000000000287805 */ /* 0x000fe4000001ff00 */
[----:B------:R-:W-:Y:S02]  /*9670*/  ISETP.GE.AND P4, PT, R18, UR4, PT ;  /* 0x0000000412007c0c */ /* 0x000fe4000bf86270 */
[----:B------:R-:W-:Y:S02]  /*9680*/  CS2R R44, SRZ ;  /* 0x00000000002c7805 */ /* 0x000fe4000001ff00 */
[----:B------:R-:W-:-:S09]  /*9690*/  ISETP.GE.AND P5, PT, R185, UR4, PT ;  /* 0x00000004b9007c0c */ /* 0x000fd2000bfa6270 */
[C---:B------:R-:W-:Y:S01]  /*96a0*/  @!P4 IMAD.SHL.U32 R12, R18.reuse, 0x2, RZ ;  /* 0x00000002120cc824 */ /* 0x040fe200078e00ff */
[----:B------:R-:W-:-:S03]  /*96b0*/  @!P4 SHF.L.U64.HI R13, R18, 0x1, R19 ;  /* 0x00000001120dc819 */ /* 0x000fc60000010213 */
[C---:B------:R-:W-:Y:S01]  /*96c0*/  @!P5 IMAD.SHL.U32 R15, R185.reuse, 0x2, RZ ;  /* 0x00000002b90fd824 */ /* 0x040fe200078e00ff */
[----:B------:R-:W-:Y:S02]  /*96d0*/  @!P5 SHF.L.U64.HI R9, R185, 0x1, R216 ;  /* 0x00000001b909d819 */ /* 0x000fe400000102d8 */
[CC--:B---3--:R-:W-:Y:S02]  /*96e0*/  @!P4 IADD3 R10, P0, R3.reuse, R12.reuse, RZ ;  /* 0x0000000c030ac210 */ /* 0x0c8fe40007f1e0ff */
[----:B0-----:R-:W-:Y:S02]  /*96f0*/  @!P4 IADD3 R12, P1, R14, R12, RZ ;  /* 0x0000000c0e0cc210 */ /* 0x001fe40007f3e0ff */
[-C--:B------:R-:W-:Y:S01]  /*9700*/  @!P5 IADD3 R20, P2, R3, R15.reuse, RZ ;  /* 0x0000000f0314d210 */ /* 0x080fe20007f5e0ff */
[----:B--2---:R-:W-:Y:S01]  /*9710*/  @!P4 IMAD.X R11, R0, 0x1, R13, P0 ;  /* 0x00000001000bc824 */ /* 0x004fe200000e060d */
[----:B------:R-:W-:Y:S02]  /*9720*/  @!P5 IADD3 R14, P3, R14, R15, RZ ;  /* 0x0000000f0e0ed210 */ /* 0x000fe40007f7e0ff */
[----:B------:R-:W-:-:S02]  /*9730*/  CS2R R46, SRZ ;  /* 0x00000000002e7805 */ /* 0x000fc4000001ff00 */
[----:B------:R-:W-:Y:S01]  /*9740*/  CS2R R48, SRZ ;  /* 0x0000000000307805 */ /* 0x000fe2000001ff00 */
[--C-:B------:R-:W-:Y:S01]  /*9750*/  @!P5 IMAD.X R21, R0, 0x1, R9.reuse, P2 ;  /* 0x000000010015d824 */ /* 0x100fe200010e0609 */
[C---:B----4-:R-:W-:Y:S01]  /*9760*/  @!P4 IADD3.X R13, R4.reuse, R13, RZ, P1, !PT ;  /* 0x0000000d040dc210 */ /* 0x050fe20000ffe4ff */
[----:B------:R-:W-:Y:S01]  /*9770*/  @!P5 IMAD.X R15, R4, 0x1, R9, P3 ;  /* 0x00000001040fd824 */ /* 0x000fe200018e0609 */
[----:B------:R0:W5:Y:S04]  /*9780*/  @!P4 LD.E.64 R46, desc[UR38][R10.64] ;  /* 0x000000260a2ec980 */ /* 0x000168000c101b00 */
[----:B------:R0:W5:Y:S04]  /*9790*/  @!P5 LD.E.64 R40, desc[UR38][R20.64] ;  /* 0x000000261428d980 */ /* 0x000168000c101b00 */
[----:B------:R0:W5:Y:S04]  /*97a0*/  @!P5 LD.E.64 R44, desc[UR38][R14.64] ;  /* 0x000000260e2cd980 */ /* 0x000168000c101b00 */
[----:B------:R0:W5:Y:S02]  /*97b0*/  @!P4 LD.E.64 R48, desc[UR38][R12.64] ;  /* 0x000000260c30c980 */ /* 0x000164000c101b00 */
.L_x_1789:
[----:B------:R-:W-:Y:S05]  /*97c0*/  BSYNC B1 ;  /* 0x0000000000017941 */ /* 0x000fea0003800000 */
.L_x_1788:
[----:B--2--5:R-:W-:Y:S01]  /*97d0*/  IMAD.MOV.U32 R0, RZ, RZ, R48 ;  /* 0x000000ffff007224 */ /* 0x024fe200078e0030 */
[----:B------:R-:W-:Y:S01]  /*97e0*/  UMOV UR4, 0xffffffff ;  /* 0xffffffff00047882 */ /* 0x000fe20000000000 */
[----:B----4-:R-:W-:Y:S01]  /*97f0*/  IMAD.MOV.U32 R4, RZ, RZ, R44 ;  /* 0x000000ffff047224 */ /* 0x010fe200078e002c */
[----:B------:R-:W-:Y:S01]  /*9800*/  CS2R R38, SRZ ;  /* 0x0000000000267805 */ /* 0x000fe2000001ff00 */
[----:B------:R-:W-:Y:S01]  /*9810*/  IMAD.MOV.U32 R9, RZ, RZ, R45 ;  /* 0x000000ffff097224 */ /* 0x000fe200078e002d */
[----:B------:R-:W-:Y:S01]  /*9820*/  PRMT R65, R0, 0x7610, R65 ;  /* 0x0000761000417816 */ /* 0x000fe20000000041 */
[----:B---3--:R-:W-:Y:S01]  /*9830*/  IMAD.MOV.U32 R3, RZ, RZ, R49 ;  /* 0x000000ffff037224 */ /* 0x008fe200078e0031 */
[----:B------:R-:W-:Y:S01]  /*9840*/  PRMT R59, R4, 0x7610, R59 ;  /* 0x00007610043b7816 */ /* 0x000fe2000000003b */
[----:B------:R-:W-:Y:S01]  /*9850*/  IMAD.MOV.U32 R0, RZ, RZ, R46 ;  /* 0x000000ffff007224 */ /* 0x000fe200078e002e */
[----:B------:R-:W-:Y:S01]  /*9860*/  PRMT R58, R58, 0x5410, R9 ;  /* 0x000054103a3a7816 */ /* 0x000fe20000000009 */
[----:B------:R-:W-:Y:S01]  /*9870*/  IMAD.MOV.U32 R4, RZ, RZ, R40 ;  /* 0x000000ffff047224 */ /* 0x000fe200078e0028 */
[----:B------:R-:W-:Y:S01]  /*9880*/  PRMT R70, R3, 0x7610, R70 ;  /* 0x0000761003467816 */ /* 0x000fe20000000046 */
[----:B------:R-:W-:Y:S01]  /*9890*/  IMAD.MOV.U32 R9, RZ, RZ, R41 ;  /* 0x000000ffff097224 */ /* 0x000fe200078e0029 */
[----:B------:R-:W-:-:S02]  /*98a0*/  MOV R3, R47 ;  /* 0x0000002f00037202 */ /* 0x000fc40000000f00 */
[----:B------:R-:W-:Y:S02]  /*98b0*/  PRMT R65, R65, 0x5410, R0 ;  /* 0x0000541041417816 */ /* 0x000fe40000000000 */
[----:B------:R-:W-:Y:S02]  /*98c0*/  PRMT R70, R70, 0x5410, R3 ;  /* 0x0000541046467816 */ /* 0x000fe40000000003 */
[----:B------:R-:W-:Y:S02]  /*98d0*/  PRMT R59, R59, 0x5410, R4 ;  /* 0x000054103b3b7816 */ /* 0x000fe40000000004 */
[----:B------:R-:W-:Y:S01]  /*98e0*/  PRMT R58, R9, 0x7610, R58 ;  /* 0x00007610093a7816 */ /* 0x000fe2000000003a */
[----:B------:R-:W-:Y:S06]  /*98f0*/  BRA.DIV UR4, `(.L_x_1790) ;  /* 0x000001ce04707947 */ /* 0x000fec000b800000 */
[----:B------:R2:W3:Y:S04]  /*9900*/  SHFL.IDX PT, R0, R6, 0x1, 0x181f ;  /* 0x00381f0006007f89 */ /* 0x0004e800000e0000 */
[----:B------:R2:W4:Y:S04]  /*9910*/  SHFL.IDX PT, R3, R5, 0x1, 0x181f ;  /* 0x00381f0005037f89 */ /* 0x00052800000e0000 */
[----:B------:R2:W1:Y:S04]  /*9920*/  SHFL.IDX PT, R4, R8, 0x1, 0x181f ;  /* 0x00381f0008047f89 */ /* 0x00046800000e0000 */
[----:B0-----:R2:W0:Y:S02]  /*9930*/  SHFL.IDX PT, R14, R7, 0x1, 0x181f ;  /* 0x00381f00070e7f89 */ /* 0x00142400000e0000 */
.L_x_2116:
[----:B------:R-:W-:Y:S01]  /*9940*/  VIADD R9, R55, 0x20 ;  /* 0x0000002037097836 */ /* 0x000fe20000000000 */
[----:B------:R-:W-:Y:S01]  /*9950*/  BSSY B1, `(.L_x_1791) ;  /* 0x000001d000017945 */ /* 0x000fe20003800000 */
[----:B------:R-:W-:Y:S02]  /*9960*/  CS2R R34, SRZ ;  /* 0x0000000000227805 */ /* 0x000fe4000001ff00 */
[----:B------:R-:W-:Y:S02]  /*9970*/  CS2R R36, SRZ ;  /* 0x0000000000247805 */ /* 0x000fe4000001ff00 */
[----:B------:R-:W-:Y:S02]  /*9980*/  CS2R R32, SRZ ;  /* 0x0000000000207805 */ /* 0x000fe4000001ff00 */
[----:B------:R-:W-:-:S13]  /*9990*/  ISETP.GE.AND P0, PT, R9, R64, PT ;  /* 0x000000400900720c */ /* 0x000fda0003f06270 */
        /* <DEDUP_REMOVED lines=10> */
[CC--:B----4-:R-:W-:Y:S02]  /*9a40*/  @!P4 IADD3 R10, P0, R3.reuse, R12.reuse, RZ ;  /* 0x0000000c030ac210 */ /* 0x0d0fe40007f1e0ff */
[-C--:B------:R-:W-:Y:S02]  /*9a50*/  @!P5 IADD3 R20, P2, R3, R11.reuse, RZ ;  /* 0x0000000b0314d210 */ /* 0x080fe40007f5e0ff */
[C---:B0-----:R-:W-:Y:S02]  /*9a60*/  @!P4 IADD3 R12, P1, R14.reuse, R12, RZ ;  /* 0x0000000c0e0cc210 */ /* 0x041fe40007f3e0ff */
[----:B------:R-:W-:Y:S01]  /*9a70*/  @!P5 IADD3 R14, P3, R14, R11, RZ ;  /* 0x0000000b0e0ed210 */ /* 0x000fe20007f7e0ff */
[----:B---3--:R-:W-:Y:S01]  /*9a80*/  @!P5 IMAD.X R21, R0, 0x1, R15, P2 ;  /* 0x000000010015d824 */ /* 0x008fe200010e060f */
[----:B------:R-:W-:-:S02]  /*9a90*/  CS2R R36, SRZ ;  /* 0x0000000000247805 */ /* 0x000fc4000001ff00 */
[----:B------:R-:W-:Y:S02]  /*9aa0*/  CS2R R38, SRZ ;  /* 0x0000000000267805 */ /* 0x000fe4000001ff00 */
[----:B------:R-:W-:Y:S01]  /*9ab0*/  @!P4 IADD3.X R11, R0, R9, RZ, P0, !PT ;  /* 0x00000009000bc210 */ /* 0x000fe200007fe4ff */
[C---:B-1----:R-:W-:Y:S01]  /*9ac0*/  @!P4 IMAD.X R13, R4.reuse, 0x1, R9, P1 ;  /* 0x00000001040dc824 */ /* 0x042fe200008e0609 */
[----:B------:R0:W5:Y:S01]  /*9ad0*/  @!P5 LD.E.64 R32, desc[UR38][R20.64] ;  /* 0x000000261420d980 */ /* 0x000162000c101b00 */
[----:B------:R-:W-:-:S03]  /*9ae0*/  @!P5 IMAD.X R15, R4, 0x1, R15, P3 ;  /* 0x00000001040fd824 */ /* 0x000fc600018e060f */
[----:B------:R0:W5:Y:S04]  /*9af0*/  @!P4 LD.E.64 R36, desc[UR38][R10.64] ;  /* 0x000000260a24c980 */ /* 0x000168000c101b00 */
[----:B------:R0:W5:Y:S04]  /*9b00*/  @!P5 LD.E.64 R34, desc[UR38][R14.64] ;  /* 0x000000260e22d980 */ /* 0x000168000c101b00 */
[----:B------:R0:W5:Y:S02]  /*9b10*/  @!P4 LD.E.64 R38, desc[UR38][R12.64] ;  /* 0x000000260c26c980 */ /* 0x000164000c101b00 */
.L_x_1792:
[----:B------:R-:W-:Y:S05]  /*9b20*/  BSYNC B1 ;  /* 0x0000000000017941 */ /* 0x000fea0003800000 */
.L_x_1791:
[----:B----45:R-:W-:Y:S01]  /*9b30*/  IMAD.MOV.U32 R3, RZ, RZ, R39 ;  /* 0x000000ffff037224 */ /* 0x030fe200078e0027 */
[----:B------:R-:W-:Y:S01]  /*9b40*/  UMOV UR4, 0xffffffff ;  /* 0xffffffff00047882 */ /* 0x000fe20000000000 */
[----:B-1----:R-:W-:Y:S02]  /*9b50*/  IMAD.MOV.U32 R4, RZ, RZ, R34 ;  /* 0x000000ffff047224 */ /* 0x002fe400078e0022 */
[----:B------:R-:W-:Y:S01]  /*9b60*/  IMAD.MOV.U32 R9, RZ, RZ, R35 ;  /* 0x000000ffff097224 */ /* 0x000fe200078e0023 */
[----:B------:R-:W-:Y:S01]  /*9b70*/  PRMT R56, R56, 0x5410, R3 ;  /* 0x0000541038387816 */ /* 0x000fe20000000003 */
[----:B---3--:R-:W-:Y:S02]  /*9b80*/  IMAD.MOV.U32 R0, RZ, RZ, R38 ;  /* 0x000000ffff007224 */ /* 0x008fe400078e0026 */
        /* <DEDUP_REMOVED lines=14> */
.L_x_2122:
[----:B------:R-:W-:Y:S01]  /*9c70*/  VIADD R9, R55, 0x40 ;  /* 0x0000004037097836 */ /* 0x000fe20000000000 */
        /* <DEDUP_REMOVED lines=17> */
[C---:B0-----:R-:W-:Y:S02]  /*9d90*/  @!P4 IADD3 R12, P1, R14.reuse, R12, RZ ;  /* 0x0000000c0e0cc210 */ /* 0x041fe40007f3e0ff */
[-C--:B------:R-:W-:Y:S02]  /*9da0*/  @!P5 IADD3 R26, P2, R3, R11.reuse, RZ ;  /* 0x0000000b031ad210 */ /* 0x080fe40007f5e0ff */
[----:B------:R-:W-:Y:S02]  /*9db0*/  @!P5 IADD3 R14, P3, R14, R11, RZ ;  /* 0x0000000b0e0ed210 */ /* 0x000fe40007f7e0ff */
[----:B------:R-:W-:-:S02]  /*9dc0*/  CS2R R28, SRZ ;  /* 0x00000000001c7805 */ /* 0x000fc4000001ff00 */
[C---:B---3--:R-:W-:Y:S02]  /*9dd0*/  @!P5 IADD3.X R27, R0.reuse, R15, RZ, P2, !PT ;  /* 0x0000000f001bd210 */ /* 0x048fe400017fe4ff */
[----:B------:R-:W-:Y:S01]  /*9de0*/  CS2R R30, SRZ ;  /* 0x00000000001e7805 */ /* 0x000fe2000001ff00 */
[--C-:B------:R-:W-:Y:S02]  /*9df0*/  @!P4 IMAD.X R11, R0, 0x1, R9.reuse, P0 ;  /* 0x00000001000bc824 */ /* 0x100fe400000e0609 */
[C---:B-1----:R-:W-:Y:S01]  /*9e00*/  @!P4 IMAD.X R13, R4.reuse, 0x1, R9, P1 ;  /* 0x00000001040dc824 */ /* 0x042fe200008e0609 */
[----:B------:R0:W5:Y:S01]  /*9e10*/  @!P5 LD.E.64 R24, desc[UR38][R26.64] ;  /* 0x000000261a18d980 */ /* 0x000162000c101b00 */
[----:B------:R-:W-:-:S03]  /*9e20*/  @!P5 IMAD.X R15, R4, 0x1, R15, P3 ;  /* 0x00000001040fd824 */ /* 0x000fc600018e060f */
[----:B------:R0:W5:Y:S04]  /*9e30*/  @!P4 LD.E.64 R28, desc[UR38][R10.64] ;  /* 0x000000260a1cc980 */ /* 0x000168000c101b00 */
[----:B------:R0:W5:Y:S04]  /*9e40*/  @!P5 LD.E.64 R20, desc[UR38][R14.64] ;  /* 0x000000260e14d980 */ /* 0x000168000c101b00 */
[----:B------:R0:W5:Y:S02]  /*9e50*/  @!P4 LD.E.64 R30, desc[UR38][R12.64] ;  /* 0x000000260c1ec980 */ /* 0x000164000c101b00 */
.L_x_1795:
[----:B------:R-:W-:Y:S05]  /*9e60*/  BSYNC B1 ;  /* 0x0000000000017941 */ /* 0x000fea0003800000 */
.L_x_1794:
[----:B---3-5:R-:W-:Y:S01]  /*9e70*/  IMAD.MOV.U32 R0, RZ, RZ, R30 ;  /* 0x000000ffff007224 */ /* 0x028fe200078e001e */
[----:B------:R-:W-:Y:S01]  /*9e80*/  MOV R9, R21 ;  /* 0x0000001500097202 */ /* 0x000fe20000000f00 */
[----:B----4-:R-:W-:Y:S01]  /*9e90*/  IMAD.MOV.U32 R3, RZ, RZ, R31 ;  /* 0x000000ffff037224 */ /* 0x010fe200078e001f */
[----:B------:R-:W-:Y:S01]  /*9ea0*/  UMOV UR4, 0xffffffff ;  /* 0xffffffff00047882 */ /* 0x000fe20000000000 */
[----:B-1----:R-:W-:Y:S01]  /*9eb0*/  IMAD.MOV.U32 R4, RZ, RZ, R20 ;  /* 0x000000ffff047224 */ /* 0x002fe200078e0014 */
[----:B0-----:R-:W-:Y:S02]  /*9ec0*/  CS2R R26, SRZ ;  /* 0x00000000001a7805 */ /* 0x001fe4000001ff00 */
[----:B------:R-:W-:Y:S01]  /*9ed0*/  PRMT R53, R0, 0x5410, R3 ;  /* 0x0000541000357816 */ /* 0x000fe20000000003 */
[----:B------:R-:W-:Y:S01]  /*9ee0*/  IMAD.MOV.U32 R0, RZ, RZ, R28 ;  /* 0x000000ffff007224 */ /* 0x000fe200078e001c */
[----:B------:R-:W-:Y:S01]  /*9ef0*/  PRMT R43, R4, 0x5410, R9 ;  /* 0x00005410042b7816 */ /* 0x000fe20000000009 */
[----:B------:R-:W-:-:S02]  /*9f00*/  IMAD.MOV.U32 R3, RZ, RZ, R29 ;  /* 0x000000ffff037224 */ /* 0x000fc400078e001d */
[----:B------:R-:W-:Y:S02]  /*9f10*/  IMAD.MOV.U32 R4, RZ, RZ, R24 ;  /* 0x000000ffff047224 */ /* 0x000fe400078e0018 */
[----:B------:R-:W-:Y:S01]  /*9f20*/  IMAD.MOV.U32 R9, RZ, RZ, R25 ;  /* 0x000000ffff097224 */ /* 0x000fe200078e0019 */
[----:B------:R-:W-:-:S04]  /*9f30*/  PRMT R54, R0, 0x5410, R3 ;  /* 0x0000541000367816 */ /* 0x000fc80000000003 */
[----:B------:R-:W-:Y:S01]  /*9f40*/  PRMT R50, R4, 0x5410, R9 ;  /* 0x0000541004327816 */ /* 0x000fe20000000009 */
[----:B------:R-:W-:Y:S06]  /*9f50*/  BRA.DIV UR4, `(.L_x_1796) ;  /* 0x000001ca04b87947 */ /* 0x000fec000b800000 */
[----:B------:R0:W1:Y:S04]  /*9f60*/  SHFL.IDX PT, R0, R6, 0x3, 0x181f ;  /* 0x00781f0006007f89 */ /* 0x00006800000e0000 */
[----:B------:R0:W3:Y:S04]  /*9f70*/  SHFL.IDX PT, R3, R5, 0x3, 0x181f ;  /* 0x00781f0005037f89 */ /* 0x0000e800000e0000 */
[----:B------:R0:W4:Y:S04]  /*9f80*/  SHFL.IDX PT, R4, R8, 0x3, 0x181f ;  /* 0x00781f0008047f89 */ /* 0x00012800000e0000 */
[----:B------:R0:W0:Y:S02]  /*9f90*/  SHFL.IDX PT, R14, R7, 0x3, 0x181f ;  /* 0x00781f00070e7f89 */ /* 0x00002400000e0000 */
.L_x_2128:
[----:B------:R-:W-:Y:S01]  /*9fa0*/  VIADD R55, R55, 0x60 ;  /* 0x0000006037377836 */ /* 0x000fe20000000000 */
[----:B0-2---:R-:W-:Y:S01]  /*9fb0*/  LEA.HI R5, R213, R213, RZ, 0x1 ;  /* 0x000000d5d5057211 */ /* 0x005fe200078f08ff */
[----:B------:R-:W-:Y:S01]  /*9fc0*/  BSSY B1, `(.L_x_1797) ;  /* 0x0000020000017945 */ /* 0x000fe20003800000 */
[----:B------:R-:W-:Y:S02]  /*9fd0*/  CS2R R10, SRZ ;  /* 0x00000000000a7805 */ /* 0x000fe4000001ff00 */
[----:B------:R-:W-:Y:S02]  /*9fe0*/  CS2R R12, SRZ ;  /* 0x00000000000c7805 */ /* 0x000fe4000001ff00 */
[----:B------:R-:W-:Y:S02]  /*9ff0*/  ISETP.GE.AND P0, PT, R55, R64, PT ;  /* 0x000000403700720c */ /* 0x000fe40003f06270 */
[----:B------:R-:W-:Y:S02]  /*a000*/  CS2R R8, SRZ ;  /* 0x0000000000087805 */ /* 0x000fe4000001ff00 */
[----:B------:R-:W-:-:S05]  /*a010*/  LOP3.LUT R6, R5, 0xfffffffe, RZ, 0xc0, !PT ;  /* 0xfffffffe05067812 */ /* 0x000fca00078ec0ff */
[----:B------:R-:W-:-:S05]  /*a020*/  IMAD.IADD R5, R213, 0x1, -R6 ;  /* 0x00000001d5057824 */ /* 0x000fca00078e0a06 */
[----:B------:R-:W-:Y:S01]  /*a030*/  SHF.L.U32 R5, R5, 0x1f, RZ ;  /* 0x0000001f05057819 */ /* 0x000fe200000006ff */
[----:B------:R-:W-:Y:S06]  /*a040*/  @P0 BRA `(.L_x_1798) ;  /* 0x00000000005c0947 */ /* 0x000fec0003800000 */
[----:B------:R-:W-:Y:S01]  /*a050*/  ULDC UR4, c[0x0][0x3f4] ;  /* 0x0000fd0000047ab9 */ /* 0x000fe20000000800 */
[----:B------:R-:W-:Y:S02]  /*a060*/  CS2R R8, SRZ ;  /* 0x0000000000087805 */ /* 0x000fe4000001ff00 */
[----:B------:R-:W-:Y:S02]  /*a070*/  ISETP.GE.AND P4, PT, R18, UR4, PT ;  /* 0x0000000412007c0c */ /* 0x000fe4000bf86270 */
[----:B------:R-:W-:-:S11]  /*a080*/  ISETP.GE.AND P5, PT, R185, UR4, PT ;  /* 0x00000004b9007c0c */ /* 0x000fd6000bfa6270 */
[C---:B------:R-:W-:Y:S02]  /*a090*/  @!P4 SHF.L.U32 R60, R18.reuse, 0x1, RZ ;  /* 0x00000001123cc819 */ /* 0x040fe400000006ff */
[----:B------:R-:W-:Y:S01]  /*a0a0*/  @!P5 IMAD.SHL.U32 R15, R185, 0x2, RZ ;  /* 0x00000002b90fd824 */ /* 0x000fe200078e00ff */
[----:B------:R-:W-:Y:S02]  /*a0b0*/  @!P4 SHF.L.U64.HI R11, R18, 0x1, R19 ;  /* 0x00000001120bc819 */ /* 0x000fe40000010213 */
[-C--:B---3--:R-:W-:Y:S02]  /*a0c0*/  @!P4 IADD3 R6, P0, R3, R60.reuse, RZ ;  /* 0x0000003c0306c210 */ /* 0x088fe40007f1e0ff */
[----:B------:R-:W-:Y:S02]  /*a0d0*/  @!P4 IADD3 R60, P1, R14, R60, RZ ;  /* 0x0000003c0e3cc210 */ /* 0x000fe40007f3e0ff */
[----:B------:R-:W-:Y:S01]  /*a0e0*/  @!P5 SHF.L.U64.HI R13, R185, 0x1, R216 ;  /* 0x00000001b90dd819 */ /* 0x000fe200000102d8 */
[--C-:B-1----:R-:W-:Y:S01]  /*a0f0*/  @!P4 IMAD.X R7, R0, 0x1, R11.reuse, P0 ;  /* 0x000000010007c824 */ /* 0x102fe200000e060b */
[-C--:B------:R-:W-:Y:S01]  /*a100*/  @!P5 IADD3 R62, P2, R3, R15.reuse, RZ ;  /* 0x0000000f033ed210 */ /* 0x080fe20007f5e0ff */
[----:B----4-:R-:W-:Y:S01]  /*a110*/  @!P4 IMAD.X R61, R4, 0x1, R11, P1 ;  /* 0x00000001043dc824 */ /* 0x010fe200008e060b */
[----:B------:R-:W-:-:S02]  /*a120*/  @!P5 IADD3 R14, P3, R14, R15, RZ ;  /* 0x0000000f0e0ed210 */ /* 0x000fc40007f7e0ff */
[----:B------:R-:W-:Y:S02]  /*a130*/  CS2R R10, SRZ ;  /* 0x00000000000a7805 */ /* 0x000fe4000001ff00 */
[----:B------:R-:W-:Y:S01]  /*a140*/  CS2R R26, SRZ ;  /* 0x00000000001a7805 */ /* 0x000fe2000001ff00 */
[--C-:B------:R-:W-:Y:S02]  /*a150*/  @!P5 IMAD.X R63, R0, 0x1, R13.reuse, P2 ;  /* 0x00000001003fd824 */ /* 0x100fe400010e060d */
[----:B------:R-:W-:Y:S01]  /*a160*/  @!P5 IMAD.X R15, R4, 0x1, R13, P3 ;  /* 0x00000001040fd824 */ /* 0x000fe200018e060d */
[----:B------:R-:W-:Y:S02]  /*a170*/  CS2R R12, SRZ ;  /* 0x00000000000c7805 */ /* 0x000fe4000001ff00 */
[----:B------:R0:W5:Y:S04]  /*a180*/  @!P5 LD.E.64 R8, desc[UR38][R62.64] ;  /* 0x000000263e08d980 */ /* 0x000168000c101b00 */
[----:B------:R0:W5:Y:S04]  /*a190*/  @!P5 LD.E.64 R10, desc[UR38][R14.64] ;  /* 0x000000260e0ad980 */ /* 0x000168000c101b00 */
[----:B------:R0:W5:Y:S04]  /*a1a0*/  @!P4 LD.E.64 R12, desc[UR38][R6.64] ;  /* 0x00000026060cc980 */ /* 0x000168000c101b00 */
[----:B------:R0:W5:Y:S02]  /*a1b0*/  @!P4 LD.E.64 R26, desc[UR38][R60.64] ;  /* 0x000000263c1ac980 */ /* 0x000164000c101b00 */
.L_x_1798:
[----:B------:R-:W-:Y:S05]  /*a1c0*/  BSYNC B1 ;  /* 0x0000000000017941 */ /* 0x000fea0003800000 */
.L_x_1797:
[----:B------:R-:W2:Y:S01]  /*a1d0*/  SYNCS.PHASECHK.TRANS64.TRYWAIT P0, [R2+URZ+0x28800], R5 ;  /* 0x02880005020075a7 */ /* 0x000ea2000800017f */
[----:B---3-5:R-:W-:Y:S01]  /*a1e0*/  IMAD.MOV.U32 R3, RZ, RZ, R26 ;  /* 0x000000ffff037224 */ /* 0x028fe200078e001a */
[----:B----4-:R-:W-:Y:S01]  /*a1f0*/  MOV R4, R27 ;  /* 0x0000001b00047202 */ /* 0x010fe20000000f00 */
[----:B0-----:R-:W-:Y:S01]  /*a200*/  IMAD.MOV.U32 R6, RZ, RZ, R12 ;  /* 0x000000ffff067224 */ /* 0x001fe200078e000c */
[----:B-1----:R-:W-:Y:S01]  /*a210*/  VIADDMNMX R0, R64, -R193, 0x80, PT ;  /* 0x0000008040007446 */ /* 0x002fe200038009c1 */
[----:B------:R-:W-:Y:S01]  /*a220*/  IMAD.MOV.U32 R7, RZ, RZ, R13 ;  /* 0x000000ffff077224 */ /* 0x000fe200078e000d */
[----:B------:R-:W-:Y:S01]  /*a230*/  PRMT R15, R3, 0x5410, R4 ;  /* 0x00005410030f7816 */ /* 0x000fe20000000004 */
[----:B------:R-:W-:Y:S01]  /*a240*/  IMAD.MOV.U32 R3, RZ, RZ, R10 ;  /* 0x000000ffff037224 */ /* 0x000fe200078e000a */
[----:B------:R-:W-:Y:S01]  /*a250*/  BSSY B1, `(.L_x_1799) ;  /* 0x0000008000017945 */ /* 0x000fe20003800000 */
[----:B------:R-:W-:Y:S01]  /*a260*/  IMAD.MOV.U32 R4, RZ, RZ, R11 ;  /* 0x000000ffff047224 */ /* 0x000fe200078e000b */
[----:B------:R-:W-:Y:S01]  /*a270*/  PRMT R55, R6, 0x5410, R7 ;  /* 0x0000541006377816 */ /* 0x000fe20000000007 */
[----:B------:R-:W-:Y:S01]  /*a280*/  IMAD.MOV.U32 R6, RZ, RZ, R9 ;  /* 0x000000ffff067224 */ /* 0x000fe200078e0009 */
[----:B------:R-:W-:-:S02]  /*a290*/  ISETP.GE.AND P1, PT, R23, R0, PT ;  /* 0x000000001700720c */ /* 0x000fc40003f26270 */
[----:B------:R-:W-:Y:S01]  /*a2a0*/  PRMT R3, R3, 0x5410, R4 ;  /* 0x0000541003037816 */ /* 0x000fe20000000004 */
[----:B------:R-:W-:Y:S01]  /*a2b0*/  IMAD.MOV.U32 R4, RZ, RZ, R8 ;  /* 0x000000ffff047224 */ /* 0x000fe200078e0008 */
[----:B--2---:R-:W-:Y:S09]  /*a2c0*/  @!P0 BRA `(.L_x_1800) ;  /* 0x000001c8004c8947 */ /* 0x004ff20003800000 */
.L_x_2129:
[----:B------:R-:W-:Y:S05]  /*a2d0*/  BSYNC B1 ;  /* 0x0000000000017941 */ /* 0x000fea0003800000 */
.L_x_1799:
[----:B------:R-:W-:Y:S01]  /*a2e0*/  BSSY B1, `(.L_x_1801) ;  /* 0x000005e000017945 */ /* 0x000fe20003800000 */
[----:B------:R-:W-:-:S03]  /*a2f0*/  PRMT R14, R4, 0x5410, R6 ;  /* 0x00005410040e7816 */ /* 0x000fc60000000006 */
[----:B------:R-:W-:Y:S05]  /*a300*/  @P1 BRA `(.L_x_1802) ;  /* 0x00000004006c1947 */ /* 0x000fea0003800000 */
[----:B------:R-:W1:Y:S01]  /*a310*/  LDC R4, c[0x0][0x3f4] ;  /* 0x0000fd00ff047b82 */ /* 0x000e620000000800 */
[----:B------:R-:W-:Y:S01]  /*a320*/  BSSY B2, `(.L_x_1803) ;  /* 0x000002e000027945 */ /* 0x000fe20003800000 */
[-C--:B-1----:R-:W-:Y:S02]  /*a330*/  ISETP.GE.AND P0, PT, R18, R4.reuse, PT ;  /* 0x000000041200720c */ /* 0x082fe40003f06270 */
[----:B------:R-:W-:-:S11]  /*a340*/  ISETP.GE.AND P1, PT, R185, R4, PT ;  /* 0x00000004b900720c */ /* 0x000fd60003f26270 */
[----:B------:R-:W-:Y:S05]  /*a350*/  @P0 BRA `(.L_x_1804) ;  /* 0x0000000000a80947 */ /* 0x000fea0003800000 */
[----:B0-----:R-:W0:Y:S01]  /*a360*/  LDS.128 R4, [R205] ;  /* 0x00000000cd047984 */ /* 0x001e220000000c00 */
[----:B------:R-:W-:Y:S01]  /*a370*/  SHF.R.U32.HI R61, RZ, 0x10, R47 ;  /* 0x00000010ff3d7819 */ /* 0x000fe2000001162f */
[--C-:B------:R-:W-:Y:S01]  /*a380*/  HADD2.F32 R62, -RZ, R65.reuse.H0_H0 ;  /* 0x20000041ff3e7230 */ /* 0x100fe20000004100 */
[--C-:B------:R-:W-:Y:S01]  /*a390*/  SHF.R.U32.HI R63, RZ, 0x10, R49.reuse ;  /* 0x00000010ff3f7819 */ /* 0x100fe20000011631 */
[----:B------:R-:W-:Y:S01]  /*a3a0*/  HADD2.F32 R60, -RZ, R65.H1_H1 ;  /* 0x30000041ff3c7230 */ /* 0x000fe20000004100 */
[----:B------:R-:W-:Y:S01]  /*a3b0*/  SHF.R.U64 R67, R48, 0x10, R49 ;  /* 0x0000001030437819 */ /* 0x000fe20000001231 */
[----:B------:R-:W-:Y:S01]  /*a3c0*/  HADD2.F32 R61, -RZ, R61.H0_H0 ;  /* 0x2000003dff3d7230 */ /* 0x000fe20000004100 */
[----:B------:R-:W-:Y:S01]  /*a3d0*/  SHF.R.U64 R69, R46, 0x10, R47 ;  /* 0x000000102e457819 */ /* 0x000fe2000000122f */
[----:B------:R-:W-:Y:S02]  /*a3e0*/  HADD2.F32 R63, -RZ, R63.H0_H0 ;  /* 0x2000003fff3f7230 */ /* 0x000fe40000004100 */
[----:B0-----:R-:W-:-:S02]  /*a3f0*/  HADD2.F32 R48, -RZ, R7.H0_H0 ;  /* 0x20000007ff307230 */ /* 0x001fc40000004100 */
[----:B------:R-:W-:Y:S02]  /*a400*/  HADD2.F32 R49, -RZ, R7.H1_H1 ;  /* 0x30000007ff317230 */ /* 0x000fe40000004100 */
[--C-:B------:R-:W-:Y:S02]  /*a410*/  HADD2.F32 R7, -RZ, R4.reuse.H0_H0 ;  /* 0x20000004ff077230 */ /* 0x100fe40000004100 */
[----:B------:R-:W-:Y:S02]  /*a420*/  HADD2.F32 R4, -RZ, R4.H1_H1 ;  /* 0x30000004ff047230 */ /* 0x000fe40000004100 */
[C---:B------:R-:W-:Y:S01]  /*a430*/  FMUL.FTZ R66, R49.reuse, R61 ;  /* 0x0000003d31427220 */ /* 0x040fe20000410000 */
[-C--:B------:R-:W-:Y:S01]  /*a440*/  FMUL.FTZ R65, R49, R63.reuse ;  /* 0x0000003f31417220 */ /* 0x080fe20000410000 */
[--C-:B------:R-:W-:Y:S02]  /*a450*/  HADD2.F32 R46, -RZ, R6.reuse.H0_H0 ;  /* 0x20000006ff2e7230 */ /* 0x100fe40000004100 */
[----:B------:R-:W-:Y:S01]  /*a460*/  FMUL.FTZ R64, R4, R62 ;  /* 0x0000003e04407220 */ /* 0x000fe20000410000 */
[----:B------:R-:W-:Y:S01]  /*a470*/  FFMA.FTZ R68, R48, R63, R66 ;  /* 0x0000003f30447223 */ /* 0x000fe20000010042 */
[----:B------:R-:W-:-:S02]  /*a480*/  HADD2.F32 R47, -RZ, R6.H1_H1 ;  /* 0x30000006ff2f7230 */ /* 0x000fc40000004100 */
[-C--:B------:R-:W-:Y:S01]  /*a490*/  FMUL.FTZ R66, R4, R60.reuse ;  /* 0x0000003c04427220 */ /* 0x080fe20000410000 */
[C---:B------:R-:W-:Y:S01]  /*a4a0*/  FFMA.FTZ R64, R7.reuse, R60, -R64 ;  /* 0x0000003c07407223 */ /* 0x040fe20000010840 */
[--C-:B------:R-:W-:Y:S02]  /*a4b0*/  HADD2.F32 R6, -RZ, R5.reuse.H0_H0 ;  /* 0x20000005ff067230 */ /* 0x100fe40000004100 */
[----:B------:R-:W-:Y:S01]  /*a4c0*/  FFMA.FTZ R65, R48, R61, -R65 ;  /* 0x0000003d30417223 */ /* 0x000fe20000010841 */
[--C-:B------:R-:W-:Y:S02]  /*a4d0*/  HADD2.F32 R60, -RZ, R70.reuse.H0_H0 ;  /* 0x20000046ff3c7230 */ /* 0x100fe40000004100 */
[----:B------:R-:W-:Y:S01]  /*a4e0*/  FFMA.FTZ R61, R7, R62, R66 ;  /* 0x0000003e073d7223 */ /* 0x000fe20000010042 */
[----:B------:R-:W-:Y:S02]  /*a4f0*/  HADD2.F32 R5, -RZ, R5.H1_H1 ;  /* 0x30000005ff057230 */ /* 0x000fe40000004100 */
[----:B------:R-:W-:-:S02]  /*a500*/  HADD2.F32 R48, -RZ, R70.H1_H1 ;  /* 0x30000046ff307230 */ /* 0x000fc40000004100 */
[C---:B------:R-:W-:Y:S01]  /*a510*/  FMUL.FTZ R63, R47.reuse, R60 ;  /* 0x0000003c2f3f7220 */ /* 0x040fe20000410000 */
[----:B------:R-:W-:Y:S02]  /*a520*/  HADD2.F32 R49, -RZ, R67.H0_H0 ;  /* 0x20000043ff317230 */ /* 0x000fe40000004100 */
[----:B------:R-:W-:Y:S02]  /*a530*/  HADD2.F32 R4, -RZ, R69.H0_H0 ;  /* 0x20000045ff047230 */ /* 0x000fe40000004100 */
[-C--:B------:R-:W-:Y:S01]  /*a540*/  FMUL.FTZ R47, R47, R48.reuse ;  /* 0x000000302f2f7220 */ /* 0x080fe20000410000 */
[C---:B------:R-:W-:Y:S01]  /*a550*/  FFMA.FTZ R63, R46.reuse, R48, -R63 ;  /* 0x000000302e3f7223 */ /* 0x040fe2000001083f */
[C---:B------:R-:W-:Y:S01]  /*a560*/  FMUL.FTZ R7, R5.reuse, R49 ;  /* 0x0000003105077220 */ /* 0x040fe20000410000 */
[----:B------:R-:W-:Y:S01]  /*a570*/  FMUL.FTZ R62, R5, R4 ;  /* 0x00000004053e7220 */ /* 0x000fe20000410000 */
[----:B------:R-:W-:Y:S02]  /*a580*/  FFMA.FTZ R46, R46, R60, R47 ;  /* 0x0000003c2e2e7223 */ /* 0x000fe4000001002f */
[----:B------:R-:W-:Y:S01]  /*a590*/  FFMA.FTZ R5, R6, R4, -R7 ;  /* 0x0000000406057223 */ /* 0x000fe20000010807 */
[----:B------:R-:W-:Y:S01]  /*a5a0*/  F2FP.F16.F32.PACK_AB R7, R68, R65 ;  /* 0x000000414407723e */ /* 0x000fe200000000ff */
[----:B------:R-:W-:Y:S01]  /*a5b0*/  FFMA.FTZ R62, R6, R49, R62 ;  /* 0x00000031063e7223 */ /* 0x000fe2000001003e */
[----:B------:R-:W-:-:S02]  /*a5c0*/  F2FP.F16.F32.PACK_AB R4, R61, R64 ;  /* 0x000000403d04723e */ /* 0x000fc400000000ff */
[----:B------:R-:W-:Y:S02]  /*a5d0*/  F2FP.F16.F32.PACK_AB R6, R46, R63 ;  /* 0x0000003f2e06723e */ /* 0x000fe400000000ff */
[----:B------:R-:W-:-:S05]  /*a5e0*/  F2FP.F16.F32.PACK_AB R5, R62, R5 ;  /* 0x000000053e05723e */ /* 0x000fca00000000ff */
[----:B------:R1:W-:Y:S02]  /*a5f0*/  STS.128 [R205], R4 ;  /* 0x00000004cd007388 */ /* 0x0003e40000000c00 */
.L_x_1804:
[----:B------:R-:W-:Y:S05]  /*a600*/  BSYNC B2 ;  /* 0x0000000000027941 */ /* 0x000fea0003800000 */
.L_x_1803:
[----:B------:R-:W-:Y:S05]  /*a610*/  @P1 BRA `(.L_x_1802) ;  /* 0x0000000000a81947 */ /* 0x000fea0003800000 */
[----:B01----:R-:W0:Y:S01]  /*a620*/  LDS.128 R4, [R205+0x4000] ;  /* 0x00400000cd047984 */ /* 0x003e220000000c00 */
[----:B------:R-:W-:Y:S01]  /*a630*/  SHF.R.U32.HI R48, RZ, 0x10, R45 ;  /* 0x00000010ff307819 */ /* 0x000fe2000001162d */
[--C-:B------:R-:W-:Y:S01]  /*a640*/  HADD2.F32 R46, -RZ, R59.reuse.H1_H1 ;  /* 0x3000003bff2e7230 */ /* 0x100fe20000004100 */
[----:B------:R-:W-:Y:S01]  /*a650*/  SHF.R.U32.HI R47, RZ, 0x10, R41 ;  /* 0x00000010ff2f7819 */ /* 0x000fe20000011629 */
[----:B------:R-:W-:Y:S01]  /*a660*/  HADD2.F32 R59, -RZ, R59.H0_H0 ;  /* 0x2000003bff3b7230 */ /* 0x000fe20000004100 */
[----:B------:R-:W-:Y:S01]  /*a670*/  SHF.R.U64 R61, R44, 0x10, R45 ;  /* 0x000000102c3d7819 */ /* 0x000fe2000000122d */
[----:B------:R-:W-:Y:S01]  /*a680*/  HADD2.F32 R48, -RZ, R48.H0_H0 ;  /* 0x20000030ff307230 */ /* 0x000fe20000004100 */
[----:B------:R-:W-:Y:S01]  /*a690*/  SHF.R.U64 R63, R40, 0x10, R41 ;  /* 0x00000010283f7819 */ /* 0x000fe20000001229 */
[----:B------:R-:W-:Y:S02]  /*a6a0*/  HADD2.F32 R47, -RZ, R47.H0_H0 ;  /* 0x2000002fff2f7230 */ /* 0x000fe40000004100 */
[----:B0-----:R-:W-:-:S02]  /*a6b0*/  HADD2.F32 R45, -RZ, R7.H1_H1 ;  /* 0x30000007ff2d7230 */ /* 0x001fc40000004100 */
[----:B------:R-:W-:Y:S02]  /*a6c0*/  HADD2.F32 R44, -RZ, R7.H0_H0 ;  /* 0x20000007ff2c7230 */ /* 0x000fe40000004100 */
[--C-:B------:R-:W-:Y:S02]  /*a6d0*/  HADD2.F32 R7, -RZ, R4.reuse.H0_H0 ;  /* 0x20000004ff077230 */ /* 0x100fe40000004100 */
[CC--:B------:R-:W-:Y:S01]  /*a6e0*/  FMUL.FTZ R49, R45.reuse, R48.reuse ;  /* 0x000000302d317220 */ /* 0x0c0fe20000410000 */
[----:B------:R-:W-:Y:S01]  /*a6f0*/  FMUL.FTZ R45, R45, R47 ;  /* 0x0000002f2d2d7220 */ /* 0x000fe20000410000 */
[----:B------:R-:W-:Y:S02]  /*a700*/  HADD2.F32 R4, -RZ, R4.H1_H1 ;  /* 0x30000004ff047230 */ /* 0x000fe40000004100 */
[--C-:B------:R-:W-:Y:S02]  /*a710*/  HADD2.F32 R40, -RZ, R6.reuse.H0_H0 ;  /* 0x20000006ff287230 */ /* 0x100fe40000004100 */
[----:B------:R-:W-:Y:S01]  /*a720*/  FFMA.FTZ R62, R44, R48, R45 ;  /* 0x000000302c3e7223 */ /* 0x000fe2000001002d */
[----:B------:R-:W-:-:S02]  /*a730*/  HADD2.F32 R41, -RZ, R6.H1_H1 ;  /* 0x30000006ff297230 */ /* 0x000fc40000004100 */
[----:B------:R-:W-:Y:S01]  /*a740*/  FMUL.FTZ R60, R4, R59 ;  /* 0x0000003b043c7220 */ /* 0x000fe20000410000 */
[--C-:B------:R-:W-:Y:S02]  /*a750*/  HADD2.F32 R45, -RZ, R58.reuse.H1_H1 ;  /* 0x3000003aff2d7230 */ /* 0x100fe40000004100 */
[----:B------:R-:W-:Y:S01]  /*a760*/  FFMA.FTZ R49, R44, R47, -R49 ;  /* 0x0000002f2c317223 */ /* 0x000fe20000010831 */
[--C-:B------:R-:W-:Y:S02]  /*a770*/  HADD2.F32 R6, -RZ, R5.reuse.H0_H0 ;  /* 0x20000005ff067230 */ /* 0x100fe40000004100 */
[-C--:B------:R-:W-:Y:S01]  /*a780*/  FMUL.FTZ R48, R4, R46.reuse ;  /* 0x0000002e04307220 */ /* 0x080fe20000410000 */
[----:B------:R-:W-:Y:S02]  /*a790*/  HADD2.F32 R58, -RZ, R58.H0_H0 ;  /* 0x2000003aff3a7230 */ /* 0x000fe40000004100 */
[----:B------:R-:W-:Y:S01]  /*a7a0*/  FFMA.FTZ R60, R7, R46, -R60 ;  /* 0x0000002e073c7223 */ /* 0x000fe2000001083c */
[----:B------:R-:W-:-:S02]  /*a7b0*/  HADD2.F32 R5, -RZ, R5.H1_H1 ;  /* 0x30000005ff057230 */ /* 0x000fc40000004100 */
[----:B------:R-:W-:Y:S01]  /*a7c0*/  FFMA.FTZ R59, R7, R59, R48 ;  /* 0x0000003b073b7223 */ /* 0x000fe20000010030 */
[----:B------:R-:W-:Y:S02]  /*a7d0*/  HADD2.F32 R44, -RZ, R61.H0_H0 ;  /* 0x2000003dff2c7230 */ /* 0x000fe40000004100 */
[CC--:B------:R-:W-:Y:S01]  /*a7e0*/  FMUL.FTZ R47, R41.reuse, R45.reuse ;  /* 0x0000002d292f7220 */ /* 0x0c0fe20000410000 */
[----:B------:R-:W-:Y:S02]  /*a7f0*/  HADD2.F32 R4, -RZ, R63.H0_H0 ;  /* 0x2000003fff047230 */ /* 0x000fe40000004100 */
[----:B------:R-:W-:Y:S01]  /*a800*/  FMUL.FTZ R46, R41, R58 ;  /* 0x0000003a292e7220 */ /* 0x000fe20000410000 */
[C---:B------:R-:W-:Y:S01]  /*a810*/  FMUL.FTZ R7, R5.reuse, R44 ;  /* 0x0000002c05077220 */ /* 0x040fe20000410000 */
[C---:B------:R-:W-:Y:S01]  /*a820*/  FFMA.FTZ R47, R40.reuse, R58, -R47 ;  /* 0x0000003a282f7223 */ /* 0x040fe2000001082f */
[-C--:B------:R-:W-:Y:S01]  /*a830*/  FMUL.FTZ R41, R5, R4.reuse ;  /* 0x0000000405297220 */ /* 0x080fe20000410000 */
[----:B------:R-:W-:Y:S01]  /*a840*/  FFMA.FTZ R46, R40, R45, R46 ;  /* 0x0000002d282e7223 */ /* 0x000fe2000001002e */
[----:B------:R-:W-:Y:S01]  /*a850*/  FFMA.FTZ R5, R6, R4, -R7 ;  /* 0x0000000406057223 */ /* 0x000fe20000010807 */
[----:B------:R-:W-:Y:S01]  /*a860*/  F2FP.F16.F32.PACK_AB R7, R62, R49 ;  /* 0x000000313e07723e */ /* 0x000fe200000000ff */
[----:B------:R-:W-:Y:S01]  /*a870*/  FFMA.FTZ R44, R6, R44, R41 ;  /* 0x0000002c062c7223 */ /* 0x000fe20000010029 */
[----:B------:R-:W-:-:S02]  /*a880*/  F2FP.F16.F32.PACK_AB R4, R59, R60 ;  /* 0x0000003c3b04723e */ /* 0x000fc400000000ff */
[----:B------:R-:W-:Y:S02]  /*a890*/  F2FP.F16.F32.PACK_AB R6, R46, R47 ;  /* 0x0000002f2e06723e */ /* 0x000fe400000000ff */
[----:B------:R-:W-:-:S05]  /*a8a0*/  F2FP.F16.F32.PACK_AB R5, R44, R5 ;  /* 0x000000052c05723e */ /* 0x000fca00000000ff */
[----:B------:R2:W-:Y:S02]  /*a8b0*/  STS.128 [R205+0x4000], R4 ;  /* 0x00400004cd007388 */ /* 0x0005e40000000c00 */
.L_x_1802:
[----:B------:R-:W-:Y:S05]  /*a8c0*/  BSYNC B1 ;  /* 0x0000000000017941 */ /* 0x000fea0003800000 */
.L_x_1801:
[----:B------:R-:W-:Y:S01]  /*a8d0*/  ISETP.GE.AND P0, PT, R212, R0, PT ;  /* 0x00000000d400720c */ /* 0x000fe20003f06270 */
[----:B------:R-:W-:-:S12]  /*a8e0*/  BSSY B1, `(.L_x_1805) ;  /* 0x000005d000017945 */ /* 0x000fd80003800000 */
[----:B------:R-:W-:Y:S05]  /*a8f0*/  @P0 BRA `(.L_x_1806) ;  /* 0x00000004006c0947 */ /* 0x000fea0003800000 */
[----:B-12---:R-:W1:Y:S01]  /*a900*/  LDC R4, c[0x0][0x3f4] ;  /* 0x0000fd00ff047b82 */ /* 0x006e620000000800 */
[----:B------:R-:W-:Y:S01]  /*a910*/  BSSY B2, `(.L_x_1807) ;  /* 0x000002e000027945 */ /* 0x000fe20003800000 */
[-C--:B-1----:R-:W-:Y:S02]  /*a920*/  ISETP.GE.AND P0, PT, R18, R4.reuse, PT ;  /* 0x000000041200720c */ /* 0x082fe40003f06270 */
[----:B------:R-:W-:-:S11]  /*a930*/  ISETP.GE.AND P1, PT, R185, R4, PT ;  /* 0x00000004b900720c */ /* 0x000fd60003f26270 */
[----:B------:R-:W-:Y:S05]  /*a940*/  @P0 BRA `(.L_x_1808) ;  /* 0x0000000000a80947 */ /* 0x000fea0003800000 */
[----:B0-----:R-:W0:Y:S01]  /*a950*/  LDS.128 R4, [R205+0x1000] ;  /* 0x00100000cd047984 */ /* 0x001e220000000c00 */
        /* <DEDUP_REMOVED lines=41> */
.L_x_1808:
[----:B------:R-:W-:Y:S05]  /*abf0*/  BSYNC B2 ;  /* 0x0000000000027941 */ /* 0x000fea0003800000 */
.L_x_1807:
[----:B------:R-:W-:Y:S05]  /*ac00*/  @P1 BRA `(.L_x_1806) ;  /* 0x0000000000a81947 */ /* 0x000fea0003800000 */
[----:B01----:R-:W0:Y:S01]  /*ac10*/  LDS.128 R4, [R205+0x5000] ;  /* 0x00500000cd047984 */ /* 0x003e220000000c00 */
[----:B------:R-:W-:Y:S01]  /*ac20*/  SHF.R.U32.HI R37, RZ, 0x10, R33 ;  /* 0x00000010ff257819 */ /* 0x000fe20000011621 */
[----:B------:R-:W-:Y:S01]  /*ac30*/  HADD2.F32 R36, -RZ, R52.H0_H0 ;  /* 0x20000034ff247230 */ /* 0x000fe20000004100 */
[--C-:B------:R-:W-:Y:S01]  /*ac40*/  SHF.R.U32.HI R39, RZ, 0x10, R35.reuse ;  /* 0x00000010ff277819 */ /* 0x100fe20000011623 */
[----:B------:R-:W-:Y:S01]  /*ac50*/  HADD2.F32 R38, -RZ, R51.H0_H0 ;  /* 0x20000033ff267230 */ /* 0x000fe20000004100 */
[----:B------:R-:W-:Y:S01]  /*ac60*/  SHF.R.U64 R45, R34, 0x10, R35 ;  /* 0x00000010222d7819 */ /* 0x000fe20000001223 */
[----:B------:R-:W-:Y:S01]  /*ac70*/  HADD2.F32 R37, -RZ, R37.H0_H0 ;  /* 0x20000025ff257230 */ /* 0x000fe20000004100 */
[----:B------:R-:W-:Y:S01]  /*ac80*/  SHF.R.U64 R47, R32, 0x10, R33 ;  /* 0x00000010202f7819 */ /* 0x000fe20000001221 */
[----:B------:R-:W-:Y:S02]  /*ac90*/  HADD2.F32 R39, -RZ, R39.H0_H0 ;  /* 0x20000027ff277230 */ /* 0x000fe40000004100 */
[----:B------:R-:W-:-:S02]  /*aca0*/  HADD2.F32 R51, -RZ, R51.H1_H1 ;  /* 0x30000033ff337230 */ /* 0x000fc40000004100 */
[----:B------:R-:W-:Y:S02]  /*acb0*/  HADD2.F32 R52, -RZ, R52.H1_H1 ;  /* 0x30000034ff347230 */ /* 0x000fe40000004100 */
[--C-:B0-----:R-:W-:Y:S02]  /*acc0*/  HADD2.F32 R35, -RZ, R7.reuse.H1_H1 ;  /* 0x30000007ff237230 */ /* 0x101fe40000004100 */
[----:B------:R-:W-:Y:S02]  /*acd0*/  HADD2.F32 R34, -RZ, R7.H0_H0 ;  /* 0x20000007ff227230 */ /* 0x000fe40000004100 */
[--C-:B------:R-:W-:Y:S02]  /*ace0*/  HADD2.F32 R7, -RZ, R4.reuse.H0_H0 ;  /* 0x20000004ff077230 */ /* 0x100fe40000004100 */
[C---:B------:R-:W-:Y:S01]  /*acf0*/  FMUL.FTZ R44, R35.reuse, R37 ;  /* 0x00000025232c7220 */ /* 0x040fe20000410000 */
[----:B------:R-:W-:Y:S02]  /*ad00*/  HADD2.F32 R4, -RZ, R4.H1_H1 ;  /* 0x30000004ff047230 */ /* 0x000fe40000004100 */
[----:B------:R-:W-:Y:S01]  /*ad10*/  FMUL.FTZ R41, R35, R39 ;  /* 0x0000002723297220 */ /* 0x000fe20000410000 */
[----:B------:R-:W-:-:S02]  /*ad20*/  HADD2.F32 R32, -RZ, R6.H0_H0 ;  /* 0x20000006ff207230 */ /* 0x000fc40000004100 */
[----:B------:R-:W-:Y:S01]  /*ad30*/  FFMA.FTZ R46, R34, R39, R44 ;  /* 0x00000027222e7223 */ /* 0x000fe2000001002c */
[----:B------:R-:W-:Y:S02]  /*ad40*/  HADD2.F32 R33, -RZ, R6.H1_H1 ;  /* 0x30000006ff217230 */ /* 0x000fe40000004100 */
[----:B------:R-:W-:Y:S01]  /*ad50*/  FMUL.FTZ R40, R4, R38 ;  /* 0x0000002604287220 */ /* 0x000fe20000410000 */
[--C-:B------:R-:W-:Y:S02]  /*ad60*/  HADD2.F32 R6, -RZ, R5.reuse.H0_H0 ;  /* 0x20000005ff067230 */ /* 0x100fe40000004100 */
[----:B------:R-:W-:Y:S01]  /*ad70*/  FFMA.FTZ R41, R34, R37, -R41 ;  /* 0x0000002522297223 */ /* 0x000fe20000010829 */
[-C--:B------:R-:W-:Y:S01]  /*ad80*/  FMUL.FTZ R44, R4, R36.reuse ;  /* 0x00000024042c7220 */ /* 0x080fe20000410000 */
[----:B------:R-:W-:Y:S02]  /*ad90*/  HADD2.F32 R5, -RZ, R5.H1_H1 ;  /* 0x30000005ff057230 */ /* 0x000fe40000004100 */
[----:B------:R-:W-:Y:S01]  /*ada0*/  FFMA.FTZ R40, R7, R36, -R40 ;  /* 0x0000002407287223 */ /* 0x000fe20000010828 */
[----:B------:R-:W-:-:S02]  /*adb0*/  HADD2.F32 R34, -RZ, R45.H0_H0 ;  /* 0x2000002dff227230 */ /* 0x000fc40000004100 */
[----:B------:R-:W-:Y:S01]  /*adc0*/  FFMA.FTZ R35, R7, R38, R44 ;  /* 0x0000002607237223 */ /* 0x000fe2000001002c */
[----:B------:R-:W-:Y:S02]  /*add0*/  HADD2.F32 R4, -RZ, R47.H0_H0 ;  /* 0x2000002fff047230 */ /* 0x000fe40000004100 */
[CC--:B------:R-:W-:Y:S01]  /*ade0*/  FMUL.FTZ R37, R33.reuse, R51.reuse ;  /* 0x0000003321257220 */ /* 0x0c0fe20000410000 */
[----:B------:R-:W-:Y:S01]  /*adf0*/  FMUL.FTZ R36, R33, R52 ;  /* 0x0000003421247220 */ /* 0x000fe20000410000 */
[C---:B------:R-:W-:Y:S01]  /*ae00*/  FMUL.FTZ R7, R5.reuse, R34 ;  /* 0x0000002205077220 */ /* 0x040fe20000410000 */
[----:B------:R-:W-:Y:S01]  /*ae10*/  FMUL.FTZ R33, R5, R4 ;  /* 0x0000000405217220 */ /* 0x000fe20000410000 */
[C---:B------:R-:W-:Y:S01]  /*ae20*/  FFMA.FTZ R37, R32.reuse, R52, -R37 ;  /* 0x0000003420257223 */ /* 0x040fe20000010825 */
[----:B------:R-:W-:Y:S01]  /*ae30*/  FFMA.FTZ R36, R32, R51, R36 ;  /* 0x0000003320247223 */ /* 0x000fe20000010024 */
[C---:B------:R-:W-:Y:S01]  /*ae40*/  FFMA.FTZ R5, R6.reuse, R4, -R7 ;  /* 0x0000000406057223 */ /* 0x040fe20000010807 */
[----:B------:R-:W-:Y:S01]  /*ae50*/  FFMA.FTZ R34, R6, R34, R33 ;  /* 0x0000002206227223 */ /* 0x000fe20000010021 */
[----:B------:R-:W-:-:S02]  /*ae60*/  F2FP.F16.F32.PACK_AB R7, R46, R41 ;  /* 0x000000292e07723e */ /* 0x000fc400000000ff */
[----:B------:R-:W-:Y:S02]  /*ae70*/  F2FP.F16.F32.PACK_AB R6, R36, R37 ;  /* 0x000000252406723e */ /* 0x000fe400000000ff */
[----:B------:R-:W-:Y:S02]  /*ae80*/  F2FP.F16.F32.PACK_AB R4, R35, R40 ;  /* 0x000000282304723e */ /* 0x000fe400000000ff */
[----:B------:R-:W-:-:S05]  /*ae90*/  F2FP.F16.F32.PACK_AB R5, R34, R5 ;  /* 0x000000052205723e */ /* 0x000fca00000000ff */
[----:B------:R3:W-:Y:S02]  /*aea0*/  STS.128 [R205+0x5000], R4 ;  /* 0x00500004cd007388 */ /* 0x0007e40000000c00 */
.L_x_1806:
[----:B------:R-:W-:Y:S05]  /*aeb0*/  BSYNC B1 ;  /* 0x0000000000017941 */ /* 0x000fea0003800000 */
.L_x_1805:
[----:B------:R-:W-:Y:S01]  /*aec0*/  ISETP.GE.AND P0, PT, R211, R0, PT ;  /* 0x00000000d300720c */ /* 0x000fe20003f06270 */
[----:B------:R-:W-:-:S12]  /*aed0*/  BSSY B1, `(.L_x_1809) ;  /* 0x000005d000017945 */ /* 0x000fd80003800000 */
[----:B------:R-:W-:Y:S05]  /*aee0*/  @P0 BRA `(.L_x_1810) ;  /* 0x00000004006c0947 */ /* 0x000fea0003800000 */
[----:B-123--:R-:W1:Y:S01]  /*aef0*/  LDC R4, c[0x0][0x3f4] ;  /* 0x0000fd00ff047b82 */ /* 0x00ee620000000800 */
[----:B------:R-:W-:Y:S01]  /*af00*/  BSSY B2, `(.L_x_1811) ;  /* 0x000002e000027945 */ /* 0x000fe20003800000 */
[-C--:B-1----:R-:W-:Y:S02]  /*af10*/  ISETP.GE.AND P0, PT, R18, R4.reuse, PT ;  /* 0x000000041200720c */ /* 0x082fe40003f06270 */
[----:B------:R-:W-:-:S11]  /*af20*/  ISETP.GE.AND P1, PT, R185, R4, PT ;  /* 0x00000004b900720c */ /* 0x000fd60003f26270 */
[----:B------:R-:W-:Y:S05]  /*af30*/  @P0 BRA `(.L_x_1812) ;  /* 0x0000000000a80947 */ /* 0x000fea0003800000 */
[----:B0-----:R-:W0:Y:S01]  /*af40*/  LDS.128 R4, [R205+0x2000] ;  /* 0x00200000cd047984 */ /* 0x001e220000000c00 */
        /* <DEDUP_REMOVED lines=41> */
.L_x_1812:
[----:B------:R-:W-:Y:S05]  /*b1e0*/  BSYNC B2 ;  /* 0x0000000000027941 */ /* 0x000fea0003800000 */
.L_x_1811:
[----:B------:R-:W-:Y:S05]  /*b1f0*/  @P1 BRA `(.L_x_1810) ;  /* 0x0000000000a81947 */ /* 0x000fea0003800000 */
[----:B01----:R-:W0:Y:S01]  /*b200*/  LDS.128 R4, [R205+0x6000] ;  /* 0x00600000cd047984 */ /* 0x003e220000000c00 */
[----:B------:R-:W-:Y:S01]  /*b210*/  SHF.R.U32.HI R29, RZ, 0x10, R25 ;  /* 0x00000010ff1d7819 */ /* 0x000fe20000011619 */
[----:B------:R-:W-:Y:S01]  /*b220*/  HADD2.F32 R28, -RZ, R50.H0_H0 ;  /* 0x20000032ff1c7230 */ /* 0x000fe20000004100 */
[----:B------:R-:W-:Y:S01]  /*b230*/  SHF.R.U32.HI R31, RZ, 0x10, R21 ;  /* 0x00000010ff1f7819 */ /* 0x000fe20000011615 */
        /* <DEDUP_REMOVED lines=38> */
.L_x_1810:
[----:B------:R-:W-:Y:S05]  /*b4a0*/  BSYNC B1 ;  /* 0x0000000000017941 */ /* 0x000fea0003800000 */
.L_x_1809:
[----:B------:R-:W-:-:S13]  /*b4b0*/  ISETP.GE.AND P0, PT, R210, R0, PT ;  /* 0x00000000d200720c */ /* 0x000fda0003f06270 */
[----:B------:R-:W-:Y:S05]  /*b4c0*/  @P0 BRA `(.L_x_1813) ;  /* 0x00000028009c0947 */ /* 0x000fea0003800000 */
[----:B------:R-:W5:Y:S01]  /*b4d0*/  LDC R0, c[0x0][0x3f4] ;  /* 0x0000fd00ff007b82 */ /* 0x000f620000000800 */
[----:B------:R-:W-:Y:S01]  /*b4e0*/  BSSY B1, `(.L_x_1814) ;  /* 0x000002e000017945 */ /* 0x000fe20003800000 */
[-C--:B-----5:R-:W-:Y:S02]  /*b4f0*/  ISETP.GE.AND P0, PT, R18, R0.reuse, PT ;  /* 0x000000001200720c */ /* 0x0a0fe40003f06270 */
[----:B------:R-:W-:-:S11]  /*b500*/  ISETP.GE.AND P1, PT, R185, R0, PT ;  /* 0x00000000b900720c */ /* 0x000fd60003f26270 */
[----:B------:R-:W-:Y:S05]  /*b510*/  @P0 BRA `(.L_x_1815) ;  /* 0x0000000000a80947 */ /* 0x000fea0003800000 */
[----:B01234-:R-:W0:Y:S01]  /*b520*/  LDS.128 R4, [R205+0x3000] ;  /* 0x00300000cd047984 */ /* 0x01fe220000000c00 */
[----:B------:R-:W-:Y:S01]  /*b530*/  SHF.R.U32.HI R24, RZ, 0x10, R13 ;  /* 0x00000010ff187819 */ /* 0x000fe2000001160d */
[----:B------:R-:W-:Y:S01]  /*b540*/  HADD2.F32 R21, -RZ, R55.H0_H0 ;  /* 0x20000037ff157230 */ /* 0x000fe20000004100 */
[--C-:B------:R-:W-:Y:S01]  /*b550*/  SHF.R.U64 R30, R26, 0x10, R27.reuse ;  /* 0x000000101a1e7819 */ /* 0x100fe2000000121b */
[--C-:B------:R-:W-:Y:S01]  /*b560*/  HADD2.F32 R25, -RZ, R15.reuse.H0_H0 ;  /* 0x2000000fff197230 */ /* 0x100fe20000004100 */
[----:B------:R-:W-:Y:S01]  /*b570*/  SHF.R.U32.HI R26, RZ, 0x10, R27 ;  /* 0x00000010ff1a7819 */ /* 0x000fe2000001161b */
[----:B------:R-:W-:Y:S01]  /*b580*/  HADD2.F32 R24, -RZ, R24.H0_H0 ;  /* 0x20000018ff187230 */ /* 0x000fe20000004100 */
[----:B------:R-:W-:Y:S01]  /*b590*/  SHF.R.U64 R32, R12, 0x10, R13 ;  /* 0x000000100c207819 */ /* 0x000fe2000000120d */
[----:B------:R-:W-:Y:S02]  /*b5a0*/  HADD2.F32 R15, -RZ, R15.H1_H1 ;  /* 0x3000000fff0f7230 */ /* 0x000fe40000004100 */
[----:B------:R-:W-:-:S02]  /*b5b0*/  HADD2.F32 R26, -RZ, R26.H0_H0 ;  /* 0x2000001aff1a7230 */ /* 0x000fc40000004100 */
        /* <DEDUP_REMOVED lines=8> */
[C---:B------:R-:W-:Y:S01]  /*b640*/  FFMA.FTZ R31, R13.reuse, R26, R29 ;  /* 0x0000001a0d1f7223 */ /* 0x040fe2000001001d */
[----:B------:R-:W-:Y:S02]  /*b650*/  HADD2.F32 R12, -RZ, R6.H1_H1 ;  /* 0x30000006ff0c7230 */ /* 0x000fe40000004100 */
[C---:B------:R-:W-:Y:S01]  /*b660*/  FMUL.FTZ R27, R4.reuse, R25 ;  /* 0x00000019041b7220 */ /* 0x040fe20000410000 */
[--C-:B------:R-:W-:Y:S02]  /*b670*/  HADD2.F32 R6, -RZ, R5.reuse.H0_H0 ;  /* 0x20000005ff067230 */ /* 0x100fe40000004100 */
[----:B------:R-:W-:Y:S01]  /*b680*/  FFMA.FTZ R28, R13, R24, -R28 ;  /* 0x000000180d1c7223 */ /* 0x000fe2000001081c */
[-C--:B------:R-:W-:Y:S01]  /*b690*/  FMUL.FTZ R29, R4, R21.reuse ;  /* 0x00000015041d7220 */ /* 0x080fe20000410000 */
[----:B------:R-:W-:Y:S02]  /*b6a0*/  HADD2.F32 R5, -RZ, R5.H1_H1 ;  /* 0x30000005ff057230 */ /* 0x000fe40000004100 */
[----:B------:R-:W-:Y:S01]  /*b6b0*/  FFMA.FTZ R27, R0, R21, -R27 ;  /* 0x00000015001b7223 */ /* 0x000fe2000001081b */
[----:B------:R-:W-:-:S02]  /*b6c0*/  HADD2.F32 R13, -RZ, R30.H0_H0 ;  /* 0x2000001eff0d7230 */ /* 0x000fc40000004100 */
[C---:B------:R-:W-:Y:S01]  /*b6d0*/  FMUL.FTZ R20, R12.reuse, R15 ;  /* 0x0000000f0c147220 */ /* 0x040fe20000410000 */
[----:B------:R-:W-:Y:S02]  /*b6e0*/  HADD2.F32 R4, -RZ, R32.H0_H0 ;  /* 0x20000020ff047230 */ /* 0x000fe40000004100 */
[----:B------:R-:W-:Y:S01]  /*b6f0*/  FMUL.FTZ R24, R12, R55 ;  /* 0x000000370c187220 */ /* 0x000fe20000410000 */
[----:B------:R-:W-:Y:S01]  /*b700*/  FFMA.FTZ R0, R0, R25, R29 ;  /* 0x0000001900007223 */ /* 0x000fe2000001001d */
[----:B------:R-:W-:Y:S01]  /*b710*/  FMUL.FTZ R21, R5, R13 ;  /* 0x0000000d05157220 */ /* 0x000fe20000410000 */
[----:B------:R-:W-:Y:S01]  /*b720*/  FFMA.FTZ R20, R7, R55, -R20 ;  /* 0x0000003707147223 */ /* 0x000fe20000010814 */
[-C--:B------:R-:W-:Y:S01]  /*b730*/  FMUL.FTZ R12, R5, R4.reuse ;  /* 0x00000004050c7220 */ /* 0x080fe20000410000 */
[----:B------:R-:W-:Y:S01]  /*b740*/  FFMA.FTZ R15, R7, R15, R24 ;  /* 0x0000000f070f7223 */ /* 0x000fe20000010018 */
[C---:B------:R-:W-:Y:S01]  /*b750*/  FFMA.FTZ R5, R6.reuse, R4, -R21 ;  /* 0x0000000406057223 */ /* 0x040fe20000010815 */
[----:B------:R-:W-:Y:S01]  /*b760*/  F2FP.F16.F32.PACK_AB R7, R31, R28 ;  /* 0x0000001c1f07723e */ /* 0x000fe200000000ff */
[----:B------:R-:W-:Y:S01]  /*b770*/  FFMA.FTZ R12, R6, R13, R12 ;  /* 0x0000000d060c7223 */ /* 0x000fe2000001000c */
[----:B------:R-:W-:-:S02]  /*b780*/  F2FP.F16.F32.PACK_AB R4, R0, R27 ;  /* 0x0000001b0004723e */ /* 0x000fc400000000ff */
[----:B------:R-:W-:Y:S02]  /*b790*/  F2FP.F16.F32.PACK_AB R6, R15, R20 ;  /* 0x000000140f06723e */ /* 0x000fe400000000ff */
[----:B------:R-:W-:-:S05]  /*b7a0*/  F2FP.F16.F32.PACK_AB R5, R12, R5 ;  /* 0x000000050c05723e */ /* 0x000fca00000000ff */
[----:B------:R0:W-:Y:S02]  /*b7b0*/  STS.128 [R205+0x3000], R4 ;  /* 0x00300004cd007388 */ /* 0x0001e40000000c00 */
.L_x_1815:
[----:B------:R-:W-:Y:S05]  /*b7c0*/  BSYNC B1 ;  /* 0x0000000000017941 */ /* 0x000fea0003800000 */
.L_x_1814:
[----:B------:R-:W-:Y:S05]  /*b7d0*/  @P1 BRA `(.L_x_1813) ;  /* 0x0000002400d81947 */ /* 0x000fea0003800000 */
[----:B01234-:R-:W0:Y:S01]  /*b7e0*/  LDS.128 R4, [R205+0x7000] ;  /* 0x00700000cd047984 */ /* 0x01fe220000000c00 */
[----:B------:R-:W-:Y:S01]  /*b7f0*/  SHF.R.U32.HI R15, RZ, 0x10, R11 ;  /* 0x00000010ff0f7819 */ /* 0x000fe2000001160b */
[----:B------:R-:W-:Y:S01]  /*b800*/  HADD2.F32 R13, -RZ, R3.H0_H0 ;  /* 0x20000003ff0d7230 */ /* 0x000fe20000004100 */
[----:B------:R-:W-:Y:S02]  /*b810*/  SHF.R.U32.HI R12, RZ, 0x10, R9 ;  /* 0x00000010ff0c7819 */ /* 0x000fe40000011609 */
[----:B------:R-:W-:Y:S01]  /*b820*/  SHF.R.U64 R24, R10, 0x10, R11 ;  /* 0x000000100a187819 */ /* 0x000fe2000000120b */
[----:B------:R-:W-:Y:S01]  /*b830*/  HADD2.F32 R15, -RZ, R15.H0_H0 ;  /* 0x2000000fff0f7230 */ /* 0x000fe20000004100 */
[----:B------:R-:W-:Y:S01]  /*b840*/  SHF.R.U64 R26, R8, 0x10, R9 ;  /* 0x00000010081a7819 */ /* 0x000fe20000001209 */
[----:B------:R-:W-:Y:S02]  /*b850*/  HADD2.F32 R12, -RZ, R12.H0_H0 ;  /* 0x2000000cff0c7230 */ /* 0x000fe40000004100 */
[----:B------:R-:W-:-:S02]  /*b860*/  HADD2.F32 R11, -RZ, R14.H0_H0 ;  /* 0x2000000eff0b7230 */ /* 0x000fc40000004100 */
[----:B------:R-:W-:Y:S02]  /*b870*/  HADD2.F32 R14, -RZ, R14.H1_H1 ;  /* 0x3000000eff0e7230 */ /* 0x000fe40000004100 */
[--C-:B0-----:R-:W-:Y:S02]  /*b880*/  HADD2.F32 R10, -RZ, R7.reuse.H1_H1 ;  /* 0x30000007ff0a7230 */ /* 0x101fe40000004100 */
[----:B------:R-:W-:Y:S02]  /*b890*/  HADD2.F32 R9, -RZ, R7.H0_H0 ;  /* 0x20000007ff097230 */ /* 0x000fe40000004100 */
[--C-:B------:R-:W-:Y:S02]  /*b8a0*/  HADD2.F32 R0, -RZ, R4.reuse.H0_H0 ;  /* 0x20000004ff007230 */ /* 0x100fe40000004100 */
[C---:B------:R-:W-:Y:S01]  /*b8b0*/  FMUL.FTZ R20, R10.reuse, R15 ;  /* 0x0000000f0a147220 */ /* 0x040fe20000410000 */
[----:B------:R-:W-:Y:S01]  /*b8c0*/  FMUL.FTZ R10, R10, R12 ;  /* 0x0000000c0a0a7220 */ /* 0x000fe20000410000 */
[----:B------:R-:W-:-:S02]  /*b8d0*/  HADD2.F32 R4, -RZ, R4.H1_H1 ;  /* 0x30000004ff047230 */ /* 0x000fc40000004100 */
[C---:B------:R-:W-:Y:S01]  /*b8e0*/  FFMA.FTZ R20, R9.reuse, R12, -R20 ;  /* 0x0000000c09147223 */ /* 0x040fe20000010814 */
[----:B------:R-:W-:Y:S01]  /*b8f0*/  FFMA.FTZ R25, R9, R15, R10 ;  /* 0x0000000f09197223 */ /* 0x000fe2000001000a */
[--C-:B------:R-:W-:Y:S02]  /*b900*/  HADD2.F32 R7, -RZ, R6.reuse.H0_H0 ;  /* 0x20000006ff077230 */ /* 0x100fe40000004100 */
[C---:B------:R-:W-:Y:S01]  /*b910*/  FMUL.FTZ R21, R4.reuse, R13 ;  /* 0x0000000d04157220 */ /* 0x040fe20000410000 */
[----:B------:R-:W-:Y:S02]  /*b920*/  HADD2.F32 R8, -RZ, R6.H1_H1 ;  /* 0x30000006ff087230 */ /* 0x000fe40000004100 */
[-C--:B------:R-:W-:Y:S01]  /*b930*/  FMUL.FTZ R15, R4, R11.reuse ;  /* 0x0000000b040f7220 */ /* 0x080fe20000410000 */
[----:B------:R-:W-:Y:S02]  /*b940*/  HADD2.F32 R9, -RZ, R3.H1_H1 ;  /* 0x30000003ff097230 */ /* 0x000fe40000004100 */
[----:B------:R-:W-:Y:S01]  /*b950*/  FFMA.FTZ R21, R0, R11, -R21 ;  /* 0x0000000b00157223 */ /* 0x000fe20000010815 */
[----:B------:R-:W-:-:S02]  /*b960*/  HADD2.F32 R6, -RZ, R5.H0_H0 ;  /* 0x20000005ff067230 */ /* 0x000fc40000004100 */
[----:B------:R-:W-:Y:S01]  /*b970*/  FFMA.FTZ R0, R0, R13, R15 ;  /* 0x0000000d00007223 */ /* 0x000fe2000001000f */
[----:B------:R-:W-:Y:S02]  /*b980*/  HADD2.F32 R5, -RZ, R5.H1_H1 ;  /* 0x30000005ff057230 */ /* 0x000fe40000004100 */
[CC--:B------:R-:W-:Y:S01]  /*b990*/  FMUL.FTZ R10, R8.reuse, R9.reuse ;  /* 0x00000009080a7220 */ /* 0x0c0fe20000410000 */
[----:B------:R-:W-:Y:S02]  /*b9a0*/  HADD2.F32 R4, -RZ, R24.H0_H0 ;  /* 0x20000018ff047230 */ /* 0x000fe40000004100 */
[-C--:B------:R-:W-:Y:S01]  /*b9b0*/  FMUL.FTZ R8, R8, R14.reuse ;  /* 0x0000000e08087220 */ /* 0x080fe20000410000 */
[----:B------:R-:W-:Y:S02]  /*b9c0*/  HADD2.F32 R3, -RZ, R26.H0_H0 ;  /* 0x2000001aff037230 */ /* 0x000fe40000004100 */
[----:B------:R-:W-:Y:S01]  /*b9d0*/  FFMA.FTZ R10, R7, R14, -R10 ;  /* 0x0000000e070a7223 */ /* 0x000fe2000001080a */
[----:B------:R-:W-:Y:S01]  /*b9e0*/  FMUL.FTZ R11, R5, R4 ;  /* 0x00000004050b7220 */ /* 0x000fe20000410000 */
[----:B------:R-:W-:Y:S01]  /*b9f0*/  FFMA.FTZ R9, R7, R9, R8 ;  /* 0x0000000907097223 */ /* 0x000fe20000010008 */
[-C--:B------:R-:W-:Y:S01]  /*ba00*/  FMUL.FTZ R13, R5, R3.reuse ;  /* 0x00000003050d7220 */ /* 0x080fe20000410000 */
[----:B------:R-:W-:Y:S01]  /*ba10*/  F2FP.F16.F32.PACK_AB R7, R25, R20 ;  /* 0x000000141907723e */ /* 0x000fe200000000ff */
[----:B------:R-:W-:-:S02]  /*ba20*/  FFMA.FTZ R5, R6, R3, -R11 ;  /* 0x0000000306057223 */ /* 0x000fc4000001080b */
[----:B------:R-:W-:Y:S01]  /*ba30*/  FFMA.FTZ R8, R6, R4, R13 ;  /* 0x0000000406087223 */ /* 0x000fe2000001000d */
[----:B------:R-:W-:Y:S02]  /*ba40*/  F2FP.F16.F32.PACK_AB R6, R9, R10 ;  /* 0x0000000a0906723e */ /* 0x000fe400000000ff */
[----:B------:R-:W-:Y:S02]  /*ba50*/  F2FP.F16.F32.PACK_AB R4, R0, R21 ;  /* 0x000000150004723e */ /* 0x000fe400000000ff */
[----:B------:R-:W-:-:S05]  /*ba60*/  F2FP.F16.F32.PACK_AB R5, R8, R5 ;  /* 0x000000050805723e */ /* 0x000fca00000000ff */
[----:B------:R0:W-:Y:S01]  /*ba70*/  STS.128 [R205+0x7000], R4 ;  /* 0x00700004cd007388 */ /* 0x0001e20000000c00 */
[----:B------:R-:W-:Y:S05]  /*ba80*/  BRA `(.L_x_1813) ;  /* 0x00000024002c7947 */ /* 0x000fea0003800000 */
.L_x_1786:
[----:B------:R-:W1:Y:S01]  /*ba90*/  LDC R0, c[0x0][0x448] ;  /* 0x00011200ff007b82 */ /* 0x000e620000000800 */
[----:B------:R-:W-:Y:S01]  /*baa0*/  ULDC.64 UR4, c[0x0][0x3f8] ;  /* 0x0000fe0000047ab9 */ /* 0x000fe20000000a00 */
[----:B------:R-:W-:Y:S01]  /*bab0*/  MOV R25, R29 ;  /* 0x0000001d00197202 */ /* 0x000fe20000000f00 */
[----:B------:R-:W-:Y:S01]  /*bac0*/  ULDC.64 UR6, c[0x0][0x408] ;  /* 0x0001020000067ab9 */ /* 0x000fe20000000a00 */
        /* <DEDUP_REMOVED lines=23> */
[----:B------:R-:W1:Y:S01]  /*bc40*/  LDC R54, c[0x0][0x3f4] ;  /* 0x0000fd00ff367b82 */ /* 0x000e620000000800 */
[----:B------:R-:W2:Y:S01]  /*bc50*/  SHFL.IDX PT, R4, R32, RZ, 0x181f ;  /* 0x00181fff20047589 */ /* 0x000ea200000e0000 */
[----:B------:R-:W-:-:S03]  /*bc60*/  IMAD R0, R187, R0, RZ ;  /* 0x00000000bb007224 */ /* 0x000fc600078e02ff */
[----:B------:R-:W3:Y:S04]  /*bc70*/  SHFL.IDX PT, R3, R35, RZ, 0x181f ;  /* 0x00181fff23037589 */ /* 0x000ee800000e0000 */
[----:B------:R-:W4:Y:S04]  /*bc80*/  SHFL.IDX PT, R14, R34, RZ, 0x181f ;  /* 0x00181fff220e7589 */ /* 0x000f2800000e0000 */
[----:B------:R-:W5:Y:S01]  /*bc90*/  SHFL.IDX PT, R5, R33, RZ, 0x181f ;  /* 0x00181fff21057589 */ /* 0x000f6200000e0000 */
[----:B-1----:R-:W-:-:S04]  /*bca0*/  ISETP.GE.AND P0, PT, R16, R54, PT ;  /* 0x000000361000720c */ /* 0x002fc80003f06270 */
[----:B------:R-:W-:-:S13]  /*bcb0*/  ISETP.GE.OR P1, PT, R55, R0, P0 ;  /* 0x000000003700720c */ /* 0x000fda0000726670 */
[C---:B------:R-:W-:Y:S01]  /*bcc0*/  @!P1 IMAD.SHL.U32 R7, R16.reuse, 0x2, RZ ;  /* 0x0000000210079824 */ /* 0x040fe200078e00ff */
[----:B------:R-:W-:-:S04]  /*bcd0*/  @!P1 SHF.L.U64.HI R6, R16, 0x1, R17 ;  /* 0x0000000110069819 */ /* 0x000fc80000010211 */
[----:B--2---:R-:W-:-:S05]  /*bce0*/  @!P1 IADD3 R4, P2, R4, R7, RZ ;  /* 0x0000000704049210 */ /* 0x004fca0007f5e0ff */
[----:B---3--:R-:W-:Y:S02]  /*bcf0*/  @!P1 IMAD.X R3, R3, 0x1, R6, P2 ;  /* 0x0000000103039824 */ /* 0x008fe400010e0606 */
[----:B------:R-:W-:-:S03]  /*bd00*/  @!P1 IMAD.MOV.U32 R24, RZ, RZ, R4 ;  /* 0x000000ffff189224 */ /* 0x000fc600078e0004 */
[----:B------:R-:W-:-:S06]  /*bd10*/  @!P1 MOV R25, R3 ;  /* 0x0000000300199202 */ /* 0x000fcc0000000f00 */
[----:B------:R-:W2:Y:S01]  /*bd20*/  @!P1 LD.E.128 R24, desc[UR38][R24.64] ;  /* 0x0000002618189980 */ /* 0x000ea2000c101d00 */
[----:B----4-:R-:W-:-:S05]  /*bd30*/  @!P1 IADD3 R14, P2, R14, R7, RZ ;  /* 0x000000070e0e9210 */ /* 0x010fca0007f5e0ff */
[----:B-----5:R-:W-:Y:S02]  /*bd40*/  @!P1 IMAD.X R5, R5, 0x1, R6, P2 ;  /* 0x0000000105059824 */ /* 0x020fe400010e0606 */
[----:B------:R-:W-:-:S06]  /*bd50*/  @!P1 IMAD.MOV.U32 R4, RZ, RZ, R14 ;  /* 0x000000ffff049224 */ /* 0x000fcc00078e000e */
[----:B------:R-:W3:Y:S01]  /*bd60*/  @!P1 LD.E.128 R4, desc[UR38][R4.64] ;  /* 0x0000002604049980 */ /* 0x000ee2000c101d00 */
[----:B------:R-:W-:Y:S02]  /*bd70*/  CS2R R46, SRZ ;  /* 0x00000000002e7805 */ /* 0x000fe4000001ff00 */
[----:B------:R-:W-:Y:S02]  /*bd80*/  CS2R R48, SRZ ;  /* 0x0000000000307805 */ /* 0x000fe4000001ff00 */
[----:B------:R-:W-:Y:S01]  /*bd90*/  CS2R R36, SRZ ;  /* 0x0000000000247805 */ /* 0x000fe2000001ff00 */
[----:B------:R1:W4:Y:S01]  /*bda0*/  SHFL.IDX PT, R9, R33, 0x1, 0x181f ;  /* 0x00381f0021097f89 */ /* 0x00032200000e0000 */
[----:B------:R-:W-:-:S03]  /*bdb0*/  CS2R R20, SRZ ;  /* 0x0000000000147805 */ /* 0x000fc6000001ff00 */
[----:B------:R1:W0:Y:S01]  /*bdc0*/  SHFL.IDX PT, R14, R34, 0x1, 0x181f ;  /* 0x00381f00220e7f89 */ /* 0x00022200000e0000 */
[----:B--2---:R-:W-:Y:S01]  /*bdd0*/  @!P1 IMAD.MOV.U32 R46, RZ, RZ, R24 ;  /* 0x000000ffff2e9224 */ /* 0x004fe200078e0018 */
[----:B------:R-:W-:Y:S01]  /*bde0*/  @!P1 MOV R48, R26 ;  /* 0x0000001a00309202 */ /* 0x000fe20000000f00 */
[----:B------:R-:W-:Y:S01]  /*bdf0*/  @!P1 IMAD.MOV.U32 R47, RZ, RZ, R25 ;  /* 0x000000ffff2f9224 */ /* 0x000fe200078e0019 */
[----:B------:R-:W-:Y:S01]  /*be00*/  CS2R R24, SRZ ;  /* 0x0000000000187805 */ /* 0x000fe2000001ff00 */
[----:B------:R-:W-:Y:S02]  /*be10*/  IMAD.MOV.U32 R3, RZ, RZ, R46 ;  /* 0x000000ffff037224 */ /* 0x000fe400078e002e */
[----:B------:R-:W-:Y:S02]  /*be20*/  IMAD.MOV.U32 R8, RZ, RZ, R47 ;  /* 0x000000ffff087224 */ /* 0x000fe400078e002f */
[----:B------:R-:W-:Y:S01]  /*be30*/  @!P1 IMAD.MOV.U32 R49, RZ, RZ, R27 ;  /* 0x000000ffff319224 */ /* 0x000fe200078e001b */
[----:B------:R-:W-:Y:S01]  /*be40*/  PRMT R64, R3, 0x7610, R64 ;  /* 0x0000761003407816 */ /* 0x000fe20000000040 */
[----:B------:R-:W-:Y:S01]  /*be50*/  IMAD.MOV.U32 R10, RZ, RZ, R48 ;  /* 0x000000ffff0a7224 */ /* 0x000fe200078e0030 */
[----:B------:R-:W-:Y:S01]  /*be60*/  PRMT R66, R8, 0x7610, R66 ;  /* 0x0000761008427816 */ /* 0x000fe20000000042 */
[----:B------:R1:W2:Y:S01]  /*be70*/  SHFL.IDX PT, R3, R35, 0x1, 0x181f ;  /* 0x00381f0023037f89 */ /* 0x0002a200000e0000 */
[----:B------:R-:W-:Y:S01]  /*be80*/  IMAD.MOV.U32 R11, RZ, RZ, R49 ;  /* 0x000000ffff0b7224 */ /* 0x000fe200078e0031 */
[----:B---3--:R-:W-:Y:S01]  /*be90*/  @!P1 MOV R37, R7 ;  /* 0x0000000700259202 */ /* 0x008fe20000000f00 */
[----:B------:R-:W-:Y:S01]  /*bea0*/  @!P1 IMAD.MOV.U32 R20, RZ, RZ, R4 ;  /* 0x000000ffff149224 */ /* 0x000fe200078e0004 */
[----:B------:R1:W3:Y:S01]  /*beb0*/  SHFL.IDX PT, R8, R32, 0x1, 0x181f ;  /* 0x00381f0020087f89 */ /* 0x0002e200000e0000 */
[----:B------:R-:W-:Y:S01]  /*bec0*/  @!P1 IMAD.MOV.U32 R21, RZ, RZ, R5 ;  /* 0x000000ffff159224 */ /* 0x000fe200078e0005 */
[----:B------:R-:W-:Y:S01]  /*bed0*/  PRMT R43, R10, 0x5410, R11 ;  /* 0x000054100a2b7816 */ /* 0x000fe2000000000b */
[----:B------:R-:W-:-:S02]  /*bee0*/  @!P1 IMAD.MOV.U32 R36, RZ, RZ, R6 ;  /* 0x000000ffff249224 */ /* 0x000fc400078e0006 */
[----:B------:R-:W-:Y:S02]  /*bef0*/  IMAD.MOV.U32 R4, RZ, RZ, R20 ;  /* 0x000000ffff047224 */ /* 0x000fe400078e0014 */
[----:B------:R-:W-:Y:S02]  /*bf00*/  IMAD.MOV.U32 R5, RZ, RZ, R21 ;  /* 0x000000ffff057224 */ /* 0x000fe400078e0015 */
[----:B------:R-:W-:Y:S02]  /*bf10*/  IMAD.MOV.U32 R6, RZ, RZ, R36 ;  /* 0x000000ffff067224 */ /* 0x000fe400078e0024 */
[----:B------:R-:W-:Y:S01]  /*bf20*/  IMAD.MOV.U32 R7, RZ, RZ, R37 ;  /* 0x000000ffff077224 */ /* 0x000fe200078e0025 */
[----:B------:R-:W-:Y:S02]  /*bf30*/  PRMT R68, R5, 0x7610, R68 ;  /* 0x0000761005447816 */ /* 0x000fe40000000044 */
[----:B------:R-:W-:Y:S02]  /*bf40*/  PRMT R65, R6, 0x5410, R4 ;  /* 0x0000541006417816 */ /* 0x000fe40000000004 */
[----:B01--4-:R-:W-:-:S07]  /*bf50*/  PRMT R64, R64, 0x5410, R7 ;  /* 0x0000541040407816 */ /* 0x013fce0000000007 */
.L_x_2139:
[----:B------:R-:W-:Y:S01]  /*bf60*/  VIADD R5, R55, 0x20 ;  /* 0x0000002037057836 */ /* 0x000fe20000000000 */
[----:B------:R-:W-:Y:S01]  /*bf70*/  BSSY B1, `(.L_x_1817) ;  /* 0x0000012000017945 */ /* 0x000fe20003800000 */
[----:B------:R-:W-:Y:S02]  /*bf80*/  CS2R R26, SRZ ;  /* 0x00000000001a7805 */ /* 0x000fe4000001ff00 */
[----:B------:R-:W-:Y:S02]  /*bf90*/  CS2R R6, SRZ ;  /* 0x0000000000067805 */ /* 0x000fe4000001ff00 */
[----:B------:R-:W-:Y:S02]  /*bfa0*/  ISETP.GE.AND P1, PT, R5, R0, PT ;  /* 0x000000000500720c */ /* 0x000fe40003f26270 */
[----:B------:R-:W-:-:S11]  /*bfb0*/  CS2R R4, SRZ ;  /* 0x0000000000047805 */ /* 0x000fd6000001ff00 */
[----:B------:R-:W-:Y:S05]  /*bfc0*/  @P1 BRA `(.L_x_1818) ;  /* 0x0000000000301947 */ /* 0x000fea0003800000 */
[----:B------:R-:W-:Y:S02]  /*bfd0*/  CS2R R26, SRZ ;  /* 0x00000000001a7805 */ /* 0x000fe4000001ff00 */
[----:B------:R-:W-:Y:S02]  /*bfe0*/  CS2R R4, SRZ ;  /* 0x0000000000047805 */ /* 0x000fe4000001ff00 */
[----:B------:R-:W-:Y:S01]  /*bff0*/  CS2R R6, SRZ ;  /* 0x0000000000067805 */ /* 0x000fe2000001ff00 */
[----:B------:R-:W-:Y:S06]  /*c000*/  @P0 BRA `(.L_x_1818) ;  /* 0x0000000000200947 */ /* 0x000fec0003800000 */
[C---:B------:R-:W-:Y:S01]  /*c010*/  IMAD.SHL.U32 R15, R16.reuse, 0x2, RZ ;  /* 0x00000002100f7824 */ /* 0x040fe200078e00ff */
[----:B------:R-:W-:-:S04]  /*c020*/  SHF.L.U64.HI R6, R16, 0x1, R17 ;  /* 0x0000000110067819 */ /* 0x000fc80000010211 */
[-C--:B---3--:R-:W-:Y:S02]  /*c030*/  IADD3 R4, P1, R8, R15.reuse, RZ ;  /* 0x0000000f08047210 */ /* 0x088fe40007f3e0ff */
[----:B------:R-:W-:Y:S02]  /*c040*/  IADD3 R14, P2, R14, R15, RZ ;  /* 0x0000000f0e0e7210 */ /* 0x000fe40007f5e0ff */
[----:B--2---:R-:W-:-:S03]  /*c050*/  IADD3.X R5, R3, R6, RZ, P1, !PT ;  /* 0x0000000603057210 */ /* 0x004fc60000ffe4ff */
[----:B------:R-:W-:-:S03]  /*c060*/  IMAD.X R15, R9, 0x1, R6, P2 ;  /* 0x00000001090f7824 */ /* 0x000fc600010e0606 */
[----:B------:R-:W5:Y:S04]  /*c070*/  LD.E.128 R4, desc[UR38][R4.64] ;  /* 0x0000002604047980 */ /* 0x000f68000c101d00 */
[----:B------:R0:W5:Y:S02]  /*c080*/  LD.E.128 R24, desc[UR38][R14.64] ;  /* 0x000000260e187980 */ /* 0x000164000c101d00 */
.L_x_1818:
[----:B------:R-:W-:Y:S05]  /*c090*/  BSYNC B1 ;  /* 0x0000000000017941 */ /* 0x000fea0003800000 */
.L_x_1817:
[----:B--2--5:R-:W-:Y:S01]  /*c0a0*/  IMAD.MOV.U32 R3, RZ, RZ, R24 ;  /* 0x000000ffff037224 */ /* 0x024fe200078e0018 */
[----:B------:R-:W-:Y:S01]  /*c0b0*/  UMOV UR4, 0xffffffff ;  /* 0xffffffff00047882 */ /* 0x000fe20000000000 */
[----:B---3--:R-:W-:Y:S02]  /*c0c0*/  IMAD.MOV.U32 R8, RZ, RZ, R25 ;  /* 0x000000ffff087224 */ /* 0x008fe400078e0019 */
        /* <DEDUP_REMOVED lines=10> */
[----:B------:R-:W-:Y:S06]  /*c170*/  BRA.DIV UR4, `(.L_x_1819) ;  /* 0x000001b2041c7947 */ /* 0x000fec000b800000 */
[----:B------:R-:W1:Y:S01]  /*c180*/  SHFL.IDX PT, R8, R32, 0x2, 0x181f ;  /* 0x00581f0020087f89 */ /* 0x000e6200000e0000 */
[----:B------:R-:W-:-:S03]  /*c190*/  VIADD R9, R55, 0x40 ;  /* 0x0000004037097836 */ /* 0x000fc60000000000 */
[----:B------:R-:W2:Y:S02]  /*c1a0*/  SHFL.IDX PT, R3, R35, 0x2, 0x181f ;  /* 0x00581f0023037f89 */ /* 0x000ea400000e0000 */
[----:B------:R-:W-:Y:S02]  /*c1b0*/  ISETP.GE.OR P1, PT, R9, R0, P0 ;  /* 0x000000000900720c */ /* 0x000fe40000726670 */
[----:B0-----:R-:W0:Y:S04]  /*c1c0*/  SHFL.IDX PT, R14, R34, 0x2, 0x181f ;  /* 0x00581f00220e7f89 */ /* 0x001e2800000e0000 */
[----:B------:R-:W3:Y:S07]  /*c1d0*/  SHFL.IDX PT, R28, R33, 0x2, 0x181f ;  /* 0x00581f00211c7f89 */ /* 0x000eee00000e0000 */
[C---:B------:R-:W-:Y:S01]  /*c1e0*/  @!P1 IMAD.SHL.U32 R31, R16.reuse, 0x2, RZ ;  /* 0x00000002101f9824 */ /* 0x040fe200078e00ff */
[----:B------:R-:W-:-:S04]  /*c1f0*/  @!P1 SHF.L.U64.HI R29, R16, 0x1, R17 ;  /* 0x00000001101d9819 */ /* 0x000fc80000010211 */
[----:B-1----:R-:W-:-:S05]  /*c200*/  @!P1 IADD3 R8, P2, R8, R31, RZ ;  /* 0x0000001f08089210 */ /* 0x002fca0007f5e0ff */
[----:B--2---:R-:W-:-:S06]  /*c210*/  @!P1 IMAD.X R9, R3, 0x1, R29, P2 ;  /* 0x0000000103099824 */ /* 0x004fcc00010e061d */
[----:B------:R-:W2:Y:S01]  /*c220*/  @!P1 LD.E.128 R8, desc[UR38][R8.64] ;  /* 0x0000002608089980 */ /* 0x000ea2000c101d00 */
[----:B0-----:R-:W-:-:S05]  /*c230*/  @!P1 IADD3 R14, P2, R14, R31, RZ ;  /* 0x0000001f0e0e9210 */ /* 0x001fca0007f5e0ff */
[----:B---3--:R-:W-:-:S05]  /*c240*/  @!P1 IMAD.X R3, R28, 0x1, R29, P2 ;  /* 0x000000011c039824 */ /* 0x008fca00010e061d */
[----:B------:R-:W-:-:S05]  /*c250*/  @!P1 MOV R15, R3 ;  /* 0x00000003000f9202 */ /* 0x000fca0000000f00 */
[----:B------:R-:W3:Y:S01]  /*c260*/  @!P1 LD.E.128 R28, desc[UR38][R14.64] ;  /* 0x000000260e1c9980 */ /* 0x000ee2000c101d00 */
[----:B------:R-:W-:Y:S02]  /*c270*/  CS2R R50, SRZ ;  /* 0x0000000000327805 */ /* 0x000fe4000001ff00 */
[----:B------:R-:W-:Y:S02]  /*c280*/  CS2R R52, SRZ ;  /* 0x0000000000347805 */ /* 0x000fe4000001ff00 */
[----:B------:R-:W-:Y:S01]  /*c290*/  CS2R R38, SRZ ;  /* 0x0000000000267805 */ /* 0x000fe2000001ff00 */
[----:B------:R-:W0:Y:S01]  /*c2a0*/  SHFL.IDX PT, R32, R32, 0x3, 0x181f ;  /* 0x00781f0020207f89 */ /* 0x000e2200000e0000 */
[----:B------:R-:W-:-:S03]  /*c2b0*/  CS2R R40, SRZ ;  /* 0x0000000000287805 */ /* 0x000fc6000001ff00 */
[----:B------:R-:W1:Y:S04]  /*c2c0*/  SHFL.IDX PT, R34, R34, 0x3, 0x181f ;  /* 0x00781f0022227f89 */ /* 0x000e6800000e0000 */
[----:B------:R-:W4:Y:S01]  /*c2d0*/  SHFL.IDX PT, R33, R33, 0x3, 0x181f ;  /* 0x00781f0021217f89 */ /* 0x000f2200000e0000 */
[----:B--2---:R-:W-:Y:S02]  /*c2e0*/  @!P1 IMAD.MOV.U32 R50, RZ, RZ, R8 ;  /* 0x000000ffff329224 */ /* 0x004fe400078e0008 */
[----:B------:R-:W-:Y:S02]  /*c2f0*/  @!P1 IMAD.MOV.U32 R51, RZ, RZ, R9 ;  /* 0x000000ffff339224 */ /* 0x000fe400078e0009 */
[----:B------:R-:W-:Y:S02]  /*c300*/  IMAD.MOV.U32 R3, RZ, RZ, R50 ;  /* 0x000000ffff037224 */ /* 0x000fe400078e0032 */
[----:B------:R-:W-:-:S02]  /*c310*/  IMAD.MOV.U32 R12, RZ, RZ, R51 ;  /* 0x000000ffff0c7224 */ /* 0x000fc400078e0033 */
[----:B------:R-:W-:Y:S02]  /*c320*/  @!P1 IMAD.MOV.U32 R52, RZ, RZ, R10 ;  /* 0x000000ffff349224 */ /* 0x000fe400078e000a */
[----:B------:R-:W-:Y:S01]  /*c330*/  @!P1 IMAD.MOV.U32 R53, RZ, RZ, R11 ;  /* 0x000000ffff359224 */ /* 0x000fe200078e000b */
[----:B------:R-:W-:Y:S02]  /*c340*/  PRMT R59, R3, 0x5410, R12 ;  /* 0x00005410033b7816 */ /* 0x000fe4000000000c */
[----:B------:R2:W0:Y:S01]  /*c350*/  SHFL.IDX PT, R3, R35, 0x3, 0x181f ;  /* 0x00781f0023037f89 */ /* 0x00042200000e0000 */
[----:B------:R-:W-:Y:S01]  /*c360*/  IMAD.MOV.U32 R9, RZ, RZ, R53 ;  /* 0x000000ffff097224 */ /* 0x000fe200078e0035 */
[----:B------:R-:W-:Y:S01]  /*c370*/  MOV R8, R52 ;  /* 0x0000003400087202 */ /* 0x000fe20000000f00 */
[----:B---3--:R-:W-:Y:S02]  /*c380*/  @!P1 IMAD.MOV.U32 R38, RZ, RZ, R28 ;  /* 0x000000ffff269224 */ /* 0x008fe400078e001c */
[----:B------:R-:W-:Y:S01]  /*c390*/  @!P1 IMAD.MOV.U32 R39, RZ, RZ, R29 ;  /* 0x000000ffff279224 */ /* 0x000fe200078e001d */
[----:B------:R-:W-:Y:S01]  /*c3a0*/  PRMT R44, R8, 0x5410, R9 ;  /* 0x00005410082c7816 */ /* 0x000fe20000000009 */
[----:B------:R-:W-:-:S02]  /*c3b0*/  @!P1 IMAD.MOV.U32 R40, RZ, RZ, R30 ;  /* 0x000000ffff289224 */ /* 0x000fc400078e001e */
[----:B------:R-:W-:Y:S01]  /*c3c0*/  @!P1 IMAD.MOV.U32 R41, RZ, RZ, R31 ;  /* 0x000000ffff299224 */ /* 0x000fe200078e001f */
[----:B------:R-:W-:Y:S01]  /*c3d0*/  MOV R9, R39 ;  /* 0x0000002700097202 */ /* 0x000fe20000000f00 */
[----:B------:R-:W-:Y:S02]  /*c3e0*/  IMAD.MOV.U32 R8, RZ, RZ, R38 ;  /* 0x000000ffff087224 */ /* 0x000fe400078e0026 */
[----:B------:R-:W-:Y:S02]  /*c3f0*/  IMAD.MOV.U32 R10, RZ, RZ, R40 ;  /* 0x000000ffff0a7224 */ /* 0x000fe400078e0028 */
[----:B------:R-:W-:Y:S01]  /*c400*/  IMAD.MOV.U32 R11, RZ, RZ, R41 ;  /* 0x000000ffff0b7224 */ /* 0x000fe200078e0029 */
[----:B------:R-:W-:Y:S02]  /*c410*/  PRMT R62, R8, 0x5410, R9 ;  /* 0x00005410083e7816 */ /* 0x000fe40000000009 */
[----:B------:R-:W-:Y:S02]  /*c420*/  CS2R R8, SRZ ;  /* 0x0000000000087805 */ /* 0x000fe4000001ff00 */
[----:B-12-4-:R-:W-:-:S07]  /*c430*/  PRMT R63, R10, 0x5410, R11 ;  /* 0x000054100a3f7816 */ /* 0x016fce000000000b */
.L_x_2149:
[----:B------:R-:W-:Y:S01]  /*c440*/  VIADD R55, R55, 0x60 ;  /* 0x0000006037377836 */ /* 0x000fe20000000000 */
[----:B------:R-:W-:Y:S01]  /*c450*/  LEA.HI R10, R213, R213, RZ, 0x1 ;  /* 0x000000d5d50a7211 */ /* 0x000fe200078f08ff */
[----:B------:R-:W-:Y:S01]  /*c460*/  BSSY B1, `(.L_x_1820) ;  /* 0x0000015000017945 */ /* 0x000fe20003800000 */
[----:B------:R-:W-:Y:S02]  /*c470*/  CS2R R12, SRZ ;  /* 0x00000000000c7805 */ /* 0x000fe4000001ff00 */
[----:B------:R-:W-:Y:S02]  /*c480*/  CS2R R14, SRZ ;  /* 0x00000000000e7805 */ /* 0x000fe4000001ff00 */
[----:B------:R-:W-:Y:S02]  /*c490*/  ISETP.GE.AND P1, PT, R55, R0, PT ;  /* 0x000000003700720c */ /* 0x000fe40003f26270 */
[----:B------:R-:W-:-:S05]  /*c4a0*/  LOP3.LUT R10, R10, 0xfffffffe, RZ, 0xc0, !PT ;  /* 0xfffffffe0a0a7812 */ /* 0x000fca00078ec0ff */
[----:B------:R-:W-:Y:S01]  /*c4b0*/  IMAD.IADD R29, R213, 0x1, -R10 ;  /* 0x00000001d51d7824 */ /* 0x000fe200078e0a0a */
[----:B------:R-:W-:-:S04]  /*c4c0*/  CS2R R10, SRZ ;  /* 0x00000000000a7805 */ /* 0x000fc8000001ff00 */
[----:B------:R-:W-:Y:S01]  /*c4d0*/  SHF.L.U32 R29, R29, 0x1f, RZ ;  /* 0x0000001f1d1d7819 */ /* 0x000fe200000006ff */
[----:B------:R-:W-:Y:S06]  /*c4e0*/  @P1 BRA `(.L_x_1821) ;  /* 0x0000000000301947 */ /* 0x000fec0003800000 */
[----:B------:R-:W-:Y:S02]  /*c4f0*/  CS2R R10, SRZ ;  /* 0x00000000000a7805 */ /* 0x000fe4000001ff00 */
[----:B------:R-:W-:Y:S02]  /*c500*/  CS2R R12, SRZ ;  /* 0x00000000000c7805 */ /* 0x000fe4000001ff00 */
[----:B------:R-:W-:Y:S01]  /*c510*/  CS2R R14, SRZ ;  /* 0x00000000000e7805 */ /* 0x000fe2000001ff00 */
[----:B------:R-:W-:Y:S06]  /*c520*/  @P0 BRA `(.L_x_1821) ;  /* 0x0000000000200947 */ /* 0x000fec0003800000 */
[C---:B------:R-:W-:Y:S01]  /*c530*/  IMAD.SHL.U32 R9, R16.reuse, 0x2, RZ ;  /* 0x0000000210097824 */ /* 0x040fe200078e00ff */
[----:B------:R-:W-:-:S04]  /*c540*/  SHF.L.U64.HI R10, R16, 0x1, R17 ;  /* 0x00000001100a7819 */ /* 0x000fc80000010211 */
[-C--:B0-----:R-:W-:Y:S02]  /*c550*/  IADD3 R12, P1, R32, R9.reuse, RZ ;  /* 0x00000009200c7210 */ /* 0x081fe40007f3e0ff */
[----:B------:R-:W-:-:S03]  /*c560*/  IADD3 R8, P2, R34, R9, RZ ;  /* 0x0000000922087210 */ /* 0x000fc60007f5e0ff */
[----:B------:R-:W-:Y:S01]  /*c570*/  IMAD.X R13, R3, 0x1, R10, P1 ;  /* 0x00000001030d7824 */ /* 0x000fe200008e060a */
[----:B------:R-:W-:-:S05]  /*c580*/  IADD3.X R9, R33, R10, RZ, P2, !PT ;  /* 0x0000000a21097210 */ /* 0x000fca00017fe4ff */
[----:B------:R-:W5:Y:S04]  /*c590*/  LD.E.128 R12, desc[UR38][R12.64] ;  /* 0x000000260c0c7980 */ /* 0x000f68000c101d00 */
[----:B------:R-:W5:Y:S02]  /*c5a0*/  LD.E.128 R8, desc[UR38][R8.64] ;  /* 0x0000002608087980 */ /* 0x000f64000c101d00 */
.L_x_1821:
[----:B------:R-:W-:Y:S05]  /*c5b0*/  BSYNC B1 ;  /* 0x0000000000017941 */ /* 0x000fea0003800000 */
.L_x_1820:
[----:B------:R-:W1:Y:S01]  /*c5c0*/  SYNCS.PHASECHK.TRANS64.TRYWAIT P4, [R2+URZ+0x28800], R29 ;  /* 0x0288001d020075a7 */ /* 0x000e62000808017f */
[----:B------:R-:W-:Y:S01]  /*c5d0*/  VIADDMNMX R0, R0, -R193, 0x80, PT ;  /* 0x0000008000007446 */ /* 0x000fe200038009c1 */
[----:B0----5:R-:W-:Y:S01]  /*c5e0*/  IMAD.MOV.U32 R3, RZ, RZ, R8 ;  /* 0x000000ffff037224 */ /* 0x021fe200078e0008 */
[----:B------:R-:W-:Y:S01]  /*c5f0*/  BSSY B1, `(.L_x_1822) ;  /* 0x0000010000017945 */ /* 0x000fe20003800000 */
[----:B------:R-:W-:Y:S01]  /*c600*/  IMAD.MOV.U32 R28, RZ, RZ, R9 ;  /* 0x000000ffff1c7224 */ /* 0x000fe200078e0009 */
[-C--:B------:R-:W-:Y:S01]  /*c610*/  ISETP.GE.OR P3, PT, R23, R0.reuse, P0 ;  /* 0x000000001700720c */ /* 0x080fe20000766670 */
[----:B------:R-:W-:Y:S01]  /*c620*/  IMAD.MOV.U32 R30, RZ, RZ, R13 ;  /* 0x000000ffff1e7224 */ /* 0x000fe200078e000d */
[-C--:B------:R-:W-:Y:S02]  /*c630*/  ISETP.GE.OR P2, PT, R212, R0.reuse, P0 ;  /* 0x00000000d400720c */ /* 0x080fe40000746670 */
[-C--:B------:R-:W-:Y:S02]  /*c640*/  ISETP.GE.OR P1, PT, R211, R0.reuse, P0 ;  /* 0x00000000d300720c */ /* 0x080fe40000726670 */
[----:B------:R-:W-:Y:S01]  /*c650*/  ISETP.GE.OR P0, PT, R210, R0, P0 ;  /* 0x00000000d200720c */ /* 0x000fe20000706670 */
[----:B------:R-:W-:Y:S01]  /*c660*/  IMAD.MOV.U32 R0, RZ, RZ, R10 ;  /* 0x000000ffff007224 */ /* 0x000fe200078e000a */
[----:B------:R-:W-:Y:S01]  /*c670*/  PRMT R55, R3, 0x5410, R28 ;  /* 0x0000541003377816 */ /* 0x000fe2000000001c */
[----:B------:R-:W-:-:S02]  /*c680*/  IMAD.MOV.U32 R3, RZ, RZ, R11 ;  /* 0x000000ffff037224 */ /* 0x000fc400078e000b */
[----:B------:R-:W-:-:S03]  /*c690*/  IMAD.MOV.U32 R28, RZ, RZ, R12 ;  /* 0x000000ffff1c7224 */ /* 0x000fc600078e000c */
[----:B------:R-:W-:Y:S01]  /*c6a0*/  PRMT R60, R0, 0x5410, R3 ;  /* 0x00005410003c7816 */ /* 0x000fe20000000003 */
[----:B------:R-:W-:Y:S01]  /*c6b0*/  IMAD.MOV.U32 R3, RZ, RZ, R15 ;  /* 0x000000ffff037224 */ /* 0x000fe200078e000f */
[----:B------:R-:W-:Y:S02]  /*c6c0*/  PRMT R61, R28, 0x5410, R30 ;  /* 0x000054101c3d7816 */ /* 0x000fe4000000001e */
[----:B------:R-:W-:Y:S01]  /*c6d0*/  MOV R0, R14 ;  /* 0x0000000e00007202 */ /* 0x000fe20000000f00 */
[----:B-1----:R-:W-:Y:S06]  /*c6e0*/  @!P4 BRA `(.L_x_1823) ;  /* 0x000001b0001cc947 */ /* 0x002fec0003800000 */
.L_x_2150:
[----:B------:R-:W-:Y:S05]  /*c6f0*/  BSYNC B1 ;  /* 0x0000000000017941 */ /* 0x000fea0003800000 */
.L_x_1822:
[----:B------:R-:W-:Y:S04]  /*c700*/  BSSY B1, `(.L_x_1824) ;  /* 0x0000061000017945 */ /* 0x000fe80003800000 */
[----:B------:R-:W-:Y:S05]  /*c710*/  @P3 BRA `(.L_x_1825) ;  /* 0x00000004007c3947 */ /* 0x000fea0003800000 */
[----:B------:R-:W-:Y:S01]  /*c720*/  LEA.HI R28, R54, R207, RZ, 0x1d ;  /* 0x000000cf361c7211 */ /* 0x000fe200078fe8ff */
[----:B------:R-:W-:Y:S01]  /*c730*/  HADD2.F32 R68, -RZ, R68.H0_H0 ;  /* 0x20000044ff447230 */ /* 0x000fe20000004100 */
[----:B------:R-:W-:Y:S01]  /*c740*/  SHF.R.U64 R80, R46, 0x10, R47 ;  /* 0x000000102e507819 */ /* 0x000fe2000000122f */
[----:B------:R-:W-:Y:S01]  /*c750*/  HADD2.F32 R66, -RZ, R66.H0_H0 ;  /* 0x20000042ff427230 */ /* 0x000fe20000004100 */
[----:B------:R-:W-:Y:S01]  /*c760*/  SHF.R.S32.HI R31, RZ, 0x1f, R28 ;  /* 0x0000001fff1f7819 */ /* 0x000fe2000001141c */
[----:B0-----:R-:W-:Y:S01]  /*c770*/  IMAD.SHL.U32 R29, R28, 0x8, RZ ;  /* 0x000000081c1d7824 */ /* 0x001fe200078e00ff */
[----:B------:R-:W-:Y:S02]  /*c780*/  SHF.R.U64 R77, R20, 0x10, R21 ;  /* 0x00000010144d7819 */ /* 0x000fe40000001215 */
[----:B------:R-:W-:Y:S02]  /*c790*/  LEA.HI R31, R31, R28, RZ, 0x3 ;  /* 0x0000001c1f1f7211 */ /* 0x000fe400078f18ff */
[----:B------:R-:W-:-:S02]  /*c7a0*/  LOP3.LUT R30, R29, 0x38, RZ, 0xc0, !PT ;  /* 0x000000381d1e7812 */ /* 0x000fc400078ec0ff */
[----:B------:R-:W-:Y:S01]  /*c7b0*/  SHF.R.U32.HI R70, RZ, 0x10, R21 ;  /* 0x00000010ff467819 */ /* 0x000fe20000011615 */
[----:B------:R-:W-:Y:S01]  /*c7c0*/  IMAD.SHL.U32 R31, R31, 0x400, RZ ;  /* 0x000004001f1f7824 */ /* 0x000fe200078e00ff */
[----:B------:R-:W-:Y:S02]  /*c7d0*/  LOP3.LUT R30, R30, 0x1c0, R225, 0xf8, !PT ;  /* 0x000001c01e1e7812 */ /* 0x000fe400078ef8e1 */
[----:B------:R-:W-:Y:S01]  /*c7e0*/  SHF.R.U32.HI R69, RZ, 0x10, R47 ;  /* 0x00000010ff457819 */ /* 0x000fe2000001162f */
[----:B------:R-:W-:Y:S01]  /*c7f0*/  HADD2.F32 R70, -RZ, R70.H0_H0 ;  /* 0x20000046ff467230 */ /* 0x000fe20000004100 */
[----:B------:R-:W-:Y:S02]  /*c800*/  LOP3.LUT R32, R30, R203, RZ, 0x3c, !PT ;  /* 0x000000cb1e207212 */ /* 0x000fe400078e3cff */
[----:B------:R-:W-:Y:S02]  /*c810*/  LOP3.LUT R33, R31, 0x7fffe000, RZ, 0xc0, !PT ;  /* 0x7fffe0001f217812 */ /* 0x000fe400078ec0ff */
[----:B------:R-:W0:Y:S01]  /*c820*/  LDS.128 R28, [R205] ;  /* 0x00000000cd1c7984 */ /* 0x000e220000000c00 */
[----:B------:R-:W-:-:S02]  /*c830*/  SHF.R.U64 R79, R48, 0x10, R49 ;  /* 0x00000010304f7819 */ /* 0x000fc40000001231 */
[----:B------:R-:W-:Y:S02]  /*c840*/  IADD3 R33, R32, R33, R204 ;  /* 0x0000002120217210 */ /* 0x000fe40007ffe0cc */
[----:B------:R-:W-:Y:S02]  /*c850*/  SHF.R.U32.HI R78, RZ, 0x10, R49 ;  /* 0x00000010ff4e7819 */ /* 0x000fe40000011631 */
[--C-:B------:R-:W-:Y:S01]  /*c860*/  SHF.R.U32.HI R73, RZ, 0x10, R37.reuse ;  /* 0x00000010ff497819 */ /* 0x100fe20000011625 */
[----:B------:R-:W-:Y:S01]  /*c870*/  IMAD R67, R33, 0x2, R2 ;  /* 0x0000000221437824 */ /* 0x000fe200078e0202 */
[----:B------:R-:W-:-:S04]  /*c880*/  SHF.R.U64 R75, R36, 0x10, R37 ;  /* 0x00000010244b7819 */ /* 0x000fc80000001225 */
[----:B------:R-:W1:Y:S01]  /*c890*/  LDS.128 R32, [R67+0x10400] ;  /* 0x0104000043207984 */ /* 0x000e620000000c00 */
[--C-:B0-----:R-:W-:Y:S02]  /*c8a0*/  HADD2.F32 R21, -RZ, R29.reuse.H0_H0 ;  /* 0x2000001dff157230 */ /* 0x101fe40000004100 */
[----:B------:R-:W-:Y:S02]  /*c8b0*/  HADD2.F32 R20, -RZ, R28.H0_H0 ;  /* 0x2000001cff147230 */ /* 0x000fe40000004100 */
[----:B------:R-:W-:Y:S02]  /*c8c0*/  HADD2.F32 R29, -RZ, R29.H1_H1 ;  /* 0x3000001dff1d7230 */ /* 0x000fe40000004100 */
[----:B------:R-:W-:Y:S02]  /*c8d0*/  HADD2.F32 R36, -RZ, R30.H0_H0 ;  /* 0x2000001eff247230 */ /* 0x000fe40000004100 */
[--C-:B------:R-:W-:Y:S02]  /*c8e0*/  HADD2.F32 R37, -RZ, R31.reuse.H0_H0 ;  /* 0x2000001fff257230 */ /* 0x100fe40000004100 */
[----:B------:R-:W-:-:S02]  /*c8f0*/  HADD2.F32 R31, -RZ, R31.H1_H1 ;  /* 0x3000001fff1f7230 */ /* 0x000fc40000004100 */
[----:B------:R-:W-:Y:S02]  /*c900*/  HADD2.F32 R28, -RZ, R28.H1_H1 ;  /* 0x3000001cff1c7230 */ /* 0x000fe40000004100 */
[--C-:B-1----:R-:W-:Y:S02]  /*c910*/  HADD2.F32 R46, -RZ, R33.reuse.H0_H0 ;  /* 0x20000021ff2e7230 */ /* 0x102fe40000004100 */
[----:B------:R-:W-:Y:S02]  /*c920*/  HADD2.F32 R47, -RZ, R33.H1_H1 ;  /* 0x30000021ff2f7230 */ /* 0x000fe40000004100 */
[----:B------:R-:W-:Y:S02]  /*c930*/  HADD2.F32 R33, -RZ, R32.H0_H0 ;  /* 0x20000020ff217230 */ /* 0x000fe40000004100 */
[C---:B------:R-:W-:Y:S01]  /*c940*/  FMUL.FTZ R72, R46.reuse, R68 ;  /* 0x000000442e487220 */ /* 0x040fe20000410000 */
[----:B------:R-:W-:Y:S01]  /*c950*/  FMUL.FTZ R74, R46, R66 ;  /* 0x000000422e4a7220 */ /* 0x000fe20000410000 */
[----:B------:R-:W-:-:S02]  /*c960*/  HADD2.F32 R46, -RZ, R69.H0_H0 ;  /* 0x20000045ff2e7230 */ /* 0x000fc40000004100 */
[----:B------:R-:W-:Y:S01]  /*c970*/  FMUL.FTZ R76, R47, R70 ;  /* 0x000000462f4c7220 */ /* 0x000fe20000410000 */
[C---:B------:R-:W-:Y:S01]  /*c980*/  FFMA.FTZ R72, R21.reuse, R66, -R72 ;  /* 0x0000004215487223 */ /* 0x040fe20000010848 */
[--C-:B------:R-:W-:Y:S02]  /*c990*/  HADD2.F32 R66, -RZ, R65.reuse.H1_H1 ;  /* 0x30000041ff427230 */ /* 0x100fe40000004100 */
[----:B------:R-:W-:Y:S01]  /*c9a0*/  FFMA.FTZ R74, R21, R68, R74 ;  /* 0x00000044154a7223 */ /* 0x000fe2000001004a */
[----:B------:R-:W-:Y:S02]  /*c9b0*/  HADD2.F32 R21, -RZ, R64.H0_H0 ;  /* 0x20000040ff157230 */ /* 0x000fe40000004100 */
[----:B------:R-:W-:Y:S01]  /*c9c0*/  FMUL.FTZ R68, R47, R46 ;  /* 0x0000002e2f447220 */ /* 0x000fe20000410000 */
[----:B------:R-:W-:Y:S02]  /*c9d0*/  HADD2.F32 R48, -RZ, R34.H0_H0 ;  /* 0x20000022ff307230 */ /* 0x000fe40000004100 */
[----:B------:R-:W-:Y:S01]  /*c9e0*/  FMUL.FTZ R47, R33, R66 ;  /* 0x00000042212f7220 */ /* 0x000fe20000410000 */
[----:B------:R-:W-:-:S02]  /*c9f0*/  HADD2.F32 R65, -RZ, R65.H0_H0 ;  /* 0x20000041ff417230 */ /* 0x000fc40000004100 */
[-C--:B------:R-:W-:Y:S01]  /*ca00*/  FMUL.FTZ R33, R33, R21.reuse ;  /* 0x0000001521217220 */ /* 0x080fe20000410000 */
[----:B------:R-:W-:Y:S02]  /*ca10*/  HADD2.F32 R49, -RZ, R35.H0_H0 ;  /* 0x20000023ff317230 */ /* 0x000fe40000004100 */
[C---:B------:R-:W-:Y:S01]  /*ca20*/  FFMA.FTZ R47, R20.reuse, R21, -R47 ;  /* 0x00000015142f7223 */ /* 0x040fe2000001082f */
[--C-:B------:R-:W-:Y:S02]  /*ca30*/  HADD2.F32 R21, -RZ, R43.reuse.H0_H0 ;  /* 0x2000002bff157230 */ /* 0x100fe40000004100 */
[C---:B------:R-:W-:Y:S01]  /*ca40*/  FFMA.FTZ R69, R29.reuse, R46, -R76 ;  /* 0x0000002e1d457223 */ /* 0x040fe2000001084c */
[----:B------:R-:W-:Y:S02]  /*ca50*/  HADD2.F32 R64, -RZ, R64.H1_H1 ;  /* 0x30000040ff407230 */ /* 0x000fe40000004100 */
[----:B------:R-:W-:Y:S01]  /*ca60*/  FFMA.FTZ R71, R29, R70, R68 ;  /* 0x000000461d477223 */ /* 0x000fe20000010044 */
[----:B------:R-:W-:Y:S01]  /*ca70*/  FFMA.FTZ R66, R20, R66, R33 ;  /* 0x0000004214427223 */ /* 0x000fe20000010021 */
[----:B------:R-:W-:Y:S01]  /*ca80*/  FMUL.FTZ R29, R48, R65 ;  /* 0x00000041301d7220 */ /* 0x000fe20000410000 */
[----:B------:R-:W-:-:S02]  /*ca90*/  HADD2.F32 R20, -RZ, R43.H1_H1 ;  /* 0x3000002bff147230 */ /* 0x000fc40000004100 */
[-C--:B------:R-:W-:Y:S01]  /*caa0*/  FMUL.FTZ R33, R48, R21.reuse ;  /* 0x0000001530217220 */ /* 0x080fe20000410000 */
[----:B------:R-:W-:Y:S02]  /*cab0*/  HADD2.F32 R35, -RZ, R35.H1_H1 ;  /* 0x30000023ff237230 */ /* 0x000fe40000004100 */
[C---:B------:R-:W-:Y:S01]  /*cac0*/  FMUL.FTZ R68, R49.reuse, R64 ;  /* 0x0000004031447220 */ /* 0x040fe20000410000 */
[----:B------:R-:W-:Y:S02]  /*cad0*/  HADD2.F32 R48, -RZ, R73.H0_H0 ;  /* 0x20000049ff307230 */ /* 0x000fe40000004100 */
[C---:B------:R-:W-:Y:S01]  /*cae0*/  FFMA.FTZ R43, R36.reuse, R21, -R29 ;  /* 0x00000015242b7223 */ /* 0x040fe2000001081d */
[----:B------:R-:W-:Y:S02]  /*caf0*/  HADD2.F32 R46, -RZ, R78.H0_H0 ;  /* 0x2000004eff2e7230 */ /* 0x000fe40000004100 */
[-C--:B------:R-:W-:Y:S01]  /*cb00*/  FMUL.FTZ R49, R49, R20.reuse ;  /* 0x0000001431317220 */ /* 0x080fe20000410000 */
[----:B------:R-:W-:Y:S01]  /*cb10*/  FFMA.FTZ R68, R37, R20, -R68 ;  /* 0x0000001425447223 */ /* 0x000fe20000010844 */
[----:B------:R-:W-:Y:S01]  /*cb20*/  FFMA.FTZ R36, R36, R65, R33 ;  /* 0x0000004124247223 */ /* 0x000fe20000010021 */
[C---:B------:R-:W-:Y:S01]  /*cb30*/  FMUL.FTZ R70, R35.reuse, R48 ;  /* 0x0000003023467220 */ /* 0x040fe20000410000 */
[----:B------:R-:W-:Y:S01]  /*cb40*/  FMUL.FTZ R20, R35, R46 ;  /* 0x0000002e23147220 */ /* 0x000fe20000410000 */
[----:B------:R-:W-:-:S02]  /*cb50*/  HADD2.F32 R32, -RZ, R32.H1_H1 ;  /* 0x30000020ff207230 */ /* 0x000fc40000004100 */
[----:B------:R-:W-:Y:S01]  /*cb60*/  FFMA.FTZ R49, R37, R64, R49 ;  /* 0x0000004025317223 */ /* 0x000fe20000010031 */
[----:B------:R-:W-:Y:S02]  /*cb70*/  HADD2.F32 R34, -RZ, R34.H1_H1 ;  /* 0x30000022ff227230 */ /* 0x000fe40000004100 */
[C---:B------:R-:W-:Y:S01]  /*cb80*/  FFMA.FTZ R65, R31.reuse, R46, -R70 ;  /* 0x0000002e1f417223 */ /* 0x040fe20000010846 */
[----:B------:R-:W-:Y:S02]  /*cb90*/  HADD2.F32 R33, -RZ, R77.H0_H0 ;  /* 0x2000004dff217230 */ /* 0x000fe40000004100 */
[----:B------:R-:W-:Y:S01]  /*cba0*/  FFMA.FTZ R48, R31, R48, R20 ;  /* 0x000000301f307223 */ /* 0x000fe20000010014 */
[----:B------:R-:W-:Y:S02]  /*cbb0*/  HADD2.F32 R35, -RZ, R75.H0_H0 ;  /* 0x2000004bff237230 */ /* 0x000fe40000004100 */
[----:B------:R-:W-:Y:S02]  /*cbc0*/  HADD2.F32 R21, -RZ, R80.H0_H0 ;  /* 0x20000050ff157230 */ /* 0x000fe40000004100 */
[----:B------:R-:W-:Y:S01]  /*cbd0*/  FMUL.FTZ R31, R32, R33 ;  /* 0x00000021201f7220 */ /* 0x000fe20000410000 */
[----:B------:R-:W-:-:S02]  /*cbe0*/  HADD2.F32 R29, -RZ, R79.H0_H0 ;  /* 0x2000004fff1d7230 */ /* 0x000fc40000004100 */
[----:B------:R-:W-:Y:S01]  /*cbf0*/  FMUL.FTZ R37, R34, R35 ;  /* 0x0000002322257220 */ /* 0x000fe20000410000 */
[----:B------:R-:W-:Y:S02]  /*cc00*/  HADD2.F32 R30, -RZ, R30.H1_H1 ;  /* 0x3000001eff1e7230 */ /* 0x000fe40000004100 */
[-C--:B------:R-:W-:Y:S01]  /*cc10*/  FMUL.FTZ R32, R32, R21.reuse ;  /* 0x0000001520207220 */ /* 0x080fe20000410000 */
[----:B------:R-:W-:Y:S01]  /*cc20*/  FFMA.FTZ R20, R28, R21, -R31 ;  /* 0x000000151c147223 */ /* 0x000fe2000001081f */
[-C--:B------:R-:W-:Y:S01]  /*cc30*/  FMUL.FTZ R46, R34, R29.reuse ;  /* 0x0000001d222e7220 */ /* 0x080fe20000410000 */
[----:B------:R-:W-:Y:S01]  /*cc40*/  F2FP.F16.F32.PACK_AB R31, R65, R68 ;  /* 0x00000044411f723e */ /* 0x000fe200000000ff */
[----:B------:R-:W-:Y:S01]  /*cc50*/  FFMA.FTZ R34, R30, R29, -R37 ;  /* 0x0000001d1e227223 */ /* 0x000fe20000010825 */
[----:B------:R-:W-:Y:S01]  /*cc60*/  FFMA.FTZ R21, R28, R33, R32 ;  /* 0x000000211c157223 */ /* 0x000fe20000010020 */
[----:B------:R-:W-:Y:S01]  /*cc70*/  FFMA.FTZ R37, R30, R35, R46 ;  /* 0x000000231e257223 */ /* 0x000fe2000001002e */
[----:B------:R-:W-:-:S02]  /*cc80*/  F2FP.F16.F32.PACK_AB R29, R69, R72 ;  /* 0x00000048451d723e */ /* 0x000fc400000000ff */
[----:B------:R-:W-:Y:S02]  /*cc90*/  F2FP.F16.F32.PACK_AB R28, R20, R47 ;  /* 0x0000002f141c723e */ /* 0x000fe400000000ff */
[----:B------:R-:W-:Y:S02]  /*cca0*/  F2FP.F16.F32.PACK_AB R30, R34, R43 ;  /* 0x0000002b221e723e */ /* 0x000fe400000000ff */
[----:B------:R-:W-:Y:S02]  /*ccb0*/  F2FP.F16.F32.PACK_AB R35, R48, R49 ;  /* 0x000000313023723e */ /* 0x000fe400000000ff */
[----:B------:R-:W-:Y:S01]  /*ccc0*/  F2FP.F16.F32.PACK_AB R33, R71, R74 ;  /* 0x0000004a4721723e */ /* 0x000fe200000000ff */
[----:B------:R1:W-:Y:S01]  /*ccd0*/  STS.128 [R205], R28 ;  /* 0x0000001ccd007388 */ /* 0x0003e20000000c00 */
[----:B------:R-:W-:Y:S02]  /*cce0*/  F2FP.F16.F32.PACK_AB R32, R21, R66 ;  /* 0x000000421520723e */ /* 0x000fe400000000ff */
[----:B------:R-:W-:-:S05]  /*ccf0*/  F2FP.F16.F32.PACK_AB R34, R37, R36 ;  /* 0x000000242522723e */ /* 0x000fca00000000ff */
[----:B------:R1:W-:Y:S02]  /*cd00*/  STS.128 [R67+0x10400], R32 ;  /* 0x0104002043007388 */ /* 0x0003e40000000c00 */
.L_x_1825:
[----:B------:R-:W-:Y:S05]  /*cd10*/  BSYNC B1 ;  /* 0x0000000000017941 */ /* 0x000fea0003800000 */
.L_x_1824:
[----:B------:R-:W-:Y:S04]  /*cd20*/  BSSY B1, `(.L_x_1826) ;  /* 0x0000060000017945 */ /* 0x000fe80003800000 */
[----:B------:R-:W-:Y:S05]  /*cd30*/  @P2 BRA `(.L_x_1827) ;  /* 0x0000000400782947 */ /* 0x000fea0003800000 */
[----:B------:R-:W-:Y:S01]  /*cd40*/  LEA.HI R20, R54, R207, RZ, 0x1d ;  /* 0x000000cf36147211 */ /* 0x000fe200078fe8ff */
[--C-:B------:R-:W-:Y:S01]  /*cd50*/  HADD2.F32 R36, -RZ, R45.reuse.H1_H1 ;  /* 0x3000002dff247230 */ /* 0x100fe20000004100 */
[--C-:B------:R-:W-:Y:S01]  /*cd60*/  SHF.R.U32.HI R46, RZ, 0x10, R25.reuse ;  /* 0x00000010ff2e7819 */ /* 0x100fe20000011619 */
[----:B------:R-:W-:Y:S01]  /*cd70*/  HADD2.F32 R45, -RZ, R45.H0_H0 ;  /* 0x2000002dff2d7230 */ /* 0x000fe20000004100 */
[----:B------:R-:W-:Y:S01]  /*cd80*/  SHF.R.S32.HI R21, RZ, 0x1f, R20 ;  /* 0x0000001fff157819 */ /* 0x000fe20000011414 */
[----:B-1----:R-:W-:Y:S01]  /*cd90*/  IMAD.SHL.U32 R28, R20, 0x8, RZ ;  /* 0x00000008141c7824 */ /* 0x002fe200078e00ff */
[----:B------:R-:W-:Y:S01]  /*cda0*/  SHF.R.U64 R49, R24, 0x10, R25 ;  /* 0x0000001018317819 */ /* 0x000fe20000001219 */
[----:B------:R-:W-:Y:S01]  /*cdb0*/  HADD2.F32 R46, -RZ, R46.H0_H0 ;  /* 0x2000002eff2e7230 */ /* 0x000fe20000004100 */
[----:B------:R-:W-:Y:S02]  /*cdc0*/  LEA.HI R20, R21, R20, RZ, 0x3 ;  /* 0x0000001415147211 */ /* 0x000fe400078f18ff */
[----:B------:R-:W-:-:S02]  /*cdd0*/  LOP3.LUT R21, R199, 0x38, R28, 0xf8, !PT ;  /* 0x00000038c7157812 */ /* 0x000fc400078ef81c */
[----:B0-----:R-:W0:Y:S01]  /*cde0*/  LDS.128 R28, [R221] ;  /* 0x00000000dd1c7984 */ /* 0x001e220000000c00 */
[----:B------:R-:W-:Y:S01]  /*cdf0*/  IMAD.SHL.U32 R20, R20, 0x400, RZ ;  /* 0x0000040014147824 */ /* 0x000fe200078e00ff */
[----:B------:R-:W-:Y:S02]  /*ce00*/  LOP3.LUT R21, R21, R228, RZ, 0x3c, !PT ;  /* 0x000000e415157212 */ /* 0x000fe400078e3cff */
[--C-:B------:R-:W-:Y:S02]  /*ce10*/  SHF.R.U64 R47, R26, 0x10, R27.reuse ;  /* 0x000000101a2f7819 */ /* 0x100fe4000000121b */
[----:B------:R-:W-:Y:S02]  /*ce20*/  LOP3.LUT R20, R20, 0x7fffe000, RZ, 0xc0, !PT ;  /* 0x7fffe00014147812 */ /* 0x000fe400078ec0ff */
[----:B------:R-:W-:Y:S01]  /*ce30*/  SHF.R.U32.HI R43, RZ, 0x10, R27 ;  /* 0x00000010ff2b7819 */ /* 0x000fe2000001161b */
[--C-:B------:R-:W-:Y:S01]  /*ce40*/  HADD2.F32 R27, -RZ, R57.reuse.H1_H1 ;  /* 0x30000039ff1b7230 */ /* 0x100fe20000004100 */
[----:B------:R-:W-:Y:S01]  /*ce50*/  IADD3 R21, R21, R20, R202 ;  /* 0x0000001415157210 */ /* 0x000fe20007ffe0ca */
[----:B------:R-:W-:Y:S01]  /*ce60*/  HADD2.F32 R57, -RZ, R57.H0_H0 ;  /* 0x20000039ff397230 */ /* 0x000fe20000004100 */
[----:B------:R-:W-:-:S02]  /*ce70*/  SHF.R.U32.HI R37, RZ, 0x10, R5 ;  /* 0x00000010ff257819 */ /* 0x000fc40000011605 */
[----:B------:R-:W-:Y:S02]  /*ce80*/  LEA R21, R21, R2, 0x1 ;  /* 0x0000000215157211 */ /* 0x000fe400078e08ff */
[----:B------:R-:W-:Y:S02]  /*ce90*/  SHF.R.U64 R68, R4, 0x10, R5 ;  /* 0x0000001004447819 */ /* 0x000fe40000001205 */
[--C-:B------:R-:W-:Y:S01]  /*cea0*/  SHF.R.U64 R67, R6, 0x10, R7.reuse ;  /* 0x0000001006437819 */ /* 0x100fe20000001207 */
[----:B------:R-:W1:Y:S01]  /*ceb0*/  LDS.128 R32, [R21+0x10400] ;  /* 0x0104000015207984 */ /* 0x000e620000000c00 */
[----:B------:R-:W-:Y:S01]  /*cec0*/  SHF.R.U32.HI R65, RZ, 0x10, R7 ;  /* 0x00000010ff417819 */ /* 0x000fe20000011607 */
[--C-:B0-----:R-:W-:Y:S02]  /*ced0*/  HADD2.F32 R5, -RZ, R29.reuse.H0_H0 ;  /* 0x2000001dff057230 */ /* 0x101fe40000004100 */
[----:B------:R-:W-:Y:S02]  /*cee0*/  HADD2.F32 R29, -RZ, R29.H1_H1 ;  /* 0x3000001dff1d7230 */ /* 0x000fe40000004100 */
[----:B------:R-:W-:-:S02]  /*cef0*/  HADD2.F32 R4, -RZ, R28.H0_H0 ;  /* 0x2000001cff047230 */ /* 0x000fc40000004100 */
[----:B------:R-:W-:Y:S02]  /*cf00*/  HADD2.F32 R6, -RZ, R30.H0_H0 ;  /* 0x2000001eff067230 */ /* 0x000fe40000004100 */
[--C-:B------:R-:W-:Y:S02]  /*cf10*/  HADD2.F32 R7, -RZ, R31.reuse.H0_H0 ;  /* 0x2000001fff077230 */ /* 0x100fe40000004100 */
[----:B------:R-:W-:Y:S02]  /*cf20*/  HADD2.F32 R31, -RZ, R31.H1_H1 ;  /* 0x3000001fff1f7230 */ /* 0x000fe40000004100 */
[----:B------:R-:W-:Y:S02]  /*cf30*/  HADD2.F32 R28, -RZ, R28.H1_H1 ;  /* 0x3000001cff1c7230 */ /* 0x000fe40000004100 */
[----:B------:R-:W-:Y:S02]  /*cf40*/  HADD2.F32 R30, -RZ, R30.H1_H1 ;  /* 0x3000001eff1e7230 */ /* 0x000fe40000004100 */
[----:B-1----:R-:W-:-:S02]  /*cf50*/  HADD2.F32 R24, -RZ, R33.H0_H0 ;  /* 0x20000021ff187230 */ /* 0x002fc40000004100 */
[----:B------:R-:W-:Y:S02]  /*cf60*/  HADD2.F32 R33, -RZ, R33.H1_H1 ;  /* 0x30000021ff217230 */ /* 0x000fe40000004100 */
[----:B------:R-:W-:Y:S02]  /*cf70*/  HADD2.F32 R20, -RZ, R32.H0_H0 ;  /* 0x20000020ff147230 */ /* 0x000fe40000004100 */
[C---:B------:R-:W-:Y:S01]  /*cf80*/  FMUL.FTZ R48, R24.reuse, R36 ;  /* 0x0000002418307220 */ /* 0x040fe20000410000 */
[-C--:B------:R-:W-:Y:S01]  /*cf90*/  FMUL.FTZ R64, R24, R27.reuse ;  /* 0x0000001b18407220 */ /* 0x080fe20000410000 */
[----:B------:R-:W-:Y:S02]  /*cfa0*/  HADD2.F32 R24, -RZ, R37.H0_H0 ;  /* 0x20000025ff187230 */ /* 0x000fe40000004100 */
[----:B------:R-:W-:Y:S01]  /*cfb0*/  FMUL.FTZ R66, R33, R46 ;  /* 0x0000002e21427220 */ /* 0x000fe20000410000 */
[C---:B------:R-:W-:Y:S01]  /*cfc0*/  FFMA.FTZ R48, R5.reuse, R27, -R48 ;  /* 0x0000001b05307223 */ /* 0x040fe20000010830 */
[----:B------:R-:W-:Y:S01]  /*cfd0*/  FFMA.FTZ R64, R5, R36, R64 ;  /* 0x0000002405407223 */ /* 0x000fe20000010040 */
[----:B------:R-:W-:Y:S01]  /*cfe0*/  FMUL.FTZ R5, R20, R45 ;  /* 0x0000002d14057220 */ /* 0x000fe20000410000 */
[-C--:B------:R-:W-:Y:S01]  /*cff0*/  FMUL.FTZ R36, R33, R24.reuse ;  /* 0x0000001821247220 */ /* 0x080fe20000410000 */
[----:B------:R-:W-:Y:S01]  /*d000*/  FFMA.FTZ R33, R29, R24, -R66 ;  /* 0x000000181d217223 */ /* 0x000fe20000010842 */
[----:B------:R-:W-:-:S02]  /*d010*/  HADD2.F32 R25, -RZ, R34.H0_H0 ;  /* 0x20000022ff197230 */ /* 0x000fc40000004100 */
[-C--:B------:R-:W-:Y:S01]  /*d020*/  FMUL.FTZ R20, R20, R57.reuse ;  /* 0x0000003914147220 */ /* 0x080fe20000410000 */
[----:B------:R-:W-:Y:S02]  /*d030*/  HADD2.F32 R24, -RZ, R56.H0_H0 ;  /* 0x20000038ff187230 */ /* 0x000fe40000004100 */
[----:B------:R-:W-:Y:S01]  /*d040*/  FFMA.FTZ R57, R4, R57, -R5 ;  /* 0x0000003904397223 */ /* 0x000fe20000010805 */
[--C-:B------:R-:W-:Y:S02]  /*d050*/  HADD2.F32 R5, -RZ, R58.reuse.H0_H0 ;  /* 0x2000003aff057230 */ /* 0x100fe40000004100 */
[----:B------:R-:W-:Y:S01]  /*d060*/  FFMA.FTZ R37, R29, R46, R36 ;  /* 0x0000002e1d257223 */ /* 0x000fe20000010024 */
[----:B------:R-:W-:Y:S02]  /*d070*/  HADD2.F32 R26, -RZ, R35.H0_H0 ;  /* 0x20000023ff1a7230 */ /* 0x000fe40000004100 */
[----:B------:R-:W-:Y:S01]  /*d080*/  FMUL.FTZ R27, R25, R24 ;  /* 0x00000018191b7220 */ /* 0x000fe20000410000 */
[----:B------:R-:W-:-:S02]  /*d090*/  HADD2.F32 R58, -RZ, R58.H1_H1 ;  /* 0x3000003aff3a7230 */ /* 0x000fc40000004100 */
[----:B------:R-:W-:Y:S01]  /*d0a0*/  FFMA.FTZ R45, R4, R45, R20 ;  /* 0x0000002d042d7223 */ /* 0x000fe20000010014 */
[----:B------:R-:W-:Y:S02]  /*d0b0*/  HADD2.F32 R56, -RZ, R56.H1_H1 ;  /* 0x30000038ff387230 */ /* 0x000fe40000004100 */
[-C--:B------:R-:W-:Y:S01]  /*d0c0*/  FMUL.FTZ R25, R25, R5.reuse ;  /* 0x0000000519197220 */ /* 0x080fe20000410000 */
[----:B------:R-:W-:Y:S02]  /*d0d0*/  HADD2.F32 R35, -RZ, R35.H1_H1 ;  /* 0x30000023ff237230 */ /* 0x000fe40000004100 */
[----:B------:R-:W-:Y:S01]  /*d0e0*/  FFMA.FTZ R36, R6, R5, -R27 ;  /* 0x0000000506247223 */ /* 0x000fe2000001081b */
[----:B------:R-:W-:Y:S02]  /*d0f0*/  HADD2.F32 R20, -RZ, R43.H0_H0 ;  /* 0x2000002bff147230 */ /* 0x000fe40000004100 */
[----:B------:R-:W-:Y:S01]  /*d100*/  FMUL.FTZ R46, R26, R56 ;  /* 0x000000381a2e7220 */ /* 0x000fe20000410000 */
[----:B------:R-:W-:-:S02]  /*d110*/  HADD2.F32 R4, -RZ, R65.H0_H0 ;  /* 0x20000041ff047230 */ /* 0x000fc40000004100 */
[----:B------:R-:W-:Y:S01]  /*d120*/  FMUL.FTZ R5, R26, R58 ;  /* 0x0000003a1a057220 */ /* 0x000fe20000410000 */
[----:B------:R-:W-:Y:S01]  /*d130*/  FFMA.FTZ R26, R6, R24, R25 ;  /* 0x00000018061a7223 */ /* 0x000fe20000010019 */
[----:B------:R-:W-:Y:S02]  /*d140*/  HADD2.F32 R32, -RZ, R32.H1_H1 ;  /* 0x30000020ff207230 */ /* 0x000fe40000004100 */
[----:B------:R-:W-:Y:S01]  /*d150*/  FMUL.FTZ R6, R35, R20 ;  /* 0x0000001423067220 */ /* 0x000fe20000410000 */
[----:B------:R-:W-:Y:S02]  /*d160*/  HADD2.F32 R34, -RZ, R34.H1_H1 ;  /* 0x30000022ff227230 */ /* 0x000fe40000004100 */
[C---:B------:R-:W-:Y:S01]  /*d170*/  FFMA.FTZ R46, R7.reuse, R58, -R46 ;  /* 0x0000003a072e7223 */ /* 0x040fe2000001082e */
[----:B------:R-:W-:Y:S01]  /*d180*/  FFMA.FTZ R56, R7, R56, R5 ;  /* 0x0000003807387223 */ /* 0x000fe20000010005 */
[----:B------:R-:W-:Y:S01]  /*d190*/  FMUL.FTZ R24, R35, R4 ;  /* 0x0000000423187220 */ /* 0x000fe20000410000 */
[----:B------:R-:W-:-:S02]  /*d1a0*/  HADD2.F32 R25, -RZ, R49.H0_H0 ;  /* 0x20000031ff197230 */ /* 0x000fc40000004100 */
[C---:B------:R-:W-:Y:S01]  /*d1b0*/  FFMA.FTZ R35, R31.reuse, R4, -R6 ;  /* 0x000000041f237223 */ /* 0x040fe20000010806 */
[----:B------:R-:W-:Y:S02]  /*d1c0*/  HADD2.F32 R27, -RZ, R47.H0_H0 ;  /* 0x2000002fff1b7230 */ /* 0x000fe40000004100 */
[----:B------:R-:W-:Y:S01]  /*d1d0*/  FFMA.FTZ R43, R31, R20, R24 ;  /* 0x000000141f2b7223 */ /* 0x000fe20000010018 */
[----:B------:R-:W-:Y:S02]  /*d1e0*/  HADD2.F32 R5, -RZ, R68.H0_H0 ;  /* 0x20000044ff057230 */ /* 0x000fe40000004100 */
[----:B------:R-:W-:Y:S01]  /*d1f0*/  FMUL.FTZ R29, R32, R25 ;  /* 0x00000019201d7220 */ /* 0x000fe20000410000 */
[----:B------:R-:W-:Y:S02]  /*d200*/  HADD2.F32 R7, -RZ, R67.H0_H0 ;  /* 0x20000043ff077230 */ /* 0x000fe40000004100 */
[----:B------:R-:W-:Y:S01]  /*d210*/  FMUL.FTZ R31, R34, R27 ;  /* 0x0000001b221f7220 */ /* 0x000fe20000410000 */
[-C--:B------:R-:W-:Y:S01]  /*d220*/  FMUL.FTZ R32, R32, R5.reuse ;  /* 0x0000000520207220 */ /* 0x080fe20000410000 */
[----:B------:R-:W-:Y:S01]  /*d230*/  FFMA.FTZ R4, R28, R5, -R29 ;  /* 0x000000051c047223 */ /* 0x000fe2000001081d */
[-C--:B------:R-:W-:Y:S01]  /*d240*/  FMUL.FTZ R34, R34, R7.reuse ;  /* 0x0000000722227220 */ /* 0x080fe20000410000 */
[----:B------:R-:W-:Y:S01]  /*d250*/  FFMA.FTZ R31, R30, R7, -R31 ;  /* 0x000000071e1f7223 */ /* 0x000fe2000001081f */
[----:B------:R-:W-:Y:S01]  /*d260*/  FFMA.FTZ R24, R28, R25, R32 ;  /* 0x000000191c187223 */ /* 0x000fe20000010020 */
[----:B------:R-:W-:Y:S01]  /*d270*/  F2FP.F16.F32.PACK_AB R7, R35, R46 ;  /* 0x0000002e2307723e */ /* 0x000fe200000000ff */
        /* <DEDUP_REMOVED lines=10> */
.L_x_1827:
[----:B------:R-:W-:Y:S05]  /*d320*/  BSYNC B1 ;  /* 0x0000000000017941 */ /* 0x000fea0003800000 */
.L_x_1826:
[----:B------:R-:W-:Y:S04]  /*d330*/  BSSY B1, `(.L_x_1828) ;  /* 0x0000060000017945 */ /* 0x000fe80003800000 */
[----:B------:R-:W-:Y:S05]  /*d340*/  @P1 BRA `(.L_x_1829) ;  /* 0x0000000400781947 */ /* 0x000fea0003800000 */
[----:B--2---:R-:W-:Y:S01]  /*d350*/  LEA.HI R4, R54, R207, RZ, 0x1d ;  /* 0x000000cf36047211 */ /* 0x004fe200078fe8ff */
[----:B-1----:R-:W-:Y:S01]  /*d360*/  HADD2.F32 R35, -RZ, R59.H1_H1 ;  /* 0x3000003bff237230 */ /* 0x002fe20000004100 */
[--C-:B------:R-:W-:Y:S01]  /*d370*/  SHF.R.U64 R56, R50, 0x10, R51.reuse ;  /* 0x0000001032387819 */ /* 0x100fe20000001233 */
[--C-:B------:R-:W-:Y:S01]  /*d380*/  HADD2.F32 R36, -RZ, R62.reuse.H1_H1 ;  /* 0x3000003eff247230 */ /* 0x100fe20000004100 */
[----:B------:R-:W-:Y:S01]  /*d390*/  SHF.R.S32.HI R7, RZ, 0x1f, R4 ;  /* 0x0000001fff077819 */ /* 0x000fe20000011404 */
[----:B------:R-:W-:Y:S01]  /*d3a0*/  IMAD.SHL.U32 R5, R4, 0x8, RZ ;  /* 0x0000000804057824 */ /* 0x000fe200078e00ff */
[----:B------:R-:W-:Y:S01]  /*d3b0*/  SHF.R.U32.HI R50, RZ, 0x10, R51 ;  /* 0x00000010ff327819 */ /* 0x000fe20000011633 */
[----:B------:R-:W-:Y:S01]  /*d3c0*/  HADD2.F32 R62, -RZ, R62.H0_H0 ;  /* 0x2000003eff3e7230 */ /* 0x000fe20000004100 */
[----:B------:R-:W-:Y:S02]  /*d3d0*/  LEA.HI R7, R7, R4, RZ, 0x3 ;  /* 0x0000000407077211 */ /* 0x000fe400078f18ff */
[----:B------:R-:W-:-:S02]  /*d3e0*/  LOP3.LUT R4, R198, 0x38, R5, 0xf8, !PT ;  /* 0x00000038c6047812 */ /* 0x000fc400078ef805 */
[--C-:B------:R-:W-:Y:S01]  /*d3f0*/  SHF.R.U64 R48, R38, 0x10, R39.reuse ;  /* 0x0000001026307819 */ /* 0x100fe20000001227 */
[----:B------:R-:W-:Y:S01]  /*d400*/  IMAD.SHL.U32 R7, R7, 0x400, RZ ;  /* 0x0000040007077824 */ /* 0x000fe200078e00ff */
[----:B------:R-:W-:Y:S02]  /*d410*/  LOP3.LUT R20, R4, R227, RZ, 0x3c, !PT ;  /* 0x000000e304147212 */ /* 0x000fe400078e3cff */
[----:B------:R-:W-:Y:S02]  /*d420*/  SHF.R.U32.HI R37, RZ, 0x10, R39 ;  /* 0x00000010ff257819 */ /* 0x000fe40000011627 */
[----:B------:R-:W-:Y:S02]  /*d430*/  LOP3.LUT R21, R7, 0x7fffe000, RZ, 0xc0, !PT ;  /* 0x7fffe00007157812 */ /* 0x000fe400078ec0ff */
[----:B------:R-:W1:Y:S01]  /*d440*/  LDS.128 R4, [R220] ;  /* 0x00000000dc047984 */ /* 0x000e620000000c00 */
[----:B------:R-:W-:Y:S01]  /*d450*/  SHF.R.U64 R47, R40, 0x10, R41 ;  /* 0x00000010282f7819 */ /* 0x000fe20000001229 */
[----:B------:R-:W-:Y:S01]  /*d460*/  HADD2.F32 R37, -RZ, R37.H0_H0 ;  /* 0x20000025ff257230 */ /* 0x000fe20000004100 */
[----:B------:R-:W-:-:S02]  /*d470*/  IADD3 R21, R20, R21, R201 ;  /* 0x0000001514157210 */ /* 0x000fc40007ffe0c9 */
[----:B------:R-:W-:Y:S02]  /*d480*/  SHF.R.U32.HI R45, RZ, 0x10, R41 ;  /* 0x00000010ff2d7819 */ /* 0x000fe40000011629 */
[--C-:B------:R-:W-:Y:S01]  /*d490*/  SHF.R.U64 R49, R52, 0x10, R53.reuse ;  /* 0x0000001034317819 */ /* 0x100fe20000001235 */
[----:B------:R-:W-:Y:S01]  /*d4a0*/  IMAD R21, R21, 0x2, R2 ;  /* 0x0000000215157824 */ /* 0x000fe200078e0202 */
[----:B------:R-:W-:-:S04]  /*d4b0*/  SHF.R.U32.HI R52, RZ, 0x10, R53 ;  /* 0x00000010ff347819 */ /* 0x000fc80000011635 */
[----:B------:R-:W2:Y:S01]  /*d4c0*/  LDS.128 R24, [R21+0x10400] ;  /* 0x0104000015187984 */ /* 0x000ea20000000c00 */
[--C-:B-1----:R-:W-:Y:S02]  /*d4d0*/  HADD2.F32 R20, -RZ, R5.reuse.H0_H0 ;  /* 0x20000005ff147230 */ /* 0x102fe40000004100 */
[----:B------:R-:W-:Y:S02]  /*d4e0*/  HADD2.F32 R28, -RZ, R5.H1_H1 ;  /* 0x30000005ff1c7230 */ /* 0x000fe40000004100 */
[----:B------:R-:W-:Y:S02]  /*d4f0*/  HADD2.F32 R5, -RZ, R4.H0_H0 ;  /* 0x20000004ff057230 */ /* 0x000fe40000004100 */
[----:B0-----:R-:W-:Y:S02]  /*d500*/  HADD2.F32 R29, -RZ, R6.H0_H0 ;  /* 0x20000006ff1d7230 */ /* 0x001fe40000004100 */
[--C-:B------:R-:W-:Y:S02]  /*d510*/  HADD2.F32 R30, -RZ, R7.reuse.H0_H0 ;  /* 0x20000007ff1e7230 */ /* 0x100fe40000004100 */
[----:B------:R-:W-:-:S02]  /*d520*/  HADD2.F32 R7, -RZ, R7.H1_H1 ;  /* 0x30000007ff077230 */ /* 0x000fc40000004100 */
[----:B------:R-:W-:Y:S02]  /*d530*/  HADD2.F32 R4, -RZ, R4.H1_H1 ;  /* 0x30000004ff047230 */ /* 0x000fe40000004100 */
[--C-:B--2---:R-:W-:Y:S02]  /*d540*/  HADD2.F32 R31, -RZ, R25.reuse.H0_H0 ;  /* 0x20000019ff1f7230 */ /* 0x104fe40000004100 */
[----:B------:R-:W-:Y:S02]  /*d550*/  HADD2.F32 R32, -RZ, R25.H1_H1 ;  /* 0x30000019ff207230 */ /* 0x000fe40000004100 */
[----:B------:R-:W-:Y:S02]  /*d560*/  HADD2.F32 R25, -RZ, R24.H0_H0 ;  /* 0x20000018ff197230 */ /* 0x000fe40000004100 */
[C---:B------:R-:W-:Y:S01]  /*d570*/  FMUL.FTZ R39, R31.reuse, R36 ;  /* 0x000000241f277220 */ /* 0x040fe20000410000 */
[----:B------:R-:W-:Y:S01]  /*d580*/  FMUL.FTZ R41, R31, R35 ;  /* 0x000000231f297220 */ /* 0x000fe20000410000 */
[----:B------:R-:W-:-:S02]  /*d590*/  HADD2.F32 R31, -RZ, R50.H0_H0 ;  /* 0x20000032ff1f7230 */ /* 0x000fc40000004100 */
[C---:B------:R-:W-:Y:S01]  /*d5a0*/  FFMA.FTZ R39, R20.reuse, R35, -R39 ;  /* 0x0000002314277223 */ /* 0x040fe20000010827 */
[----:B------:R-:W-:Y:S01]  /*d5b0*/  FFMA.FTZ R41, R20, R36, R41 ;  /* 0x0000002414297223 */ /* 0x000fe20000010029 */
[----:B------:R-:W-:Y:S02]  /*d5c0*/  HADD2.F32 R20, -RZ, R59.H0_H0 ;  /* 0x2000003bff147230 */ /* 0x000fe40000004100 */
[C---:B------:R-:W-:Y:S01]  /*d5d0*/  FMUL.FTZ R35, R32.reuse, R37 ;  /* 0x0000002520237220 */ /* 0x040fe20000410000 */
[----:B------:R-:W-:Y:S01]  /*d5e0*/  FMUL.FTZ R43, R32, R31 ;  /* 0x0000001f202b7220 */ /* 0x000fe20000410000 */
[C---:B------:R-:W-:Y:S01]  /*d5f0*/  FMUL.FTZ R36, R25.reuse, R62 ;  /* 0x0000003e19247220 */ /* 0x040fe20000410000 */
[----:B------:R-:W-:Y:S02]  /*d600*/  HADD2.F32 R33, -RZ, R26.H0_H0 ;  /* 0x2000001aff217230 */ /* 0x000fe40000004100 */
[----:B------:R-:W-:Y:S01]  /*d610*/  FMUL.FTZ R25, R25, R20 ;  /* 0x0000001419197220 */ /* 0x000fe20000410000 */
[----:B------:R-:W-:-:S02]  /*d620*/  HADD2.F32 R32, -RZ, R63.H0_H0 ;  /* 0x2000003fff207230 */ /* 0x000fc40000004100 */
[C---:B------:R-:W-:Y:S01]  /*d630*/  FFMA.FTZ R36, R5.reuse, R20, -R36 ;  /* 0x0000001405247223 */ /* 0x040fe20000010824 */
[----:B------:R-:W-:Y:S02]  /*d640*/  HADD2.F32 R34, -RZ, R27.H0_H0 ;  /* 0x2000001bff227230 */ /* 0x000fe40000004100 */
[C---:B------:R-:W-:Y:S01]  /*d650*/  FFMA.FTZ R38, R28.reuse, R31, -R35 ;  /* 0x0000001f1c267223 */ /* 0x040fe20000010823 */
[----:B------:R-:W-:Y:S01]  /*d660*/  FFMA.FTZ R40, R28, R37, R43 ;  /* 0x000000251c287223 */ /* 0x000fe2000001002b */
[--C-:B------:R-:W-:Y:S02]  /*d670*/  HADD2.F32 R20, -RZ, R44.reuse.H0_H0 ;  /* 0x2000002cff147230 */ /* 0x100fe40000004100 */
[----:B------:R-:W-:Y:S01]  /*d680*/  FFMA.FTZ R62, R5, R62, R25 ;  /* 0x0000003e053e7223 */ /* 0x000fe20000010019 */
[----:B------:R-:W-:Y:S02]  /*d690*/  HADD2.F32 R63, -RZ, R63.H1_H1 ;  /* 0x3000003fff3f7230 */ /* 0x000fe40000004100 */
[----:B------:R-:W-:Y:S01]  /*d6a0*/  FMUL.FTZ R28, R33, R32 ;  /* 0x00000020211c7220 */ /* 0x000fe20000410000 */
[----:B------:R-:W-:-:S02]  /*d6b0*/  HADD2.F32 R5, -RZ, R44.H1_H1 ;  /* 0x3000002cff057230 */ /* 0x000fc40000004100 */
[-C--:B------:R-:W-:Y:S01]  /*d6c0*/  FMUL.FTZ R44, R33, R20.reuse ;  /* 0x00000014212c7220 */ /* 0x080fe20000410000 */
[----:B------:R-:W-:Y:S02]  /*d6d0*/  HADD2.F32 R27, -RZ, R27.H1_H1 ;  /* 0x3000001bff1b7230 */ /* 0x000fe40000004100 */
[C---:B------:R-:W-:Y:S01]  /*d6e0*/  FFMA.FTZ R35, R29.reuse, R20, -R28 ;  /* 0x000000141d237223 */ /* 0x040fe2000001081c */
[C---:B------:R-:W-:Y:S01]  /*d6f0*/  FMUL.FTZ R25, R34.reuse, R63 ;  /* 0x0000003f22197220 */ /* 0x040fe20000410000 */
[----:B------:R-:W-:Y:S02]  /*d700*/  HADD2.F32 R28, -RZ, R45.H0_H0 ;  /* 0x2000002dff1c7230 */ /* 0x000fe40000004100 */
[-C--:B------:R-:W-:Y:S01]  /*d710*/  FMUL.FTZ R34, R34, R5.reuse ;  /* 0x0000000522227220 */ /* 0x080fe20000410000 */
[----:B------:R-:W-:Y:S02]  /*d720*/  HADD2.F32 R20, -RZ, R52.H0_H0 ;  /* 0x20000034ff147230 */ /* 0x000fe40000004100 */
[----:B------:R-:W-:Y:S01]  /*d730*/  FFMA.FTZ R44, R29, R32, R44 ;  /* 0x000000201d2c7223 */ /* 0x000fe2000001002c */
[C---:B------:R-:W-:Y:S01]  /*d740*/  FFMA.FTZ R32, R30.reuse, R5, -R25 ;  /* 0x000000051e207223 */ /* 0x040fe20000010819 */
[----:B------:R-:W-:Y:S01]  /*d750*/  FFMA.FTZ R34, R30, R63, R34 ;  /* 0x0000003f1e227223 */ /* 0x000fe20000010022 */
[C---:B------:R-:W-:Y:S01]  /*d760*/  FMUL.FTZ R46, R27.reuse, R28 ;  /* 0x0000001c1b2e7220 */ /* 0x040fe20000410000 */
[----:B------:R-:W-:Y:S01]  /*d770*/  FMUL.FTZ R30, R27, R20 ;  /* 0x000000141b1e7220 */ /* 0x000fe20000410000 */
[----:B------:R-:W-:-:S02]  /*d780*/  HADD2.F32 R24, -RZ, R24.H1_H1 ;  /* 0x30000018ff187230 */ /* 0x000fc40000004100 */
        /* <DEDUP_REMOVED lines=26> */
.L_x_1829:
[----:B------:R-:W-:Y:S05]  /*d930*/  BSYNC B1 ;  /* 0x0000000000017941 */ /* 0x000fea0003800000 */
.L_x_1828:
[----:B-1----:R-:W-:Y:S01]  /*d940*/  PRMT R32, R0, 0x5410, R3 ;  /* 0x0000541000207816 */ /* 0x002fe20000000003 */
[----:B------:R-:W-:Y:S06]  /*d950*/  @P0 BRA `(.L_x_1813) ;  /* 0x0000000400780947 */ /* 0x000fec0003800000 */
[----:B------:R-:W-:Y:S01]  /*d960*/  LEA.HI R54, R54, R207, RZ, 0x1d ;  /* 0x000000cf36367211 */ /* 0x000fe200078fe8ff */
[----:B--23--:R-:W1:Y:S01]  /*d970*/  LDS.128 R4, [R219] ;  /* 0x00000000db047984 */ /* 0x00ce620000000c00 */
[----:B------:R-:W-:Y:S01]  /*d980*/  SHF.R.U32.HI R20, RZ, 0x10, R9 ;  /* 0x00000010ff147819 */ /* 0x000fe20000011609 */
[--C-:B------:R-:W-:Y:S01]  /*d990*/  HADD2.F32 R21, -RZ, R55.reuse.H1_H1 ;  /* 0x30000037ff157230 */ /* 0x100fe20000004100 */
[----:B------:R-:W-:Y:S01]  /*d9a0*/  SHF.R.S32.HI R3, RZ, 0x1f, R54 ;  /* 0x0000001fff037819 */ /* 0x000fe20000011436 */
[----:B------:R-:W-:Y:S01]  /*d9b0*/  IMAD.SHL.U32 R0, R54, 0x8, RZ ;  /* 0x0000000836007824 */ /* 0x000fe200078e00ff */
[----:B------:R-:W-:Y:S01]  /*d9c0*/  SHF.R.U64 R38, R12, 0x10, R13 ;  /* 0x000000100c267819 */ /* 0x000fe2000000120d */
[----:B------:R-:W-:Y:S01]  /*d9d0*/  HADD2.F32 R20, -RZ, R20.H0_H0 ;  /* 0x20000014ff147230 */ /* 0x000fe20000004100 */
[----:B------:R-:W-:Y:S01]  /*d9e0*/  LEA.HI R54, R3, R54, RZ, 0x3 ;  /* 0x0000003603367211 */ /* 0x000fe200078f18ff */
[----:B------:R-:W-:Y:S01]  /*d9f0*/  HADD2.F32 R55, -RZ, R55.H0_H0 ;  /* 0x20000037ff377230 */ /* 0x000fe20000004100 */
[----:B------:R-:W-:-:S02]  /*da00*/  LOP3.LUT R3, R197, 0x38, R0, 0xf8, !PT ;  /* 0x00000038c5037812 */ /* 0x000fc400078ef800 */
[--C-:B------:R-:W-:Y:S01]  /*da10*/  SHF.R.U64 R37, R14, 0x10, R15.reuse ;  /* 0x000000100e257819 */ /* 0x100fe2000000120f */
[----:B------:R-:W-:Y:S01]  /*da20*/  IMAD.SHL.U32 R54, R54, 0x400, RZ ;  /* 0x0000040036367824 */ /* 0x000fe200078e00ff */
[----:B------:R-:W-:Y:S02]  /*da30*/  LOP3.LUT R3, R3, R226, RZ, 0x3c, !PT ;  /* 0x000000e203037212 */ /* 0x000fe400078e3cff */
[----:B------:R-:W-:Y:S01]  /*da40*/  SHF.R.U32.HI R34, RZ, 0x10, R15 ;  /* 0x00000010ff227819 */ /* 0x000fe2000001160f */
[--C-:B------:R-:W-:Y:S01]  /*da50*/  HADD2.F32 R15, -RZ, R61.reuse.H1_H1 ;  /* 0x3000003dff0f7230 */ /* 0x100fe20000004100 */
[----:B------:R-:W-:Y:S01]  /*da60*/  LOP3.LUT R54, R54, 0x7fffe000, RZ, 0xc0, !PT ;  /* 0x7fffe00036367812 */ /* 0x000fe200078ec0ff */
[----:B------:R-:W-:Y:S01]  /*da70*/  HADD2.F32 R61, -RZ, R61.H0_H0 ;  /* 0x2000003dff3d7230 */ /* 0x000fe20000004100 */
[----:B------:R-:W-:Y:S02]  /*da80*/  SHF.R.U32.HI R28, RZ, 0x10, R13 ;  /* 0x00000010ff1c7819 */ /* 0x000fe4000001160d */
[----:B------:R-:W-:-:S02]  /*da90*/  IADD3 R3, R3, R54, R200 ;  /* 0x0000003603037210 */ /* 0x000fc40007ffe0c8 */
[----:B------:R-:W-:Y:S02]  /*daa0*/  SHF.R.U64 R36, R8, 0x10, R9 ;  /* 0x0000001008247819 */ /* 0x000fe40000001209 */
[--C-:B------:R-:W-:Y:S01]  /*dab0*/  SHF.R.U64 R35, R10, 0x10, R11.reuse ;  /* 0x000000100a237819 */ /* 0x100fe2000000120b */
[----:B------:R-:W-:Y:S01]  /*dac0*/  IMAD R3, R3, 0x2, R2 ;  /* 0x0000000203037824 */ /* 0x000fe200078e0202 */
[----:B------:R-:W-:-:S04]  /*dad0*/  SHF.R.U32.HI R33, RZ, 0x10, R11 ;  /* 0x00000010ff217819 */ /* 0x000fc8000001160b */
[----:B------:R-:W2:Y:S01]  /*dae0*/  LDS.128 R24, [R3+0x10400] ;  /* 0x0104000003187984 */ /* 0x000ea20000000c00 */
[--C-:B-1----:R-:W-:Y:S02]  /*daf0*/  HADD2.F32 R8, -RZ, R5.reuse.H0_H0 ;  /* 0x20000005ff087230 */ /* 0x102fe40000004100 */
[----:B------:R-:W-:Y:S02]  /*db00*/  HADD2.F32 R5, -RZ, R5.H1_H1 ;  /* 0x30000005ff057230 */ /* 0x000fe40000004100 */
[----:B------:R-:W-:Y:S02]  /*db10*/  HADD2.F32 R0, -RZ, R4.H0_H0 ;  /* 0x20000004ff007230 */ /* 0x000fe40000004100 */
[----:B------:R-:W-:Y:S02]  /*db20*/  HADD2.F32 R9, -RZ, R6.H0_H0 ;  /* 0x20000006ff097230 */ /* 0x000fe40000004100 */
[--C-:B------:R-:W-:Y:S02]  /*db30*/  HADD2.F32 R10, -RZ, R7.reuse.H0_H0 ;  /* 0x20000007ff0a7230 */ /* 0x100fe40000004100 */
[----:B------:R-:W-:-:S02]  /*db40*/  HADD2.F32 R7, -RZ, R7.H1_H1 ;  /* 0x30000007ff077230 */ /* 0x000fc40000004100 */
[----:B------:R-:W-:Y:S02]  /*db50*/  HADD2.F32 R4, -RZ, R4.H1_H1 ;  /* 0x30000004ff047230 */ /* 0x000fe40000004100 */
[----:B------:R-:W-:Y:S02]  /*db60*/  HADD2.F32 R6, -RZ, R6.H1_H1 ;  /* 0x30000006ff067230 */ /* 0x000fe40000004100 */
[--C-:B--2---:R-:W-:Y:S02]  /*db70*/  HADD2.F32 R12, -RZ, R25.reuse.H0_H0 ;  /* 0x20000019ff0c7230 */ /* 0x104fe40000004100 */
[----:B------:R-:W-:Y:S02]  /*db80*/  HADD2.F32 R25, -RZ, R25.H1_H1 ;  /* 0x30000019ff197230 */ /* 0x000fe40000004100 */
[----:B------:R-:W-:Y:S02]  /*db90*/  HADD2.F32 R11, -RZ, R24.H0_H0 ;  /* 0x20000018ff0b7230 */ /* 0x000fe40000004100 */
[C---:B0-----:R-:W-:Y:S01]  /*dba0*/  FMUL.FTZ R29, R12.reuse, R21 ;  /* 0x000000150c1d7220 */ /* 0x041fe20000410000 */
[----:B------:R-:W-:Y:S01]  /*dbb0*/  FMUL.FTZ R31, R12, R15 ;  /* 0x0000000f0c1f7220 */ /* 0x000fe20000410000 */
[----:B------:R-:W-:-:S02]  /*dbc0*/  HADD2.F32 R12, -RZ, R28.H0_H0 ;  /* 0x2000001cff0c7230 */ /* 0x000fc40000004100 */
[C---:B------:R-:W-:Y:S01]  /*dbd0*/  FMUL.FTZ R28, R25.reuse, R20 ;  /* 0x00000014191c7220 */ /* 0x040fe20000410000 */
[C---:B------:R-:W-:Y:S01]  /*dbe0*/  FFMA.FTZ R29, R8.reuse, R15, -R29 ;  /* 0x0000000f081d7223 */ /* 0x040fe2000001081d */
[----:B------:R-:W-:Y:S01]  /*dbf0*/  FFMA.FTZ R31, R8, R21, R31 ;  /* 0x00000015081f7223 */ /* 0x000fe2000001001f */
[----:B------:R-:W-:Y:S02]  /*dc00*/  HADD2.F32 R13, -RZ, R26.H0_H0 ;  /* 0x2000001aff0d7230 */ /* 0x000fe40000004100 */
[-C--:B------:R-:W-:Y:S01]  /*dc10*/  FMUL.FTZ R8, R25, R12.reuse ;  /* 0x0000000c19087220 */ /* 0x080fe20000410000 */
[----:B------:R-:W-:Y:S01]  /*dc20*/  FFMA.FTZ R30, R5, R12, -R28 ;  /* 0x0000000c051e7223 */ /* 0x000fe2000001081c */
[C---:B------:R-:W-:Y:S01]  /*dc30*/  FMUL.FTZ R15, R11.reuse, R55 ;  /* 0x000000370b0f7220 */ /* 0x040fe20000410000 */
[----:B------:R-:W-:Y:S02]  /*dc40*/  HADD2.F32 R12, -RZ, R60.H0_H0 ;  /* 0x2000003cff0c7230 */ /* 0x000fe40000004100 */
[----:B------:R-:W-:Y:S01]  /*dc50*/  FMUL.FTZ R28, R11, R61 ;  /* 0x0000003d0b1c7220 */ /* 0x000fe20000410000 */
[----:B------:R-:W-:Y:S01]  /*dc60*/  FFMA.FTZ R20, R5, R20, R8 ;  /* 0x0000001405147223 */ /* 0x000fe20000010008 */
[----:B------:R-:W-:-:S02]  /*dc70*/  HADD2.F32 R8, -RZ, R32.H0_H0 ;  /* 0x20000020ff087230 */ /* 0x000fc40000004100 */
[C---:B------:R-:W-:Y:S01]  /*dc80*/  FFMA.FTZ R15, R0.reuse, R61, -R15 ;  /* 0x0000003d000f7223 */ /* 0x040fe2000001080f */
[--C-:B------:R-:W-:Y:S02]  /*dc90*/  HADD2.F32 R14, -RZ, R27.reuse.H0_H0 ;  /* 0x2000001bff0e7230 */ /* 0x100fe40000004100 */
[----:B------:R-:W-:Y:S01]  /*dca0*/  FFMA.FTZ R28, R0, R55, R28 ;  /* 0x00000037001c7223 */ /* 0x000fe2000001001c */
[----:B------:R-:W-:Y:S02]  /*dcb0*/  HADD2.F32 R11, -RZ, R60.H1_H1 ;  /* 0x3000003cff0b7230 */ /* 0x000fe40000004100 */
[C---:B------:R-:W-:Y:S01]  /*dcc0*/  FMUL.FTZ R0, R13.reuse, R12 ;  /* 0x0000000c0d007220 */ /* 0x040fe20000410000 */
[----:B------:R-:W-:Y:S02]  /*dcd0*/  HADD2.F32 R5, -RZ, R32.H1_H1 ;  /* 0x30000020ff057230 */ /* 0x000fe40000004100 */
[----:B------:R-:W-:Y:S01]  /*dce0*/  FMUL.FTZ R32, R13, R8 ;  /* 0x000000080d207220 */ /* 0x000fe20000410000 */
[----:B------:R-:W-:-:S02]  /*dcf0*/  HADD2.F32 R27, -RZ, R27.H1_H1 ;  /* 0x3000001bff1b7230 */ /* 0x000fc40000004100 */
        /* <DEDUP_REMOVED lines=8> */
[----:B------:R-:W-:-:S02]  /*dd80*/  HADD2.F32 R24, -RZ, R24.H1_H1 ;  /* 0x30000018ff187230 */ /* 0x000fc40000004100 */
[C---:B------:R-:W-:Y:S01]  /*dd90*/  FMUL.FTZ R34, R27.reuse, R8 ;  /* 0x000000081b227220 */ /* 0x040fe20000410000 */
[----:B------:R-:W-:Y:S02]  /*dda0*/  HADD2.F32 R26, -RZ, R26.H1_H1 ;  /* 0x3000001aff1a7230 */ /* 0x000fe40000004100 */
[-C--:B------:R-:W-:Y:S01]  /*ddb0*/  FMUL.FTZ R10, R27, R0.reuse ;  /* 0x000000001b0a7220 */ /* 0x080fe20000410000 */
[----:B------:R-:W-:Y:S02]  /*ddc0*/  HADD2.F32 R11, -RZ, R36.H0_H0 ;  /* 0x20000024ff0b7230 */ /* 0x000fe40000004100 */
[C---:B------:R-:W-:Y:S01]  /*ddd0*/  FFMA.FTZ R33, R7.reuse, R0, -R34 ;  /* 0x0000000007217223 */ /* 0x040fe20000010822 */
[----:B------:R-:W-:Y:S02]  /*dde0*/  HADD2.F32 R13, -RZ, R35.H0_H0 ;  /* 0x20000023ff0d7230 */ /* 0x000fe40000004100 */
[----:B------:R-:W-:Y:S01]  /*ddf0*/  FFMA.FTZ R35, R7, R8, R10 ;  /* 0x0000000807237223 */ /* 0x000fe2000001000a */
[----:B------:R-:W-:-:S02]  /*de00*/  HADD2.F32 R5, -RZ, R38.H0_H0 ;  /* 0x20000026ff057230 */ /* 0x000fc40000004100 */
        /* <DEDUP_REMOVED lines=19> */
.L_x_1813:
[----:B------:R-:W-:Y:S05]  /*df40*/  BSYNC B0 ;  /* 0x0000000000007941 */ /* 0x000fea0003800000 */
.L_x_1785:
        /* <DEDUP_REMOVED lines=8> */
.L_x_1783:
[----:B------:R-:W-:-:S13]  /*dfd0*/  ISETP.NE.AND P0, PT, R191, 0x3, PT ;  /* 0x00000003bf00780c */ /* 0x000fda0003f05270 */
[----:B------:R-:W-:Y:S05]  /*dfe0*/  @!P0 BRA `(.L_x_1830) ;  /* 0x0000000000048947 */ /* 0x000fea0003800000 */
[----:B------:R-:W-:Y:S01]  /*dff0*/  BPT.TRAP 0x1 ;  /* 0x000000040000795c */ /* 0x000fe20000300000 */
.L_x_1830:
[----:B-1----:R-:W-:Y:S02]  /*e000*/  LEA R8, R22, R2, 0x3 ;  /* 0x0000000216087211 */ /* 0x002fe400078e18ff */
[----:B--2---:R-:W-:-:S04]  /*e010*/  SHF.L.U32 R3, R186, 0x1f, RZ ;  /* 0x0000001fba037819 */ /* 0x004fc800000006ff */
[----:B------:R1:W2:Y:S01]  /*e020*/  SYNCS.PHASECHK.TRANS64.TRYWAIT P2, [R8+URZ+0x28830], R3 ;  /* 0x02883003080075a7 */ /* 0x0002a2000804017f */
[----:B------:R-:W-:Y:S05]  /*e030*/  @!P0 BRA `(.L_x_1831) ;  /* 0x0000000000048947 */ /* 0x000fea0003800000 */
[----:B------:R-:W-:Y:S01]  /*e040*/  BPT.TRAP 0x1 ;  /* 0x000000040000795c */ /* 0x000fe20000300000 */
.L_x_1831:
[----:B------:R-:W0:Y:S02]  /*e050*/  S2R R0, SR_TID.X ;  /* 0x0000000000007919 */ /* 0x000e240000002100 */
[----:B0-----:R-:W-:-:S04]  /*e060*/  LOP3.LUT R0, R0, 0x7f, RZ, 0xc0, !PT ;  /* 0x0000007f00007812 */ /* 0x001fc800078ec0ff */
[----:B------:R-:W-:Y:S01]  /*e070*/  ISETP.NE.AND P1, PT, R0, RZ, PT ;  /* 0x000000ff0000720c */ /* 0x000fe20003f25270 */
[----:B--2---:R-:W-:-:S12]  /*e080*/  @P2 BRA `(.L_x_1832) ;  /* 0x0000000000082947 */ /* 0x004fd80003800000 */
[----:B------:R-:W0:Y:S02]  /*e090*/  SYNCS.PHASECHK.TRANS64.TRYWAIT P2, [R8+URZ+0x28830], R3 ;  /* 0x02883003080075a7 */ /* 0x000e24000804017f */
[----:B0-----:R-:W-:Y:S05]  /*e0a0*/  @!P2 BRA `(.L_x_1833) ;  /* 0x0000019400c0a947 */ /* 0x001fea0003800000 */
.L_x_1832:
[----:B------:R-:W-:Y:S05]  /*e0b0*/  WARPSYNC.ALL ;  /* 0x0000000000007948 */ /* 0x000fea0003800000 */
[----:B------:R-:W-:Y:S01]  /*e0c0*/  VIADD R0, R2, 0x18400 ;  /* 0x0001840002007836 */ /* 0x000fe20000000000 */
[----:B------:R-:W-:Y:S01]  /*e0d0*/  R2UR UR44, R42 ;  /* 0x000000002a2c72ca */ /* 0x000fe200000e0000 */
[----:B---34-:R-:W-:Y:S01]  /*e0e0*/  IMAD.MOV.U32 R7, RZ, RZ, 0x40000040 ;  /* 0x40000040ff077424 */ /* 0x018fe200078e00ff */
[----:B------:R-:W-:Y:S01]  /*e0f0*/  WARPGROUP.ARRIVE ;  /* 0x00000000000079c5 */ /* 0x000fe20000000000 */
[----:B------:R-:W-:Y:S01]  /*e100*/  UMOV UR45, 0x40000040 ;  /* 0x40000040002d7882 */ /* 0x000fe20000000000 */
[----:B------:R-:W-:Y:S01]  /*e110*/  SHF.R.U32.HI R0, RZ, 0x4, R0 ;  /* 0x00000004ff007819 */ /* 0x000fe20000011600 */
[----:B------:R-:W-:Y:S01]  /*e120*/  IMAD.MOV.U32 R11, RZ, RZ, 0x40000040 ;  /* 0x40000040ff0b7424 */ /* 0x000fe200078e00ff */
[----:B------:R-:W-:Y:S01]  /*e130*/  R2UR UR47, R7 ;  /* 0x00000000072f72ca */ /* 0x000fe200000e0000 */
[----:B------:R-:W-:Y:S01]  /*e140*/  UMOV UR9, 0x40000040 ;  /* 0x4000004000097882 */ /* 0x000fe20000000000 */
[----:B------:R-:W-:Y:S01]  /*e150*/  LOP3.LUT R0, R0, 0x3fff, RZ, 0xc0, !PT ;  /* 0x00003fff00007812 */ /* 0x000fe200078ec0ff */
[----:B------:R-:W-:Y:S01]  /*e160*/  UMOV UR13, 0x40000040 ;  /* 0x40000040000d7882 */ /* 0x000fe20000000000 */
[----:B------:R-:W-:Y:S01]  /*e170*/  R2UR UR11, R11 ;  /* 0x000000000b0b72ca */ /* 0x000fe200000e0000 */
[----:B------:R-:W-:Y:S01]  /*e180*/  UMOV UR17, 0x40000040 ;  /* 0x4000004000117882 */ /* 0x000fe20000000000 */
[----:B------:R-:W-:Y:S01]  /*e190*/  LOP3.LUT R5, R0, 0x10000, RZ, 0xfc, !PT ;  /* 0x0001000000057812 */ /* 0x000fe200078efcff */
[----:B------:R-:W-:Y:S01]  /*e1a0*/  ULOP3.LUT UR44, UR44, 0x10000, URZ, 0xfc, !UPT ;  /* 0x000100002c2c7892 */ /* 0x000fe2000f8efc3f */
[----:B------:R-:W-:Y:S01]  /*e1b0*/  MOV R11, 0x40000040 ;  /* 0x40000040000b7802 */ /* 0x000fe20000000f00 */
[----:B------:R-:W-:Y:S01]  /*e1c0*/  UMOV UR21, 0x40000040 ;  /* 0x4000004000157882 */ /* 0x000fe20000000000 */
[----:B------:R-:W-:Y:S01]  /*e1d0*/  UMOV UR25, 0x40000040 ;  /* 0x4000004000197882 */ /* 0x000fe20000000000 */
[----:B------:R-:W-:Y:S01]  /*e1e0*/  IMAD R6, R22, 0x800, R5 ;  /* 0x0000080016067824 */ /* 0x000fe200078e0205 */
[----:B------:R-:W-:Y:S01]  /*e1f0*/  UIADD3 UR8, UR44, 0x2, URZ ;  /* 0x000000022c087890 */ /* 0x000fe2000fffe03f */
[----:B------:R-:W-:Y:S01]  /*e200*/  R2UR UR15, R11 ;  /* 0x000000000b0f72ca */ /* 0x000fe200000e0000 */
[----:B------:R-:W-:Y:S01]  /*e210*/  UIADD3 UR12, UR44, 0x4, URZ ;  /* 0x000000042c0c7890 */ /* 0x000fe2000fffe03f */
[C---:B------:R-:W-:Y:S01]  /*e220*/  VIADD R10, R6.reuse, 0x2 ;  /* 0x00000002060a7836 */ /* 0x040fe20000000000 */
[----:B------:R-:W-:Y:S01]  /*e230*/  R2UR UR46, R6 ;  /* 0x00000000062e72ca */ /* 0x000fe200000e0000 */
[----:B------:R-:W-:Y:S01]  /*e240*/  IMAD.MOV.U32 R11, RZ, RZ, 0x40000040 ;  /* 0x40000040ff0b7424 */ /* 0x000fe200078e00ff */
[----:B------:R-:W-:Y:S01]  /*e250*/  UIADD3 UR16, UR44, 0x6, URZ ;  /* 0x000000062c107890 */ /* 0x000fe2000fffe03f */
[----:B------:R-:W-:Y:S01]  /*e260*/  IMAD.MOV.U32 R7, RZ, RZ, 0x40000040 ;  /* 0x40000040ff077424 */ /* 0x000fe200078e00ff */
[----:B------:R-:W-:Y:S01]  /*e270*/  R2UR UR10, R10 ;  /* 0x000000000a0a72ca */ /* 0x000fe200000e0000 */
[----:B------:R-:W-:Y:S01]  /*e280*/  VIADD R10, R6, 0x4 ;  /* 0x00000004060a7836 */ /* 0x000fe20000000000 */
[----:B------:R-:W-:Y:S01]  /*e290*/  R2UR UR19, R11 ;  /* 0x000000000b1372ca */ /* 0x000fe200000e0000 */
[----:B------:R-:W-:Y:S01]  /*e2a0*/  IMAD.MOV.U32 R11, RZ, RZ, 0x40000040 ;  /* 0x40000040ff0b7424 */ /* 0x000fe200078e00ff */
[----:B------:R-:W-:Y:S01]  /*e2b0*/  UIADD3 UR20, UR44, 0x400, URZ ;  /* 0x000004002c147890 */ /* 0x000fe2000fffe03f */
[----:B------:R-:W-:Y:S01]  /*e2c0*/  R2UR UR35, R7 ;  /* 0x00000000072372ca */ /* 0x000fe200000e0000 */
[----:B------:R-:W-:Y:S01]  /*e2d0*/  UIADD3 UR24, UR44, 0x402, URZ ;  /* 0x000004022c187890 */ /* 0x000fe2000fffe03f */
[----:B------:R-:W-:Y:S01]  /*e2e0*/  R2UR UR14, R10 ;  /* 0x000000000a0e72ca */ /* 0x000fe200000e0000 */
[----:B------:R-:W-:Y:S01]  /*e2f0*/  VIADD R10, R6, 0x6 ;  /* 0x00000006060a7836 */ /* 0x000fe20000000000 */
[----:B------:R-:W-:Y:S01]  /*e300*/  HGMMA.64x128x16.F32 R24, gdesc[UR44], RZ, !UPT, gsb0 ;  /* 0x01e000002c1879f0 */ /* 0x000fe2000c0008ff */
[----:B------:R-:W-:Y:S01]  /*e310*/  R2UR UR23, R11 ;  /* 0x000000000b1772ca */ /* 0x000fe200000e0000 */
[----:B------:R-:W-:Y:S01]  /*e320*/  IMAD.MOV.U32 R11, RZ, RZ, 0x40000040 ;  /* 0x40000040ff0b7424 */ /* 0x000fe200078e00ff */
[----:B------:R-:W-:Y:S01]  /*e330*/  UIADD3 UR28, UR44, 0x404, URZ ;  /* 0x000004042c1c7890 */ /* 0x000fe2000fffe03f */
[----:B------:R-:W-:Y:S01]  /*e340*/  R2UR UR18, R10 ;  /* 0x000000000a1272ca */ /* 0x000fe200000e0000 */
[----:B------:R-:W-:Y:S01]  /*e350*/  VIADD R10, R6, 0x400 ;  /* 0x00000400060a7836 */ /* 0x000fe20000000000 */
[----:B------:R-:W-:Y:S01]  /*e360*/  UMOV UR29, 0x40000040 ;  /* 0x40000040001d7882 */ /* 0x000fe20000000000 */
[----:B------:R-:W-:Y:S01]  /*e370*/  R2UR UR27, R11 ;  /* 0x000000000b1b72ca */ /* 0x000fe200000e0000 */
[----:B------:R-:W-:Y:S01]  /*e380*/  IMAD.MOV.U32 R11, RZ, RZ, 0x40000040 ;  /* 0x40000040ff0b7424 */ /* 0x000fe200078e00ff */
[----:B------:R-:W-:Y:S01]  /*e390*/  UIADD3 UR32, UR44, 0x406, URZ ;  /* 0x000004062c207890 */ /* 0x000fe2000fffe03f */
[----:B------:R-:W-:Y:S01]  /*e3a0*/  R2UR UR22, R10 ;  /* 0x000000000a1672ca */ /* 0x000fe200000e0000 */
[----:B------:R-:W-:Y:S01]  /*e3b0*/  VIADD R10, R6, 0x402 ;  /* 0x00000402060a7836 */ /* 0x000fe20000000000 */
[----:B------:R-:W-:Y:S01]  /*e3c0*/  UMOV UR33, 0x40000040 ;  /* 0x4000004000217882 */ /* 0x000fe20000000000 */
[----:B------:R-:W-:Y:S01]  /*e3d0*/  R2UR UR31, R11 ;  /* 0x000000000b1f72ca */ /* 0x000fe200000e0000 */
[----:B------:R-:W-:Y:S01]  /*e3e0*/  ULDC UR4, c[0x0][0x9d8] ;  /* 0x0002760000047ab9 */ /* 0x000fe20000000800 */
[----:B01----:R-:W-:Y:S01]  /*e3f0*/  @!P1 IADD3 R8, R8, 0x28840, RZ ;  /* 0x0002884008089810 */ /* 0x003fe20007ffe0ff */
[----:B------:R-:W-:Y:S01]  /*e400*/  ULDC UR50, c[0x0][0x9dc] ;  /* 0x0002770000327ab9 */ /* 0x000fe20000000800 */
[----:B------:R-:W-:Y:S01]  /*e410*/  R2UR UR26, R10 ;  /* 0x000000000a1a72ca */ /* 0x000fe200000e0000 */
[----:B------:R-:W-:Y:S01]  /*e420*/  ULOP3.LUT UR50, URZ, UR50, URZ, 0x33, !UPT ;  /* 0x000000323f327292 */ /* 0x000fe2000f8e333f */
[C---:B------:R-:W-:Y:S01]  /*e430*/  IADD3 R10, R6.reuse, 0x404, RZ ;  /* 0x00000404060a7810 */ /* 0x040fe20007ffe0ff */
[----:B------:R-:W-:Y:S01]  /*e440*/  VIADD R6, R6, 0x406 ;  /* 0x0000040606067836 */ /* 0x000fe20000000000 */
[----:B------:R-:W-:-:S02]  /*e450*/  @!P1 PRMT R8, RZ, 0x654, R8 ;  /* 0x00000654ff089816 */ /* 0x000fc40000000008 */
[----:B------:R-:W-:Y:S02]  /*e460*/  R2UR UR30, R10 ;  /* 0x000000000a1e72ca */ /* 0x000fe400000e0000 */
[----:B------:R-:W-:Y:S02]  /*e470*/  R2UR UR34, R6 ;  /* 0x00000000062272ca */ /* 0x000fe400000e0000 */
[----:B------:R-:W0:Y:S02]  /*e480*/  LDC R6, c[0x0][0x448] ;  /* 0x00011200ff067b82 */ /* 0x000e240000000800 */
[----:B0-----:R-:W-:Y:S01]  /*e490*/  ISETP.NE.AND P2, PT, R6, 0x1, PT ;  /* 0x000000010600780c */ /* 0x001fe20003f45270 */
[----:B------:R-:W-:-:S12]  /*e4a0*/  IMAD.IADD R6, R195, 0x1, R193 ;  /* 0x00000001c3067824 */ /* 0x000fd800078e02c1 */
[----:B------:R-:W0:Y:S02]  /*e4b0*/  @P2 LDC R7, c[0x0][0x44c] ;  /* 0x00011300ff072b82 */ /* 0x000e240000000800 */
[----:B0-----:R-:W-:Y:S01]  /*e4c0*/  @P2 IMAD.HI.U32 R7, R6, R7, RZ ;  /* 0x0000000706072227 */ /* 0x001fe200078e00ff */
[----:B------:R-:W-:Y:S02]  /*e4d0*/  WARPGROUP.DEPBAR.LE gsb0, 0x0 ;  /* 0x00008000000079c5 */ /* 0x000fe40000010000 */
[----:B------:R-:W-:-:S06]  /*e4e0*/  WARPGROUP.ARRIVE ;  /* 0x00000000000079c5 */ /* 0x000fcc0000000000 */
        /* <DEDUP_REMOVED lines=22> */
[----:B------:R-:W0:Y:S01]  /*e650*/  @P2 LDC R42, c[0x0][0x450] ;  /* 0x00011400ff2a2b82 */ /* 0x000e220000000800 */
[----:B------:R-:W-:Y:S02]  /*e660*/  IMAD.MOV.U32 R49, RZ, RZ, R6 ;  /* 0x000000ffff317224 */ /* 0x000fe400078e0006 */
        /* <DEDUP_REMOVED lines=22> */
[----:B0-----:R-:W-:Y:S01]  /*e7d0*/  @P2 SHF.R.U32.HI R49, RZ, R42, R7 ;  /* 0x0000002aff312219 */ /* 0x001fe20000011607 */
[----:B------:R-:W-:Y:S01]  /*e7e0*/  IMAD.MOV.U32 R42, RZ, RZ, -0x80 ;  /* 0xffffff80ff2a7424 */ /* 0x000fe200078e00ff */
[----:B------:R-:W0:Y:S01]  /*e7f0*/  LDC.64 R6, c[0x0][0x9e0] ;  /* 0x00027800ff067b82 */ /* 0x000e220000000a00 */
[----:B------:R-:W-:Y:S01]  /*e800*/  FMUL.FTZ R29, R29, UR4 ;  /* 0x000000041d1d7c20 */ /* 0x000fe20008410000 */
[----:B------:R-:W-:Y:S01]  /*e810*/  FMUL.FTZ R32, R32, UR4 ;  /* 0x0000000420207c20 */ /* 0x000fe20008410000 */
[----:B------:R-:W1:Y:S01]  /*e820*/  SHFL.IDX PT, R48, R49, RZ, 0x1c1f ;  /* 0x001c1fff31307589 */ /* 0x000e6200000e0000 */
[----:B------:R-:W-:-:S02]  /*e830*/  IMAD R55, R129, R42, 0x80 ;  /* 0x0000008081377424 */ /* 0x000fc400078e022a */
[----:B------:R-:W-:Y:S01]  /*e840*/  FMUL.FTZ R33, R33, UR4 ;  /* 0x0000000421217c20 */ /* 0x000fe20008410000 */
[----:B------:R-:W-:Y:S01]  /*e850*/  FMUL.FTZ R36, R36, UR4 ;  /* 0x0000000424247c20 */ /* 0x000fe20008410000 */
[----:B------:R-:W-:Y:S01]  /*e860*/  FMUL.FTZ R37, R37, UR4 ;  /* 0x0000000425257c20 */ /* 0x000fe20008410000 */
[----:B------:R-:W-:Y:S02]  /*e870*/  VIADD R44, R55, 0x1 ;  /* 0x00000001372c7836 */ /* 0x000fe40000000000 */
        /* <DEDUP_REMOVED lines=35> */
[----:B0-----:R-:W-:Y:S01]  /*eab0*/  ISETP.GE.AND P3, PT, R7, 0x1, PT ;  /* 0x000000010700780c */ /* 0x001fe20003f66270 */
[----:B------:R-:W0:Y:S01]  /*eac0*/  MUFU.TANH R4, R4 ;  /* 0x0000000400047308 */ /* 0x000e220000002400 */
[----:B------:R2:W-:Y:S01]  /*ead0*/  @!P1 SYNCS.ARRIVE.TRANS64.RED.A1T0 RZ, [R8+URZ], RZ ;  /* 0x000000ff08ff99a7 */ /* 0x0005e2000810043f */
[----:B------:R-:W-:Y:S01]  /*eae0*/  FMUL.FTZ R68, R68, UR4 ;  /* 0x0000000444447c20 */ /* 0x000fe20008410000 */
[----:B------:R-:W-:-:S05]  /*eaf0*/  IADD3 R45, -R187, R44, R188 ;  /* 0x0000002cbb2d7210 */ /* 0x000fca0007ffe1bc */
[----:B------:R-:W3:Y:S01]  /*eb00*/  MUFU.TANH R9, R9 ;  /* 0x0000000900097308 */ /* 0x000ee20000002400 */
[----:B--2---:R-:W-:Y:S02]  /*eb10*/  IMAD.IADD R8, R188, 0x1, R55 ;  /* 0x00000001bc087824 */ /* 0x004fe400078e0237 */
[----:B------:R-:W-:Y:S02]  /*eb20*/  IMAD.IADD R57, R45, 0x1, R6 ;  /* 0x000000012d397824 */ /* 0x000fe400078e0206 */
[----:B------:R-:W-:Y:S02]  /*eb30*/  IMAD R106, R189, -0x2, R8 ;  /* 0xfffffffebd6a7824 */ /* 0x000fe400078e0208 */
[----:B------:R-:W-:Y:S01]  /*eb40*/  VIADD R59, R45, UR50 ;  /* 0x000000322d3b7c36 */ /* 0x000fe20008000000 */
[----:B------:R-:W2:Y:S02]  /*eb50*/  MUFU.TANH R0, R0 ;  /* 0x0000000000007308 */ /* 0x000ea40000002400 */
[----:B-1----:R-:W-:Y:S01]  /*eb60*/  VIADDMNMX R8, R48, R57, R106, PT ;  /* 0x0000003930087246 */ /* 0x002fe2000380016a */
[----:B------:R-:W-:-:S05]  /*eb70*/  IMAD.IADD R51, R59, 0x1, R48 ;  /* 0x000000013b337824 */ /* 0x000fca00078e0230 */
[----:B------:R-:W1:Y:S08]  /*eb80*/  MUFU.TANH R3, R3 ;  /* 0x0000000300037308 */ /* 0x000e700000002400 */
        /* <DEDUP_REMOVED lines=60> */
[----:B---3--:R-:W-:Y:S01]  /*ef50*/  LEA R68, R129, 0xffffff80, 0x7 ;  /* 0xffffff8081447811 */ /* 0x008fe200078e38ff */
[----:B-12-4-:R-:W-:Y:S06]  /*ef60*/  @!P3 BRA `(.L_x_1834) ;  /* 0x000000000050b947 */ /* 0x016fec0003800000 */
[----:B------:R-:W-:Y:S01]  /*ef70*/  IADD3 R48, -R187, R188, R48 ;  /* 0x000000bcbb307210 */ /* 0x000fe20007ffe130 */
[----:B------:R-:W-:Y:S03]  /*ef80*/  BSSY B0, `(.L_x_1835) ;  /* 0x000000e000007945 */ /* 0x000fe60003800000 */
[----:B------:R-:W-:-:S13]  /*ef90*/  ISETP.GT.AND P4, PT, R48, -0x1, PT ;  /* 0xffffffff3000780c */ /* 0x000fda0003f84270 */
        /* <DEDUP_REMOVED lines=8> */
.L_x_1836:
[----:B------:R-:W-:-:S13]  /*f020*/  ISETP.NE.AND P4, PT, R7, 0x1, PT ;  /* 0x000000010700780c */ /* 0x000fda0003f85270 */
[----:B------:R-:W1:Y:S02]  /*f030*/  @P4 LDC.64 R44, c[0x0][0x9e8] ;  /* 0x00027a00ff2c4b82 */ /* 0x000e640000000a00 */
[----:B-1----:R-:W-:-:S05]  /*f040*/  @P4 IMAD.HI.U32 R44, R48, R44, RZ ;  /* 0x0000002c302c4227 */ /* 0x002fca00078e00ff */
[----:B------:R-:W-:-:S07]  /*f050*/  @P4 SHF.R.U32.HI R48, RZ, R45, R44 ;  /* 0x0000002dff304219 */ /* 0x000fce000001162c */
.L_x_1837:
[----:B------:R-:W-:Y:S05]  /*f060*/  BSYNC B0 ;  /* 0x0000000000007941 */ /* 0x000fea0003800000 */
.L_x_1835:
[----:B------:R-:W-:-:S04]  /*f070*/  IMAD R48, R48, R7, -R68 ;  /* 0x0000000730307224 */ /* 0x000fc800078e0a44 */
[----:B------:R-:W-:-:S05]  /*f080*/  IMAD R48, R189, -0x2, R48 ;  /* 0xfffffffebd307824 */ /* 0x000fca00078e0230 */
[----:B------:R-:W-:Y:S02]  /*f090*/  VIMNMX R51, R51, R48, !PT ;  /* 0x0000003033337248 */ /* 0x000fe40007fe0100 */
[----:B------:R-:W-:-:S07]  /*f0a0*/  VIADDMNMX R8, R48, R7, R8, PT ;  /* 0x0000000730087246 */ /* 0x000fce0003800108 */
.L_x_1834:
[C---:B------:R-:W-:Y:S02]  /*f0b0*/  ISETP.GE.AND P4, PT, R55.reuse, 0x2, PT ;  /* 0x000000023700780c */ /* 0x040fe40003f86270 */
[----:B------:R-:W-:Y:S02]  /*f0c0*/  ISETP.GE.AND P6, PT, R55, 0x9, PT ;  /* 0x000000093700780c */ /* 0x000fe40003fc6270 */
[----:B------:R-:W-:Y:S02]  /*f0d0*/  ISETP.GT.AND P5, PT, R51, 0x1, !P4 ;  /* 0x000000013300780c */ /* 0x000fe400067a4270 */
[----:B------:R-:W-:Y:S02]  /*f0e0*/  P2R R53, PR, RZ, 0x40 ;  /* 0x00000040ff357803 */ /* 0x000fe40000000000 */
[----:B------:R-:W-:-:S04]  /*f0f0*/  ISETP.LT.OR P5, PT, R8, 0x2, P5 ;  /* 0x000000020800780c */ /* 0x000fc80002fa1670 */
[----:B------:R-:W-:Y:S02]  /*f100*/  FSEL R136, R9, -INF , !P5 ;  /* 0xff80000009887808 */ /* 0x000fe40006800000 */
[----:B------:R-:W-:Y:S02]  /*f110*/  ISETP.GT.AND P5, PT, R51, 0x8, !P6 ;  /* 0x000000083300780c */ /* 0x000fe400077a4270 */
[----:B------:R-:W-:Y:S02]  /*f120*/  ISETP.GE.AND P6, PT, R55, 0xa, PT ;  /* 0x0000000a3700780c */ /* 0x000fe40003fc6270 */
[----:B------:R-:W-:Y:S02]  /*f130*/  ISETP.LT.OR P5, PT, R8, 0x9, P5 ;  /* 0x000000090800780c */ /* 0x000fe40002fa1670 */
[----:B------:R-:W-:Y:S02]  /*f140*/  P2R R61, PR, RZ, 0x40 ;  /* 0x00000040ff3d7803 */ /* 0x000fe40000000000 */
[----:B------:R-:W-:-:S02]  /*f150*/  FSEL R134, R28, -INF , !P5 ;  /* 0xff8000001c867808 */ /* 0x000fc40006800000 */
[----:B------:R-:W-:Y:S02]  /*f160*/  ISETP.GT.AND P5, PT, R51, 0x9, !P6 ;  /* 0x000000093300780c */ /* 0x000fe400077a4270 */
[----:B------:R-:W-:Y:S02]  /*f170*/  ISETP.GE.AND P6, PT, R55, 0x11, PT ;  /* 0x000000113700780c */ /* 0x000fe40003fc6270 */
[----:B------:R-:W-:Y:S02]  /*f180*/  ISETP.LT.OR P5, PT, R8, 0xa, P5 ;  /* 0x0000000a0800780c */ /* 0x000fe40002fa1670 */
[----:B------:R-:W-:Y:S02]  /*f190*/  P2R R63, PR, RZ, 0x40 ;  /* 0x00000040ff3f7803 */ /* 0x000fe40000000000 */
[----:B0-----:R-:W-:Y:S02]  /*f1a0*/  FSEL R132, R29, -INF , !P5 ;  /* 0xff8000001d847808 */ /* 0x001fe40006800000 */
[----:B------:R-:W-:-:S02]  /*f1b0*/  ISETP.GT.AND P5, PT, R51, 0x10, !P6 ;  /* 0x000000103300780c */ /* 0x000fc400077a4270 */
[----:B------:R-:W-:Y:S02]  /*f1c0*/  ISETP.GE.AND P6, PT, R55, 0x12, PT ;  /* 0x000000123700780c */ /* 0x000fe40003fc6270 */
[----:B------:R-:W-:Y:S02]  /*f1d0*/  ISETP.LT.OR P5, PT, R8, 0x11, P5 ;  /* 0x000000110800780c */ /* 0x000fe40002fa1670 */
[----:B------:R-:W-:Y:S02]  /*f1e0*/  P2R R65, PR, RZ, 0x40 ;  /* 0x00000040ff417803 */ /* 0x000fe40000000000 */
[----:B------:R-:W-:Y:S02]  /*f1f0*/  FSEL R130, R32, -INF , !P5 ;  /* 0xff80000020827808 */ /* 0x000fe40006800000 */
[----:B------:R-:W-:Y:S02]  /*f200*/  ISETP.GT.AND P5, PT, R51, 0x11, !P6 ;  /* 0x000000113300780c */ /* 0x000fe400077a4270 */
[----:B------:R-:W-:-:S02]  /*f210*/  ISETP.GE.AND P6, PT, R55, 0x19, PT ;  /* 0x000000193700780c */ /* 0x000fc40003fc6270 */
[C---:B------:R-:W-:Y:S02]  /*f220*/  ISETP.LT.OR P5, PT, R8.reuse, 0x12, P5 ;  /* 0x000000120800780c */ /* 0x040fe40002fa1670 */
[----:B------:R-:W-:Y:S02]  /*f230*/  P2R R67, PR, RZ, 0x40 ;  /* 0x00000040ff437803 */ /* 0x000fe40000000000 */
[----:B------:R-:W-:Y:S02]  /*f240*/  FSEL R128, R33, -INF , !P5 ;  /* 0xff80000021807808 */ /* 0x000fe40006800000 */
[----:B------:R-:W-:Y:S02]  /*f250*/  ISETP.GT.AND P5, PT, R51, 0x18, !P6 ;  /* 0x000000183300780c */ /* 0x000fe400077a4270 */
[----:B------:R-:W-:Y:S02]  /*f260*/  ISETP.GE.AND P6, PT, R55, 0x1a, PT ;  /* 0x0000001a3700780c */ /* 0x000fe40003fc6270 */
[----:B------:R-:W-:-:S02]  /*f270*/  ISETP.LT.OR P5, PT, R8, 0x19, P5 ;  /* 0x000000190800780c */ /* 0x000fc40002fa1670 */
[----:B------:R-:W-:Y:S02]  /*f280*/  P2R R69, PR, RZ, 0x40 ;  /* 0x00000040ff457803 */ /* 0x000fe40000000000 */
[----:B------:R-:W-:Y:S02]  /*f290*/  FSEL R126, R36, -INF , !P5 ;  /* 0xff800000247e7808 */ /* 0x000fe40006800000 */
[----:B------:R-:W-:Y:S02]  /*f2a0*/  ISETP.GT.AND P5, PT, R51, 0x19, !P6 ;  /* 0x000000193300780c */ /* 0x000fe400077a4270 */
[----:B------:R-:W-:Y:S02]  /*f2b0*/  ISETP.GE.AND P6, PT, R55, 0x21, PT ;  /* 0x000000213700780c */ /* 0x000fe40003fc6270 */
[----:B------:R-:W-:Y:S02]  /*f2c0*/  ISETP.LT.OR P5, PT, R8, 0x1a, P5 ;  /* 0x0000001a0800780c */ /* 0x000fe40002fa1670 */
[----:B------:R-:W-:-:S02]  /*f2d0*/  P2R R70, PR, RZ, 0x40 ;  /* 0x00000040ff467803 */ /* 0x000fc40000000000 */
        /* <DEDUP_REMOVED lines=10> */
[----:B------:R-:W-:Y:S02]  /*f380*/  FSEL R120, R120, -INF , !P5 ;  /* 0xff80000078787808 */ /* 0x000fe40006800000 */
[----:B------:R-:W-:-:S02]  /*f390*/  ISETP.GT.AND P5, PT, R51, 0x28, !P6 ;  /* 0x000000283300780c */ /* 0x000fc400077a4270 */
[----:B------:R-:W-:Y:S02]  /*f3a0*/  ISETP.GE.AND P6, PT, R55, 0x2a, PT ;  /* 0x0000002a3700780c */ /* 0x000fe40003fc6270 */
[----:B------:R-:W-:Y:S02]  /*f3b0*/  ISETP.LT.OR P5, PT, R8, 0x29, P5 ;  /* 0x000000290800780c */ /* 0x000fe40002fa1670 */
[----:B------:R-:W-:Y:S02]  /*f3c0*/  P2R R74, PR, RZ, 0x40 ;  /* 0x00000040ff4a7803 */ /* 0x000fe40000000000 */
[----:B------:R-:W-:Y:S02]  /*f3d0*/  FSEL R118, R118, -INF , !P5 ;  /* 0xff80000076767808 */ /* 0x000fe40006800000 */
[----:B------:R-:W-:Y:S02]  /*f3e0*/  ISETP.GT.AND P5, PT, R51, 0x29, !P6 ;  /* 0x000000293300780c */ /* 0x000fe400077a4270 */
[----:B------:R-:W-:-:S02]  /*f3f0*/  ISETP.GE.AND P6, PT, R55, 0x31, PT ;  /* 0x000000313700780c */ /* 0x000fc40003fc6270 */
[----:B------:R-:W-:Y:S02]  /*f400*/  ISETP.LT.OR P5, PT, R8, 0x2a, P5 ;  /* 0x0000002a0800780c */ /* 0x000fe40002fa1670 */
        /* <DEDUP_REMOVED lines=69> */
[----:B------:R-:W-:-:S04]  /*f860*/  ISETP.LT.OR P5, PT, R8, 0x62, P5 ;  /* 0x000000620800780c */ /* 0x000fc80002fa1670 */
        /* <DEDUP_REMOVED lines=31> */
[----:B------:R-:W-:-:S04]  /*fa60*/  ISETP.GT.AND P6, PT, R51, 0x79, !P6 ;  /* 0x000000793300780c */ /* 0x000fc800077c4270 */
[----:B------:R-:W-:Y:S02]  /*fa70*/  ISETP.LT.OR P6, PT, R8, 0x7a, P6 ;  /* 0x0000007a0800780c */ /* 0x000fe400037c1670 */
[----:B------:R-:W0:Y:S02]  /*fa80*/  SHFL.IDX PT, R8, R49, 0x1, 0x1c1f ;  /* 0x003c1f0031087f89 */ /* 0x000e2400000e0000 */
[----:B------:R-:W-:Y:S02]  /*fa90*/  FSEL R4, R85, -INF , !P6 ;  /* 0xff80000055047808 */ /* 0x000fe40007000000 */
[----:B0-----:R-:W-:Y:S01]  /*faa0*/  VIADDMNMX R106, R8, R57, R106, PT ;  /* 0x00000039086a7246 */ /* 0x001fe2000380016a */
[----:B------:R-:W-:Y:S01]  /*fab0*/  IMAD.IADD R29, R59, 0x1, R8 ;  /* 0x000000013b1d7824 */ /* 0x000fe200078e0208 */
[----:B------:R-:W-:Y:S06]  /*fac0*/  @!P3 BRA `(.L_x_1838) ;  /* 0x000000000050b947 */ /* 0x000fec0003800000 */
[----:B------:R-:W-:Y:S01]  /*fad0*/  IADD3 R37, -R187, R188, R8 ;  /* 0x000000bcbb257210 */ /* 0x000fe20007ffe108 */
[----:B------:R-:W-:Y:S03]  /*fae0*/  BSSY B0, `(.L_x_1839) ;  /* 0x000000e000007945 */ /* 0x000fe60003800000 */
        /* <DEDUP_REMOVED lines=9> */
.L_x_1840:
[----:B------:R-:W-:-:S13]  /*fb80*/  ISETP.NE.AND P6, PT, R7, 0x1, PT ;  /* 0x000000010700780c */ /* 0x000fda0003fc5270 */
[----:B------:R-:W0:Y:S02]  /*fb90*/  @P6 LDC.64 R8, c[0x0][0x9e8] ;  /* 0x00027a00ff086b82 */ /* 0x000e240000000a00 */
[----:B0-----:R-:W-:-:S05]  /*fba0*/  @P6 IMAD.HI.U32 R8, R37, R8, RZ ;  /* 0x0000000825086227 */ /* 0x001fca00078e00ff */
[----:B------:R-:W-:-:S07]  /*fbb0*/  @P6 SHF.R.U32.HI R37, RZ, R9, R8 ;  /* 0x00000009ff256219 */ /* 0x000fce0000011608 */
.L_x_1841:
[----:B------:R-:W-:Y:S05]  /*fbc0*/  BSYNC B0 ;  /* 0x0000000000007941 */ /* 0x000fea0003800000 */
.L_x_1839:
[----:B------:R-:W-:-:S04]  /*fbd0*/  IMAD R8, R37, R7, -R68 ;  /* 0x0000000725087224 */ /* 0x000fc800078e0a44 */
[----:B------:R-:W-:-:S05]  /*fbe0*/  IMAD R8, R189, -0x2, R8 ;  /* 0xfffffffebd087824 */ /* 0x000fca00078e0208 */
[----:B------:R-:W-:Y:S02]  /*fbf0*/  VIMNMX R29, R29, R8, !PT ;  /* 0x000000081d1d7248 */ /* 0x000fe40007fe0100 */
[----:B------:R-:W-:-:S07]  /*fc00*/  VIADDMNMX R106, R8, R7, R106, PT ;  /* 0x00000007086a7246 */ /* 0x000fce000380016a */
.L_x_1838:
[----:B------:R-:W-:Y:S01]  /*fc10*/  ISETP.GT.AND P4, PT, R29, 0x1, !P4 ;  /* 0x000000011d00780c */ /* 0x000fe20006784270 */
[----:B------:R-:W-:Y:S01]  /*fc20*/  ULDC UR4, c[0x0][0x988] ;  /* 0x0002620000047ab9 */ /* 0x000fe20000000800 */
[----:B------:R-:W-:Y:S02]  /*fc30*/  ISETP.NE.AND P6, PT, R69, RZ, PT ;  /* 0x000000ff4500720c */ /* 0x000fe40003fc5270 */
[----:B------:R-:W-:Y:S02]  /*fc40*/  ISETP.LT.OR P4, PT, R106, 0x2, P4 ;  /* 0x000000026a00780c */ /* 0x000fe40002781670 */
[----:B------:R-:W-:Y:S02]  /*fc50*/  MOV R59, UR4 ;  /* 0x00000004003b7c02 */ /* 0x000fe40008000f00 */
[----:B------:R-:W-:Y:S02]  /*fc60*/  FSEL R86, R3, -INF , !P4 ;  /* 0xff80000003567808 */ /* 0x000fe40006000000 */
[----:B------:R-:W-:-:S02]  /*fc70*/  ISETP.NE.AND P4, PT, R53, RZ, PT ;  /* 0x000000ff3500720c */ /* 0x000fc40003f85270 */
[----:B------:R-:W-:Y:S01]  /*fc80*/  FMNMX.FTZ R3, R33, R136, !PT ;  /* 0x0000008821037209 */ /* 0x000fe20007810000 */
[----:B------:R-:W0:Y:S01]  /*fc90*/  @P2 LDC R53, c[0x0][0x450] ;  /* 0x00011400ff352b82 */ /* 0x000e220000000800 */
        /* <DEDUP_REMOVED lines=33> */
[----:B------:R-:W-:Y:S02]  /*feb0*/  ISETP.GT.AND P4, PT, R29, 0x19, !P6 ;  /* 0x000000191d00780c */ /* 0x000fe40007784270 */
[----:B------:R-:W-:-:S02]  /*fec0*/  ISETP.NE.AND P6, PT, R78, RZ, PT ;  /* 0x000000ff4e00720c */ /* 0x000fc40003fc5270 */
        /* <DEDUP_REMOVED lines=38> */
[----:B------:R-:W-:Y:S01]  /*10130*/  ISETP.NE.AND P4, PT, R79, RZ, PT ;  /* 0x000000ff4f00720c */ /* 0x000fe20003f85270 */
[----:B------:R-:W1:Y:S01]  /*10140*/  SHFL.BFLY PT, R10, R3, 0x2, 0x1f ;  /* 0x0c401f00030a7f89 */ /* 0x000e6200000e0000 */
[C---:B------:R-:W-:Y:S02]  /*10150*/  ISETP.GT.AND P5, PT, R29.reuse, 0x78, !P5 ;  /* 0x000000781d00780c */ /* 0x040fe40006fa4270 */
[----:B------:R-:W-:Y:S02]  /*10160*/  ISETP.GT.AND P4, PT, R29, 0x31, !P4 ;  /* 0x000000311d00780c */ /* 0x000fe40006784270 */
[----:B------:R-:W-:-:S02]  /*10170*/  ISETP.LT.OR P5, PT, R106, 0x79, P5 ;  /* 0x000000796a00780c */ /* 0x000fc40002fa1670 */
[----:B------:R-:W-:Y:S02]  /*10180*/  ISETP.LT.OR P4, PT, R106, 0x32, P4 ;  /* 0x000000326a00780c */ /* 0x000fe40002781670 */
[----:B------:R-:W-:Y:S02]  /*10190*/  FSEL R42, R42, -INF , !P5 ;  /* 0xff8000002a2a7808 */ /* 0x000fe40006800000 */
[----:B------:R-:W-:Y:S02]  /*101a0*/  FSEL R74, R27, -INF , !P4 ;  /* 0xff8000001b4a7808 */ /* 0x000fe40006000000 */
[----:B------:R-:W-:-:S04]  /*101b0*/  ISETP.NE.AND P4, PT, R83, RZ, PT ;  /* 0x000000ff5300720c */ /* 0x000fc80003f85270 */
[----:B------:R-:W-:-:S04]  /*101c0*/  ISETP.GT.AND P4, PT, R29, 0x38, !P4 ;  /* 0x000000381d00780c */ /* 0x000fc80006784270 */
[----:B------:R-:W-:Y:S02]  /*101d0*/  ISETP.LT.OR P4, PT, R106, 0x39, P4 ;  /* 0x000000396a00780c */ /* 0x000fe40002781670 */
[----:B-1----:R-:W-:Y:S02]  /*101e0*/  FMNMX.FTZ R10, R3, R10, !PT ;  /* 0x0000000a030a7209 */ /* 0x002fe40007810000 */
[----:B------:R-:W-:Y:S02]  /*101f0*/  FSEL R30, R30, -INF , !P4 ;  /* 0xff8000001e1e7808 */ /* 0x000fe40006000000 */
[----:B------:R-:W-:Y:S01]  /*10200*/  ISETP.NE.AND P4, PT, R87, RZ, PT ;  /* 0x000000ff5700720c */ /* 0x000fe20003f85270 */
[----:B------:R-:W1:Y:S03]  /*10210*/  SHFL.BFLY PT, R11, R10, 0x1, 0x1f ;  /* 0x0c201f000a0b7f89 */ /* 0x000e6600000e0000 */
[----:B------:R-:W-:-:S04]  /*10220*/  ISETP.GT.AND P4, PT, R29, 0x39, !P4 ;  /* 0x000000391d00780c */ /* 0x000fc80006784270 */
[----:B------:R-:W-:-:S04]  /*10230*/  ISETP.LT.OR P4, PT, R106, 0x3a, P4 ;  /* 0x0000003a6a00780c */ /* 0x000fc80002781670 */
[----:B------:R-:W-:Y:S02]  /*10240*/  FSEL R72, R31, -INF , !P4 ;  /* 0xff8000001f487808 */ /* 0x000fe40006000000 */
[----:B------:R-:W-:-:S04]  /*10250*/  ISETP.NE.AND P4, PT, R89, RZ, PT ;  /* 0x000000ff5900720c */ /* 0x000fc80003f85270 */
[----:B------:R-:W-:-:S04]  /*10260*/  ISETP.GT.AND P4, PT, R29, 0x40, !P4 ;  /* 0x000000401d00780c */ /* 0x000fc80006784270 */
[----:B------:R-:W-:Y:S02]  /*10270*/  ISETP.LT.OR P4, PT, R106, 0x41, P4 ;  /* 0x000000416a00780c */ /* 0x000fe40002781670 */
[----:B-1----:R-:W-:Y:S02]  /*10280*/  FMNMX.FTZ R11, R10, R11, !PT ;  /* 0x0000000b0a0b7209 */ /* 0x002fe40007810000 */
[----:B------:R-:W-:Y:S02]  /*10290*/  FSEL R70, R34, -INF , !P4 ;  /* 0xff80000022467808 */ /* 0x000fe40006000000 */
[----:B------:R-:W-:Y:S01]  /*102a0*/  ISETP.NE.AND P4, PT, R90, RZ, PT ;  /* 0x000000ff5a00720c */ /* 0x000fe20003f85270 */
[----:B------:R-:W-:-:S03]  /*102b0*/  FMUL.FTZ R9, R11, R59 ;  /* 0x0000003b0b097220 */ /* 0x000fc60000410000 */
        /* <DEDUP_REMOVED lines=58> */
[-CC-:B------:R-:W-:Y:S01]  /*10660*/  FFMA.FTZ R182, R134, R59.reuse, -R49.reuse ;  /* 0x0000003b86b67223 */ /* 0x180fe20000010831 */
[-CC-:B------:R-:W-:Y:S01]  /*10670*/  FFMA.FTZ R9, R132, R59.reuse, -R49.reuse ;  /* 0x0000003b84097223 */ /* 0x180fe20000010831 */
[----:B------:R-:W-:Y:S01]  /*10680*/  FSEL R47, R0, -INF , !P4 ;  /* 0xff800000002f7808 */ /* 0x000fe20006000000 */
[----:B------:R-:W-:Y:S01]  /*10690*/  MUFU.EX2 R180, R180 ;  /* 0x000000b400b47308 */ /* 0x000fe20000000800 */
[----:B------:R-:W-:Y:S01]  /*106a0*/  ISETP.GT.AND P4, PT, R29, 0x79, !P6 ;  /* 0x000000791d00780c */ /* 0x000fe20007784270 */
[-CC-:B------:R-:W-:Y:S01]  /*106b0*/  FFMA.FTZ R154, R28, R59.reuse, -R49.reuse ;  /* 0x0000003b1c9a7223 */ /* 0x180fe20000010831 */
[----:B------:R-:W-:Y:S01]  /*106c0*/  FMNMX.FTZ R13, R47, R86, !PT ;  /* 0x000000562f0d7209 */ /* 0x000fe20007810000 */
[-CC-:B------:R-:W-:Y:S01]  /*106d0*/  FFMA.FTZ R176, R130, R59.reuse, -R49.reuse ;  /* 0x0000003b82b07223 */ /* 0x180fe20000010831 */
[----:B------:R-:W-:Y:S01]  /*106e0*/  ISETP.LT.OR P4, PT, R106, 0x7a, P4 ;  /* 0x0000007a6a00780c */ /* 0x000fe20002781670 */
[--C-:B------:R-:W-:Y:S01]  /*106f0*/  FFMA.FTZ R128, R128, R59, -R49.reuse ;  /* 0x0000003b80807223 */ /* 0x100fe20000010831 */
[----:B------:R-:W-:Y:S01]  /*10700*/  FMNMX.FTZ R13, R8, R13, !PT ;  /* 0x0000000d080d7209 */ /* 0x000fe20007810000 */
[----:B------:R-:W1:Y:S01]  /*10710*/  MUFU.EX2 R3, R3 ;  /* 0x0000000300037308 */ /* 0x000e620000000800 */
[----:B------:R-:W-:Y:S01]  /*10720*/  FSEL R0, R43, -INF , !P4 ;  /* 0xff8000002b007808 */ /* 0x000fe20006000000 */
[--C-:B------:R-:W-:Y:S01]  /*10730*/  FFMA.FTZ R178, R126, R59, -R49.reuse ;  /* 0x0000003b7eb27223 */ /* 0x100fe20000010831 */
[----:B------:R-:W-:Y:S01]  /*10740*/  FMNMX.FTZ R13, R84, R13, !PT ;  /* 0x0000000d540d7209 */ /* 0x000fe20007810000 */
[-CC-:B------:R-:W-:Y:S01]  /*10750*/  FFMA.FTZ R124, R124, R59.reuse, -R49.reuse ;  /* 0x0000003b7c7c7223 */ /* 0x180fe20000010831 */
[-CC-:B------:R-:W-:Y:S01]  /*10760*/  FFMA.FTZ R172, R122, R59.reuse, -R49.reuse ;  /* 0x0000003b7aac7223 */ /* 0x180fe20000010831 */
[--C-:B------:R-:W-:Y:S01]  /*10770*/  FFMA.FTZ R120, R120, R59, -R49.reuse ;  /* 0x0000003b78787223 */ /* 0x100fe20000010831 */
[----:B------:R-:W-:Y:S01]  /*10780*/  FMNMX.FTZ R15, R68, R13, !PT ;  /* 0x0000000d440f7209 */ /* 0x000fe20007810000 */
[----:B------:R-:W2:Y:S01]  /*10790*/  MUFU.EX2 R182, R182 ;  /* 0x000000b600b67308 */ /* 0x000ea20000000800 */
[-CC-:B------:R-:W-:Y:S01]  /*107a0*/  FFMA.FTZ R174, R118, R59.reuse, -R49.reuse ;  /* 0x0000003b76ae7223 */ /* 0x180fe20000010831 */
[--C-:B------:R-:W-:Y:S01]  /*107b0*/  FFMA.FTZ R116, R116, R59, -R49.reuse ;  /* 0x0000003b74747223 */ /* 0x100fe20000010831 */
[----:B------:R-:W-:Y:S01]  /*107c0*/  FMNMX.FTZ R15, R82, R15, !PT ;  /* 0x0000000f520f7209 */ /* 0x000fe20007810000 */
[-CC-:B------:R-:W-:Y:S01]  /*107d0*/  FFMA.FTZ R168, R114, R59.reuse, -R49.reuse ;  /* 0x0000003b72a87223 */ /* 0x180fe20000010831 */
[-CC-:B------:R-:W-:Y:S01]  /*107e0*/  FFMA.FTZ R102, R102, R59.reuse, -R49.reuse ;  /* 0x0000003b66667223 */ /* 0x180fe20000010831 */
[--C-:B------:R-:W-:Y:S01]  /*107f0*/  FFMA.FTZ R170, R92, R59, -R49.reuse ;  /* 0x0000003b5caa7223 */ /* 0x100fe20000010831 */
[----:B------:R-:W-:Y:S01]  /*10800*/  FMNMX.FTZ R15, R14, R15, !PT ;  /* 0x0000000f0e0f7209 */ /* 0x000fe20007810000 */
[----:B------:R-:W3:Y:S01]  /*10810*/  MUFU.EX2 R9, R9 ;  /* 0x0000000900097308 */ /* 0x000ee20000000800 */
[-CC-:B------:R-:W-:Y:S01]  /*10820*/  FFMA.FTZ R66, R66, R59.reuse, -R49.reuse ;  /* 0x0000003b42427223 */ /* 0x180fe20000010831 */
[--C-:B------:R-:W-:Y:S01]  /*10830*/  FFMA.FTZ R164, R88, R59, -R49.reuse ;  /* 0x0000003b58a47223 */ /* 0x100fe20000010831 */
[----:B------:R-:W-:Y:S01]  /*10840*/  FMNMX.FTZ R15, R80, R15, !PT ;  /* 0x0000000f500f7209 */ /* 0x000fe20007810000 */
[-CC-:B------:R-:W-:Y:S01]  /*10850*/  FFMA.FTZ R29, R64, R59.reuse, -R49.reuse ;  /* 0x0000003b401d7223 */ /* 0x180fe20000010831 */
        /* <DEDUP_REMOVED lines=14> */
[----:B------:R-:W-:Y:S01]  /*10940*/  FMNMX.FTZ R21, R76, R21, !PT ;  /* 0x000000154c157209 */ /* 0x000fe20007810000 */
[----:B------:R-:W0:Y:S03]  /*10950*/  @P2 LDC R44, c[0x0][0x44c] ;  /* 0x00011300ff2c2b82 */ /* 0x000e260000000800 */
[----:B------:R-:W-:-:S03]  /*10960*/  FMNMX.FTZ R25, R26, R21, !PT ;  /* 0x000000151a197209 */ /* 0x000fc60007810000 */
[----:B------:R-:W4:Y:S01]  /*10970*/  MUFU.EX2 R13, R128 ;  /* 0x00000080000d7308 */ /* 0x000f220000000800 */
[----:B------:R-:W-:-:S04]  /*10980*/  FMNMX.FTZ R25, R74, R25, !PT ;  /* 0x000000194a197209 */ /* 0x000fc80007810000 */
[----:B------:R-:W-:-:S03]  /*10990*/  FMNMX.FTZ R25, R30, R25, !PT ;  /* 0x000000191e197209 */ /* 0x000fc60007810000 */
[----:B------:R-:W4:Y:S01]  /*109a0*/  MUFU.EX2 R178, R178 ;  /* 0x000000b200b27308 */ /* 0x000f220000000800 */
[----:B------:R-:W-:-:S04]  /*109b0*/  FMNMX.FTZ R25, R72, R25, !PT ;  /* 0x0000001948197209 */ /* 0x000fc80007810000 */
[----:B------:R-:W-:-:S03]  /*109c0*/  FMNMX.FTZ R27, R70, R25, !PT ;  /* 0x00000019461b7209 */ /* 0x000fc60007810000 */
[----:B------:R-:W4:Y:S01]  /*109d0*/  MUFU.EX2 R15, R124 ;  /* 0x0000007c000f7308 */ /* 0x000f220000000800 */
[----:B------:R-:W-:Y:S01]  /*109e0*/  FMNMX.FTZ R27, R12, R27, !PT ;  /* 0x0000001b0c1b7209 */ /* 0x000fe20007810000 */
[----:B0-----:R-:W-:-:S03]  /*109f0*/  @P2 IMAD.HI.U32 R44, R193, R44, RZ ;  /* 0x0000002cc12c2227 */ /* 0x001fc600078e00ff */
[----:B------:R-:W-:-:S03]  /*10a00*/  FMNMX.FTZ R27, R38, R27, !PT ;  /* 0x0000001b261b7209 */ /* 0x000fc60007810000 */
[----:B------:R-:W0:Y:S01]  /*10a10*/  MUFU.EX2 R172, R172 ;  /* 0x000000ac00ac7308 */ /* 0x000e220000000800 */
        /* <DEDUP_REMOVED lines=18> */
[----:B------:R-:W-:Y:S01]  /*10b40*/  FMNMX.FTZ R10, R0, R33, !PT ;  /* 0x00000021000a7209 */ /* 0x000fe20007810000 */
[----:B------:R-:W-:-:S04]  /*10b50*/  FFMA.FTZ R33, R58, R59, -R49 ;  /* 0x0000003b3a217223 */ /* 0x000fc80000010831 */
[----:B------:R-:W1:Y:S02]  /*10b60*/  SHFL.BFLY PT, R39, R10, 0x2, 0x1f ;  /* 0x0c401f000a277f89 */ /* 0x000e6400000e0000 */
[----:B------:R-:W-:Y:S08]  /*10b70*/  MUFU.EX2 R31, R66 ;  /* 0x00000042001f7308 */ /* 0x000ff00000000800 */
[----:B------:R-:W-:Y:S08]  /*10b80*/  MUFU.EX2 R164, R164 ;  /* 0x000000a400a47308 */ /* 0x000ff00000000800 */
[----:B------:R-:W-:Y:S01]  /*10b90*/  MUFU.EX2 R29, R29 ;  /* 0x0000001d001d7308 */ /* 0x000fe20000000800 */
[----:B-1----:R-:W-:Y:S01]  /*10ba0*/  FMNMX.FTZ R45, R10, R39, !PT ;  /* 0x000000270a2d7209 */ /* 0x002fe20007810000 */
[----:B------:R-:W-:-:S06]  /*10bb0*/  FFMA.FTZ R39, R48, R59, -R49 ;  /* 0x0000003b30277223 */ /* 0x000fcc0000010831 */
[----:B------:R-:W-:Y:S01]  /*10bc0*/  MUFU.EX2 R166, R166 ;  /* 0x000000a600a67308 */ /* 0x000fe20000000800 */
[----:B------:R-:W1:Y:S07]  /*10bd0*/  SHFL.BFLY PT, R10, R45, 0x1, 0x1f ;  /* 0x0c201f002d0a7f89 */ /* 0x000e6e00000e0000 */
[----:B------:R-:W-:Y:S08]  /*10be0*/  MUFU.EX2 R33, R33 ;  /* 0x0000002100217308 */ /* 0x000ff00000000800 */
[----:B------:R-:W-:Y:S08]  /*10bf0*/  MUFU.EX2 R160, R160 ;  /* 0x000000a000a07308 */ /* 0x000ff00000000800 */
[----:B------:R-:W-:Y:S01]  /*10c00*/  MUFU.EX2 R35, R35 ;  /* 0x0000002300237308 */ /* 0x000fe20000000800 */
[----:B-1----:R-:W-:Y:S01]  /*10c10*/  FMNMX.FTZ R10, R45, R10, !PT ;  /* 0x0000000a2d0a7209 */ /* 0x002fe20007810000 */
[----:B------:R-:W-:-:S03]  /*10c20*/  FFMA.FTZ R45, R4, R59, -R49 ;  /* 0x0000003b042d7223 */ /* 0x000fc60000010831 */
[C---:B------:R-:W-:Y:S01]  /*10c30*/  FSETP.NEU.FTZ.AND P4, PT, R10.reuse, -INF , PT ;  /* 0xff8000000a00780b */ /* 0x040fe20003f9d000 */
[----:B------:R-:W-:Y:S02]  /*10c40*/  FMUL.FTZ R28, R10, R59 ;  /* 0x0000003b0a1c7220 */ /* 0x000fe40000410000 */
[----:B------:R-:W-:Y:S03]  /*10c50*/  MUFU.EX2 R162, R162 ;  /* 0x000000a200a27308 */ /* 0x000fe60000000800 */
[----:B------:R-:W-:-:S05]  /*10c60*/  FSEL R49, R28, RZ, P4 ;  /* 0x000000ff1c317208 */ /* 0x000fca0002000000 */
[----:B------:R-:W-:Y:S01]  /*10c70*/  MUFU.EX2 R37, R37 ;  /* 0x0000002500257308 */ /* 0x000fe20000000800 */
[-CC-:B------:R-:W-:Y:S01]  /*10c80*/  FFMA.FTZ R181, R47, R59.reuse, -R49.reuse ;  /* 0x0000003b2fb57223 */ /* 0x180fe20000010831 */
[-C--:B------:R-:W-:Y:S01]  /*10c90*/  FFMA.FTZ R4, R86, R59.reuse, -R49 ;  /* 0x0000003b56047223 */ /* 0x080fe20000010831 */
[----:B------:R-:W-:Y:S01]  /*10ca0*/  FADD.FTZ R47, R180, R3 ;  /* 0x00000003b42f7221 */ /* 0x000fe20000010000 */
[-CC-:B------:R-:W-:Y:S01]  /*10cb0*/  FFMA.FTZ R183, R8, R59.reuse, -R49.reuse ;  /* 0x0000003b08b77223 */ /* 0x180fe20000010831 */
[-CC-:B------:R-:W-:Y:S01]  /*10cc0*/  FFMA.FTZ R8, R84, R59.reuse, -R49.reuse ;  /* 0x0000003b54087223 */ /* 0x180fe20000010831 */
[-C--:B------:R-:W-:Y:S01]  /*10cd0*/  FFMA.FTZ R177, R68, R59.reuse, -R49 ;  /* 0x0000003b44b17223 */ /* 0x080fe20000010831 */
[----:B--2---:R-:W-:Y:S01]  /*10ce0*/  FADD.FTZ R32, R182, R47 ;  /* 0x0000002fb6207221 */ /* 0x004fe20000010000 */
[----:B------:R-:W-:Y:S01]  /*10cf0*/  MUFU.EX2 R181, R181 ;  /* 0x000000b500b57308 */ /* 0x000fe20000000800 */
[-CC-:B------:R-:W-:Y:S01]  /*10d00*/  FFMA.FTZ R28, R82, R59.reuse, -R49.reuse ;  /* 0x0000003b521c7223 */ /* 0x180fe20000010831 */
[-CC-:B------:R-:W-:Y:S01]  /*10d10*/  FFMA.FTZ R179, R14, R59.reuse, -R49.reuse ;  /* 0x0000003b0eb37223 */ /* 0x180fe20000010831 */
[----:B---3--:R-:W-:Y:S01]  /*10d20*/  FADD.FTZ R47, R9, R32 ;  /* 0x00000020092f7221 */ /* 0x008fe20000010000 */
[-CC-:B------:R-:W-:Y:S01]  /*10d30*/  FFMA.FTZ R14, R80, R59.reuse, -R49.reuse ;  /* 0x0000003b500e7223 */ /* 0x180fe20000010831 */
[-CC-:B------:R-:W-:Y:S01]  /*10d40*/  FFMA.FTZ R173, R20, R59.reuse, -R49.reuse ;  /* 0x0000003b14ad7223 */ /* 0x180fe20000010831 */
[-C--:B------:R-:W-:Y:S01]  /*10d50*/  FFMA.FTZ R20, R78, R59.reuse, -R49 ;  /* 0x0000003b4e147223 */ /* 0x080fe20000010831 */
[----:B----4-:R-:W-:Y:S01]  /*10d60*/  FADD.FTZ R32, R176, R47 ;  /* 0x0000002fb0207221 */ /* 0x010fe20000010000 */
[----:B------:R-:W1:Y:S01]  /*10d70*/  MUFU.EX2 R4, R4 ;  /* 0x0000000400047308 */ /* 0x000e620000000800 */
[-CC-:B------:R-:W-:Y:S01]  /*10d80*/  FFMA.FTZ R175, R24, R59.reuse, -R49.reuse ;  /* 0x0000003b18af7223 */ /* 0x180fe20000010831 */
[-CC-:B------:R-:W-:Y:S01]  /*10d90*/  FFMA.FTZ R24, R76, R59.reuse, -R49.reuse ;  /* 0x0000003b4c187223 */ /* 0x180fe20000010831 */
[----:B------:R-:W-:Y:S01]  /*10da0*/  FADD.FTZ R47, R13, R32 ;  /* 0x000000200d2f7221 */ /* 0x000fe20000010000 */
[-CC-:B------:R-:W-:Y:S01]  /*10db0*/  FFMA.FTZ R169, R26, R59.reuse, -R49.reuse ;  /* 0x0000003b1aa97223 */ /* 0x180fe20000010831 */
[-CC-:B------:R-:W-:Y:S01]  /*10dc0*/  FFMA.FTZ R26, R74, R59.reuse, -R49.reuse ;  /* 0x0000003b4a1a7223 */ /* 0x180fe20000010831 */
[-C--:B------:R-:W-:Y:S01]  /*10dd0*/  FFMA.FTZ R171, R30, R59.reuse, -R49 ;  /* 0x0000003b1eab7223 */ /* 0x080fe20000010831 */
[----:B------:R-:W-:Y:S01]  /*10de0*/  FADD.FTZ R36, R178, R47 ;  /* 0x0000002fb2247221 */ /* 0x000fe20000010000 */
[----:B------:R-:W2:Y:S01]  /*10df0*/  MUFU.EX2 R183, R183 ;  /* 0x000000b700b77308 */ /* 0x000ea20000000800 */
[-CC-:B------:R-:W-:Y:S01]  /*10e00*/  FFMA.FTZ R30, R72, R59.reuse, -R49.reuse ;  /* 0x0000003b481e7223 */ /* 0x180fe20000010831 */
[-CC-:B------:R-:W-:Y:S01]  /*10e10*/  FFMA.FTZ R165, R70, R59.reuse, -R49.reuse ;  /* 0x0000003b46a57223 */ /* 0x180fe20000010831 */
[----:B------:R-:W-:Y:S01]  /*10e20*/  FADD.FTZ R51, R15, R36 ;  /* 0x000000240f337221 */ /* 0x000fe20000010000 */
[-CC-:B------:R-:W-:Y:S01]  /*10e30*/  FFMA.FTZ R12, R12, R59.reuse, -R49.reuse ;  /* 0x0000003b0c0c7223 */ /* 0x180fe20000010831 */
[-CC-:B------:R-:W-:Y:S01]  /*10e40*/  FFMA.FTZ R167, R38, R59.reuse, -R49.reuse ;  /* 0x0000003b26a77223 */ /* 0x180fe20000010831 */
[-C--:B------:R-:W-:Y:S01]  /*10e50*/  FFMA.FTZ R34, R34, R59.reuse, -R49 ;  /* 0x0000003b22227223 */ /* 0x080fe20000010831 */
[----:B0-----:R-:W-:Y:S01]  /*10e60*/  FADD.FTZ R36, R172, R51 ;  /* 0x00000033ac247221 */ /* 0x001fe20000010000 */
[----:B------:R-:W0:Y:S01]  /*10e70*/  MUFU.EX2 R8, R8 ;  /* 0x0000000800087308 */ /* 0x000e220000000800 */
[----:B-1----:R-:W-:Y:S01]  /*10e80*/  FADD.FTZ R32, R181, R4 ;  /* 0x00000004b5207221 */ /* 0x002fe20000010000 */
[-CC-:B------:R-:W-:Y:S01]  /*10e90*/  FFMA.FTZ R40, R40, R59.reuse, -R49.reuse ;  /* 0x0000003b28287223 */ /* 0x180fe20000010831 */
[----:B------:R-:W-:Y:S01]  /*10ea0*/  FADD.FTZ R51, R21, R36 ;  /* 0x0000002415337221 */ /* 0x000fe20000010000 */
[-CC-:B------:R-:W-:Y:S01]  /*10eb0*/  FFMA.FTZ R90, R90, R59.reuse, -R49.reuse ;  /* 0x0000003b5a5a7223 */ /* 0x180fe20000010831 */
[----:B------:R-:W-:Y:S01]  /*10ec0*/  F2FP.F16.F32.PACK_AB R180, R3, R180 ;  /* 0x000000b403b4723e */ /* 0x000fe200000000ff */
[-C--:B------:R-:W-:Y:S01]  /*10ed0*/  FFMA.FTZ R94, R94, R59.reuse, -R49 ;  /* 0x0000003b5e5e7223 */ /* 0x080fe20000010831 */
[----:B------:R-:W-:Y:S01]  /*10ee0*/  FADD.FTZ R36, R174, R51 ;  /* 0x00000033ae247221 */ /* 0x000fe20000010000 */
[----:B------:R-:W1:Y:S01]  /*10ef0*/  MUFU.EX2 R177, R177 ;  /* 0x000000b100b17308 */ /* 0x000e620000000800 */
[----:B--2---:R-:W-:Y:S01]  /*10f00*/  FADD.FTZ R47, R183, R32 ;  /* 0x00000020b72f7221 */ /* 0x004fe20000010000 */
[----:B------:R-:W-:Y:S01]  /*10f10*/  F2FP.F16.F32.PACK_AB R182, R9, R182 ;  /* 0x000000b609b6723e */ /* 0x000fe200000000ff */
[----:B------:R-:W-:Y:S01]  /*10f20*/  FADD.FTZ R51, R25, R36 ;  /* 0x0000002419337221 */ /* 0x000fe20000010000 */
[-CC-:B------:R-:W-:Y:S01]  /*10f30*/  FFMA.FTZ R96, R96, R59.reuse, -R49.reuse ;  /* 0x0000003b60607223 */ /* 0x180fe20000010831 */
[-CC-:B------:R-:W-:Y:S01]  /*10f40*/  FFMA.FTZ R98, R98, R59.reuse, -R49.reuse ;  /* 0x0000003b62627223 */ /* 0x180fe20000010831 */
[-C--:B------:R-:W-:Y:S01]  /*10f50*/  FFMA.FTZ R100, R100, R59.reuse, -R49 ;  /* 0x0000003b64647223 */ /* 0x080fe20000010831 */
[----:B------:R-:W-:Y:S01]  /*10f60*/  FADD.FTZ R36, R168, R51 ;  /* 0x00000033a8247221 */ /* 0x000fe20000010000 */
[----:B------:R-:W2:Y:S01]  /*10f70*/  MUFU.EX2 R28, R28 ;  /* 0x0000001c001c7308 */ /* 0x000ea20000000800 */
[----:B0-----:R-:W-:Y:S01]  /*10f80*/  FADD.FTZ R32, R8, R47 ;  /* 0x0000002f08207221 */ /* 0x001fe20000010000 */
[-CC-:B------:R-:W-:Y:S01]  /*10f90*/  FFMA.FTZ R104, R104, R59.reuse, -R49.reuse ;  /* 0x0000003b68687223 */ /* 0x180fe20000010831 */
[----:B------:R-:W-:Y:S01]  /*10fa0*/  FADD.FTZ R51, R27, R36 ;  /* 0x000000241b337221 */ /* 0x000fe20000010000 */
[-CC-:B------:R-:W-:Y:S01]  /*10fb0*/  FFMA.FTZ R108, R108, R59.reuse, -R49.reuse ;  /* 0x0000003b6c6c7223 */ /* 0x180fe20000010831 */
[-CC-:B------:R-:W-:Y:S01]  /*10fc0*/  FFMA.FTZ R110, R110, R59.reuse, -R49.reuse ;  /* 0x0000003b6e6e7223 */ /* 0x180fe20000010831 */
[-C--:B------:R-:W-:Y:S01]  /*10fd0*/  FFMA.FTZ R112, R112, R59.reuse, -R49 ;  /* 0x0000003b70707223 */ /* 0x080fe20000010831 */
[----:B------:R-:W-:Y:S01]  /*10fe0*/  FADD.FTZ R36, R170, R51 ;  /* 0x00000033aa247221 */ /* 0x000fe20000010000 */
[----:B------:R-:W0:Y:S01]  /*10ff0*/  MUFU.EX2 R179, R179 ;  /* 0x000000b300b37308 */ /* 0x000e220000000800 */
[----:B-1----:R-:W-:Y:S01]  /*11000*/  FADD.FTZ R47, R177, R32 ;  /* 0x00000020b12f7221 */ /* 0x002fe20000010000 */
[-CC-:B------:R-:W-:Y:S01]  /*11010*/  FFMA.FTZ R42, R42, R59.reuse, -R49.reuse ;  /* 0x0000003b2a2a7223 */ /* 0x180fe20000010831 */
[----:B------:R-:W-:Y:S01]  /*11020*/  FADD.FTZ R51, R31, R36 ;  /* 0x000000241f337221 */ /* 0x000fe20000010000 */
[----:B------:R-:W-:Y:S01]  /*11030*/  FFMA.FTZ R0, R0, R59, -R49 ;  /* 0x0000003b00007223 */ /* 0x000fe20000010831 */
[----:B------:R-:W-:Y:S01]  /*11040*/  F2FP.F16.F32.PACK_AB R181, R4, R181 ;  /* 0x000000b504b5723e */ /* 0x000fe200000000ff */
[----:B------:R-:W-:-:S02]  /*11050*/  IMAD.MOV.U32 R38, RZ, RZ, R193 ;  /* 0x000000ffff267224 */ /* 0x000fc400078e00c1 */
[----:B------:R-:W-:Y:S01]  /*11060*/  FADD.FTZ R36, R164, R51 ;  /* 0x00000033a4247221 */ /* 0x000fe20000010000 */
[----:B------:R-:W1:Y:S01]  /*11070*/  MUFU.EX2 R14, R14 ;  /* 0x0000000e000e7308 */ /* 0x000e620000000800 */
[----:B--2---:R-:W-:Y:S01]  /*11080*/  FADD.FTZ R32, R28, R47 ;  /* 0x0000002f1c207221 */ /* 0x004fe20000010000 */
[----:B------:R-:W-:Y:S01]  /*11090*/  @P2 SHF.R.U32.HI R38, RZ, R53, R44 ;  /* 0x00000035ff262219 */ /* 0x000fe2000001162c */
[----:B------:R-:W-:Y:S01]  /*110a0*/  FADD.FTZ R51, R29, R36 ;  /* 0x000000241d337221 */ /* 0x000fe20000010000 */
[----:B------:R-:W-:Y:S02]  /*110b0*/  F2FP.F16.F32.PACK_AB R176, R13, R176 ;  /* 0x000000b00db0723e */ /* 0x000fe400000000ff */
[----:B------:R-:W-:Y:S01]  /*110c0*/  F2FP.F16.F32.PACK_AB R178, R15, R178 ;  /* 0x000000b20fb2723e */ /* 0x000fe200000000ff */
[----:B------:R-:W-:Y:S01]  /*110d0*/  FADD.FTZ R36, R166, R51 ;  /* 0x00000033a6247221 */ /* 0x000fe20000010000 */
[----:B------:R-:W2:Y:S01]  /*110e0*/  MUFU.EX2 R173, R173 ;  /* 0x000000ad00ad7308 */ /* 0x000ea20000000800 */
[----:B0-----:R-:W-:Y:S01]  /*110f0*/  FADD.FTZ R47, R179, R32 ;  /* 0x00000020b32f7221 */ /* 0x001fe20000010000 */
[----:B------:R-:W-:-:S02]  /*11100*/  IMAD.IADD R127, R127, 0x1, R38 ;  /* 0x000000017f7f7824 */ /* 0x000fc400078e0226 */
[----:B------:R-:W-:Y:S01]  /*11110*/  FADD.FTZ R51, R33, R36 ;  /* 0x0000002421337221 */ /* 0x000fe20000010000 */
[----:B------:R-:W-:Y:S02]  /*11120*/  F2FP.F16.F32.PACK_AB R172, R21, R172 ;  /* 0x000000ac15ac723e */ /* 0x000fe400000000ff */
[----:B------:R-:W-:Y:S01]  /*11130*/  F2FP.F16.F32.PACK_AB R174, R25, R174 ;  /* 0x000000ae19ae723e */ /* 0x000fe200000000ff */
[----:B------:R-:W-:Y:S01]  /*11140*/  FADD.FTZ R36, R160, R51 ;  /* 0x00000033a0247221 */ /* 0x000fe20000010000 */
[----:B------:R-:W0:Y:S01]  /*11150*/  MUFU.EX2 R20, R20 ;  /* 0x0000001400147308 */ /* 0x000e220000000800 */
[----:B-1----:R-:W-:Y:S01]  /*11160*/  FADD.FTZ R32, R14, R47 ;  /* 0x0000002f0e207221 */ /* 0x002fe20000010000 */
[----:B------:R-:W-:Y:S01]  /*11170*/  F2FP.F16.F32.PACK_AB R168, R27, R168 ;  /* 0x000000a81ba8723e */ /* 0x000fe200000000ff */
[----:B------:R-:W-:Y:S01]  /*11180*/  IMAD.IADD R6, R127, 0x1, R6 ;  /* 0x000000017f067824 */ /* 0x000fe200078e0206 */
[----:B------:R-:W-:Y:S02]  /*11190*/  F2FP.F16.F32.PACK_AB R170, R31, R170 ;  /* 0x000000aa1faa723e */ /* 0x000fe400000000ff */
[----:B------:R-:W-:-:S02]  /*111a0*/  F2FP.F16.F32.PACK_AB R164, R29, R164 ;  /* 0x000000a41da4723e */ /* 0x000fc400000000ff */
[----:B------:R-:W1:Y:S01]  /*111b0*/  MUFU.EX2 R175, R175 ;  /* 0x000000af00af7308 */ /* 0x000e620000000800 */
[----:B--2---:R-:W-:Y:S01]  /*111c0*/  FADD.FTZ R47, R173, R32 ;  /* 0x00000020ad2f7221 */ /* 0x004fe20000010000 */
[----:B------:R-:W-:Y:S02]  /*111d0*/  F2FP.F16.F32.PACK_AB R166, R33, R166 ;  /* 0x000000a621a6723e */ /* 0x000fe400000000ff */
[----:B------:R-:W-:Y:S02]  /*111e0*/  F2FP.F16.F32.PACK_AB R160, R35, R160 ;  /* 0x000000a023a0723e */ /* 0x000fe400000000ff */
[----:B------:R-:W-:Y:S02]  /*111f0*/  F2FP.F16.F32.PACK_AB R183, R8, R183 ;  /* 0x000000b708b7723e */ /* 0x000fe400000000ff */
[----:B------:R-:W2:Y:S01]  /*11200*/  MUFU.EX2 R24, R24 ;  /* 0x0000001800187308 */ /* 0x000ea20000000800 */
[----:B0-----:R-:W-:Y:S01]  /*11210*/  FADD.FTZ R32, R20, R47 ;  /* 0x0000002f14207221 */ /* 0x001fe20000010000 */
[----:B------:R-:W-:-:S02]  /*11220*/  F2FP.F16.F32.PACK_AB R177, R28, R177 ;  /* 0x000000b11cb1723e */ /* 0x000fc400000000ff */
[----:B------:R-:W-:Y:S02]  /*11230*/  F2FP.F16.F32.PACK_AB R179, R14, R179 ;  /* 0x000000b30eb3723e */ /* 0x000fe400000000ff */
[----:B------:R-:W-:Y:S02]  /*11240*/  F2FP.F16.F32.PACK_AB R173, R20, R173 ;  /* 0x000000ad14ad723e */ /* 0x000fe400000000ff */
        /* <DEDUP_REMOVED lines=14> */
[----:B------:R-:W-:Y:S01]  /*11330*/  FADD.FTZ R47, R35, R36 ;  /* 0x00000024232f7221 */ /* 0x000fe20000010000 */
[----:B------:R-:W-:-:S03]  /*11340*/  F2FP.F16.F32.PACK_AB R171, R30, R171 ;  /* 0x000000ab1eab723e */ /* 0x000fc600000000ff */
[----:B------:R-:W-:Y:S01]  /*11350*/  FADD.FTZ R36, R162, R47 ;  /* 0x0000002fa2247221 */ /* 0x000fe20000010000 */
[----:B------:R-:W-:Y:S01]  /*11360*/  F2FP.F16.F32.PACK_AB R162, R37, R162 ;  /* 0x000000a225a2723e */ /* 0x000fe200000000ff */
[----:B------:R-:W0:Y:S01]  /*11370*/  MUFU.EX2 R167, R167 ;  /* 0x000000a700a77308 */ /* 0x000e220000000800 */
[----:B-1----:R-:W-:Y:S01]  /*11380*/  FADD.FTZ R3, R165, R32 ;  /* 0x00000020a5037221 */ /* 0x002fe20000010000 */
[----:B------:R-:W-:-:S06]  /*11390*/  FADD.FTZ R9, R37, R36 ;  /* 0x0000002425097221 */ /* 0x000fcc0000010000 */
        /* <DEDUP_REMOVED lines=47> */
[----:B------:R1:W2:Y:S01]  /*11690*/  MUFU.EX2 R155, R0 ;  /* 0x00000000009b7308 */ /* 0x0002a20000000800 */
[C---:B0-----:R-:W-:Y:S01]  /*116a0*/  FADD.FTZ R9, R153.reuse, R4 ;  /* 0x0000000499097221 */ /* 0x041fe20000010000 */
[----:B------:R-:W-:Y:S01]  /*116b0*/  F2FP.F16.F32.PACK_AB R153, R153, R110 ;  /* 0x0000006e9999723e */ /* 0x000fe200000000ff */
[----:B------:R-:W-:-:S05]  /*116c0*/  VIADD R4, R129, 0xfffffffe ;  /* 0xfffffffe81047836 */ /* 0x000fca0000000000 */
[----:B------:R-:W0:Y:S01]  /*116d0*/  MUFU.EX2 R45, R45 ;  /* 0x0000002d002d7308 */ /* 0x000e220000000800 */
[----:B-1----:R-:W-:-:S04]  /*116e0*/  FADD.FTZ R0, R42, R9 ;  /* 0x000000092a007221 */ /* 0x002fc80000010000 */
[C---:B--2---:R-:W-:Y:S01]  /*116f0*/  FADD.FTZ R0, R155.reuse, R0 ;  /* 0x000000009b007221 */ /* 0x044fe20000010000 */
[----:B------:R-:W-:Y:S01]  /*11700*/  F2FP.F16.F32.PACK_AB R155, R155, R42 ;  /* 0x0000002a9b9b723e */ /* 0x000fe200000000ff */
[C---:B0-----:R-:W-:Y:S01]  /*11710*/  FADD.FTZ R3, R45.reuse, R36 ;  /* 0x000000242d037221 */ /* 0x041fe20000010000 */
[----:B------:R-:W-:Y:S01]  /*11720*/  F2FP.F16.F32.PACK_AB R154, R45, R154 ;  /* 0x0000009a2d9a723e */ /* 0x000fe200000000ff */
[----:B------:R-:W-:Y:S06]  /*11730*/  @!P3 BRA `(.L_x_1842) ;  /* 0x000000000048b947 */ /* 0x000fec0003800000 */
[C---:B------:R-:W-:Y:S01]  /*11740*/  ISETP.GT.AND P4, PT, R127.reuse, RZ, PT ;  /* 0x000000ff7f00720c */ /* 0x040fe20003f84270 */
[----:B------:R-:W-:Y:S01]  /*11750*/  BSSY B0, `(.L_x_1843) ;  /* 0x000000e000007945 */ /* 0x000fe20003800000 */
[----:B------:R-:W-:-:S11]  /*11760*/  VIADD R8, R127, 0xffffffff ;  /* 0xffffffff7f087836 */ /* 0x000fd60000000000 */
        /* <DEDUP_REMOVED lines=8> */
.L_x_1844:
[----:B------:R-:W-:-:S13]  /*117f0*/  ISETP.NE.AND P4, PT, R7, 0x1, PT ;  /* 0x000000010700780c */ /* 0x000fda0003f85270 */
[----:B------:R-:W0:Y:S02]  /*11800*/  @P4 LDC.64 R12, c[0x0][0x9e8] ;  /* 0x00027a00ff0c4b82 */ /* 0x000e240000000a00 */
[----:B0-----:R-:W-:-:S05]  /*11810*/  @P4 IMAD.HI.U32 R12, R8, R12, RZ ;  /* 0x0000000c080c4227 */ /* 0x001fca00078e00ff */
[----:B------:R-:W-:-:S07]  /*11820*/  @P4 SHF.R.U32.HI R8, RZ, R13, R12 ;  /* 0x0000000dff084219 */ /* 0x000fce000001160c */
.L_x_1845:
[----:B------:R-:W-:Y:S05]  /*11830*/  BSYNC B0 ;  /* 0x0000000000007941 */ /* 0x000fea0003800000 */
.L_x_1843:
[----:B------:R-:W-:-:S05]  /*11840*/  IMAD R7, R8, R7, R7 ;  /* 0x0000000708077224 */ /* 0x000fca00078e0207 */
[----:B------:R-:W-:-:S07]  /*11850*/  VIMNMX R6, R6, R7, PT ;  /* 0x0000000706067248 */ /* 0x000fce0003fe0100 */
.L_x_1842:
[----:B------:R-:W-:Y:S01]  /*11860*/  SHF.R.S32.HI R7, RZ, 0x1f, R6 ;  /* 0x0000001fff077819 */ /* 0x000fe20000011406 */
[----:B------:R-:W-:Y:S01]  /*11870*/  ULDC UR4, c[0x0][0x9e4] ;  /* 0x0002790000047ab9 */ /* 0x000fe20000000800 */
[----:B------:R-:W-:Y:S01]  /*11880*/  ULDC UR5, c[0x0][0x9e4] ;  /* 0x0002790000057ab9 */ /* 0x000fe20000000800 */
[----:B------:R-:W-:Y:S01]  /*11890*/  ULDC UR7, c[0x0][0x9d8] ;  /* 0x0002760000077ab9 */ /* 0x000fe20000000800 */
[----:B------:R-:W-:Y:S01]  /*118a0*/  LEA.HI R7, R7, R6, RZ, 0x7 ;  /* 0x0000000607077211 */ /* 0x000fe200078f38ff */
[----:B------:R-:W-:Y:S01]  /*118b0*/  ULDC UR49, c[0x0][0x9d8] ;  /* 0x0002760000317ab9 */ /* 0x000fe20000000800 */
[----:B------:R-:W-:Y:S01]  /*118c0*/  ULDC UR37, c[0x0][0x9d8] ;  /* 0x0002760000257ab9 */ /* 0x000fe20000000800 */
[----:B------:R-:W-:Y:S01]  /*118d0*/  ULDC UR48, c[0x0][0x9e0] ;  /* 0x0002780000307ab9 */ /* 0x000fe20000000800 */
[----:B------:R-:W-:Y:S01]  /*118e0*/  SHF.R.S32.HI R7, RZ, 0x7, R7 ;  /* 0x00000007ff077819 */ /* 0x000fe20000011407 */
[----:B------:R-:W-:Y:S01]  /*118f0*/  ULDC UR6, c[0x0][0x9e0] ;  /* 0x0002780000067ab9 */ /* 0x000fe20000000800 */
[----:B------:R-:W-:-:S02]  /*11900*/  CS2R R150, SRZ ;  /* 0x0000000000967805 */ /* 0x000fc4000001ff00 */
[----:B------:R-:W-:Y:S02]  /*11910*/  CS2R R148, SRZ ;  /* 0x0000000000947805 */ /* 0x000fe4000001ff00 */
[----:B------:R-:W-:Y:S02]  /*11920*/  VIMNMX R12, R196, R7, !PT ;  /* 0x00000007c40c7248 */ /* 0x000fe40007fe0100 */
[----:B------:R-:W-:Y:S02]  /*11930*/  CS2R R146, SRZ ;  /* 0x0000000000927805 */ /* 0x000fe4000001ff00 */
[----:B------:R-:W-:Y:S02]  /*11940*/  CS2R R144, SRZ ;  /* 0x0000000000907805 */ /* 0x000fe4000001ff00 */
[----:B------:R-:W-:Y:S02]  /*11950*/  CS2R R142, SRZ ;  /* 0x00000000008e7805 */ /* 0x000fe4000001ff00 */
[----:B------:R-:W-:-:S02]  /*11960*/  ISETP.GE.AND P4, PT, R4, R12, PT ;  /* 0x0000000c0400720c */ /* 0x000fc40003f86270 */
        /* <DEDUP_REMOVED lines=13> */
[----:B-----5:R-:W-:Y:S02]  /*11a40*/  CS2R R114, SRZ ;  /* 0x0000000000727805 */ /* 0x020fe4000001ff00 */
        /* <DEDUP_REMOVED lines=13> */
[----:B------:R-:W-:Y:S06]  /*11b20*/  @!P4 BRA `(.L_x_1846) ;  /* 0x0000003800a0c947 */ /* 0x000fec0003800000 */
[----:B------:R-:W-:-:S07]  /*11b30*/  MOV R151, RZ ;  /* 0x000000ff00977202 */ /* 0x000fce0000000f00 */
.L_x_1864:
[----:B------:R-:W-:Y:S01]  /*11b40*/  VIADD R13, R22, 0x1 ;  /* 0x00000001160d7836 */ /* 0x000fe20000000000 */
[----:B------:R-:W-:Y:S05]  /*11b50*/  YIELD ;  /* 0x0000000000007946 */ /* 0x000fea0003800000 */
[----:B------:R-:W-:-:S04]  /*11b60*/  ISETP.NE.AND P4, PT, R13, 0x2, PT ;  /* 0x000000020d00780c */ /* 0x000fc80003f85270 */
[----:B------:R-:W-:Y:S02]  /*11b70*/  SEL R7, RZ, 0x1, P4 ;  /* 0x00000001ff077807 */ /* 0x000fe40002000000 */
[----:B------:R-:W-:Y:S02]  /*11b80*/  SEL R13, R13, RZ, P4 ;  /* 0x000000ff0d0d7207 */ /* 0x000fe40002000000 */
[----:B------:R-:W-:Y:S02]  /*11b90*/  ISETP.NE.AND P4, PT, R194, RZ, PT ;  /* 0x000000ffc200720c */ /* 0x000fe40003f85270 */
[----:B------:R-:W-:-:S11]  /*11ba0*/  LOP3.LUT R14, R186, R7, RZ, 0x3c, !PT ;  /* 0x00000007ba0e7212 */ /* 0x000fd600078e3cff */
[----:B------:R-:W-:Y:S05]  /*11bb0*/  @P4 BRA `(.L_x_1847) ;  /* 0x0000000000304947 */ /* 0x000fea0003800000 */
[----:B------:R-:W-:Y:S05]  /*11bc0*/  @!P0 BRA `(.L_x_1848) ;  /* 0x0000000000048947 */ /* 0x000fea0003800000 */
[----:B------:R-:W-:Y:S01]  /*11bd0*/  BPT.TRAP 0x1 ;  /* 0x000000040000795c */ /* 0x000fe20000300000 */
.L_x_1848:
[----:B------:R-:W-:Y:S01]  /*11be0*/  IMAD R7, R13, 0x8, R2 ;  /* 0x000000080d077824 */ /* 0x000fe200078e0202 */
[----:B------:R-:W-:-:S04]  /*11bf0*/  SHF.L.U32 R6, R14, 0x1f, RZ ;  /* 0x0000001f0e067819 */ /* 0x000fc800000006ff */
[----:B------:R0:W1:Y:S01]  /*11c00*/  SYNCS.PHASECHK.TRANS64.TRYWAIT P5, [R7+URZ+0x28830], R6 ;  /* 0x02883006070075a7 */ /* 0x00006200080a017f */
[----:B------:R-:W-:Y:S05]  /*11c10*/  @!P0 BRA `(.L_x_1849) ;  /* 0x0000000000048947 */ /* 0x000fea0003800000 */
[----:B------:R-:W-:Y:S01]  /*11c20*/  BPT.TRAP 0x1 ;  /* 0x000000040000795c */ /* 0x000fe20000300000 */
.L_x_1849:
[----:B------:R-:W-:Y:S04]  /*11c30*/  BSSY B0, `(.L_x_1847) ;  /* 0x0000004000007945 */ /* 0x000fe80003800000 */
[----:B-1----:R-:W-:Y:S05]  /*11c40*/  @P5 BRA `(.L_x_1850) ;  /* 0x0000000000085947 */ /* 0x002fea0003800000 */
[----:B------:R-:W1:Y:S02]  /*11c50*/  SYNCS.PHASECHK.TRANS64.TRYWAIT P5, [R7+URZ+0x28830], R6 ;  /* 0x02883006070075a7 */ /* 0x000e6400080a017f */
[----:B-1----:R-:W-:Y:S05]  /*11c60*/  @!P5 BRA `(.L_x_1851) ;  /* 0x0000015800e4d947 */ /* 0x002fea0003800000 */
.L_x_1850:
[----:B------:R-:W-:Y:S05]  /*11c70*/  BSYNC B0 ;  /* 0x0000000000007941 */ /* 0x000fea0003800000 */
.L_x_1847:
[----:B------:R-:W2:Y:S01]  /*11c80*/  S2R R8, SR_TID.X ;  /* 0x0000000000087919 */ /* 0x000ea20000002100 */
[----:B01----:R-:W-:Y:S01]  /*11c90*/  IMAD.MOV.U32 R7, RZ, RZ, 0x40000040 ;  /* 0x40000040ff077424 */ /* 0x003fe200078e00ff */
[----:B------:R-:W-:Y:S05]  /*11ca0*/  WARPSYNC.ALL ;  /* 0x0000000000007948 */ /* 0x000fea0003800000 */
[----:B------:R-:W-:Y:S01]  /*11cb0*/  R2UR UR47, R7 ;  /* 0x00000000072f72ca */ /* 0x000fe200000e0000 */
[----:B------:R-:W-:Y:S01]  /*11cc0*/  IMAD R6, R13, 0x800, R5 ;  /* 0x000008000d067824 */ /* 0x000fe200078e0205 */
[----:B------:R-:W-:-:S04]  /*11cd0*/  MOV R9, 0x40000040 ;  /* 0x4000004000097802 */ /* 0x000fc80000000f00 */
[----:B------:R-:W-:Y:S02]  /*11ce0*/  R2UR UR46, R6 ;  /* 0x00000000062e72ca */ /* 0x000fe400000e0000 */
[----:B------:R-:W-:Y:S01]  /*11cf0*/  R2UR UR11, R9 ;  /* 0x00000000090b72ca */ /* 0x000fe200000e0000 */
[----:B------:R-:W-:-:S05]  /*11d00*/  IMAD.MOV.U32 R9, RZ, RZ, 0x40000040 ;  /* 0x40000040ff097424 */ /* 0x000fca00078e00ff */
[----:B------:R-:W-:Y:S01]  /*11d10*/  R2UR UR15, R9 ;  /* 0x00000000090f72ca */ /* 0x000fe200000e0000 */
[----:B------:R-:W-:-:S05]  /*11d20*/  IMAD.MOV.U32 R9, RZ, RZ, 0x40000040 ;  /* 0x40000040ff097424 */ /* 0x000fca00078e00ff */
[----:B------:R-:W-:Y:S01]  /*11d30*/  R2UR UR19, R9 ;  /* 0x00000000091372ca */ /* 0x000fe200000e0000 */
[----:B------:R-:W-:Y:S01]  /*11d40*/  IMAD.MOV.U32 R9, RZ, RZ, 0x40000040 ;  /* 0x40000040ff097424 */ /* 0x000fe200078e00ff */
[----:B--2---:R-:W-:-:S04]  /*11d50*/  SHF.R.U32.HI R8, RZ, 0x7, R8 ;  /* 0x00000007ff087819 */ /* 0x004fc80000011608 */
[----:B------:R-:W-:Y:S01]  /*11d60*/  R2UR UR23, R9 ;  /* 0x00000000091772ca */ /* 0x000fe200000e0000 */
[----:B------:R-:W-:Y:S02]  /*11d70*/  IMAD.MOV.U32 R9, RZ, RZ, 0x40000040 ;  /* 0x40000040ff097424 */ /* 0x000fe400078e00ff */
[----:B------:R-:W-:Y:S02]  /*11d80*/  VIADD R7, R8, 0x8 ;  /* 0x0000000808077836 */ /* 0x000fe40000000000 */
[----:B------:R-:W-:Y:S01]  /*11d90*/  VIADD R8, R6, 0x2 ;  /* 0x0000000206087836 */ /* 0x000fe20000000000 */
[----:B------:R-:W-:Y:S01]  /*11da0*/  R2UR UR27, R9 ;  /* 0x00000000091b72ca */ /* 0x000fe200000e0000 */
[----:B------:R-:W-:Y:S01]  /*11db0*/  IMAD.MOV.U32 R9, RZ, RZ, 0x40000040 ;  /* 0x40000040ff097424 */ /* 0x000fe200078e00ff */
[----:B------:R0:W-:Y:S02]  /*11dc0*/  BAR.SYNC.DEFER_BLOCKING R7, 0x100 ;  /* 0x000400070000751d */ /* 0x0001e40000010000 */
[----:B------:R-:W-:Y:S01]  /*11dd0*/  R2UR UR10, R8 ;  /* 0x00000000080a72ca */ /* 0x000fe200000e0000 */
[----:B------:R-:W-:Y:S01]  /*11de0*/  VIADD R8, R6, 0x4 ;  /* 0x0000000406087836 */ /* 0x000fe20000000000 */
[----:B------:R-:W-:-:S04]  /*11df0*/  R2UR UR31, R9 ;  /* 0x00000000091f72ca */ /* 0x000fc800000e0000 */
[----:B------:R-:W-:Y:S01]  /*11e00*/  R2UR UR14, R8 ;  /* 0x00000000080e72ca */ /* 0x000fe200000e0000 */
[----:B------:R-:W-:Y:S02]  /*11e10*/  VIADD R8, R6, 0x6 ;  /* 0x0000000606087836 */ /* 0x000fe40000000000 */
[----:B0-----:R-:W-:-:S03]  /*11e20*/  IMAD.MOV.U32 R7, RZ, RZ, 0x40000040 ;  /* 0x40000040ff077424 */ /* 0x001fc600078e00ff */
[----:B------:R-:W-:Y:S01]  /*11e30*/  R2UR UR18, R8 ;  /* 0x00000000081272ca */ /* 0x000fe200000e0000 */
[----:B------:R-:W-:Y:S01]  /*11e40*/  VIADD R8, R6, 0x400 ;  /* 0x0000040006087836 */ /* 0x000fe20000000000 */
[----:B------:R-:W-:-:S04]  /*11e50*/  R2UR UR35, R7 ;  /* 0x00000000072372ca */ /* 0x000fc800000e0000 */
[----:B------:R-:W-:Y:S02]  /*11e60*/  R2UR UR22, R8 ;  /* 0x00000000081672ca */ /* 0x000fe400000e0000 */
[----:B------:R-:W-:Y:S01]  /*11e70*/  IADD3 R8, R6, 0x402, RZ ;  /* 0x0000040206087810 */ /* 0x000fe20007ffe0ff */
[----:B------:R-:W-:-:S03]  /*11e80*/  WARPGROUP.ARRIVE ;  /* 0x00000000000079c5 */ /* 0x000fc60000000000 */
[----:B------:R-:W-:Y:S01]  /*11e90*/  R2UR UR26, R8 ;  /* 0x00000000081a72ca */ /* 0x000fe200000e0000 */
[C---:B------:R-:W-:Y:S02]  /*11ea0*/  VIADD R8, R6.reuse, 0x404 ;  /* 0x0000040406087836 */ /* 0x040fe40000000000 */
[----:B------:R-:W-:Y:S01]  /*11eb0*/  VIADD R6, R6, 0x406 ;  /* 0x0000040606067836 */ /* 0x000fe20000000000 */
[----:B------:R-:W-:Y:S02]  /*11ec0*/  HGMMA.64x128x16.F32 R24, gdesc[UR44], RZ, !UPT, gsb0 ;  /* 0x01e000002c1879f0 */ /* 0x000fe4000c0008ff */
[----:B------:R-:W-:Y:S02]  /*11ed0*/  R2UR UR30, R8 ;  /* 0x00000000081e72ca */ /* 0x000fe400000e0000 */
[----:B------:R-:W-:Y:S01]  /*11ee0*/  R2UR UR34, R6 ;  /* 0x00000000062272ca */ /* 0x000fe200000e0000 */
        /* <DEDUP_REMOVED lines=22> */
[----:B------:R-:W-:Y:S05]  /*12050*/  @P4 BRA `(.L_x_1852) ;  /* 0x0000000000284947 */ /* 0x000fea0003800000 */
[----:B------:R-:W-:Y:S05]  /*12060*/  @!P0 BRA `(.L_x_1853) ;  /* 0x0000000000048947 */ /* 0x000fea0003800000 */
[----:B------:R-:W-:Y:S01]  /*12070*/  BPT.TRAP 0x1 ;  /* 0x000000040000795c */ /* 0x000fe20000300000 */
.L_x_1853:
[----:B------:R-:W-:Y:S01]  /*12080*/  SHF.L.U32 R6, R186, 0x1f, RZ ;  /* 0x0000001fba067819 */ /* 0x000fe200000006ff */
[----:B------:R-:W-:-:S04]  /*12090*/  IMAD R7, R22, 0x8, R2 ;  /* 0x0000000816077824 */ /* 0x000fc800078e0202 */
[----:B------:R0:W1:Y:S01]  /*120a0*/  SYNCS.PHASECHK.TRANS64.TRYWAIT P4, [R7+URZ+0x28850], R6 ;  /* 0x02885006070075a7 */ /* 0x000062000808017f */
[----:B------:R-:W-:Y:S05]  /*120b0*/  @!P0 BRA `(.L_x_1854) ;  /* 0x0000000000048947 */ /* 0x000fea0003800000 */
[----:B------:R-:W-:Y:S01]  /*120c0*/  BPT.TRAP 0x1 ;  /* 0x000000040000795c */ /* 0x000fe20000300000 */
.L_x_1854:
[----:B-1----:R-:W-:Y:S05]  /*120d0*/  @P4 BRA `(.L_x_1852) ;  /* 0x0000000000084947 */ /* 0x002fea0003800000 */
[----:B------:R-:W1:Y:S02]  /*120e0*/  SYNCS.PHASECHK.TRANS64.TRYWAIT P4, [R7+URZ+0x28850], R6 ;  /* 0x02885006070075a7 */ /* 0x000e64000808017f */
[----:B-1----:R-:W-:Y:S05]  /*120f0*/  @!P4 BRA `(.L_x_1855) ;  /* 0x0000015400d4c947 */ /* 0x002fea0003800000 */
.L_x_1852:
[----:B01----:R-:W-:Y:S01]  /*12100*/  IADD3 R6, R2, 0x400, RZ ;  /* 0x0000040002067810 */ /* 0x003fe20007ffe0ff */
[----:B------:R-:W-:Y:S05]  /*12110*/  WARPSYNC.ALL ;  /* 0x0000000000007948 */ /* 0x000fea0003800000 */
[----:B------:R-:W-:Y:S01]  /*12120*/  SHF.R.U32.HI R6, RZ, 0x4, R6 ;  /* 0x00000004ff067819 */ /* 0x000fe20000011606 */
[----:B------:R-:W-:Y:S01]  /*12130*/  WARPGROUP.ARRIVE ;  /* 0x00000000000079c5 */ /* 0x000fe20000000000 */
[----:B------:R-:W-:Y:S02]  /*12140*/  IMAD.MOV.U32 R9, RZ, RZ, 0x40000040 ;  /* 0x40000040ff097424 */ /* 0x000fe400078e00ff */
[----:B------:R-:W-:Y:S01]  /*12150*/  FMUL.FTZ R20, R27, UR49 ;  /* 0x000000311b147c20 */ /* 0x000fe20008410000 */
[----:B------:R-:W-:Y:S01]  /*12160*/  LOP3.LUT R6, R6, 0x3fff, RZ, 0xc0, !PT ;  /* 0x00003fff06067812 */ /* 0x000fe200078ec0ff */
[----:B------:R-:W-:Y:S01]  /*12170*/  FMUL.FTZ R27, R28, UR49 ;  /* 0x000000311c1b7c20 */ /* 0x000fe20008410000 */
[----:B------:R-:W-:Y:S01]  /*12180*/  FMUL.FTZ R28, R29, UR49 ;  /* 0x000000311d1c7c20 */ /* 0x000fe20008410000 */
[----:B------:R-:W-:Y:S01]  /*12190*/  FMUL.FTZ R29, R34, UR49 ;  /* 0x00000031221d7c20 */ /* 0x000fe20008410000 */
[----:B------:R-:W-:Y:S01]  /*121a0*/  LOP3.LUT R7, R6, 0x4000000, RZ, 0xfc, !PT ;  /* 0x0400000006077812 */ /* 0x000fe200078efcff */
[----:B------:R-:W-:Y:S01]  /*121b0*/  FMUL.FTZ R34, R36, UR49 ;  /* 0x0000003124227c20 */ /* 0x000fe20008410000 */
[----:B------:R-:W-:Y:S01]  /*121c0*/  FMUL.FTZ R36, R39, UR49 ;  /* 0x0000003127247c20 */ /* 0x000fe20008410000 */
[----:B------:R-:W-:Y:S01]  /*121d0*/  FMUL.FTZ R39, R40, UR49 ;  /* 0x0000003128277c20 */ /* 0x000fe20008410000 */
[----:B------:R-:W-:Y:S01]  /*121e0*/  FMUL.FTZ R40, R41, UR49 ;  /* 0x0000003129287c20 */ /* 0x000fe20008410000 */
[----:B------:R-:W-:Y:S01]  /*121f0*/  IMAD R6, R22, 0x800, R7 ;  /* 0x0000080016067824 */ /* 0x000fe200078e0207 */
[----:B------:R-:W0:Y:S01]  /*12200*/  S2R R186, SR_TID.X ;  /* 0x0000000000ba7919 */ /* 0x000e220000002100 */
[----:B------:R-:W-:-:S02]  /*12210*/  IMAD.MOV.U32 R7, RZ, RZ, 0x40000040 ;  /* 0x40000040ff077424 */ /* 0x000fc400078e00ff */
[----:B------:R-:W-:Y:S01]  /*12220*/  FMUL.FTZ R41, R46, UR49 ;  /* 0x000000312e297c20 */ /* 0x000fe20008410000 */
[C---:B------:R-:W-:Y:S01]  /*12230*/  VIADD R8, R6.reuse, 0x80 ;  /* 0x0000008006087836 */ /* 0x040fe20000000000 */
[----:B------:R-:W-:Y:S01]  /*12240*/  R2UR UR10, R6 ;  /* 0x00000000060a72ca */ /* 0x000fe200000e0000 */
[----:B------:R-:W-:Y:S01]  /*12250*/  FMUL.FTZ R46, R51, UR49 ;  /* 0x00000031332e7c20 */ /* 0x000fe20008410000 */
[----:B------:R-:W-:Y:S01]  /*12260*/  R2UR UR11, R7 ;  /* 0x00000000070b72ca */ /* 0x000fe200000e0000 */
[----:B------:R-:W-:Y:S02]  /*12270*/  IMAD.MOV.U32 R7, RZ, RZ, 0x40000040 ;  /* 0x40000040ff077424 */ /* 0x000fe400078e00ff */
[----:B------:R-:W-:Y:S01]  /*12280*/  FMUL.FTZ R51, R53, UR49 ;  /* 0x0000003135337c20 */ /* 0x000fe20008410000 */
[----:B------:R-:W-:Y:S01]  /*12290*/  FMUL.FTZ R53, R59, UR49 ;  /* 0x000000313b357c20 */ /* 0x000fe20008410000 */
[----:B------:R-:W-:Y:S01]  /*122a0*/  FMUL.FTZ R59, R66, UR49 ;  /* 0x00000031423b7c20 */ /* 0x000fe20008410000 */
[----:B------:R-:W-:Y:S01]  /*122b0*/  FMUL.FTZ R66, R75, UR49 ;  /* 0x000000314b427c20 */ /* 0x000fe20008410000 */
[----:B------:R-:W-:-:S02]  /*122c0*/  IMAD.IADD R75, R195, 0x1, R193 ;  /* 0x00000001c34b7824 */ /* 0x000fc400078e02c1 */
[----:B------:R-:W-:Y:S01]  /*122d0*/  FMUL.FTZ R15, R26, UR49 ;  /* 0x000000311a0f7c20 */ /* 0x000fe20008410000 */
[----:B------:R-:W-:Y:S01]  /*122e0*/  FMUL.FTZ R26, R31, UR49 ;  /* 0x000000311f1a7c20 */ /* 0x000fe20008410000 */
[----:B------:R-:W-:Y:S01]  /*122f0*/  FMUL.FTZ R21, R24, UR49 ;  /* 0x0000003118157c20 */ /* 0x000fe20008410000 */
[----:B------:R-:W-:Y:S01]  /*12300*/  FMUL.FTZ R31, R32, UR49 ;  /* 0x00000031201f7c20 */ /* 0x000fe20008410000 */
[----:B------:R-:W-:Y:S01]  /*12310*/  FMUL.FTZ R24, R25, UR49 ;  /* 0x0000003119187c20 */ /* 0x000fe20008410000 */
[----:B------:R-:W-:Y:S01]  /*12320*/  FMUL.FTZ R32, R33, UR49 ;  /* 0x0000003121207c20 */ /* 0x000fe20008410000 */
[----:B------:R-:W-:Y:S01]  /*12330*/  HGMMA.64x128x16.F32 R88, R180, gdesc[UR8].tnspB, R88, gsb0 ;  /* 0x41e00008b4587df0 */ /* 0x000fe20008000858 */
[----:B------:R-:W-:Y:S01]  /*12340*/  R2UR UR10, R8 ;  /* 0x00000000080a72ca */ /* 0x000fe200000e0000 */
[----:B------:R-:W-:Y:S01]  /*12350*/  VIADD R8, R6, 0x100 ;  /* 0x0000010006087836 */ /* 0x000fe20000000000 */
[----:B------:R-:W-:Y:S01]  /*12360*/  R2UR UR11, R9 ;  /* 0x00000000090b72ca */ /* 0x000fe200000e0000 */
[----:B------:R-:W-:-:S02]  /*12370*/  IMAD.MOV.U32 R9, RZ, RZ, 0x40000040 ;  /* 0x40000040ff097424 */ /* 0x000fc400078e00ff */
        /* <DEDUP_REMOVED lines=22> */
[----:B0-----:R-:W-:Y:S01]  /*124e0*/  SHF.R.U32.HI R186, RZ, 0x7, R186 ;  /* 0x00000007ffba7819 */ /* 0x001fe200000116ba */
        /* <DEDUP_REMOVED lines=19> */
[----:B------:R-:W-:Y:S02]  /*12620*/  R2UR UR10, R8 ;  /* 0x00000000080a72ca */ /* 0x000fe400000e0000 */
[----:B------:R-:W-:Y:S01]  /*12630*/  R2UR UR11, R9 ;  /* 0x00000000090b72ca */ /* 0x000fe200000e0000 */
[----:B------:R-:W-:Y:S01]  /*12640*/  IMAD.MOV.U32 R9, RZ, RZ, 0x40000040 ;  /* 0x40000040ff097424 */ /* 0x000fe200078e00ff */
[----:B------:R-:W-:Y:S02]  /*12650*/  IADD3 R8, R6, 0x180, RZ ;  /* 0x0000018006087810 */ /* 0x000fe40007ffe0ff */
        /* <DEDUP_REMOVED lines=20> */
[----:B------:R-:W-:-:S03]  /*127a0*/  FMUL.FTZ R176, R81, UR49 ;  /* 0x0000003151b07c20 */ /* 0x000fc60008410000 */
[----:B------:R-:W0:Y:S01]  /*127b0*/  MUFU.TANH R53, R53 ;  /* 0x0000003500357308 */ /* 0x000e220000002400 */
[----:B------:R-:W-:Y:S01]  /*127c0*/  HGMMA.64x128x16.F32 R88, R172, gdesc[UR8].tnspB, R88, gsb0 ;  /* 0x41e00008ac587df0 */ /* 0x000fe20008000858 */
[----:B------:R-:W-:Y:S01]  /*127d0*/  R2UR UR10, R8 ;  /* 0x00000000080a72ca */ /* 0x000fe200000e0000 */
[----:B------:R-:W-:Y:S01]  /*127e0*/  VIADD R8, R6, 0x200 ;  /* 0x0000020006087836 */ /* 0x000fe20000000000 */
[----:B------:R-:W-:Y:S01]  /*127f0*/  R2UR UR11, R9 ;  /* 0x00000000090b72ca */ /* 0x000fe200000e0000 */
[----:B------:R-:W-:-:S03]  /*12800*/  IMAD.MOV.U32 R9, RZ, RZ, 0x40000040 ;  /* 0x40000040ff097424 */ /* 0x000fc600078e00ff */
        /* <DEDUP_REMOVED lines=13> */
[----:B------:R-:W-:-:S04]  /*128e0*/  FMUL.FTZ R172, R84, UR49 ;  /* 0x0000003154ac7c20 */ /* 0x000fc80008410000 */
[----:B------:R-:W-:Y:S01]  /*128f0*/  HGMMA.64x128x16.F32 R88, R168, gdesc[UR8].tnspB, R88, gsb0 ;  /* 0x41e00008a8587df0 */ /* 0x000fe20008000858 */
[----:B------:R-:W-:Y:S01]  /*12900*/  R2UR UR10, R8 ;  /* 0x00000000080a72ca */ /* 0x000fe200000e0000 */
[----:B------:R-:W-:Y:S01]  /*12910*/  VIADD R8, R6, 0x280 ;  /* 0x0000028006087836 */ /* 0x000fe20000000000 */
[----:B------:R-:W-:Y:S01]  /*12920*/  R2UR UR11, R9 ;  /* 0x00000000090b72ca */ /* 0x000fe200000e0000 */
[----:B------:R-:W-:Y:S01]  /*12930*/  IMAD.MOV.U32 R9, RZ, RZ, 0x40000040 ;  /* 0x40000040ff097424 */ /* 0x000fe200078e00ff */
        /* <DEDUP_REMOVED lines=8> */
[C---:B------:R-:W-:Y:S01]  /*129c0*/  VIADD R8, R6.reuse, 0x300 ;  /* 0x0000030006087836 */ /* 0x040fe20000000000 */
[----:B------:R-:W-:Y:S01]  /*129d0*/  R2UR UR11, R9 ;  /* 0x00000000090b72ca */ /* 0x000fe200000e0000 */
[----:B------:R-:W-:Y:S01]  /*129e0*/  VIADD R6, R6, 0x380 ;  /* 0x0000038006067836 */ /* 0x000fe20000000000 */
[----:B------:R-:W-:Y:S01]  /*129f0*/  MOV R9, 0x40000040 ;  /* 0x4000004000097802 */ /* 0x000fe20000000f00 */
[----:B------:R-:W0:Y:S08]  /*12a00*/  MUFU.TANH R168, R168 ;  /* 0x000000a800a87308 */ /* 0x000e300000002400 */
[----:B------:R-:W0:Y:S01]  /*12a10*/  MUFU.TANH R170, R170 ;  /* 0x000000aa00aa7308 */ /* 0x000e220000002400 */
[----:B------:R-:W-:-:S02]  /*12a20*/  WARPGROUP.DEPBAR.LE gsb0, 0x0 ;  /* 0x00008000000079c5 */ /* 0x000fc40000010000 */
[----:B------:R-:W-:Y:S01]  /*12a30*/  WARPGROUP.ARRIVE ;  /* 0x00000000000079c5 */ /* 0x000fe20000000000 */
[----:B------:R-:W-:Y:S01]  /*12a40*/  FMUL.FTZ R166, R73, UR49 ;  /* 0x0000003149a67c20 */ /* 0x000fe20008410000 */
[----:B------:R-:W-:Y:S02]  /*12a50*/  IMAD.SHL.U32 R73, R4, 0x80, RZ ;  /* 0x0000008004497824 */ /* 0x000fe400078e00ff */
[----:B------:R-:W-:Y:S01]  /*12a60*/  FMUL.FTZ R164, R72, UR49 ;  /* 0x0000003148a47c20 */ /* 0x000fe20008410000 */
[----:B------:R-:W-:Y:S01]  /*12a70*/  FMUL.FTZ R72, R87, UR49 ;  /* 0x0000003157487c20 */ /* 0x000fe20008410000 */
[----:B------:R-:W-:Y:S01]  /*12a80*/  HGMMA.64x128x16.F32 R88, R160, gdesc[UR8].tnspB, R88, gsb0 ;  /* 0x41e00008a0587df0 */ /* 0x000fe20008000858 */
[----:B------:R-:W-:Y:S01]  /*12a90*/  R2UR UR10, R8 ;  /* 0x00000000080a72ca */ /* 0x000fe200000e0000 */
[----:B------:R-:W-:Y:S01]  /*12aa0*/  FMUL.FTZ R8, R55, UR49 ;  /* 0x0000003137087c20 */ /* 0x000fe20008410000 */
[----:B------:R-:W-:Y:S01]  /*12ab0*/  R2UR UR11, R9 ;  /* 0x00000000090b72ca */ /* 0x000fe200000e0000 */
[----:B------:R-:W-:Y:S01]  /*12ac0*/  FMUL.FTZ R55, R62, UR49 ;  /* 0x000000313e377c20 */ /* 0x000fe20008410000 */
[----:B------:R-:W-:Y:S01]  /*12ad0*/  FMUL.FTZ R62, R64, UR49 ;  /* 0x00000031403e7c20 */ /* 0x000fe20008410000 */
[----:B------:R-:W-:Y:S01]  /*12ae0*/  FMUL.FTZ R64, R71, UR49 ;  /* 0x0000003147407c20 */ /* 0x000fe20008410000 */
[----:B------:R-:W-:Y:S01]  /*12af0*/  FMUL.FTZ R9, R56, UR49 ;  /* 0x0000003138097c20 */ /* 0x000fe20008410000 */
[----:B------:R-:W5:Y:S01]  /*12b00*/  @P2 LDC R71, c[0x0][0x450] ;  /* 0x00011400ff472b82 */ /* 0x000f620000000800 */
[----:B------:R-:W-:Y:S01]  /*12b10*/  FMUL.FTZ R56, R63, UR49 ;  /* 0x000000313f387c20 */ /* 0x000fe20008410000 */
[----:B------:R-:W-:Y:S01]  /*12b20*/  FMUL.FTZ R63, R70, UR49 ;  /* 0x00000031463f7c20 */ /* 0x000fe20008410000 */
[----:B------:R-:W-:Y:S01]  /*12b30*/  IADD3 R74, -R73, 0x1, RZ ;  /* 0x00000001494a7810 */ /* 0x000fe20007ffe1ff */
[----:B------:R-:W-:Y:S01]  /*12b40*/  FMUL.FTZ R70, R82, UR49 ;  /* 0x0000003152467c20 */ /* 0x000fe20008410000 */
[----:B------:R-:W0:Y:S03]  /*12b50*/  MUFU.TANH R8, R8 ;  /* 0x0000000800087308 */ /* 0x000e260000002400 */
[----:B------:R-:W-:-:S05]  /*12b60*/  IMAD R74, R189, -0x2, R74 ;  /* 0xfffffffebd4a7824 */ /* 0x000fca00078e024a */
[----:B------:R-:W0:Y:S01]  /*12b70*/  MUFU.TANH R9, R9 ;  /* 0x0000000900097308 */ /* 0x000e220000002400 */
[----:B------:R-:W-:-:S04]  /*12b80*/  IADD3 R74, -R187, R74, R188 ;  /* 0x0000004abb4a7210 */ /* 0x000fc80007ffe1bc */
[----:B------:R-:W-:-:S03]  /*12b90*/  IADD3 R77, R74, UR48, RZ ;  /* 0x000000304a4d7c10 */ /* 0x000fc6000fffe0ff */
        /* <DEDUP_REMOVED lines=10> */
[----:B------:R-:W-:-:S06]  /*12c40*/  WARPGROUP.ARRIVE ;  /* 0x00000000000079c5 */ /* 0x000fcc0000000000 */
[----:B------:R-:W-:Y:S01]  /*12c50*/  HGMMA.64x128x16.F32 R88, R156, gdesc[UR8].tnspB, R88, gsb0 ;  /* 0x41e000089c587df0 */ /* 0x000fe20008000858 */
[----:B------:R-:W-:Y:S02]  /*12c60*/  R2UR UR10, R6 ;  /* 0x00000000060a72ca */ /* 0x000fe400000e0000 */
[----:B------:R-:W-:Y:S01]  /*12c70*/  R2UR UR11, R7 ;  /* 0x00000000070b72ca */ /* 0x000fe200000e0000 */
[----:B------:R-:W1:Y:S01]  /*12c80*/  @P2 LDC R6, c[0x0][0x44c] ;  /* 0x00011300ff062b82 */ /* 0x000e620000000800 */
[----:B------:R-:W-:-:S04]  /*12c90*/  @!P1 IMAD R7, R13, 0x8, R2 ;  /* 0x000000080d079824 */ /* 0x000fc800078e0202 */
[----:B------:R-:W-:-:S05]  /*12ca0*/  @!P1 VIADD R7, R7, 0x28840 ;  /* 0x0002884007079836 */ /* 0x000fca0000000000 */
[----:B------:R-:W-:Y:S01]  /*12cb0*/  @!P1 PRMT R7, RZ, 0x654, R7 ;  /* 0x00000654ff079816 */ /* 0x000fe20000000007 */
[----:B-1----:R-:W-:-:S05]  /*12cc0*/  @P2 IMAD.HI.U32 R6, R75, R6, RZ ;  /* 0x000000064b062227 */ /* 0x002fca00078e00ff */
[----:B-----5:R-:W-:Y:S01]  /*12cd0*/  @P2 SHF.R.U32.HI R75, RZ, R71, R6 ;  /* 0x00000047ff4b2219 */ /* 0x020fe20000011606 */
[----:B------:R-:W-:Y:S01]  /*12ce0*/  FMUL.FTZ R71, R86, UR49 ;  /* 0x0000003156477c20 */ /* 0x000fe20008410000 */
[----:B------:R-:W-:-:S03]  /*12cf0*/  IADD3 R6, -R186, 0xb, RZ ;  /* 0x0000000bba067810 */ /* 0x000fc60007ffe1ff */
[----:B------:R-:W1:Y:S02]  /*12d00*/  SHFL.IDX PT, R76, R75, RZ, 0x1c1f ;  /* 0x001c1fff4b4c7589 */ /* 0x000e6400000e0000 */
[----:B------:R-:W0:Y:S01]  /*12d10*/  MUFU.TANH R71, R71 ;  /* 0x0000004700477308 */ /* 0x000e220000002400 */
[--C-:B-1----:R-:W-:Y:S01]  /*12d20*/  IMAD.IADD R81, R77, 0x1, R76.reuse ;  /* 0x000000014d517824 */ /* 0x102fe200078e024c */
[----:B------:R-:W-:Y:S02]  /*12d30*/  WARPGROUP.DEPBAR.LE gsb0, 0x0 ;  /* 0x00008000000079c5 */ /* 0x000fe40000010000 */
[----:B------:R-:W-:Y:S01]  /*12d40*/  WARPGROUP.ARRIVE ;  /* 0x00000000000079c5 */ /* 0x000fe20000000000 */
[----:B------:R-:W-:Y:S01]  /*12d50*/  FMUL.FTZ R158, R68, UR49 ;  /* 0x00000031449e7c20 */ /* 0x000fe20008410000 */
[----:B------:R-:W-:Y:S01]  /*12d60*/  FMUL.FTZ R157, R69, UR49 ;  /* 0x00000031459d7c20 */ /* 0x000fe20008410000 */
[----:B------:R-:W-:Y:S01]  /*12d70*/  FMUL.FTZ R68, R79, UR49 ;  /* 0x000000314f447c20 */ /* 0x000fe20008410000 */
[----:B------:R-:W-:Y:S01]  /*12d80*/  FMUL.FTZ R69, R83, UR49 ;  /* 0x0000003153457c20 */ /* 0x000fe20008410000 */
[----:B------:R-:W-:Y:S01]  /*12d90*/  VIADD R79, R74, UR50 ;  /* 0x000000324a4f7c36 */ /* 0x000fe20008000000 */
[----:B------:R-:W-:Y:S01]  /*12da0*/  HGMMA.64x128x16.F32 R88, R152, gdesc[UR8].tnspB, R88, gsb0 ;  /* 0x41e0000898587df0 */ /* 0x000fe20008000858 */
[----:B------:R-:W1:Y:S02]  /*12db0*/  MUFU.TANH R158, R158 ;  /* 0x0000009e009e7308 */ /* 0x000e640000002400 */
[----:B------:R-:W-:-:S06]  /*12dc0*/  IMAD.IADD R83, R79, 0x1, R76 ;  /* 0x000000014f537824 */ /* 0x000fcc00078e024c */
[----:B------:R-:W0:Y:S08]  /*12dd0*/  MUFU.TANH R157, R157 ;  /* 0x0000009d009d7308 */ /* 0x000e300000002400 */
[----:B------:R-:W0:Y:S08]  /*12de0*/  MUFU.TANH R68, R68 ;  /* 0x0000004400447308 */ /* 0x000e300000002400 */
[----:B------:R-:W0:Y:S01]  /*12df0*/  MUFU.TANH R69, R69 ;  /* 0x0000004500457308 */ /* 0x000e220000002400 */
[----:B------:R-:W-:-:S02]  /*12e00*/  WARPGROUP.DEPBAR.LE gsb0, 0x0 ;  /* 0x00008000000079c5 */ /* 0x000fc40000010000 */
[----:B------:R0:W-:Y:S06]  /*12e10*/  BAR.ARV R6, 0x100 ;  /* 0x000400060000751d */ /* 0x0001ec0000002000 */
[----:B------:R0:W-:Y:S01]  /*12e20*/  @!P1 SYNCS.ARRIVE.TRANS64.RED.A1T0 RZ, [R7+URZ], RZ ;  /* 0x000000ff07ff99a7 */ /* 0x0001e2000810043f */
[----:B-1234-:R-:W-:Y:S05]  /*12e30*/  @!P3 BRA `(.L_x_1856) ;  /* 0x000000000058b947 */ /* 0x01efea0003800000 */
[----:B------:R-:W-:Y:S01]  /*12e40*/  IADD3 R74, -R187, R188, R76 ;  /* 0x000000bcbb4a7210 */ /* 0x000fe20007ffe14c */
[----:B------:R-:W-:Y:S03]  /*12e50*/  BSSY B0, `(.L_x_1857) ;  /* 0x0000010000007945 */ /* 0x000fe60003800000 */
[----:B------:R-:W-:-:S13]  /*12e60*/  ISETP.GT.AND P4, PT, R74, -0x1, PT ;  /* 0xffffffff4a00780c */ /* 0x000fda0003f84270 */
[----:B------:R-:W-:Y:S05]  /*12e70*/  @P4 BRA `(.L_x_1858) ;  /* 0x0000000000204947 */ /* 0x000fea0003800000 */
[----:B------:R-:W-:Y:S01]  /*12e80*/  IMAD.U32 R76, RZ, RZ, UR4 ;  /* 0x00000004ff4c7e24 */ /* 0x000fe2000f8e00ff */
[----:B------:R-:W-:-:S04]  /*12e90*/  LOP3.LUT R85, RZ, R74, RZ, 0x33, !PT ;  /* 0x0000004aff557212 */ /* 0x000fc800078e33ff */
[----:B------:R-:W-:-:S13]  /*12ea0*/  ISETP.NE.AND P4, PT, R76, 0x1, PT ;  /* 0x000000014c00780c */ /* 0x000fda0003f85270 */
[----:B0-----:R-:W0:Y:S02]  /*12eb0*/  @P4 LDC.64 R6, c[0x0][0x9e8] ;  /* 0x00027a00ff064b82 */ /* 0x001e240000000a00 */
[----:B0-----:R-:W-:-:S05]  /*12ec0*/  @P4 IMAD.HI.U32 R6, R85, R6, RZ ;  /* 0x0000000655064227 */ /* 0x001fca00078e00ff */
[----:B------:R-:W-:-:S04]  /*12ed0*/  @P4 SHF.R.U32.HI R85, RZ, R7, R6 ;  /* 0x00000007ff554219 */ /* 0x000fc80000011606 */
[----:B------:R-:W-:Y:S01]  /*12ee0*/  LOP3.LUT R74, RZ, R85, RZ, 0x33, !PT ;  /* 0x00000055ff4a7212 */ /* 0x000fe200078e33ff */
[----:B------:R-:W-:Y:S06]  /*12ef0*/  BRA `(.L_x_1859) ;  /* 0x0000000000147947 */ /* 0x000fec0003800000 */
.L_x_1858:
[----:B------:R-:W-:-:S05]  /*12f00*/  IMAD.U32 R76, RZ, RZ, UR4 ;  /* 0x00000004ff4c7e24 */ /* 0x000fca000f8e00ff */
[----:B------:R-:W-:-:S13]  /*12f10*/  ISETP.NE.AND P4, PT, R76, 0x1, PT ;  /* 0x000000014c00780c */ /* 0x000fda0003f85270 */
[----:B0-----:R-:W0:Y:S02]  /*12f20*/  @P4 LDC.64 R6, c[0x0][0x9e8] ;  /* 0x00027a00ff064b82 */ /* 0x001e240000000a00 */
[----:B0-----:R-:W-:-:S05]  /*12f30*/  @P4 IMAD.HI.U32 R6, R74, R6, RZ ;  /* 0x000000064a064227 */ /* 0x001fca00078e00ff */
[----:B------:R-:W-:-:S07]  /*12f40*/  @P4 SHF.R.U32.HI R74, RZ, R7, R6 ;  /* 0x00000007ff4a4219 */ /* 0x000fce0000011606 */
.L_x_1859:
[----:B------:R-:W-:Y:S05]  /*12f50*/  BSYNC B0 ;  /* 0x0000000000007941 */ /* 0x000fea0003800000 */
.L_x_1857:
[----:B------:R-:W-:-:S04]  /*12f60*/  IMAD R74, R74, R76, -R73 ;  /* 0x0000004c4a4a7224 */ /* 0x000fc800078e0a49 */
[----:B------:R-:W-:-:S05]  /*12f70*/  IMAD R74, R189, -0x2, R74 ;  /* 0xfffffffebd4a7824 */ /* 0x000fca00078e024a */
[----:B------:R-:W-:Y:S02]  /*12f80*/  VIADDMNMX R81, R74, R76, R81, PT ;  /* 0x0000004c4a517246 */ /* 0x000fe40003800151 */
[----:B------:R-:W-:-:S07]  /*12f90*/  VIMNMX R83, R83, R74, !PT ;  /* 0x0000004a53537248 */ /* 0x000fce0007fe0100 */
.L_x_1856:
[----:B------:R-:W-:Y:S01]  /*12fa0*/  ISETP.GT.AND P4, PT, R4, -0x1, PT ;  /* 0xffffffff0400780c */ /* 0x000fe20003f84270 */
[----:B0-----:R-:W0:Y:S03]  /*12fb0*/  SHFL.IDX PT, R6, R75, 0x1, 0x1c1f ;  /* 0x003c1f004b067f89 */ /* 0x001e2600000e0000 */
[----:B------:R-:W-:-:S04]  /*12fc0*/  ISETP.GT.AND P5, PT, R83, RZ, P4 ;  /* 0x000000ff5300720c */ /* 0x000fc800027a4270 */
[----:B------:R-:W-:-:S04]  /*12fd0*/  ISETP.LT.OR P5, PT, R81, 0x1, P5 ;  /* 0x000000015100780c */ /* 0x000fc80002fa1670 */
[----:B------:R-:W-:Y:S02]  /*12fe0*/  FSEL R74, R21, -INF , !P5 ;  /* 0xff800000154a7808 */ /* 0x000fe40006800000 */
[----:B------:R-:W-:-:S04]  /*12ff0*/  ISETP.GT.AND P5, PT, R83, 0x1, P4 ;  /* 0x000000015300780c */ /* 0x000fc800027a4270 */
[----:B------:R-:W-:-:S04]  /*13000*/  ISETP.LT.OR P5, PT, R81, 0x2, P5 ;  /* 0x000000025100780c */ /* 0x000fc80002fa1670 */
[----:B------:R-:W-:Y:S02]  /*13010*/  FSEL R24, R24, -INF , !P5 ;  /* 0xff80000018187808 */ /* 0x000fe40006800000 */
[----:B------:R-:W-:Y:S01]  /*13020*/  ISETP.GT.AND P5, PT, R83, 0x8, P4 ;  /* 0x000000085300780c */ /* 0x000fe200027a4270 */
[----:B0-----:R-:W-:-:S03]  /*13030*/  IMAD.IADD R21, R77, 0x1, R6 ;  /* 0x000000014d157824 */ /* 0x001fc600078e0206 */
[----:B------:R-:W-:-:S04]  /*13040*/  ISETP.LT.OR P5, PT, R81, 0x9, P5 ;  /* 0x000000095100780c */ /* 0x000fc80002fa1670 */
[----:B------:R-:W-:Y:S02]  /*13050*/  FSEL R76, R27, -INF , !P5 ;  /* 0xff8000001b4c7808 */ /* 0x000fe40006800000 */
[----:B------:R-:W-:-:S04]  /*13060*/  ISETP.GT.AND P5, PT, R83, 0x9, P4 ;  /* 0x000000095300780c */ /* 0x000fc800027a4270 */
        /* <DEDUP_REMOVED lines=41> */
[----:B------:R-:W-:Y:S02]  /*13300*/  ISETP.GT.AND P5, PT, R83, 0x41, P4 ;  /* 0x000000415300780c */ /* 0x000fe400027a4270 */
[----:B------:R-:W-:Y:S02]  /*13310*/  IADD3 R9, R79, R6, RZ ;  /* 0x000000064f097210 */ /* 0x000fe40007ffe0ff */
        /* <DEDUP_REMOVED lines=43> */
[----:B------:R-:W-:Y:S01]  /*135d0*/  FSEL R170, R170, -INF , !P5 ;  /* 0xff800000aaaa7808 */ /* 0x000fe20006800000 */
[----:B------:R-:W-:Y:S08]  /*135e0*/  @!P3 BRA `(.L_x_1860) ;  /* 0x000000000058b947 */ /* 0x000ff00003800000 */
[----:B------:R-:W-:Y:S01]  /*135f0*/  IADD3 R27, -R187, R188, R6 ;  /* 0x000000bcbb1b7210 */ /* 0x000fe20007ffe106 */
[----:B------:R-:W-:Y:S03]  /*13600*/  BSSY B0, `(.L_x_1861) ;  /* 0x0000010000007945 */ /* 0x000fe60003800000 */
        /* <DEDUP_REMOVED lines=10> */
.L_x_1862:
[----:B------:R-:W-:-:S05]  /*136b0*/  IMAD.U32 R180, RZ, RZ, UR4 ;  /* 0x00000004ffb47e24 */ /* 0x000fca000f8e00ff */
[----:B------:R-:W-:-:S13]  /*136c0*/  ISETP.NE.AND P5, PT, R180, 0x1, PT ;  /* 0x00000001b400780c */ /* 0x000fda0003fa5270 */
[----:B------:R-:W0:Y:S02]  /*136d0*/  @P5 LDC.64 R6, c[0x0][0x9e8] ;  /* 0x00027a00ff065b82 */ /* 0x000e240000000a00 */
[----:B0-----:R-:W-:-:S05]  /*136e0*/  @P5 IMAD.HI.U32 R6, R27, R6, RZ ;  /* 0x000000061b065227 */ /* 0x001fca00078e00ff */
[----:B------:R-:W-:-:S07]  /*136f0*/  @P5 SHF.R.U32.HI R27, RZ, R7, R6 ;  /* 0x00000007ff1b5219 */ /* 0x000fce0000011606 */
.L_x_1863:
[----:B------:R-:W-:Y:S05]  /*13700*/  BSYNC B0 ;  /* 0x0000000000007941 */ /* 0x000fea0003800000 */
.L_x_1861:
[----:B------:R-:W-:-:S04]  /*13710*/  IMAD R6, R27, R180, -R73 ;  /* 0x000000b41b067224 */ /* 0x000fc800078e0a49 */
[----:B------:R-:W-:-:S05]  /*13720*/  IMAD R6, R189, -0x2, R6 ;  /* 0xfffffffebd067824 */ /* 0x000fca00078e0206 */
[----:B------:R-:W-:Y:S02]  /*13730*/  VIADDMNMX R21, R6, R180, R21, PT ;  /* 0x000000b406157246 */ /* 0x000fe40003800115 */
[----:B------:R-:W-:-:S07]  /*13740*/  VIMNMX R9, R9, R6, !PT ;  /* 0x0000000609097248 */ /* 0x000fce0007fe0100 */
.L_x_1860:
[----:B------:R-:W-:Y:S01]  /*13750*/  ISETP.GT.AND P5, PT, R9, 0x1, P4 ;  /* 0x000000010900780c */ /* 0x000fe200027a4270 */
[----:B------:R-:W-:Y:S01]  /*13760*/  @!P1 IMAD R61, R22, 0x8, R2 ;  /* 0x00000008163d9824 */ /* 0x000fe200078e0202 */
[----:B------:R-:W-:Y:S02]  /*13770*/  FMNMX.FTZ R7, R74, R11, !PT ;  /* 0x0000000b4a077209 */ /* 0x000fe40007810000 */
[----:B------:R-:W-:Y:S02]  /*13780*/  ISETP.LT.OR P5, PT, R21, 0x2, P5 ;  /* 0x000000021500780c */ /* 0x000fe40002fa1670 */
[----:B------:R-:W-:Y:S02]  /*13790*/  FMNMX.FTZ R7, R24, R7, !PT ;  /* 0x0000000718077209 */ /* 0x000fe40007810000 */
[----:B------:R-:W-:Y:S02]  /*137a0*/  FSEL R20, R20, -INF , !P5 ;  /* 0xff80000014147808 */ /* 0x000fe40006800000 */
[----:B------:R-:W-:-:S02]  /*137b0*/  ISETP.GT.AND P5, PT, R9, 0x8, P4 ;  /* 0x000000080900780c */ /* 0x000fc400027a4270 */
[----:B------:R-:W-:Y:S02]  /*137c0*/  FMNMX.FTZ R7, R76, R7, !PT ;  /* 0x000000074c077209 */ /* 0x000fe40007810000 */
[----:B------:R-:W-:Y:S02]  /*137d0*/  ISETP.LT.OR P5, PT, R21, 0x9, P5 ;  /* 0x000000091500780c */ /* 0x000fe40002fa1670 */
[----:B------:R-:W-:Y:S02]  /*137e0*/  FMNMX.FTZ R7, R28, R7, !PT ;  /* 0x000000071c077209 */ /* 0x000fe40007810000 */
[----:B------:R-:W-:Y:S02]  /*137f0*/  FSEL R180, R25, -INF , !P5 ;  /* 0xff80000019b47808 */ /* 0x000fe40006800000 */
[----:B------:R-:W-:Y:S02]  /*13800*/  ISETP.GT.AND P5, PT, R9, 0x9, P4 ;  /* 0x000000090900780c */ /* 0x000fe400027a4270 */
[----:B------:R-:W-:-:S02]  /*13810*/  FMNMX.FTZ R7, R78, R7, !PT ;  /* 0x000000074e077209 */ /* 0x000fc40007810000 */
[----:B------:R-:W-:Y:S02]  /*13820*/  ISETP.LT.OR P5, PT, R21, 0xa, P5 ;  /* 0x0000000a1500780c */ /* 0x000fe40002fa1670 */
[----:B------:R-:W-:Y:S02]  /*13830*/  FMNMX.FTZ R7, R32, R7, !PT ;  /* 0x0000000720077209 */ /* 0x000fe40007810000 */
[----:B------:R-:W-:Y:S02]  /*13840*/  FSEL R26, R26, -INF , !P5 ;  /* 0xff8000001a1a7808 */ /* 0x000fe40006800000 */
[----:B------:R-:W-:Y:S02]  /*13850*/  ISETP.GT.AND P5, PT, R9, 0x10, P4 ;  /* 0x000000100900780c */ /* 0x000fe400027a4270 */
[----:B------:R-:W-:Y:S02]  /*13860*/  FMNMX.FTZ R7, R34, R7, !PT ;  /* 0x0000000722077209 */ /* 0x000fe40007810000 */
[----:B------:R-:W-:-:S02]  /*13870*/  ISETP.LT.OR P5, PT, R21, 0x11, P5 ;  /* 0x000000111500780c */ /* 0x000fc40002fa1670 */
[----:B------:R-:W-:Y:S02]  /*13880*/  FMNMX.FTZ R7, R80, R7, !PT ;  /* 0x0000000750077209 */ /* 0x000fe40007810000 */
[----:B------:R-:W-:Y:S02]  /*13890*/  FSEL R182, R29, -INF , !P5 ;  /* 0xff8000001db67808 */ /* 0x000fe40006800000 */
[----:B------:R-:W-:Y:S02]  /*138a0*/  ISETP.GT.AND P5, PT, R9, 0x11, P4 ;  /* 0x000000110900780c */ /* 0x000fe400027a4270 */
[----:B------:R-:W-:Y:S02]  /*138b0*/  FMNMX.FTZ R7, R82, R7, !PT ;  /* 0x0000000752077209 */ /* 0x000fe40007810000 */
[----:B------:R-:W-:Y:S02]  /*138c0*/  ISETP.LT.OR P5, PT, R21, 0x12, P5 ;  /* 0x000000121500780c */ /* 0x000fe40002fa1670 */
[----:B------:R-:W-:-:S02]  /*138d0*/  FMNMX.FTZ R7, R40, R7, !PT ;  /* 0x0000000728077209 */ /* 0x000fc40007810000 */
[----:B------:R-:W-:Y:S02]  /*138e0*/  FSEL R30, R30, -INF , !P5 ;  /* 0xff8000001e1e7808 */ /* 0x000fe40006800000 */
[----:B------:R-:W-:Y:S02]  /*138f0*/  ISETP.GT.AND P5, PT, R9, 0x18, P4 ;  /* 0x000000180900780c */ /* 0x000fe400027a4270 */
[----:B------:R-:W-:Y:S02]  /*13900*/  FMNMX.FTZ R7, R84, R7, !PT ;  /* 0x0000000754077209 */ /* 0x000fe40007810000 */
[----:B------:R-:W-:Y:S02]  /*13910*/  ISETP.LT.OR P5, PT, R21, 0x19, P5 ;  /* 0x000000191500780c */ /* 0x000fe40002fa1670 */
[----:B------:R-:W-:Y:S02]  /*13920*/  FMNMX.FTZ R7, R44, R7, !PT ;  /* 0x000000072c077209 */ /* 0x000fe40007810000 */
[----:B------:R-:W-:-:S02]  /*13930*/  FSEL R186, R33, -INF , !P5 ;  /* 0xff80000021ba7808 */ /* 0x000fc40006800000 */
[----:B------:R-:W-:Y:S02]  /*13940*/  ISETP.GT.AND P5, PT, R9, 0x19, P4 ;  /* 0x000000190900780c */ /* 0x000fe400027a4270 */
        /* <DEDUP_REMOVED lines=49> */
[----:B------:R-:W-:Y:S01]  /*13c60*/  ISETP.GT.AND P5, PT, R9, 0x41, P4 ;  /* 0x000000410900780c */ /* 0x000fe200027a4270 */
[----:B------:R-:W0:Y:S03]  /*13c70*/  SHFL.BFLY PT, R6, R25, 0x2, 0x1f ;  /* 0x0c401f0019067f89 */ /* 0x000e2600000e0000 */
[----:B------:R-:W-:-:S04]  /*13c80*/  ISETP.LT.OR P5, PT, R21, 0x42, P5 ;  /* 0x000000421500780c */ /* 0x000fc80002fa1670 */
[----:B------:R-:W-:Y:S02]  /*13c90*/  FSEL R53, R53, -INF , !P5 ;  /* 0xff80000035357808 */ /* 0x000fe40006800000 */
[----:B------:R-:W-:-:S04]  /*13ca0*/  ISETP.GT.AND P5, PT, R9, 0x48, P4 ;  /* 0x000000480900780c */ /* 0x000fc800027a4270 */
[----:B------:R-:W-:-:S04]  /*13cb0*/  ISETP.LT.OR P5, PT, R21, 0x49, P5 ;  /* 0x000000491500780c */ /* 0x000fc80002fa1670 */
[----:B------:R-:W-:Y:S02]  /*13cc0*/  FSEL R55, R55, -INF , !P5 ;  /* 0xff80000037377808 */ /* 0x000fe40006800000 */
[----:B------:R-:W-:-:S04]  /*13cd0*/  ISETP.GT.AND P5, PT, R9, 0x49, P4 ;  /* 0x000000490900780c */ /* 0x000fc800027a4270 */
[----:B------:R-:W-:Y:S02]  /*13ce0*/  ISETP.LT.OR P5, PT, R21, 0x4a, P5 ;  /* 0x0000004a1500780c */ /* 0x000fe40002fa1670 */
[----:B0-----:R-:W-:Y:S02]  /*13cf0*/  FMNMX.FTZ R27, R25, R6, !PT ;  /* 0x00000006191b7209 */ /* 0x001fe40007810000 */
[----:B------:R-:W-:Y:S02]  /*13d00*/  FSEL R56, R56, -INF , !P5 ;  /* 0xff80000038387808 */ /* 0x000fe40006800000 */
[----:B------:R-:W-:Y:S01]  /*13d10*/  ISETP.GT.AND P5, PT, R9, 0x50, P4 ;  /* 0x000000500900780c */ /* 0x000fe200027a4270 */
[----:B------:R-:W0:Y:S03]  /*13d20*/  SHFL.BFLY PT, R6, R27, 0x1, 0x1f ;  /* 0x0c201f001b067f89 */ /* 0x000e2600000e0000 */
[----:B------:R-:W-:-:S04]  /*13d30*/  ISETP.LT.OR P5, PT, R21, 0x51, P5 ;  /* 0x000000511500780c */ /* 0x000fc80002fa1670 */
[----:B------:R-:W-:Y:S02]  /*13d40*/  FSEL R7, R59, -INF , !P5 ;  /* 0xff8000003b077808 */ /* 0x000fe40006800000 */
[----:B------:R-:W-:Y:S01]  /*13d50*/  ISETP.GT.AND P5, PT, R9, 0x51, P4 ;  /* 0x000000510900780c */ /* 0x000fe200027a4270 */
[----:B------:R-:W1:Y:S03]  /*13d60*/  LDC R59, c[0x0][0x988] ;  /* 0x00026200ff3b7b82 */ /* 0x000e660000000800 */
[----:B------:R-:W-:-:S04]  /*13d70*/  ISETP.LT.OR P5, PT, R21, 0x52, P5 ;  /* 0x000000521500780c */ /* 0x000fc80002fa1670 */
[----:B------:R-:W-:Y:S02]  /*13d80*/  FSEL R60, R60, -INF , !P5 ;  /* 0xff8000003c3c7808 */ /* 0x000fe40006800000 */
[----:B------:R-:W-:-:S04]  /*13d90*/  ISETP.GT.AND P5, PT, R9, 0x58, P4 ;  /* 0x000000580900780c */ /* 0x000fc800027a4270 */
[----:B------:R-:W-:Y:S02]  /*13da0*/  ISETP.LT.OR P5, PT, R21, 0x59, P5 ;  /* 0x000000591500780c */ /* 0x000fe40002fa1670 */
[----:B0-----:R-:W-:Y:S02]  /*13db0*/  FMNMX.FTZ R6, R27, R6, !PT ;  /* 0x000000061b067209 */ /* 0x001fe40007810000 */
[----:B------:R-:W-:Y:S02]  /*13dc0*/  FSEL R63, R63, -INF , !P5 ;  /* 0xff8000003f3f7808 */ /* 0x000fe40006800000 */
[----:B------:R-:W-:-:S04]  /*13dd0*/  ISETP.GT.AND P5, PT, R9, 0x59, P4 ;  /* 0x000000590900780c */ /* 0x000fc800027a4270 */
[----:B------:R-:W-:Y:S01]  /*13de0*/  ISETP.LT.OR P5, PT, R21, 0x5a, P5 ;  /* 0x0000005a1500780c */ /* 0x000fe20002fa1670 */
[----:B-1----:R-:W-:-:S03]  /*13df0*/  FMUL.FTZ R49, R6, R59 ;  /* 0x0000003b06317220 */ /* 0x002fc60000410000 */
        /* <DEDUP_REMOVED lines=22> */
[C---:B------:R-:W-:Y:S02]  /*13f60*/  ISETP.GT.AND P5, PT, R9.reuse, RZ, P4 ;  /* 0x000000ff0900720c */ /* 0x040fe400027a4270 */
[----:B------:R-:W-:Y:S02]  /*13f70*/  ISETP.GT.AND P4, PT, R9, 0x79, P4 ;  /* 0x000000790900780c */ /* 0x000fe40002784270 */
[C---:B------:R-:W-:Y:S02]  /*13f80*/  ISETP.LT.OR P5, PT, R21.reuse, 0x1, P5 ;  /* 0x000000011500780c */ /* 0x040fe40002fa1670 */
[----:B------:R-:W-:Y:S02]  /*13f90*/  ISETP.LT.OR P4, PT, R21, 0x7a, P4 ;  /* 0x0000007a1500780c */ /* 0x000fe40002781670 */
[----:B------:R-:W-:-:S02]  /*13fa0*/  FSEL R51, R15, -INF , !P5 ;  /* 0xff8000000f337808 */ /* 0x000fc40006800000 */
[----:B------:R-:W-:Y:S02]  /*13fb0*/  FSETP.NEU.FTZ.AND P5, PT, R6, -INF , PT ;  /* 0xff8000000600780b */ /* 0x000fe40003fbd000 */
[----:B------:R-:W-:Y:S02]  /*13fc0*/  FMNMX.FTZ R27, R51, R10, !PT ;  /* 0x0000000a331b7209 */ /* 0x000fe40007810000 */
[----:B------:R-:W-:Y:S02]  /*13fd0*/  FSEL R49, R49, RZ, P5 ;  /* 0x000000ff31317208 */ /* 0x000fe40002800000 */
[----:B------:R-:W-:Y:S02]  /*13fe0*/  FMNMX.FTZ R29, R20, R27, !PT ;  /* 0x0000001b141d7209 */ /* 0x000fe40007810000 */
[----:B------:R-:W-:Y:S01]  /*13ff0*/  FSEL R72, R72, -INF , !P4 ;  /* 0xff80000048487808 */ /* 0x000fe20006000000 */
[--C-:B------:R-:W-:Y:S01]  /*14000*/  FFMA.FTZ R15, R24, R59, -R49.reuse ;  /* 0x0000003b180f7223 */ /* 0x100fe20000010831 */
[----:B------:R-:W-:Y:S01]  /*14010*/  FMNMX.FTZ R29, R180, R29, !PT ;  /* 0x0000001db41d7209 */ /* 0x000fe20007810000 */
[-CC-:B------:R-:W-:Y:S01]  /*14020*/  FFMA.FTZ R24, R34, R59.reuse, -R49.reuse ;  /* 0x0000003b22187223 */ /* 0x180fe20000010831 */
[-CC-:B------:R-:W-:Y:S01]  /*14030*/  FFMA.FTZ R43, R50, R59.reuse, -R49.reuse ;  /* 0x0000003b322b7223 */ /* 0x180fe20000010831 */
[--C-:B------:R-:W-:Y:S01]  /*14040*/  FFMA.FTZ R74, R74, R59, -R49.reuse ;  /* 0x0000003b4a4a7223 */ /* 0x100fe20000010831 */
[----:B------:R-:W-:Y:S01]  /*14050*/  FMNMX.FTZ R29, R26, R29, !PT ;  /* 0x0000001d1a1d7209 */ /* 0x000fe20007810000 */
[-CC-:B------:R-:W-:Y:S01]  /*14060*/  FFMA.FTZ R25, R76, R59.reuse, -R49.reuse ;  /* 0x0000003b4c197223 */ /* 0x180fe20000010831 */
[----:B------:R-:W-:Y:S01]  /*14070*/  MUFU.EX2 R15, R15 ;  /* 0x0000000f000f7308 */ /* 0x000fe20000000800 */
[--C-:B------:R-:W-:Y:S01]  /*14080*/  FFMA.FTZ R28, R28, R59, -R49.reuse ;  /* 0x0000003b1c1c7223 */ /* 0x100fe20000010831 */
[----:B------:R-:W-:Y:S01]  /*14090*/  FMNMX.FTZ R29, R182, R29, !PT ;  /* 0x0000001db61d7209 */ /* 0x000fe20007810000 */
[-CC-:B------:R-:W-:Y:S01]  /*140a0*/  FFMA.FTZ R78, R78, R59.reuse, -R49.reuse ;  /* 0x0000003b4e4e7223 */ /* 0x180fe20000010831 */
[-CC-:B------:R-:W-:Y:S01]  /*140b0*/  FFMA.FTZ R32, R32, R59.reuse, -R49.reuse ;  /* 0x0000003b20207223 */ /* 0x180fe20000010831 */
[--C-:B------:R-:W-:Y:S01]  /*140c0*/  FFMA.FTZ R34, R80, R59, -R49.reuse ;  /* 0x0000003b50227223 */ /* 0x100fe20000010831 */
[----:B------:R-:W-:Y:S01]  /*140d0*/  FMNMX.FTZ R31, R30, R29, !PT ;  /* 0x0000001d1e1f7209 */ /* 0x000fe20007810000 */
[-CC-:B------:R-:W-:Y:S01]  /*140e0*/  FFMA.FTZ R82, R82, R59.reuse, -R49.reuse ;  /* 0x0000003b52527223 */ /* 0x180fe20000010831 */
[----:B------:R0:W-:Y:S01]  /*140f0*/  MUFU.EX2 R29, R24 ;  /* 0x00000018001d7308 */ /* 0x0001e20000000800 */
        /* <DEDUP_REMOVED lines=22> */
[----:B------:R-:W-:Y:S01]  /*14260*/  FFMA.FTZ R47, R176, R59, -R49 ;  /* 0x0000003bb02f7223 */ /* 0x000fe20000010831 */
[----:B------:R-:W-:Y:S02]  /*14270*/  MUFU.EX2 R28, R28 ;  /* 0x0000001c001c7308 */ /* 0x000fe40000000800 */
[----:B------:R-:W-:-:S04]  /*14280*/  FMNMX.FTZ R33, R234, R33, !PT ;  /* 0x00000021ea217209 */ /* 0x000fc80007810000 */
[----:B------:R-:W-:Y:S02]  /*14290*/  FMNMX.FTZ R35, R46, R33, !PT ;  /* 0x000000212e237209 */ /* 0x000fe40007810000 */
[----:B------:R-:W-:Y:S02]  /*142a0*/  MUFU.EX2 R27, R78 ;  /* 0x0000004e001b7308 */ /* 0x000fe40000000800 */
[----:B------:R-:W-:-:S04]  /*142b0*/  FMNMX.FTZ R35, R236, R35, !PT ;  /* 0x00000023ec237209 */ /* 0x000fc80007810000 */
[----:B------:R-:W-:Y:S02]  /*142c0*/  FMNMX.FTZ R35, R8, R35, !PT ;  /* 0x0000002308237209 */ /* 0x000fe40007810000 */
[----:B------:R-:W1:Y:S02]  /*142d0*/  MUFU.EX2 R32, R32 ;  /* 0x0000002000207308 */ /* 0x000e640000000800 */
[----:B0-----:R-:W-:Y:S01]  /*142e0*/  FMNMX.FTZ R24, R52, R35, !PT ;  /* 0x0000002334187209 */ /* 0x001fe20007810000 */
[----:B------:R-:W-:-:S03]  /*142f0*/  FFMA.FTZ R35, R86, R59, -R49 ;  /* 0x0000003b56237223 */ /* 0x000fc60000010831 */
[----:B------:R-:W-:Y:S02]  /*14300*/  FMNMX.FTZ R24, R53, R24, !PT ;  /* 0x0000001835187209 */ /* 0x000fe40007810000 */
[----:B------:R-:W0:Y:S02]  /*14310*/  MUFU.EX2 R34, R34 ;  /* 0x0000002200227308 */ /* 0x000e240000000800 */
[----:B------:R-:W-:-:S04]  /*14320*/  FMNMX.FTZ R37, R55, R24, !PT ;  /* 0x0000001837257209 */ /* 0x000fc80007810000 */
[----:B------:R-:W-:Y:S02]  /*14330*/  FMNMX.FTZ R24, R56, R37, !PT ;  /* 0x0000002538187209 */ /* 0x000fe40007810000 */
[----:B------:R-:W-:Y:S01]  /*14340*/  MUFU.EX2 R31, R82 ;  /* 0x00000052001f7308 */ /* 0x000fe20000000800 */
[----:B-1----:R-:W-:Y:S02]  /*14350*/  F2FP.F16.F32.PACK_AB R176, R32, R27 ;  /* 0x0000001b20b0723e */ /* 0x002fe400000000ff */
[----:B------:R-:W-:-:S04]  /*14360*/  FMNMX.FTZ R37, R7, R24, !PT ;  /* 0x0000001807257209 */ /* 0x000fc80007810000 */
[----:B------:R-:W-:Y:S01]  /*14370*/  FMNMX.FTZ R24, R60, R37, !PT ;  /* 0x000000253c187209 */ /* 0x000fe20007810000 */
[----:B------:R-:W-:Y:S01]  /*14380*/  MUFU.EX2 R40, R40 ;  /* 0x0000002800287308 */ /* 0x000fe20000000800 */
[----:B0-----:R-:W-:Y:S02]  /*14390*/  F2FP.F16.F32.PACK_AB R178, R34, R29 ;  /* 0x0000001d22b2723e */ /* 0x001fe400000000ff */
        /* <DEDUP_REMOVED lines=8> */
[----:B------:R-:W0:Y:S03]  /*14420*/  MUFU.EX2 R44, R44 ;  /* 0x0000002c002c7308 */ /* 0x000e260000000800 */
[----:B------:R-:W-:Y:S01]  /*14430*/  FMNMX.FTZ R24, R70, R41, !PT ;  /* 0x0000002946187209 */ /* 0x000fe20007810000 */
[-CC-:B------:R-:W-:Y:S01]  /*14440*/  FFMA.FTZ R41, R158, R59.reuse, -R49.reuse ;  /* 0x0000003b9e297223 */ /* 0x180fe20000010831 */
[----:B------:R-:W-:Y:S02]  /*14450*/  FFMA.FTZ R158, R168, R59, -R49 ;  /* 0x0000003ba89e7223 */ /* 0x000fe40000010831 */
[----:B------:R-:W-:Y:S01]  /*14460*/  FMNMX.FTZ R24, R69, R24, !PT ;  /* 0x0000001845187209 */ /* 0x000fe20007810000 */
[----:B------:R-:W-:Y:S03]  /*14470*/  MUFU.EX2 R35, R35 ;  /* 0x0000002300237308 */ /* 0x000fe60000000800 */
[----:B------:R-:W-:-:S04]  /*14480*/  FMNMX.FTZ R21, R71, R24, !PT ;  /* 0x0000001847157209 */ /* 0x000fc80007810000 */
[----:B------:R-:W-:Y:S01]  /*14490*/  FMNMX.FTZ R24, R72, R21, !PT ;  /* 0x0000001548187209 */ /* 0x000fe20007810000 */
[----:B------:R-:W-:Y:S01]  /*144a0*/  FFMA.FTZ R21, R62, R59, -R49 ;  /* 0x0000003b3e157223 */ /* 0x000fe20000010831 */
[----:B------:R-:W-:Y:S01]  /*144b0*/  FSEL R62, R6, RZ, P5 ;  /* 0x000000ff063e7208 */ /* 0x000fe20002800000 */
[----:B------:R-:W1:Y:S01]  /*144c0*/  MUFU.EX2 R48, R48 ;  /* 0x0000003000307308 */ /* 0x000e620000000800 */
[----:B0-----:R-:W-:Y:S01]  /*144d0*/  F2FP.F16.F32.PACK_AB R174, R44, R33 ;  /* 0x000000212cae723e */ /* 0x001fe200000000ff */
[----:B------:R-:W0:Y:S02]  /*144e0*/  SHFL.BFLY PT, R43, R24, 0x2, 0x1f ;  /* 0x0c401f00182b7f89 */ /* 0x000e2400000e0000 */
[----:B------:R-:W-:-:S04]  /*144f0*/  FADD.FTZ R62, -R62, R11 ;  /* 0x0000000b3e3e7221 */ /* 0x000fc80000010100 */
[----:B------:R-:W-:Y:S01]  /*14500*/  FMUL.FTZ R11, R62, R59 ;  /* 0x0000003b3e0b7220 */ /* 0x000fe20000410000 */
[----:B------:R-:W-:Y:S08]  /*14510*/  MUFU.EX2 R50, R50 ;  /* 0x0000003200327308 */ /* 0x000ff00000000800 */
[----:B------:R-:W2:Y:S01]  /*14520*/  MUFU.EX2 R11, R11 ;  /* 0x0000000b000b7308 */ /* 0x000ea20000000800 */
[----:B-1----:R-:W-:-:S07]  /*14530*/  F2FP.F16.F32.PACK_AB R168, R48, R35 ;  /* 0x0000002330a8723e */ /* 0x002fce00000000ff */
[----:B------:R1:W3:Y:S01]  /*14540*/  MUFU.EX2 R39, R154 ;  /* 0x0000009a00277308 */ /* 0x0002e20000000800 */
[----:B0-----:R-:W-:Y:S01]  /*14550*/  FMNMX.FTZ R57, R24, R43, !PT ;  /* 0x0000002b18397209 */ /* 0x001fe20007810000 */
[----:B------:R-:W-:-:S04]  /*14560*/  FFMA.FTZ R43, R166, R59, -R49 ;  /* 0x0000003ba62b7223 */ /* 0x000fc80000010831 */
[----:B------:R-:W0:Y:S02]  /*14570*/  SHFL.BFLY PT, R24, R57, 0x1, 0x1f ;  /* 0x0c201f0039187f89 */ /* 0x000e2400000e0000 */
[----:B------:R-:W4:Y:S01]  /*14580*/  MUFU.EX2 R54, R54 ;  /* 0x0000003600367308 */ /* 0x000f220000000800 */
[----:B--2---:R-:W-:Y:S01]  /*14590*/  FFMA.FTZ R62, R11, R3, R74 ;  /* 0x000000030b3e7223 */ /* 0x004fe2000001004a */
[-CC-:B-1----:R-:W-:Y:S01]  /*145a0*/  FFMA.FTZ R154, R172, R59.reuse, -R49.reuse ;  /* 0x0000003bac9a7223 */ /* 0x182fe20000010831 */
[----:B------:R-:W-:Y:S01]  /*145b0*/  FFMA.FTZ R49, R170, R59, -R49 ;  /* 0x0000003baa317223 */ /* 0x000fe20000010831 */
[----:B------:R-:W-:Y:S01]  /*145c0*/  F2FP.F16.F32.PACK_AB R172, R40, R31 ;  /* 0x0000001f28ac723e */ /* 0x000fe200000000ff */
        /* <DEDUP_REMOVED lines=17> */
[----:B0-----:R-:W-:Y:S01]  /*146e0*/  FMNMX.FTZ R24, R57, R24, !PT ;  /* 0x0000001839187209 */ /* 0x001fe20007810000 */
[----:B------:R-:W-:Y:S01]  /*146f0*/  FMUL.FTZ R108, R108, R11 ;  /* 0x0000000b6c6c7220 */ /* 0x000fe20000410000 */
[----:B------:R-:W-:Y:S01]  /*14700*/  MUFU.EX2 R21, R21 ;  /* 0x0000001500157308 */ /* 0x000fe20000000800 */
[----:B------:R-:W-:Y:S01]  /*14710*/  FADD.FTZ R3, R29, R62 ;  /* 0x0000003e1d037221 */ /* 0x000fe20000010000 */
[C---:B------:R-:W-:Y:S01]  /*14720*/  FSETP.NEU.FTZ.AND P4, PT, R24.reuse, -INF , PT ;  /* 0xff8000001800780b */ /* 0x040fe20003f9d000 */
[----:B------:R-:W-:Y:S01]  /*14730*/  FMUL.FTZ R57, R24, R59 ;  /* 0x0000003b18397220 */ /* 0x000fe20000410000 */
[-C--:B------:R-:W-:Y:S01]  /*14740*/  FMUL.FTZ R109, R109, R11.reuse ;  /* 0x0000000b6d6d7220 */ /* 0x080fe20000410000 */
[----:B------:R-:W-:Y:S01]  /*14750*/  FADD.FTZ R62, R34, R3 ;  /* 0x00000003223e7221 */ /* 0x000fe20000010000 */
[-C--:B------:R-:W-:Y:S01]  /*14760*/  FMUL.FTZ R112, R112, R11.reuse ;  /* 0x0000000b70707220 */ /* 0x080fe20000410000 */
[-C--:B------:R-:W-:Y:S01]  /*14770*/  FMUL.FTZ R113, R113, R11.reuse ;  /* 0x0000000b71717220 */ /* 0x080fe20000410000 */
[----:B------:R-:W-:Y:S01]  /*14780*/  FSEL R57, R57, RZ, P4 ;  /* 0x000000ff39397208 */ /* 0x000fe20002000000 */
[----:B------:R-:W-:Y:S01]  /*14790*/  FADD.FTZ R3, R31, R62 ;  /* 0x0000003e1f037221 */ /* 0x000fe20000010000 */
[----:B------:R-:W-:Y:S01]  /*147a0*/  MUFU.EX2 R160, R160 ;  /* 0x000000a000a07308 */ /* 0x000fe20000000800 */
[-C--:B------:R-:W-:Y:S01]  /*147b0*/  FMUL.FTZ R116, R116, R11.reuse ;  /* 0x0000000b74747220 */ /* 0x080fe20000410000 */
[----:B------:R-:W-:Y:S01]  /*147c0*/  FMUL.FTZ R117, R117, R11 ;  /* 0x0000000b75757220 */ /* 0x000fe20000410000 */
[----:B------:R-:W-:Y:S01]  /*147d0*/  FADD.FTZ R62, R40, R3 ;  /* 0x00000003283e7221 */ /* 0x000fe20000010000 */
[-CC-:B------:R-:W-:Y:S01]  /*147e0*/  FFMA.FTZ R181, R51, R59.reuse, -R57.reuse ;  /* 0x0000003b33b57223 */ /* 0x180fe20000010839 */
[----:B------:R-:W-:Y:S01]  /*147f0*/  FSEL R3, R24, RZ, P4 ;  /* 0x000000ff18037208 */ /* 0x000fe20002000000 */
[-CC-:B------:R-:W-:Y:S01]  /*14800*/  FFMA.FTZ R22, R8, R59.reuse, -R57.reuse ;  /* 0x0000003b08167223 */ /* 0x180fe20000010839 */
[----:B------:R-:W-:Y:S01]  /*14810*/  FADD.FTZ R51, R33, R62 ;  /* 0x0000003e21337221 */ /* 0x000fe20000010000 */
[-CC-:B------:R-:W-:Y:S01]  /*14820*/  FFMA.FTZ R20, R20, R59.reuse, -R57.reuse ;  /* 0x0000003b14147223 */ /* 0x180fe20000010839 */
[-C--:B------:R-:W-:Y:S01]  /*14830*/  FFMA.FTZ R183, R180, R59.reuse, -R57 ;  /* 0x0000003bb4b77223 */ /* 0x080fe20000010839 */
[----:B------:R-:W-:Y:S01]  /*14840*/  FADD.FTZ R8, -R3, R10 ;  /* 0x0000000a03087221 */ /* 0x000fe20000010100 */
[----:B------:R-:W-:Y:S01]  /*14850*/  FADD.FTZ R62, R44, R51 ;  /* 0x000000332c3e7221 */ /* 0x000fe20000010000 */
[----:B------:R-:W-:Y:S01]  /*14860*/  MUFU.EX2 R181, R181 ;  /* 0x000000b500b57308 */ /* 0x000fe20000000800 */
[-CC-:B------:R-:W-:Y:S01]  /*14870*/  FFMA.FTZ R26, R26, R59.reuse, -R57.reuse ;  /* 0x0000003b1a1a7223 */ /* 0x180fe20000010839 */
[-C--:B------:R-:W-:Y:S01]  /*14880*/  FMUL.FTZ R8, R8, R59.reuse ;  /* 0x0000003b08087220 */ /* 0x080fe20000410000 */
[----:B------:R-:W-:Y:S01]  /*14890*/  FADD.FTZ R3, R35, R62 ;  /* 0x0000003e23037221 */ /* 0x000fe20000010000 */
[-CC-:B------:R-:W-:Y:S01]  /*148a0*/  FFMA.FTZ R177, R182, R59.reuse, -R57.reuse ;  /* 0x0000003bb6b17223 */ /* 0x180fe20000010839 */
[-CC-:B------:R-:W-:Y:S01]  /*148b0*/  FFMA.FTZ R165, R52, R59.reuse, -R57.reuse ;  /* 0x0000003b34a57223 */ /* 0x180fe20000010839 */
[-C--:B------:R-:W-:Y:S01]  /*148c0*/  FFMA.FTZ R30, R30, R59.reuse, -R57 ;  /* 0x0000003b1e1e7223 */ /* 0x080fe20000010839 */
[----:B------:R-:W-:Y:S01]  /*148d0*/  FADD.FTZ R62, R48, R3 ;  /* 0x00000003303e7221 */ /* 0x000fe20000010000 */
[----:B------:R-:W0:Y:S01]  /*148e0*/  MUFU.EX2 R8, R8 ;  /* 0x0000000800087308 */ /* 0x000e220000000800 */
[-CC-:B------:R-:W-:Y:S01]  /*148f0*/  FFMA.FTZ R161, R7, R59.reuse, -R57.reuse ;  /* 0x0000003b07a17223 */ /* 0x180fe20000010839 */
[-CC-:B------:R-:W-:Y:S01]  /*14900*/  FFMA.FTZ R179, R186, R59.reuse, -R57.reuse ;  /* 0x0000003bbab37223 */ /* 0x180fe20000010839 */
[----:B------:R-:W-:Y:S01]  /*14910*/  FADD.FTZ R3, R37, R62 ;  /* 0x0000003e25037221 */ /* 0x000fe20000010000 */
[-CC-:B------:R-:W-:Y:S01]  /*14920*/  FFMA.FTZ R36, R36, R59.reuse, -R57.reuse ;  /* 0x0000003b24247223 */ /* 0x180fe20000010839 */
[-CC-:B------:R-:W-:Y:S01]  /*14930*/  FFMA.FTZ R173, R230, R59.reuse, -R57.reuse ;  /* 0x0000003be6ad7223 */ /* 0x180fe20000010839 */
[-CC-:B------:R-:W-:Y:S01]  /*14940*/  FFMA.FTZ R38, R38, R59.reuse, -R57.reuse ;  /* 0x0000003b26267223 */ /* 0x180fe20000010839 */
[--C-:B------:R-:W-:Y:S01]  /*14950*/  FFMA.FTZ R175, R232, R59, -R57.reuse ;  /* 0x0000003be8af7223 */ /* 0x100fe20000010839 */
[----:B------:R1:W-:Y:S01]  /*14960*/  MUFU.EX2 R10, R22 ;  /* 0x00000016000a7308 */ /* 0x0003e20000000800 */
[----:B------:R-:W-:Y:S01]  /*14970*/  F2FP.F16.F32.PACK_AB R182, R28, R25 ;  /* 0x000000191cb6723e */ /* 0x000fe200000000ff */
[-CC-:B------:R-:W-:Y:S01]  /*14980*/  FFMA.FTZ R42, R42, R59.reuse, -R57.reuse ;  /* 0x0000003b2a2a7223 */ /* 0x180fe20000010839 */
[-CC-:B------:R-:W-:Y:S01]  /*14990*/  FFMA.FTZ R169, R234, R59.reuse, -R57.reuse ;  /* 0x0000003beaa97223 */ /* 0x180fe20000010839 */
[-CC-:B------:R-:W-:Y:S01]  /*149a0*/  FFMA.FTZ R46, R46, R59.reuse, -R57.reuse ;  /* 0x0000003b2e2e7223 */ /* 0x180fe20000010839 */
[-CC-:B------:R-:W-:Y:S01]  /*149b0*/  FFMA.FTZ R171, R236, R59.reuse, -R57.reuse ;  /* 0x0000003becab7223 */ /* 0x180fe20000010839 */
[-CC-:B------:R-:W-:Y:S01]  /*149c0*/  FFMA.FTZ R53, R53, R59.reuse, -R57.reuse ;  /* 0x0000003b35357223 */ /* 0x180fe20000010839 */
[-C--:B------:R-:W-:Y:S01]  /*149d0*/  FFMA.FTZ R167, R55, R59.reuse, -R57 ;  /* 0x0000003b37a77223 */ /* 0x080fe20000010839 */
[----:B------:R-:W2:Y:S01]  /*149e0*/  MUFU.EX2 R20, R20 ;  /* 0x0000001400147308 */ /* 0x000ea20000000800 */
[----:B-1----:R-:W-:Y:S01]  /*149f0*/  FADD.FTZ R22, R50, R3 ;  /* 0x0000000332167221 */ /* 0x002fe20000010000 */
[-CC-:B------:R-:W-:Y:S01]  /*14a00*/  FFMA.FTZ R56, R56, R59.reuse, -R57.reuse ;  /* 0x0000003b38387223 */ /* 0x180fe20000010839 */
[-CC-:B------:R-:W-:Y:S01]  /*14a10*/  FFMA.FTZ R60, R60, R59.reuse, -R57.reuse ;  /* 0x0000003b3c3c7223 */ /* 0x180fe20000010839 */
[-CC-:B------:R-:W-:Y:S01]  /*14a20*/  FFMA.FTZ R63, R63, R59.reuse, -R57.reuse ;  /* 0x0000003b3f3f7223 */ /* 0x180fe20000010839 */
[----:B---3--:R-:W-:Y:S01]  /*14a30*/  FADD.FTZ R3, R39, R22 ;  /* 0x0000001627037221 */ /* 0x008fe20000010000 */
[-CC-:B------:R-:W-:Y:S01]  /*14a40*/  FFMA.FTZ R64, R64, R59.reuse, -R57.reuse ;  /* 0x0000003b40407223 */ /* 0x180fe20000010839 */
[-C--:B------:R-:W-:Y:S01]  /*14a50*/  FFMA.FTZ R65, R65, R59.reuse, -R57 ;  /* 0x0000003b41417223 */ /* 0x080fe20000010839 */
[----:B------:R-:W1:Y:S01]  /*14a60*/  MUFU.EX2 R183, R183 ;  /* 0x000000b700b77308 */ /* 0x000e620000000800 */
[----:B----4-:R-:W-:Y:S01]  /*14a70*/  FADD.FTZ R52, R54, R3 ;  /* 0x0000000336347221 */ /* 0x010fe20000010000 */
[----:B0-----:R-:W-:Y:S01]  /*14a80*/  FFMA.FTZ R3, R8, R0, R181 ;  /* 0x0000000008037223 */ /* 0x001fe200000100b5 */
[-CC-:B------:R-:W-:Y:S01]  /*14a90*/  FFMA.FTZ R66, R66, R59.reuse, -R57.reuse ;  /* 0x0000003b42427223 */ /* 0x180fe20000010839 */
[-CC-:B------:R-:W-:Y:S01]  /*14aa0*/  FFMA.FTZ R67, R67, R59.reuse, -R57.reuse ;  /* 0x0000003b43437223 */ /* 0x180fe20000010839 */
[----:B------:R-:W-:Y:S01]  /*14ab0*/  FADD.FTZ R7, R9, R52 ;  /* 0x0000003409077221 */ /* 0x000fe20000010000 */
[-CC-:B------:R-:W-:Y:S01]  /*14ac0*/  FFMA.FTZ R68, R68, R59.reuse, -R57.reuse ;  /* 0x0000003b44447223 */ /* 0x180fe20000010839 */
[-C--:B------:R-:W-:Y:S01]  /*14ad0*/  FFMA.FTZ R70, R70, R59.reuse, -R57 ;  /* 0x0000003b46467223 */ /* 0x080fe20000010839 */
[----:B------:R-:W0:Y:S01]  /*14ae0*/  MUFU.EX2 R26, R26 ;  /* 0x0000001a001a7308 */ /* 0x000e220000000800 */
[----:B------:R-:W-:Y:S01]  /*14af0*/  FADD.FTZ R52, R58, R7 ;  /* 0x000000073a347221 */ /* 0x000fe20000010000 */
[----:B--2---:R-:W-:Y:S01]  /*14b00*/  FADD.FTZ R0, R20, R3 ;  /* 0x0000000314007221 */ /* 0x004fe20000010000 */
[-CC-:B------:R-:W-:Y:S01]  /*14b10*/  FFMA.FTZ R69, R69, R59.reuse, -R57.reuse ;  /* 0x0000003b45457223 */ /* 0x180fe20000010839 */
[-CC-:B------:R-:W-:Y:S01]  /*14b20*/  FFMA.FTZ R71, R71, R59.reuse, -R57.reuse ;  /* 0x0000003b47477223 */ /* 0x180fe20000010839 */
[----:B------:R-:W-:Y:S01]  /*14b30*/  FADD.FTZ R7, R21, R52 ;  /* 0x0000003415077221 */ /* 0x000fe20000010000 */
[----:B------:R-:W-:Y:S01]  /*14b40*/  FFMA.FTZ R57, R72, R59, -R57 ;  /* 0x0000003b48397223 */ /* 0x000fe20000010839 */
[----:B------:R-:W-:Y:S01]  /*14b50*/  ISETP.GT.AND P4, PT, R4, R12, PT ;  /* 0x0000000c0400720c */ /* 0x000fe20003f84270 */
[----:B------:R-:W2:Y:S01]  /*14b60*/  MUFU.EX2 R41, R41 ;  /* 0x0000002900297308 */ /* 0x000ea20000000800 */
[----:B-1----:R-:W-:Y:S01]  /*14b70*/  FADD.FTZ R3, R183, R0 ;  /* 0x00000000b7037221 */ /* 0x002fe20000010000 */
[----:B------:R-:W-:Y:S01]  /*14b80*/  FADD.FTZ R62, R160, R7 ;  /* 0x00000007a03e7221 */ /* 0x000fe20000010000 */
[----:B------:R-:W-:-:S02]  /*14b90*/  @!P1 VIADD R51, R61, 0x28860 ;  /* 0x000288603d339836 */ /* 0x000fc40000000000 */
[-C--:B------:R-:W-:Y:S01]  /*14ba0*/  FMUL.FTZ R120, R120, R11.reuse ;  /* 0x0000000b78787220 */ /* 0x080fe20000410000 */
[-C--:B------:R-:W-:Y:S01]  /*14bb0*/  FMUL.FTZ R121, R121, R11.reuse ;  /* 0x0000000b79797220 */ /* 0x080fe20000410000 */
[-C--:B------:R-:W-:Y:S01]  /*14bc0*/  FMUL.FTZ R124, R124, R11.reuse ;  /* 0x0000000b7c7c7220 */ /* 0x080fe20000410000 */
[-C--:B------:R-:W-:Y:S01]  /*14bd0*/  FMUL.FTZ R125, R125, R11.reuse ;  /* 0x0000000b7d7d7220 */ /* 0x080fe20000410000 */
[----:B------:R-:W1:Y:S01]  /*14be0*/  MUFU.EX2 R177, R177 ;  /* 0x000000b100b17308 */ /* 0x000e620000000800 */
[----:B0-----:R-:W-:Y:S01]  /*14bf0*/  FADD.FTZ R52, R26, R3 ;  /* 0x000000031a347221 */ /* 0x001fe20000010000 */
[----:B------:R-:W-:Y:S01]  /*14c00*/  @!P1 PRMT R51, RZ, 0x654, R51 ;  /* 0x00000654ff339816 */ /* 0x000fe20000000033 */
[-C--:B------:R-:W-:Y:S01]  /*14c10*/  FMUL.FTZ R128, R128, R11.reuse ;  /* 0x0000000b80807220 */ /* 0x080fe20000410000 */
[-C--:B------:R-:W-:Y:S01]  /*14c20*/  FMUL.FTZ R129, R129, R11.reuse ;  /* 0x0000000b81817220 */ /* 0x080fe20000410000 */
[-C--:B------:R-:W-:Y:S01]  /*14c30*/  FMUL.FTZ R132, R132, R11.reuse ;  /* 0x0000000b84847220 */ /* 0x080fe20000410000 */
[----:B------:R0:W-:Y:S01]  /*14c40*/  @!P1 SYNCS.ARRIVE.TRANS64.RED.A1T0 RZ, [R51+URZ], RZ ;  /* 0x000000ff33ff99a7 */ /* 0x0001e2000810043f */
[-C--:B------:R-:W-:Y:S01]  /*14c50*/  FMUL.FTZ R133, R133, R11.reuse ;  /* 0x0000000b85857220 */ /* 0x080fe20000410000 */
[----:B------:R-:W3:Y:S01]  /*14c60*/  MUFU.EX2 R162, R162 ;  /* 0x000000a200a27308 */ /* 0x000ee20000000800 */
        /* <DEDUP_REMOVED lines=10> */
[----:B------:R-:W-:Y:S01]  /*14d10*/  FMUL.FTZ R149, R149, R11 ;  /* 0x0000000b95957220 */ /* 0x000fe20000410000 */
[----:B------:R-:W-:Y:S01]  /*14d20*/  F2FP.F16.F32.PACK_AB R180, R15, R74 ;  /* 0x0000004a0fb4723e */ /* 0x000fe200000000ff */
[----:B------:R-:W-:Y:S01]  /*14d30*/  VIADD R4, R4, 0xffffffff ;  /* 0xffffffff04047836 */ /* 0x000fe20000000000 */
[----:B------:R-:W-:Y:S01]  /*14d40*/  F2FP.F16.F32.PACK_AB R170, R50, R37 ;  /* 0x0000002532aa723e */ /* 0x000fe200000000ff */
[-C--:B------:R-:W-:Y:S01]  /*14d50*/  FMUL.FTZ R90, R90, R8.reuse ;  /* 0x000000085a5a7220 */ /* 0x080fe20000410000 */
[----:B------:R-:W1:Y:S01]  /*14d60*/  MUFU.EX2 R156, R156 ;  /* 0x0000009c009c7308 */ /* 0x000e620000000800 */
[----:B---3--:R-:W-:Y:S01]  /*14d70*/  FADD.FTZ R7, R162, R7 ;  /* 0x00000007a2077221 */ /* 0x008fe20000010000 */
[----:B------:R-:W-:Y:S01]  /*14d80*/  F2FP.F16.F32.PACK_AB R164, R54, R39 ;  /* 0x0000002736a4723e */ /* 0x000fe200000000ff */
[-C--:B------:R-:W-:Y:S01]  /*14d90*/  FMUL.FTZ R91, R91, R8.reuse ;  /* 0x000000085b5b7220 */ /* 0x080fe20000410000 */
[----:B------:R-:W-:Y:S01]  /*14da0*/  F2FP.F16.F32.PACK_AB R166, R58, R9 ;  /* 0x000000093aa6723e */ /* 0x000fe200000000ff */
[-C--:B------:R-:W-:Y:S01]  /*14db0*/  FMUL.FTZ R94, R94, R8.reuse ;  /* 0x000000085e5e7220 */ /* 0x080fe20000410000 */
[----:B------:R-:W-:Y:S01]  /*14dc0*/  F2FP.F16.F32.PACK_AB R160, R160, R21 ;  /* 0x00000015a0a0723e */ /* 0x000fe200000000ff */
[-C--:B------:R-:W-:Y:S01]  /*14dd0*/  FMUL.FTZ R95, R95, R8.reuse ;  /* 0x000000085f5f7220 */ /* 0x080fe20000410000 */
[----:B------:R-:W3:Y:S01]  /*14de0*/  MUFU.EX2 R179, R179 ;  /* 0x000000b300b37308 */ /* 0x000ee20000000800 */
[----:B--2---:R-:W-:Y:S01]  /*14df0*/  FADD.FTZ R28, R30, R3 ;  /* 0x000000031e1c7221 */ /* 0x004fe20000010000 */
[----:B------:R-:W-:Y:S01]  /*14e00*/  F2FP.F16.F32.PACK_AB R162, R162, R41 ;  /* 0x00000029a2a2723e */ /* 0x000fe200000000ff */
[-C--:B------:R-:W-:Y:S01]  /*14e10*/  FMUL.FTZ R98, R98, R8.reuse ;  /* 0x0000000862627220 */ /* 0x080fe20000410000 */
[----:B------:R-:W-:Y:S01]  /*14e20*/  F2FP.F16.F32.PACK_AB R181, R20, R181 ;  /* 0x000000b514b5723e */ /* 0x000fe200000000ff */
[-C--:B------:R-:W-:Y:S01]  /*14e30*/  FMUL.FTZ R99, R99, R8.reuse ;  /* 0x0000000863637220 */ /* 0x080fe20000410000 */
[----:B------:R-:W-:Y:S01]  /*14e40*/  F2FP.F16.F32.PACK_AB R183, R26, R183 ;  /* 0x000000b71ab7723e */ /* 0x000fe200000000ff */
[-C--:B------:R-:W-:Y:S01]  /*14e50*/  FMUL.FTZ R102, R102, R8.reuse ;  /* 0x0000000866667220 */ /* 0x080fe20000410000 */
[----:B------:R-:W2:Y:S01]  /*14e60*/  MUFU.EX2 R43, R43 ;  /* 0x0000002b002b7308 */ /* 0x000ea20000000800 */
[----:B-1----:R-:W-:Y:S01]  /*14e70*/  FADD.FTZ R32, R156, R7 ;  /* 0x000000079c207221 */ /* 0x002fe20000010000 */
[----:B------:R-:W-:Y:S01]  /*14e80*/  F2FP.F16.F32.PACK_AB R177, R30, R177 ;  /* 0x000000b11eb1723e */ /* 0x000fe200000000ff */
[-C--:B------:R-:W-:Y:S01]  /*14e90*/  FMUL.FTZ R103, R103, R8.reuse ;  /* 0x0000000867677220 */ /* 0x080fe20000410000 */
[-C--:B------:R-:W-:Y:S01]  /*14ea0*/  FMUL.FTZ R106, R106, R8.reuse ;  /* 0x000000086a6a7220 */ /* 0x080fe20000410000 */
[-C--:B------:R-:W-:Y:S01]  /*14eb0*/  FMUL.FTZ R107, R107, R8.reuse ;  /* 0x000000086b6b7220 */ /* 0x080fe20000410000 */
[-C--:B------:R-:W-:Y:S01]  /*14ec0*/  FMUL.FTZ R110, R110, R8.reuse ;  /* 0x000000086e6e7220 */ /* 0x080fe20000410000 */
[-C--:B------:R-:W-:Y:S01]  /*14ed0*/  FMUL.FTZ R111, R111, R8.reuse ;  /* 0x000000086f6f7220 */ /* 0x080fe20000410000 */
[----:B------:R-:W1:Y:S01]  /*14ee0*/  MUFU.EX2 R36, R36 ;  /* 0x0000002400247308 */ /* 0x000e620000000800 */
[----:B---3--:R-:W-:Y:S01]  /*14ef0*/  FADD.FTZ R3, R179, R28 ;  /* 0x0000001cb3037221 */ /* 0x008fe20000010000 */
[-C--:B------:R-:W-:Y:S01]  /*14f00*/  FMUL.FTZ R114, R114, R8.reuse ;  /* 0x0000000872727220 */ /* 0x080fe20000410000 */
[-C--:B------:R-:W-:Y:S01]  /*14f10*/  FMUL.FTZ R115, R115, R8.reuse ;  /* 0x0000000873737220 */ /* 0x080fe20000410000 */
[-C--:B------:R-:W-:Y:S01]  /*14f20*/  FMUL.FTZ R118, R118, R8.reuse ;  /* 0x0000000876767220 */ /* 0x080fe20000410000 */
[-C--:B------:R-:W-:Y:S01]  /*14f30*/  FMUL.FTZ R119, R119, R8.reuse ;  /* 0x0000000877777220 */ /* 0x080fe20000410000 */
[-C--:B------:R-:W-:Y:S01]  /*14f40*/  FMUL.FTZ R122, R122, R8.reuse ;  /* 0x000000087a7a7220 */ /* 0x080fe20000410000 */
[----:B------:R-:W-:Y:S01]  /*14f50*/  FMUL.FTZ R123, R123, R8 ;  /* 0x000000087b7b7220 */ /* 0x000fe20000410000 */
[----:B------:R-:W3:Y:S01]  /*14f60*/  MUFU.EX2 R158, R158 ;  /* 0x0000009e009e7308 */ /* 0x000ee20000000800 */
[C---:B--2---:R-:W-:Y:S01]  /*14f70*/  FADD.FTZ R7, R43.reuse, R32 ;  /* 0x000000202b077221 */ /* 0x044fe20000010000 */
[----:B------:R-:W-:Y:S01]  /*14f80*/  F2FP.F16.F32.PACK_AB R156, R43, R156 ;  /* 0x0000009c2b9c723e */ /* 0x000fe200000000ff */
[-C--:B------:R-:W-:Y:S01]  /*14f90*/  FMUL.FTZ R126, R126, R8.reuse ;  /* 0x000000087e7e7220 */ /* 0x080fe20000410000 */
[-C--:B------:R-:W-:Y:S01]  /*14fa0*/  FMUL.FTZ R127, R127, R8.reuse ;  /* 0x000000087f7f7220 */ /* 0x080fe20000410000 */
[-C--:B------:R-:W-:Y:S01]  /*14fb0*/  FMUL.FTZ R130, R130, R8.reuse ;  /* 0x0000000882827220 */ /* 0x080fe20000410000 */
[-C--:B------:R-:W-:Y:S01]  /*14fc0*/  FMUL.FTZ R131, R131, R8.reuse ;  /* 0x0000000883837220 */ /* 0x080fe20000410000 */
[-C--:B------:R-:W-:Y:S01]  /*14fd0*/  FMUL.FTZ R134, R134, R8.reuse ;  /* 0x0000000886867220 */ /* 0x080fe20000410000 */
[----:B------:R-:W2:Y:S01]  /*14fe0*/  MUFU.EX2 R173, R173 ;  /* 0x000000ad00ad7308 */ /* 0x000ea20000000800 */
[C---:B-1----:R-:W-:Y:S01]  /*14ff0*/  FADD.FTZ R32, R36.reuse, R3 ;  /* 0x0000000324207221 */ /* 0x042fe20000010000 */
        /* <DEDUP_REMOVED lines=11> */
[----:B------:R-:W-:Y:S01]  /*150b0*/  FMUL.FTZ R151, R151, R8 ;  /* 0x0000000897977220 */ /* 0x000fe20000410000 */
[----:B------:R-:W-:-:S02]  /*150c0*/  IMAD.MOV.U32 R186, RZ, RZ, R14 ;  /* 0x000000ffffba7224 */ /* 0x000fc400078e000e */
[----:B------:R-:W3:Y:S01]  /*150d0*/  MUFU.EX2 R38, R38 ;  /* 0x0000002600267308 */ /* 0x000ee20000000800 */
[----:B--2---:R-:W-:Y:S01]  /*150e0*/  FADD.FTZ R3, R173, R32 ;  /* 0x00000020ad037221 */ /* 0x004fe20000010000 */
[----:B------:R-:W-:-:S06]  /*150f0*/  IMAD.MOV.U32 R11, RZ, RZ, R6 ;  /* 0x000000ffff0b7224 */ /* 0x000fcc00078e0006 */
[----:B------:R-:W2:Y:S01]  /*15100*/  MUFU.EX2 R152, R152 ;  /* 0x0000009800987308 */ /* 0x000ea20000000800 */
[C---:B-1----:R-:W-:Y:S01]  /*15110*/  FADD.FTZ R7, R45.reuse, R34 ;  /* 0x000000222d077221 */ /* 0x042fe20000010000 */
[----:B------:R-:W-:-:S06]  /*15120*/  F2FP.F16.F32.PACK_AB R158, R45, R158 ;  /* 0x0000009e2d9e723e */ /* 0x000fcc00000000ff */
[----:B------:R-:W1:Y:S01]  /*15130*/  MUFU.EX2 R175, R175 ;  /* 0x000000af00af7308 */ /* 0x000e620000000800 */
[C---:B---3--:R-:W-:Y:S01]  /*15140*/  FADD.FTZ R32, R38.reuse, R3 ;  /* 0x0000000326207221 */ /* 0x048fe20000010000 */
[----:B------:R-:W-:-:S06]  /*15150*/  F2FP.F16.F32.PACK_AB R173, R38, R173 ;  /* 0x000000ad26ad723e */ /* 0x000fcc00000000ff */
[----:B------:R-:W3:Y:S01]  /*15160*/  MUFU.EX2 R47, R47 ;  /* 0x0000002f002f7308 */ /* 0x000ee20000000800 */
[----:B--2---:R-:W-:-:S07]  /*15170*/  FADD.FTZ R34, R152, R7 ;  /* 0x0000000798227221 */ /* 0x004fce0000010000 */
[----:B------:R-:W2:Y:S01]  /*15180*/  MUFU.EX2 R42, R42 ;  /* 0x0000002a002a7308 */ /* 0x000ea20000000800 */
[----:B-1----:R-:W-:-:S07]  /*15190*/  FADD.FTZ R3, R175, R32 ;  /* 0x00000020af037221 */ /* 0x002fce0000010000 */
[----:B------:R-:W1:Y:S01]  /*151a0*/  MUFU.EX2 R154, R154 ;  /* 0x0000009a009a7308 */ /* 0x000e620000000800 */
[C---:B---3--:R-:W-:Y:S01]  /*151b0*/  FADD.FTZ R7, R47.reuse, R34 ;  /* 0x000000222f077221 */ /* 0x048fe20000010000 */
[----:B------:R-:W-:-:S06]  /*151c0*/  F2FP.F16.F32.PACK_AB R152, R47, R152 ;  /* 0x000000982f98723e */ /* 0x000fcc00000000ff */
[----:B------:R-:W3:Y:S01]  /*151d0*/  MUFU.EX2 R169, R169 ;  /* 0x000000a900a97308 */ /* 0x000ee20000000800 */
[C---:B--2---:R-:W-:Y:S01]  /*151e0*/  FADD.FTZ R32, R42.reuse, R3 ;  /* 0x000000032a207221 */ /* 0x044fe20000010000 */
[----:B------:R-:W-:-:S06]  /*151f0*/  F2FP.F16.F32.PACK_AB R175, R42, R175 ;  /* 0x000000af2aaf723e */ /* 0x000fcc00000000ff */
[----:B------:R-:W2:Y:S01]  /*15200*/  MUFU.EX2 R46, R46 ;  /* 0x0000002e002e7308 */ /* 0x000ea20000000800 */
[----:B-1----:R-:W-:-:S07]  /*15210*/  FADD.FTZ R34, R154, R7 ;  /* 0x000000079a227221 */ /* 0x002fce0000010000 */
[----:B------:R-:W1:Y:S01]  /*15220*/  MUFU.EX2 R171, R171 ;  /* 0x000000ab00ab7308 */ /* 0x000e620000000800 */
[----:B---3--:R-:W-:-:S07]  /*15230*/  FADD.FTZ R7, R169, R32 ;  /* 0x00000020a9077221 */ /* 0x008fce0000010000 */
[----:B------:R-:W3:Y:S01]  /*15240*/  MUFU.EX2 R165, R165 ;  /* 0x000000a500a57308 */ /* 0x000ee20000000800 */
[C---:B--2---:R-:W-:Y:S01]  /*15250*/  FADD.FTZ R32, R46.reuse, R7 ;  /* 0x000000072e207221 */ /* 0x044fe20000010000 */
[----:B------:R-:W-:-:S06]  /*15260*/  F2FP.F16.F32.PACK_AB R169, R46, R169 ;  /* 0x000000a92ea9723e */ /* 0x000fcc00000000ff */
[----:B------:R-:W2:Y:S01]  /*15270*/  MUFU.EX2 R22, R53 ;  /* 0x0000003500167308 */ /* 0x000ea20000000800 */
[----:B-1----:R-:W-:Y:S01]  /*15280*/  FADD.FTZ R7, R171, R32 ;  /* 0x00000020ab077221 */ /* 0x002fe20000010000 */
[----:B------:R-:W-:-:S03]  /*15290*/  F2FP.F16.F32.PACK_AB R171, R10, R171 ;  /* 0x000000ab0aab723e */ /* 0x000fc600000000ff */
[----:B------:R-:W-:Y:S01]  /*152a0*/  FADD.FTZ R32, R10, R7 ;  /* 0x000000070a207221 */ /* 0x000fe20000010000 */
[----:B------:R-:W-:Y:S02]  /*152b0*/  IMAD.MOV.U32 R10, RZ, RZ, R24 ;  /* 0x000000ffff0a7224 */ /* 0x000fe400078e0018 */
[----:B------:R-:W1:Y:S01]  /*152c0*/  MUFU.EX2 R167, R167 ;  /* 0x000000a700a77308 */ /* 0x000e620000000800 */
[----:B---3--:R-:W-:-:S07]  /*152d0*/  FADD.FTZ R7, R165, R32 ;  /* 0x00000020a5077221 */ /* 0x008fce0000010000 */
[----:B------:R-:W3:Y:S01]  /*152e0*/  MUFU.EX2 R0, R56 ;  /* 0x0000003800007308 */ /* 0x000ee20000000800 */
[C---:B--2---:R-:W-:Y:S01]  /*152f0*/  FADD.FTZ R32, R22.reuse, R7 ;  /* 0x0000000716207221 */ /* 0x044fe20000010000 */
[----:B------:R-:W-:Y:S02]  /*15300*/  F2FP.F16.F32.PACK_AB R165, R22, R165 ;  /* 0x000000a516a5723e */ /* 0x000fe400000000ff */
[----:B------:R-:W-:-:S04]  /*15310*/  MOV R22, R13 ;  /* 0x0000000d00167202 */ /* 0x000fc80000000f00 */
        /* <DEDUP_REMOVED lines=11> */
[C---:B---3--:R-:W-:Y:S01]  /*153d0*/  FADD.FTZ R7, R28.reuse, R7 ;  /* 0x000000071c077221 */ /* 0x048fe20000010000 */
[----:B------:R-:W-:-:S06]  /*153e0*/  F2FP.F16.F32.PACK_AB R161, R28, R161 ;  /* 0x000000a11ca1723e */ /* 0x000fcc00000000ff */
[----:B------:R-:W3:Y:S01]  /*153f0*/  MUFU.EX2 R34, R65 ;  /* 0x0000004100227308 */ /* 0x000ee20000000800 */
[----:B--2---:R-:W-:-:S07]  /*15400*/  FADD.FTZ R7, R40, R7 ;  /* 0x0000000728077221 */ /* 0x004fce0000010000 */
[----:B------:R-:W2:Y:S01]  /*15410*/  MUFU.EX2 R66, R66 ;  /* 0x0000004200427308 */ /* 0x000ea20000000800 */
[C---:B-1----:R-:W-:Y:S01]  /*15420*/  FADD.FTZ R7, R64.reuse, R7 ;  /* 0x0000000740077221 */ /* 0x042fe20000010000 */
[----:B------:R-:W-:-:S06]  /*15430*/  F2FP.F16.F32.PACK_AB R163, R64, R40 ;  /* 0x0000002840a3723e */ /* 0x000fcc00000000ff */
[----:B------:R-:W1:Y:S01]  /*15440*/  MUFU.EX2 R44, R67 ;  /* 0x00000043002c7308 */ /* 0x000e620000000800 */
[----:B---3--:R-:W-:-:S07]  /*15450*/  FADD.FTZ R7, R34, R7 ;  /* 0x0000000722077221 */ /* 0x008fce0000010000 */
        /* <DEDUP_REMOVED lines=12> */
[----:B------:R-:W-:-:S03]  /*15520*/  F2FP.F16.F32.PACK_AB R153, R69, R70 ;  /* 0x000000464599723e */ /* 0x000fc600000000ff */
[----:B---3--:R-:W-:-:S04]  /*15530*/  FADD.FTZ R7, R32, R7 ;  /* 0x0000000720077221 */ /* 0x008fc80000010000 */
[C---:B--2---:R-:W-:Y:S01]  /*15540*/  FADD.FTZ R0, R57.reuse, R7 ;  /* 0x0000000739007221 */ /* 0x044fe20000010000 */
[----:B------:R-:W-:Y:S01]  /*15550*/  F2FP.F16.F32.PACK_AB R155, R57, R32 ;  /* 0x00000020399b723e */ /* 0x000fe200000000ff */
[----:B0-----:R-:W-:Y:S06]  /*15560*/  @P4 BRA `(.L_x_1864) ;  /* 0xffffffc400744947 */ /* 0x001fec000383ffff */
[----:B------:R-:W-:Y:S02]  /*15570*/  IMAD.MOV.U32 R10, RZ, RZ, R24 ;  /* 0x000000ffff0a7224 */ /* 0x000fe400078e0018 */
[----:B------:R-:W-:Y:S02]  /*15580*/  IMAD.MOV.U32 R11, RZ, RZ, R6 ;  /* 0x000000ffff0b7224 */ /* 0x000fe400078e0006 */
[----:B------:R-:W-:Y:S02]  /*15590*/  IMAD.MOV.U32 R22, RZ, RZ, R13 ;  /* 0x000000ffff167224 */ /* 0x000fe400078e000d */
[----:B------:R-:W-:-:S07]  /*155a0*/  IMAD.MOV.U32 R186, RZ, RZ, R14 ;  /* 0x000000ffffba7224 */ /* 0x000fce00078e000e */
.L_x_1846:
[----:B------:R-:W0:Y:S01]  /*155b0*/  LDC R6, c[0x0][0x448] ;  /* 0x00011200ff067b82 */ /* 0x000e220000000800 */
[----:B------:R-:W-:Y:S01]  /*155c0*/  IADD3 R9, R188, 0x1, -R187 ;  /* 0x00000001bc097810 */ /* 0x000fe20007ffe8bb */
[----:B------:R-:W-:-:S06]  /*155d0*/  ULDC UR10, c[0x0][0x9dc] ;  /* 0x00027700000a7ab9 */ /* 0x000fcc0000000800 */
[----:B------:R-:W1:Y:S01]  /*155e0*/  LDC R13, c[0x0][0x9e4] ;  /* 0x00027900ff0d7b82 */ /* 0x000e620000000800 */
[----:B0-----:R-:W-:Y:S02]  /*155f0*/  ISETP.NE.AND P4, PT, R6, 0x1, PT ;  /* 0x000000010600780c */ /* 0x001fe40003f85270 */
[----:B------:R-:W-:Y:S02]  /*15600*/  IADD3 R6, R193, 0x7f, RZ ;  /* 0x0000007fc1067810 */ /* 0x000fe40007ffe0ff */
[----:B-1----:R-:W-:-:S09]  /*15610*/  ISETP.GE.AND P5, PT, R13, 0x1, PT ;  /* 0x000000010d00780c */ /* 0x002fd20003fa6270 */
[----:B------:R-:W0:Y:S08]  /*15620*/  @P4 LDC R7, c[0x0][0x44c] ;  /* 0x00011300ff074b82 */ /* 0x000e300000000800 */
[----:B------:R-:W1:Y:S01]  /*15630*/  @P4 LDC R8, c[0x0][0x450] ;  /* 0x00011400ff084b82 */ /* 0x000e620000000800 */
[----:B0-----:R-:W-:-:S05]  /*15640*/  @P4 IMAD.HI.U32 R7, R6, R7, RZ ;  /* 0x0000000706074227 */ /* 0x001fca00078e00ff */
        /* <DEDUP_REMOVED lines=14> */
.L_x_1867:
[----:B------:R-:W-:-:S13]  /*15730*/  ISETP.NE.AND P2, PT, R13, 0x1, PT ;  /* 0x000000010d00780c */ /* 0x000fda0003f45270 */
[----:B------:R-:W0:Y:S02]  /*15740*/  @P2 LDC.64 R8, c[0x0][0x9e8] ;  /* 0x00027a00ff082b82 */ /* 0x000e240000000a00 */
[----:B0-----:R-:W-:-:S05]  /*15750*/  @P2 IMAD.HI.U32 R8, R6, R8, RZ ;  /* 0x0000000806082227 */ /* 0x001fca00078e00ff */
[----:B------:R-:W-:-:S07]  /*15760*/  @P2 SHF.R.U32.HI R6, RZ, R9, R8 ;  /* 0x00000009ff062219 */ /* 0x000fce0000011608 */
.L_x_1868:
[----:B------:R-:W-:Y:S05]  /*15770*/  BSYNC B0 ;  /* 0x0000000000007941 */ /* 0x000fea0003800000 */
.L_x_1866:
[----:B------:R-:W-:-:S05]  /*15780*/  IMAD R6, R6, R13, RZ ;  /* 0x0000000d06067224 */ /* 0x000fca00078e02ff */
[----:B------:R-:W-:-:S07]  /*15790*/  VIMNMX R7, R7, R6, !PT ;  /* 0x0000000607077248 */ /* 0x000fce0007fe0100 */
.L_x_1865:
[----:B------:R-:W-:-:S05]  /*157a0*/  VIADD R7, R7, 0x7f ;  /* 0x0000007f07077836 */ /* 0x000fca0000000000 */
[----:B------:R-:W-:-:S04]  /*157b0*/  SHF.R.S32.HI R6, RZ, 0x1f, R7 ;  /* 0x0000001fff067819 */ /* 0x000fc80000011407 */
[----:B------:R-:W-:-:S04]  /*157c0*/  LEA.HI R6, R6, R7, RZ, 0x7 ;  /* 0x0000000706067211 */ /* 0x000fc800078f38ff */
[----:B------:R-:W-:-:S04]  /*157d0*/  SHF.R.S32.HI R7, RZ, 0x7, R6 ;  /* 0x00000007ff077819 */ /* 0x000fc80000011406 */
[----:B------:R-:W-:-:S04]  /*157e0*/  VIMNMX R14, R196, R7, !PT ;  /* 0x00000007c40e7248 */ /* 0x000fc80007fe0100 */
[----:B------:R-:W-:-:S13]  /*157f0*/  ISETP.GE.AND P2, PT, R4, R14, PT ;  /* 0x0000000e0400720c */ /* 0x000fda0003f46270 */
[----:B------:R-:W-:Y:S05]  /*15800*/  @!P2 BRA `(.L_x_1869) ;  /* 0x000000280084a947 */ /* 0x000fea0003800000 */
[----:B------:R-:W-:Y:S01]  /*15810*/  IMAD.MOV.U32 R13, RZ, RZ, R10 ;  /* 0x000000ffff0d7224 */ /* 0x000fe200078e000a */
[----:B------:R-:W-:Y:S01]  /*15820*/  MOV R15, R22 ;  /* 0x00000016000f7202 */ /* 0x000fe20000000f00 */
[----:B------:R-:W-:Y:S02]  /*15830*/  IMAD.MOV.U32 R12, RZ, RZ, R11 ;  /* 0x000000ffff0c7224 */ /* 0x000fe400078e000b */
[----:B------:R-:W-:-:S07]  /*15840*/  IMAD.MOV.U32 R20, RZ, RZ, R186 ;  /* 0x000000ffff147224 */ /* 0x000fce00078e00ba */
.L_x_1879:
        /* <DEDUP_REMOVED lines=10> */
.L_x_1871:
[----:B------:R-:W-:Y:S01]  /*158f0*/  IMAD R6, R22, 0x8, R2 ;  /* 0x0000000816067824 */ /* 0x000fe200078e0202 */
[----:B------:R-:W-:-:S04]  /*15900*/  SHF.L.U32 R7, R186, 0x1f, RZ ;  /* 0x0000001fba077819 */ /* 0x000fc800000006ff */
[----:B------:R0:W1:Y:S01]  /*15910*/  SYNCS.PHASECHK.TRANS64.TRYWAIT P3, [R6+URZ+0x28830], R7 ;  /* 0x02883007060075a7 */ /* 0x000062000806017f */
[----:B------:R-:W-:Y:S05]  /*15920*/  @!P0 BRA `(.L_x_1872) ;  /* 0x0000000000048947 */ /* 0x000fea0003800000 */
[----:B------:R-:W-:Y:S01]  /*15930*/  BPT.TRAP 0x1 ;  /* 0x000000040000795c */ /* 0x000fe20000300000 */
.L_x_1872:
[----:B------:R-:W-:Y:S04]  /*15940*/  BSSY B0, `(.L_x_1870) ;  /* 0x0000004000007945 */ /* 0x000fe80003800000 */
[----:B-1----:R-:W-:Y:S05]  /*15950*/  @P3 BRA `(.L_x_1873) ;  /* 0x0000000000083947 */ /* 0x002fea0003800000 */
[----:B------:R-:W1:Y:S02]  /*15960*/  SYNCS.PHASECHK.TRANS64.TRYWAIT P3, [R6+URZ+0x28830], R7 ;  /* 0x02883007060075a7 */ /* 0x000e64000806017f */
[----:B-1----:R-:W-:Y:S05]  /*15970*/  @!P3 BRA `(.L_x_1874) ;  /* 0x0000011c00c8b947 */ /* 0x002fea0003800000 */
.L_x_1873:
[----:B------:R-:W-:Y:S05]  /*15980*/  BSYNC B0 ;  /* 0x0000000000007941 */ /* 0x000fea0003800000 */
.L_x_1870:
        /* <DEDUP_REMOVED lines=64> */
.L_x_1876:
[----:B------:R-:W-:Y:S01]  /*15d90*/  SHF.L.U32 R6, R20, 0x1f, RZ ;  /* 0x0000001f14067819 */ /* 0x000fe200000006ff */
[----:B------:R-:W-:-:S04]  /*15da0*/  IMAD R7, R15, 0x8, R2 ;  /* 0x000000080f077824 */ /* 0x000fc800078e0202 */
[----:B------:R0:W1:Y:S01]  /*15db0*/  SYNCS.PHASECHK.TRANS64.TRYWAIT P2, [R7+URZ+0x28850], R6 ;  /* 0x02885006070075a7 */ /* 0x000062000804017f */
[----:B------:R-:W-:Y:S05]  /*15dc0*/  @!P0 BRA `(.L_x_1877) ;  /* 0x0000000000048947 */ /* 0x000fea0003800000 */
[----:B------:R-:W-:Y:S01]  /*15dd0*/  BPT.TRAP 0x1 ;  /* 0x000000040000795c */ /* 0x000fe20000300000 */
.L_x_1877:
[----:B-1----:R-:W-:Y:S05]  /*15de0*/  @P2 BRA `(.L_x_1875) ;  /* 0x0000000000082947 */ /* 0x002fea0003800000 */
[----:B------:R-:W1:Y:S02]  /*15df0*/  SYNCS.PHASECHK.TRANS64.TRYWAIT P2, [R7+URZ+0x28850], R6 ;  /* 0x02885006070075a7 */ /* 0x000e64000804017f */
[----:B-1----:R-:W-:Y:S05]  /*15e00*/  @!P2 BRA `(.L_x_1878) ;  /* 0x0000011800b8a947 */ /* 0x002fea0003800000 */
.L_x_1875:
[----:B01----:R-:W-:Y:S01]  /*15e10*/  IADD3 R6, R2, 0x400, RZ ;  /* 0x0000040002067810 */ /* 0x003fe20007ffe0ff */
[----:B------:R-:W-:Y:S05]  /*15e20*/  WARPSYNC.ALL ;  /* 0x0000000000007948 */ /* 0x000fea0003800000 */
[----:B------:R-:W-:-:S04]  /*15e30*/  SHF.R.U32.HI R6, RZ, 0x4, R6 ;  /* 0x00000004ff067819 */ /* 0x000fc80000011606 */
[----:B------:R-:W-:-:S04]  /*15e40*/  LOP3.LUT R6, R6, 0x3fff, RZ, 0xc0, !PT ;  /* 0x00003fff06067812 */ /* 0x000fc800078ec0ff */
[----:B------:R-:W-:-:S05]  /*15e50*/  LOP3.LUT R6, R6, 0x4000000, RZ, 0xfc, !PT ;  /* 0x0400000006067812 */ /* 0x000fca00078efcff */
[----:B------:R-:W-:Y:S01]  /*15e60*/  IMAD R6, R15, 0x800, R6 ;  /* 0x000008000f067824 */ /* 0x000fe200078e0206 */
[----:B------:R-:W-:Y:S01]  /*15e70*/  WARPGROUP.ARRIVE ;  /* 0x00000000000079c5 */ /* 0x000fe20000000000 */
[----:B------:R-:W-:Y:S02]  /*15e80*/  IMAD.MOV.U32 R7, RZ, RZ, 0x40000040 ;  /* 0x40000040ff077424 */ /* 0x000fe400078e00ff */
[----:B------:R-:W-:Y:S01]  /*15e90*/  FMUL.FTZ R21, R24, UR37 ;  /* 0x0000002518157c20 */ /* 0x000fe20008410000 */
[C---:B------:R-:W-:Y:S01]  /*15ea0*/  VIADD R8, R6.reuse, 0x80 ;  /* 0x0000008006087836 */ /* 0x040fe20000000000 */
[----:B------:R-:W-:Y:S01]  /*15eb0*/  R2UR UR10, R6 ;  /* 0x00000000060a72ca */ /* 0x000fe200000e0000 */
[----:B------:R-:W-:Y:S01]  /*15ec0*/  IMAD.MOV.U32 R9, RZ, RZ, 0x40000040 ;  /* 0x40000040ff097424 */ /* 0x000fe200078e00ff */
[----:B------:R-:W-:Y:S01]  /*15ed0*/  R2UR UR11, R7 ;  /* 0x00000000070b72ca */ /* 0x000fe200000e0000 */
        /* <DEDUP_REMOVED lines=12> */
[----:B------:R-:W-:Y:S01]  /*15fa0*/  HGMMA.64x128x16.F32 R88, R180, gdesc[UR8].tnspB, R88, gsb0 ;  /* 0x41e00008b4587df0 */ /* 0x000fe20008000858 */
[----:B------:R-:W-:Y:S01]  /*15fb0*/  R2UR UR10, R8 ;  /* 0x00000000080a72ca */ /* 0x000fe200000e0000 */
[----:B------:R-:W-:Y:S01]  /*15fc0*/  VIADD R8, R6, 0x100 ;  /* 0x0000010006087836 */ /* 0x000fe20000000000 */
[----:B------:R-:W-:Y:S01]  /*15fd0*/  R2UR UR11, R9 ;  /* 0x00000000090b72ca */ /* 0x000fe200000e0000 */
[----:B------:R-:W-:Y:S01]  /*15fe0*/  IMAD.MOV.U32 R9, RZ, RZ, 0x40000040 ;  /* 0x40000040ff097424 */ /* 0x000fe200078e00ff */
[----:B------:R-:W2:Y:S01]  /*15ff0*/  MUFU.TANH R10, R10 ;  /* 0x0000000a000a7308 */ /* 0x000ea20000002400 */
        /* <DEDUP_REMOVED lines=8> */
[----:B0-----:R-:W-:Y:S01]  /*16080*/  FMNMX.FTZ R60, R21, R12, !PT ;  /* 0x0000000c153c7209 */ /* 0x001fe20007810000 */
[----:B------:R-:W-:Y:S01]  /*16090*/  FMUL.FTZ R32, R36, UR37 ;  /* 0x0000002524207c20 */ /* 0x000fe20008410000 */
[----:B------:R-:W-:Y:S01]  /*160a0*/  FMUL.FTZ R33, R38, UR37 ;  /* 0x0000002526217c20 */ /* 0x000fe20008410000 */
[----:B------:R-:W-:Y:S01]  /*160b0*/  FMUL.FTZ R38, R40, UR37 ;  /* 0x0000002528267c20 */ /* 0x000fe20008410000 */
[----:B-1----:R-:W-:Y:S01]  /*160c0*/  FMNMX.FTZ R11, R7, R60, !PT ;  /* 0x0000003c070b7209 */ /* 0x002fe20007810000 */
[----:B------:R-:W-:Y:S01]  /*160d0*/  FMUL.FTZ R29, R34, UR37 ;  /* 0x00000025221d7c20 */ /* 0x000fe20008410000 */
[----:B------:R-:W-:Y:S01]  /*160e0*/  FMUL.FTZ R34, R39, UR37 ;  /* 0x0000002527227c20 */ /* 0x000fe20008410000 */
[----:B------:R-:W0:Y:S01]  /*160f0*/  MUFU.TANH R28, R28 ;  /* 0x0000001c001c7308 */ /* 0x000e220000002400 */
[----:B--2---:R-:W-:Y:S01]  /*16100*/  FMNMX.FTZ R11, R10, R11, !PT ;  /* 0x0000000b0a0b7209 */ /* 0x004fe20007810000 */
[----:B------:R-:W-:Y:S01]  /*16110*/  FMUL.FTZ R39, R41, UR37 ;  /* 0x0000002529277c20 */ /* 0x000fe20008410000 */
[----:B------:R-:W-:Y:S01]  /*16120*/  FMUL.FTZ R41, R44, UR37 ;  /* 0x000000252c297c20 */ /* 0x000fe20008410000 */
[----:B------:R-:W-:Y:S01]  /*16130*/  FMUL.FTZ R36, R42, UR37 ;  /* 0x000000252a247c20 */ /* 0x000fe20008410000 */
[----:B------:R-:W-:Y:S01]  /*16140*/  FMUL.FTZ R42, R45, UR37 ;  /* 0x000000252d2a7c20 */ /* 0x000fe20008410000 */
[----:B------:R-:W-:Y:S01]  /*16150*/  FMUL.FTZ R40, R46, UR37 ;  /* 0x000000252e287c20 */ /* 0x000fe20008410000 */
[----:B------:R-:W-:Y:S01]  /*16160*/  FMUL.FTZ R46, R48, UR37 ;  /* 0x00000025302e7c20 */ /* 0x000fe20008410000 */
[----:B------:R-:W1:Y:S01]  /*16170*/  MUFU.TANH R30, R30 ;  /* 0x0000001e001e7308 */ /* 0x000e620000002400 */
[----:B---3--:R-:W-:Y:S01]  /*16180*/  FMNMX.FTZ R11, R26, R11, !PT ;  /* 0x0000000b1a0b7209 */ /* 0x008fe20007810000 */
        /* <DEDUP_REMOVED lines=21> */
[----:B------:R-:W1:Y:S01]  /*162e0*/  LDC R59, c[0x0][0x988] ;  /* 0x00026200ff3b7b82 */ /* 0x000e620000000800 */
[----:B------:R-:W3:Y:S01]  /*162f0*/  MUFU.TANH R38, R38 ;  /* 0x0000002600267308 */ /* 0x000ee20000002400 */
[----:B------:R-:W-:Y:S01]  /*16300*/  FMUL.FTZ R70, R70, UR37 ;  /* 0x0000002546467c20 */ /* 0x000fe20008410000 */
[----:B------:R-:W-:Y:S01]  /*16310*/  FMUL.FTZ R74, R74, UR37 ;  /* 0x000000254a4a7c20 */ /* 0x000fe20008410000 */
[----:B------:R-:W-:Y:S01]  /*16320*/  FMUL.FTZ R78, R78, UR37 ;  /* 0x000000254e4e7c20 */ /* 0x000fe20008410000 */
[----:B------:R-:W-:Y:S01]  /*16330*/  FMUL.FTZ R230, R79, UR37 ;  /* 0x000000254fe67c20 */ /* 0x000fe20008410000 */
[----:B------:R-:W-:Y:S01]  /*16340*/  FMUL.FTZ R82, R82, UR37 ;  /* 0x0000002552527c20 */ /* 0x000fe20008410000 */
[----:B------:R-:W-:Y:S01]  /*16350*/  FMUL.FTZ R232, R83, UR37 ;  /* 0x0000002553e87c20 */ /* 0x000fe20008410000 */
[----:B------:R-:W-:Y:S01]  /*16360*/  FMUL.FTZ R86, R86, UR37 ;  /* 0x0000002556567c20 */ /* 0x000fe20008410000 */
[----:B------:R-:W4:Y:S01]  /*16370*/  MUFU.TANH R39, R39 ;  /* 0x0000002700277308 */ /* 0x000f220000002400 */
[----:B------:R-:W-:Y:S01]  /*16380*/  FMUL.FTZ R234, R87, UR37 ;  /* 0x0000002557ea7c20 */ /* 0x000fe20008410000 */
[----:B------:R-:W5:Y:S01]  /*16390*/  S2R R231, SR_TID.X ;  /* 0x0000000000e77919 */ /* 0x000f620000002100 */
[----:B------:R-:W-:Y:S01]  /*163a0*/  @!P1 IMAD R15, R15, 0x8, R2 ;  /* 0x000000080f0f9824 */ /* 0x000fe200078e0202 */
[----:B------:R-:W-:-:S02]  /*163b0*/  ISETP.GT.AND P2, PT, R4, R14, PT ;  /* 0x0000000e0400720c */ /* 0x000fc40003f44270 */
[----:B------:R-:W-:Y:S01]  /*163c0*/  IADD3 R4, R4, -0x1, RZ ;  /* 0xffffffff04047810 */ /* 0x000fe20007ffe0ff */
[----:B------:R-:W-:Y:S01]  /*163d0*/  @!P1 VIADD R15, R15, 0x28860 ;  /* 0x000288600f0f9836 */ /* 0x000fe20000000000 */
[----:B------:R-:W4:Y:S04]  /*163e0*/  MUFU.TANH R41, R41 ;  /* 0x0000002900297308 */ /* 0x000f280000002400 */
[----:B------:R-:W-:-:S04]  /*163f0*/  @!P1 PRMT R15, RZ, 0x654, R15 ;  /* 0x00000654ff0f9816 */ /* 0x000fc8000000000f */
[----:B------:R-:W1:Y:S08]  /*16400*/  MUFU.TANH R42, R42 ;  /* 0x0000002a002a7308 */ /* 0x000e700000002400 */
[----:B------:R-:W1:Y:S08]  /*16410*/  MUFU.TANH R46, R46 ;  /* 0x0000002e002e7308 */ /* 0x000e700000002400 */
[----:B------:R-:W1:Y:S01]  /*16420*/  MUFU.TANH R47, R47 ;  /* 0x0000002f002f7308 */ /* 0x000e620000002400 */
[----:B-----5:R-:W-:-:S07]  /*16430*/  SHF.R.U32.HI R231, RZ, 0x7, R231 ;  /* 0x00000007ffe77819 */ /* 0x020fce00000116e7 */
        /* <DEDUP_REMOVED lines=9> */
[----:B------:R-:W-:-:S03]  /*164d0*/  FMUL.FTZ R182, R75, UR37 ;  /* 0x000000254bb67c20 */ /* 0x000fc60008410000 */
[----:B------:R-:W5:Y:S01]  /*164e0*/  MUFU.TANH R60, R60 ;  /* 0x0000003c003c7308 */ /* 0x000f620000002400 */
[----:B------:R-:W-:Y:S01]  /*164f0*/  HGMMA.64x128x16.F32 R88, R176, gdesc[UR8].tnspB, R88, gsb0 ;  /* 0x41e00008b0587df0 */ /* 0x000fe20008000858 */
[----:B------:R-:W-:Y:S02]  /*16500*/  R2UR UR10, R8 ;  /* 0x00000000080a72ca */ /* 0x000fe400000e0000 */
[----:B------:R-:W-:Y:S02]  /*16510*/  R2UR UR11, R9 ;  /* 0x00000000090b72ca */ /* 0x000fe400000e0000 */
[----:B--2---:R-:W-:Y:S02]  /*16520*/  FMNMX.FTZ R8, R32, R11, !PT ;  /* 0x0000000b20087209 */ /* 0x004fe40007810000 */
[----:B------:R-:W2:Y:S02]  /*16530*/  MUFU.TANH R62, R62 ;  /* 0x0000003e003e7308 */ /* 0x000ea40000002400 */
[----:B0-----:R-:W-:-:S04]  /*16540*/  FMNMX.FTZ R9, R35, R8, !PT ;  /* 0x0000000823097209 */ /* 0x001fc80007810000 */
[----:B---3--:R-:W-:Y:S02]  /*16550*/  FMNMX.FTZ R8, R38, R9, !PT ;  /* 0x0000000926087209 */ /* 0x008fe40007810000 */
[----:B------:R-:W0:Y:S02]  /*16560*/  MUFU.TANH R64, R64 ;  /* 0x0000004000407308 */ /* 0x000e240000002400 */
[----:B----4-:R-:W-:-:S04]  /*16570*/  FMNMX.FTZ R8, R39, R8, !PT ;  /* 0x0000000827087209 */ /* 0x010fc80007810000 */
[----:B------:R-:W-:Y:S02]  /*16580*/  FMNMX.FTZ R9, R41, R8, !PT ;  /* 0x0000000829097209 */ /* 0x000fe40007810000 */
[----:B------:R-:W3:Y:S02]  /*16590*/  MUFU.TANH R68, R68 ;  /* 0x0000004400447308 */ /* 0x000ee40000002400 */
[----:B-1----:R-:W-:-:S04]  /*165a0*/  FMNMX.FTZ R9, R42, R9, !PT ;  /* 0x000000092a097209 */ /* 0x002fc80007810000 */
[----:B------:R-:W-:Y:S02]  /*165b0*/  FMNMX.FTZ R8, R46, R9, !PT ;  /* 0x000000092e087209 */ /* 0x000fe40007810000 */
[----:B------:R-:W1:Y:S02]  /*165c0*/  MUFU.TANH R72, R72 ;  /* 0x0000004800487308 */ /* 0x000e640000002400 */
[----:B------:R-:W-:-:S04]  /*165d0*/  FMNMX.FTZ R9, R47, R8, !PT ;  /* 0x000000082f097209 */ /* 0x000fc80007810000 */
[----:B-----5:R-:W-:Y:S02]  /*165e0*/  FMNMX.FTZ R8, R50, R9, !PT ;  /* 0x0000000932087209 */ /* 0x020fe40007810000 */
[----:B------:R-:W-:Y:S02]  /*165f0*/  MUFU.TANH R76, R76 ;  /* 0x0000004c004c7308 */ /* 0x000fe40000002400 */
[----:B------:R-:W-:-:S04]  /*16600*/  FMNMX.FTZ R9, R51, R8, !PT ;  /* 0x0000000833097209 */ /* 0x000fc80007810000 */
[----:B------:R-:W-:Y:S02]  /*16610*/  FMNMX.FTZ R8, R54, R9, !PT ;  /* 0x0000000936087209 */ /* 0x000fe40007810000 */
[----:B------:R-:W-:Y:S02]  /*16620*/  MUFU.TANH R20, R20 ;  /* 0x0000001400147308 */ /* 0x000fe40000002400 */
[----:B------:R-:W-:-:S04]  /*16630*/  FMNMX.FTZ R8, R55, R8, !PT ;  /* 0x0000000837087209 */ /* 0x000fc80007810000 */
[----:B------:R-:W-:Y:S02]  /*16640*/  FMNMX.FTZ R9, R57, R8, !PT ;  /* 0x0000000839097209 */ /* 0x000fe40007810000 */
[----:B------:R-:W-:Y:S01]  /*16650*/  IADD3 R8, R6, 0x180, RZ ;  /* 0x0000018006087810 */ /* 0x000fe20007ffe0ff */
[----:B------:R-:W-:Y:S01]  /*16660*/  MUFU.TANH R24, R24 ;  /* 0x0000001800187308 */ /* 0x000fe20000002400 */
[----:B------:R-:W-:-:S04]  /*16670*/  FMNMX.FTZ R9, R58, R9, !PT ;  /* 0x000000093a097209 */ /* 0x000fc80007810000 */
[----:B------:R-:W-:-:S03]  /*16680*/  FMNMX.FTZ R9, R60, R9, !PT ;  /* 0x000000093c097209 */ /* 0x000fc60007810000 */
[----:B------:R-:W-:Y:S01]  /*16690*/  MUFU.TANH R25, R25 ;  /* 0x0000001900197308 */ /* 0x000fe20000002400 */
[----:B--2---:R-:W-:-:S04]  /*166a0*/  FMNMX.FTZ R9, R62, R9, !PT ;  /* 0x000000093e097209 */ /* 0x004fc80007810000 */
[----:B0-----:R-:W-:-:S03]  /*166b0*/  FMNMX.FTZ R9, R64, R9, !PT ;  /* 0x0000000940097209 */ /* 0x001fc60007810000 */
[----:B------:R-:W-:Y:S01]  /*166c0*/  MUFU.TANH R27, R27 ;  /* 0x0000001b001b7308 */ /* 0x000fe20000002400 */
[----:B---3--:R-:W-:-:S04]  /*166d0*/  FMNMX.FTZ R9, R68, R9, !PT ;  /* 0x0000000944097209 */ /* 0x008fc80007810000 */
[----:B-1----:R-:W-:-:S03]  /*166e0*/  FMNMX.FTZ R9, R72, R9, !PT ;  /* 0x0000000948097209 */ /* 0x002fc60007810000 */
        /* <DEDUP_REMOVED lines=14> */
[----:B------:R-:W-:Y:S01]  /*167d0*/  MUFU.TANH R44, R44 ;  /* 0x0000002c002c7308 */ /* 0x000fe20000002400 */
[----:B------:R-:W-:Y:S01]  /*167e0*/  HGMMA.64x128x16.F32 R88, R172, gdesc[UR8].tnspB, R88, gsb0 ;  /* 0x41e00008ac587df0 */ /* 0x000fe20008000858 */
[----:B------:R-:W-:-:S06]  /*167f0*/  R2UR UR10, R8 ;  /* 0x00000000080a72ca */ /* 0x000fcc00000e0000 */
        /* <DEDUP_REMOVED lines=18> */
[----:B------:R-:W-:Y:S01]  /*16920*/  FMUL.FTZ R172, R73, UR37 ;  /* 0x0000002549ac7c20 */ /* 0x000fe20008410000 */
[----:B------:R-:W-:Y:S01]  /*16930*/  FMUL.FTZ R174, R77, UR37 ;  /* 0x000000254dae7c20 */ /* 0x000fe20008410000 */
[----:B------:R-:W-:-:S03]  /*16940*/  WARPGROUP.ARRIVE ;  /* 0x00000000000079c5 */ /* 0x000fc60000000000 */
[----:B------:R-:W-:Y:S08]  /*16950*/  MUFU.TANH R82, R82 ;  /* 0x0000005200527308 */ /* 0x000ff00000002400 */
[----:B------:R-:W0:Y:S08]  /*16960*/  MUFU.TANH R172, R172 ;  /* 0x000000ac00ac7308 */ /* 0x000e300000002400 */
[----:B------:R-:W1:Y:S08]  /*16970*/  MUFU.TANH R174, R174 ;  /* 0x000000ae00ae7308 */ /* 0x000e700000002400 */
[----:B------:R-:W-:Y:S01]  /*16980*/  MUFU.TANH R232, R232 ;  /* 0x000000e800e87308 */ /* 0x000fe20000002400 */
[----:B0-----:R-:W-:-:S04]  /*16990*/  FMNMX.FTZ R9, R172, R9, !PT ;  /* 0x00000009ac097209 */ /* 0x001fc80007810000 */
[----:B------:R-:W-:Y:S01]  /*169a0*/  FMNMX.FTZ R11, R76, R9, !PT ;  /* 0x000000094c0b7209 */ /* 0x000fe20007810000 */
[----:B------:R-:W-:Y:S02]  /*169b0*/  IMAD.MOV.U32 R9, RZ, RZ, 0x40000040 ;  /* 0x40000040ff097424 */ /* 0x000fe400078e00ff */
[----:B------:R-:W-:Y:S01]  /*169c0*/  MUFU.TANH R86, R86 ;  /* 0x0000005600567308 */ /* 0x000fe20000002400 */
[----:B-1----:R-:W-:Y:S02]  /*169d0*/  FMNMX.FTZ R11, R174, R11, !PT ;  /* 0x0000000bae0b7209 */ /* 0x002fe40007810000 */
[----:B------:R-:W-:Y:S01]  /*169e0*/  R2UR UR11, R9 ;  /* 0x00000000090b72ca */ /* 0x000fe200000e0000 */
[----:B------:R-:W-:Y:S01]  /*169f0*/  IMAD.MOV.U32 R9, RZ, RZ, 0x40000040 ;  /* 0x40000040ff097424 */ /* 0x000fe200078e00ff */
[----:B------:R-:W-:-:S03]  /*16a00*/  FMNMX.FTZ R11, R176, R11, !PT ;  /* 0x0000000bb00b7209 */ /* 0x000fc60007810000 */
[----:B------:R-:W-:Y:S01]  /*16a10*/  MUFU.TANH R234, R234 ;  /* 0x000000ea00ea7308 */ /* 0x000fe20000002400 */
[----:B------:R-:W-:-:S04]  /*16a20*/  FMNMX.FTZ R11, R80, R11, !PT ;  /* 0x0000000b500b7209 */ /* 0x000fc80007810000 */
[----:B------:R-:W-:-:S03]  /*16a30*/  FMNMX.FTZ R11, R178, R11, !PT ;  /* 0x0000000bb20b7209 */ /* 0x000fc60007810000 */
[----:B------:R-:W-:Y:S01]  /*16a40*/  HGMMA.64x128x16.F32 R88, R168, gdesc[UR8].tnspB, R88, gsb0 ;  /* 0x41e00008a8587df0 */ /* 0x000fe20008000858 */
[----:B------:R-:W-:Y:S02]  /*16a50*/  FMNMX.FTZ R11, R84, R11, !PT ;  /* 0x0000000b540b7209 */ /* 0x000fe40007810000 */
[----:B------:R-:W-:Y:S01]  /*16a60*/  R2UR UR11, R9 ;  /* 0x00000000090b72ca */ /* 0x000fe200000e0000 */
[----:B------:R-:W-:Y:S02]  /*16a70*/  IMAD.MOV.U32 R9, RZ, RZ, 0x40000040 ;  /* 0x40000040ff097424 */ /* 0x000fe400078e00ff */
[----:B------:R-:W0:Y:S02]  /*16a80*/  SHFL.BFLY PT, R8, R11, 0x2, 0x1f ;  /* 0x0c401f000b087f89 */ /* 0x000e2400000e0000 */
[----:B0-----:R-:W-:-:S05]  /*16a90*/  FMNMX.FTZ R8, R11, R8, !PT ;  /* 0x000000080b087209 */ /* 0x001fca0007810000 */
[----:B------:R-:W0:Y:S02]  /*16aa0*/  SHFL.BFLY PT, R11, R8, 0x1, 0x1f ;  /* 0x0c201f00080b7f89 */ /* 0x000e2400000e0000 */
[----:B0-----:R-:W-:-:S05]  /*16ab0*/  FMNMX.FTZ R11, R8, R11, !PT ;  /* 0x0000000b080b7209 */ /* 0x001fca0007810000 */
[C---:B------:R-:W-:Y:S01]  /*16ac0*/  FADD.FTZ R8, -R11.reuse, R12 ;  /* 0x0000000c0b087221 */ /* 0x040fe20000010100 */
[----:B------:R-:W-:-:S03]  /*16ad0*/  FMUL.FTZ R61, R11, R59 ;  /* 0x0000003b0b3d7220 */ /* 0x000fc60000410000 */
[-C--:B------:R-:W-:Y:S01]  /*16ae0*/  FMUL.FTZ R12, R8, R59.reuse ;  /* 0x0000003b080c7220 */ /* 0x080fe20000410000 */
[----:B------:R-:W-:Y:S02]  /*16af0*/  VIADD R8, R6, 0x200 ;  /* 0x0000020006087836 */ /* 0x000fe40000000000 */
[--C-:B------:R-:W-:Y:S01]  /*16b00*/  FFMA.FTZ R236, R7, R59, -R61.reuse ;  /* 0x0000003b07ec7223 */ /* 0x100fe2000001083d */
[----:B------:R-:W-:Y:S01]  /*16b10*/  FMNMX.FTZ R7, R20, R13, !PT ;  /* 0x0000000d14077209 */ /* 0x000fe20007810000 */
[-CC-:B------:R-:W-:Y:S01]  /*16b20*/  FFMA.FTZ R63, R10, R59.reuse, -R61.reuse ;  /* 0x0000003b0a3f7223 */ /* 0x180fe2000001083d */
[-CC-:B------:R-:W-:Y:S01]  /*16b30*/  FFMA.FTZ R65, R32, R59.reuse, -R61.reuse ;  /* 0x0000003b20417223 */ /* 0x180fe2000001083d */
[----:B------:R-:W-:Y:S01]  /*16b40*/  R2UR UR10, R8 ;  /* 0x00000000080a72ca */ /* 0x000fe200000e0000 */
[--C-:B------:R-:W-:Y:S01]  /*16b50*/  FFMA.FTZ R32, R38, R59, -R61.reuse ;  /* 0x0000003b26207223 */ /* 0x100fe2000001083d */
[----:B------:R-:W-:Y:S01]  /*16b60*/  FMNMX.FTZ R8, R24, R7, !PT ;  /* 0x0000000718087209 */ /* 0x000fe20007810000 */
[-CC-:B------:R-:W-:Y:S01]  /*16b70*/  FFMA.FTZ R38, R50, R59.reuse, -R61.reuse ;  /* 0x0000003b32267223 */ /* 0x180fe2000001083d */
[-CC-:B------:R-:W-:Y:S01]  /*16b80*/  FFMA.FTZ R21, R21, R59.reuse, -R61.reuse ;  /* 0x0000003b15157223 */ /* 0x180fe2000001083d */
[-CC-:B------:R-:W-:Y:S01]  /*16b90*/  FFMA.FTZ R26, R26, R59.reuse, -R61.reuse ;  /* 0x0000003b1a1a7223 */ /* 0x180fe2000001083d */
[----:B------:R-:W-:Y:S01]  /*16ba0*/  FMNMX.FTZ R8, R25, R8, !PT ;  /* 0x0000000819087209 */ /* 0x000fe20007810000 */
[-CC-:B------:R-:W-:Y:S01]  /*16bb0*/  FFMA.FTZ R39, R39, R59.reuse, -R61.reuse ;  /* 0x0000003b27277223 */ /* 0x180fe2000001083d */
[-CC-:B------:R-:W-:Y:S01]  /*16bc0*/  FFMA.FTZ R50, R72, R59.reuse, -R61.reuse ;  /* 0x0000003b48327223 */ /* 0x180fe2000001083d */
[-CC-:B------:R-:W-:Y:S01]  /*16bd0*/  FFMA.FTZ R69, R172, R59.reuse, -R61.reuse ;  /* 0x0000003bac457223 */ /* 0x180fe2000001083d */
[----:B------:R-:W-:Y:S01]  /*16be0*/  FMNMX.FTZ R8, R27, R8, !PT ;  /* 0x000000081b087209 */ /* 0x000fe20007810000 */
[-CC-:B------:R-:W-:Y:S01]  /*16bf0*/  FFMA.FTZ R73, R174, R59.reuse, -R61.reuse ;  /* 0x0000003bae497223 */ /* 0x180fe2000001083d */
[----:B------:R-:W-:Y:S01]  /*16c00*/  FFMA.FTZ R75, R80, R59, -R61 ;  /* 0x0000003b504b7223 */ /* 0x000fe2000001083d */
[----:B------:R-:W-:Y:S01]  /*16c10*/  MUFU.EX2 R12, R12 ;  /* 0x0000000c000c7308 */ /* 0x000fe20000000800 */
[----:B------:R-:W-:-:S04]  /*16c20*/  FMNMX.FTZ R8, R29, R8, !PT ;  /* 0x000000081d087209 */ /* 0x000fc80007810000 */
        /* <DEDUP_REMOVED lines=8> */
[----:B------:R-:W-:Y:S01]  /*16cb0*/  FMNMX.FTZ R8, R40, R7, !PT ;  /* 0x0000000728087209 */ /* 0x000fe20007810000 */
[----:B0-----:R-:W-:-:S03]  /*16cc0*/  FFMA.FTZ R3, R12, R3, R21 ;  /* 0x000000030c037223 */ /* 0x001fc60000010015 */
        /* <DEDUP_REMOVED lines=9> */
[----:B------:R-:W-:Y:S01]  /*16d60*/  FMNMX.FTZ R7, R53, R8, !PT ;  /* 0x0000000835077209 */ /* 0x000fe20007810000 */
[----:B------:R-:W-:Y:S01]  /*16d70*/  VIADD R8, R6, 0x280 ;  /* 0x0000028006087836 */ /* 0x000fe20000000000 */
[----:B------:R-:W-:Y:S02]  /*16d80*/  WARPGROUP.DEPBAR.LE gsb0, 0x0 ;  /* 0x00008000000079c5 */ /* 0x000fe40000010000 */
[----:B------:R-:W-:Y:S01]  /*16d90*/  WARPGROUP.ARRIVE ;  /* 0x00000000000079c5 */ /* 0x000fe20000000000 */
[----:B------:R-:W-:Y:S01]  /*16da0*/  FMUL.FTZ R168, R67, UR37 ;  /* 0x0000002543a87c20 */ /* 0x000fe20008410000 */
[----:B------:R-:W-:Y:S01]  /*16db0*/  FMUL.FTZ R170, R71, UR37 ;  /* 0x0000002547aa7c20 */ /* 0x000fe20008410000 */
[----:B------:R-:W-:Y:S01]  /*16dc0*/  FMNMX.FTZ R7, R56, R7, !PT ;  /* 0x0000000738077209 */ /* 0x000fe20007810000 */
[-CC-:B------:R-:W-:Y:S01]  /*16dd0*/  FFMA.FTZ R67, R28, R59.reuse, -R61.reuse ;  /* 0x0000003b1c437223 */ /* 0x180fe2000001083d */
[-CC-:B------:R-:W-:Y:S01]  /*16de0*/  FFMA.FTZ R28, R46, R59.reuse, -R61.reuse ;  /* 0x0000003b2e1c7223 */ /* 0x180fe2000001083d */
[----:B------:R-:W-:Y:S01]  /*16df0*/  HGMMA.64x128x16.F32 R88, R164, gdesc[UR8].tnspB, R88, gsb0 ;  /* 0x41e00008a4587df0 */ /* 0x000fe20008000858 */
[----:B------:R-:W-:Y:S01]  /*16e00*/  R2UR UR10, R8 ;  /* 0x00000000080a72ca */ /* 0x000fe200000e0000 */
[----:B------:R-:W0:Y:S01]  /*16e10*/  MUFU.TANH R168, R168 ;  /* 0x000000a800a87308 */ /* 0x000e220000002400 */
[----:B------:R-:W-:Y:S01]  /*16e20*/  R2UR UR11, R9 ;  /* 0x00000000090b72ca */ /* 0x000fe200000e0000 */
[--C-:B------:R-:W-:Y:S01]  /*16e30*/  FFMA.FTZ R46, R54, R59, -R61.reuse ;  /* 0x0000003b362e7223 */ /* 0x100fe2000001083d */
[----:B------:R-:W-:Y:S01]  /*16e40*/  FMNMX.FTZ R7, R180, R7, !PT ;  /* 0x00000007b4077209 */ /* 0x000fe20007810000 */
[-CC-:B------:R-:W-:Y:S01]  /*16e50*/  FFMA.FTZ R71, R68, R59.reuse, -R61.reuse ;  /* 0x0000003b44477223 */ /* 0x180fe2000001083d */
[----:B------:R-:W-:Y:S01]  /*16e60*/  MOV R9, 0x40000040 ;  /* 0x4000004000097802 */ /* 0x000fe20000000f00 */
[----:B------:R-:W-:Y:S01]  /*16e70*/  FFMA.FTZ R54, R76, R59, -R61 ;  /* 0x0000003b4c367223 */ /* 0x000fe2000001083d */
[----:B------:R-:W-:Y:S01]  /*16e80*/  FMNMX.FTZ R7, R66, R7, !PT ;  /* 0x0000000742077209 */ /* 0x000fe20007810000 */
[----:B------:R-:W1:Y:S08]  /*16e90*/  MUFU.TANH R170, R170 ;  /* 0x000000aa00aa7308 */ /* 0x000e700000002400 */
[----:B------:R-:W-:Y:S01]  /*16ea0*/  MUFU.EX2 R67, R67 ;  /* 0x0000004300437308 */ /* 0x000fe20000000800 */
[----:B0-----:R-:W-:-:S04]  /*16eb0*/  FMNMX.FTZ R7, R168, R7, !PT ;  /* 0x00000007a8077209 */ /* 0x001fc80007810000 */
[----:B------:R-:W-:-:S03]  /*16ec0*/  FMNMX.FTZ R7, R70, R7, !PT ;  /* 0x0000000746077209 */ /* 0x000fc60007810000 */
[----:B------:R-:W0:Y:S01]  /*16ed0*/  MUFU.EX2 R39, R39 ;  /* 0x0000002700277308 */ /* 0x000e220000000800 */
[----:B-1----:R-:W-:-:S04]  /*16ee0*/  FMNMX.FTZ R7, R170, R7, !PT ;  /* 0x00000007aa077209 */ /* 0x002fc80007810000 */
[----:B------:R-:W-:-:S03]  /*16ef0*/  FMNMX.FTZ R7, R74, R7, !PT ;  /* 0x000000074a077209 */ /* 0x000fc60007810000 */
[----:B------:R-:W-:Y:S01]  /*16f00*/  MUFU.EX2 R28, R28 ;  /* 0x0000001c001c7308 */ /* 0x000fe20000000800 */
[----:B------:R-:W-:-:S04]  /*16f10*/  FMNMX.FTZ R7, R182, R7, !PT ;  /* 0x00000007b6077209 */ /* 0x000fc80007810000 */
[----:B------:R-:W-:-:S03]  /*16f20*/  FMNMX.FTZ R7, R78, R7, !PT ;  /* 0x000000074e077209 */ /* 0x000fc60007810000 */
[----:B------:R-:W-:Y:S01]  /*16f30*/  MUFU.EX2 R38, R38 ;  /* 0x0000002600267308 */ /* 0x000fe20000000800 */
[----:B------:R-:W-:Y:S02]  /*16f40*/  FMNMX.FTZ R7, R230, R7, !PT ;  /* 0x00000007e6077209 */ /* 0x000fe40007810000 */
[----:B0-----:R-:W-:Y:S02]  /*16f50*/  F2FP.F16.F32.PACK_AB R172, R39, R32 ;  /* 0x0000002027ac723e */ /* 0x001fe400000000ff */
[----:B------:R-:W-:-:S03]  /*16f60*/  FMNMX.FTZ R7, R82, R7, !PT ;  /* 0x0000000752077209 */ /* 0x000fc60007810000 */
[----:B------:R-:W-:Y:S01]  /*16f70*/  MUFU.EX2 R46, R46 ;  /* 0x0000002e002e7308 */ /* 0x000fe20000000800 */
[----:B------:R-:W-:-:S04]  /*16f80*/  FMNMX.FTZ R7, R232, R7, !PT ;  /* 0x00000007e8077209 */ /* 0x000fc80007810000 */
[----:B------:R-:W-:-:S03]  /*16f90*/  FMNMX.FTZ R7, R86, R7, !PT ;  /* 0x0000000756077209 */ /* 0x000fc60007810000 */
[----:B------:R-:W-:Y:S01]  /*16fa0*/  MUFU.EX2 R71, R71 ;  /* 0x0000004700477308 */ /* 0x000fe20000000800 */
[----:B------:R-:W-:-:S05]  /*16fb0*/  FMNMX.FTZ R7, R234, R7, !PT ;  /* 0x00000007ea077209 */ /* 0x000fca0007810000 */
[----:B------:R-:W0:Y:S02]  /*16fc0*/  SHFL.BFLY PT, R8, R7, 0x2, 0x1f ;  /* 0x0c401f0007087f89 */ /* 0x000e2400000e0000 */
[----:B------:R-:W-:Y:S08]  /*16fd0*/  MUFU.EX2 R50, R50 ;  /* 0x0000003200327308 */ /* 0x000ff00000000800 */
[----:B------:R-:W-:Y:S08]  /*16fe0*/  MUFU.EX2 R69, R69 ;  /* 0x0000004500457308 */ /* 0x000ff00000000800 */
[----:B------:R-:W-:Y:S01]  /*16ff0*/  MUFU.EX2 R54, R54 ;  /* 0x0000003600367308 */ /* 0x000fe20000000800 */
[----:B0-----:R-:W-:Y:S01]  /*17000*/  FMNMX.FTZ R10, R7, R8, !PT ;  /* 0x00000008070a7209 */ /* 0x001fe20007810000 */
[----:B------:R-:W-:-:S06]  /*17010*/  VIADD R8, R6, 0x300 ;  /* 0x0000030006087836 */ /* 0x000fcc0000000000 */
[----:B------:R-:W-:Y:S01]  /*17020*/  MUFU.EX2 R73, R73 ;  /* 0x0000004900497308 */ /* 0x000fe20000000800 */
[----:B------:R-:W-:Y:S01]  /*17030*/  VIADD R6, R6, 0x380 ;  /* 0x0000038006067836 */ /* 0x000fe20000000000 */
[----:B------:R-:W0:Y:S06]  /*17040*/  SHFL.BFLY PT, R7, R10, 0x1, 0x1f ;  /* 0x0c201f000a077f89 */ /* 0x000e2c00000e0000 */
[----:B------:R-:W-:Y:S01]  /*17050*/  MUFU.EX2 R75, R75 ;  /* 0x0000004b004b7308 */ /* 0x000fe20000000800 */
[----:B0-----:R-:W-:Y:S01]  /*17060*/  FMNMX.FTZ R10, R10, R7, !PT ;  /* 0x000000070a0a7209 */ /* 0x001fe20007810000 */
[----:B------:R-:W-:Y:S01]  /*17070*/  IMAD.MOV.U32 R7, RZ, RZ, 0x40000040 ;  /* 0x40000040ff077424 */ /* 0x000fe200078e00ff */
[----:B------:R-:W-:-:S02]  /*17080*/  WARPGROUP.DEPBAR.LE gsb0, 0x0 ;  /* 0x00008000000079c5 */ /* 0x000fc40000010000 */
[----:B------:R-:W-:Y:S01]  /*17090*/  WARPGROUP.ARRIVE ;  /* 0x00000000000079c5 */ /* 0x000fe20000000000 */
[-CC-:B------:R-:W-:Y:S01]  /*170a0*/  FFMA.FTZ R164, R30, R59.reuse, -R61.reuse ;  /* 0x0000003b1ea47223 */ /* 0x180fe2000001083d */
[-CC-:B------:R-:W-:Y:S01]  /*170b0*/  FFMA.FTZ R30, R41, R59.reuse, -R61.reuse ;  /* 0x0000003b291e7223 */ /* 0x180fe2000001083d */
[-CC-:B------:R-:W-:Y:S01]  /*170c0*/  FFMA.FTZ R41, R47, R59.reuse, -R61.reuse ;  /* 0x0000003b2f297223 */ /* 0x180fe2000001083d */
[-CC-:B------:R-:W-:Y:S01]  /*170d0*/  FFMA.FTZ R166, R35, R59.reuse, -R61.reuse ;  /* 0x0000003b23a67223 */ /* 0x180fe2000001083d */
[-CC-:B------:R-:W-:Y:S01]  /*170e0*/  FFMA.FTZ R47, R51, R59.reuse, -R61.reuse ;  /* 0x0000003b332f7223 */ /* 0x180fe2000001083d */
[----:B------:R-:W-:Y:S01]  /*170f0*/  HGMMA.64x128x16.F32 R88, R160, gdesc[UR8].tnspB, R88, gsb0 ;  /* 0x41e00008a0587df0 */ /* 0x000fe20008000858 */
[----:B------:R-:W-:Y:S01]  /*17100*/  R2UR UR10, R8 ;  /* 0x00000000080a72ca */ /* 0x000fe200000e0000 */
[-CC-:B------:R-:W-:Y:S01]  /*17110*/  FFMA.FTZ R35, R42, R59.reuse, -R61.reuse ;  /* 0x0000003b2a237223 */ /* 0x180fe2000001083d */
[----:B------:R-:W-:Y:S01]  /*17120*/  R2UR UR11, R9 ;  /* 0x00000000090b72ca */ /* 0x000fe200000e0000 */
[-CC-:B------:R-:W-:Y:S01]  /*17130*/  FFMA.FTZ R51, R55, R59.reuse, -R61.reuse ;  /* 0x0000003b37337223 */ /* 0x180fe2000001083d */
[-CC-:B------:R-:W-:Y:S01]  /*17140*/  FFMA.FTZ R42, R57, R59.reuse, -R61.reuse ;  /* 0x0000003b392a7223 */ /* 0x180fe2000001083d */
[-CC-:B------:R-:W-:Y:S01]  /*17150*/  FFMA.FTZ R55, R58, R59.reuse, -R61.reuse ;  /* 0x0000003b3a377223 */ /* 0x180fe2000001083d */
[-CC-:B------:R-:W-:Y:S01]  /*17160*/  FFMA.FTZ R57, R62, R59.reuse, -R61.reuse ;  /* 0x0000003b3e397223 */ /* 0x180fe2000001083d */
[-CC-:B------:R-:W-:Y:S01]  /*17170*/  FFMA.FTZ R58, R176, R59.reuse, -R61.reuse ;  /* 0x0000003bb03a7223 */ /* 0x180fe2000001083d */
[-CC-:B------:R-:W-:Y:S01]  /*17180*/  FFMA.FTZ R8, R178, R59.reuse, -R61.reuse ;  /* 0x0000003bb2087223 */ /* 0x180fe2000001083d */
[----:B------:R-:W-:Y:S01]  /*17190*/  FFMA.FTZ R9, R84, R59, -R61 ;  /* 0x0000003b54097223 */ /* 0x000fe2000001083d */
[----:B------:R-:W0:Y:S08]  /*171a0*/  MUFU.EX2 R164, R164 ;  /* 0x000000a400a47308 */ /* 0x000e300000000800 */
[----:B------:R-:W1:Y:S08]  /*171b0*/  MUFU.EX2 R166, R166 ;  /* 0x000000a600a67308 */ /* 0x000e700000000800 */
[----:B------:R-:W-:Y:S01]  /*171c0*/  MUFU.EX2 R30, R30 ;  /* 0x0000001e001e7308 */ /* 0x000fe20000000800 */
[----:B0-----:R-:W-:-:S07]  /*171d0*/  F2FP.F16.F32.PACK_AB R176, R164, R67 ;  /* 0x00000043a4b0723e */ /* 0x001fce00000000ff */
[----:B------:R-:W0:Y:S01]  /*171e0*/  MUFU.EX2 R35, R35 ;  /* 0x0000002300237308 */ /* 0x000e220000000800 */
[----:B-1----:R-:W-:-:S07]  /*171f0*/  F2FP.F16.F32.PACK_AB R178, R166, R65 ;  /* 0x00000041a6b2723e */ /* 0x002fce00000000ff */
[----:B------:R-:W-:Y:S08]  /*17200*/  MUFU.EX2 R41, R41 ;  /* 0x0000002900297308 */ /* 0x000ff00000000800 */
[----:B------:R-:W-:Y:S01]  /*17210*/  MUFU.EX2 R47, R47 ;  /* 0x0000002f002f7308 */ /* 0x000fe20000000800 */
[----:B0-----:R-:W-:-:S07]  /*17220*/  F2FP.F16.F32.PACK_AB R174, R35, R30 ;  /* 0x0000001e23ae723e */ /* 0x001fce00000000ff */
        /* <DEDUP_REMOVED lines=11> */
[C---:B------:R-:W-:Y:S01]  /*172e0*/  FADD.FTZ R60, -R10.reuse, R13 ;  /* 0x0000000d0a3c7221 */ /* 0x040fe20000010100 */
[-C--:B------:R-:W-:Y:S02]  /*172f0*/  FMUL.FTZ R61, R10, R59.reuse ;  /* 0x0000003b0a3d7220 */ /* 0x080fe40000410000 */
[----:B------:R-:W-:Y:S01]  /*17300*/  HGMMA.64x128x16.F32 R88, R156, gdesc[UR8].tnspB, R88, gsb0 ;  /* 0x41e000089c587df0 */ /* 0x000fe20008000858 */
[----:B------:R-:W-:Y:S01]  /*17310*/  R2UR UR10, R6 ;  /* 0x00000000060a72ca */ /* 0x000fe200000e0000 */
[-C--:B------:R-:W-:Y:S01]  /*17320*/  FMUL.FTZ R13, R60, R59.reuse ;  /* 0x0000003b3c0d7220 */ /* 0x080fe20000410000 */
[----:B------:R-:W-:Y:S01]  /*17330*/  R2UR UR11, R7 ;  /* 0x00000000070b72ca */ /* 0x000fe200000e0000 */
[-CC-:B------:R-:W-:Y:S01]  /*17340*/  FFMA.FTZ R20, R20, R59.reuse, -R61.reuse ;  /* 0x0000003b14147223 */ /* 0x180fe2000001083d */
[-CC-:B------:R-:W-:Y:S01]  /*17350*/  FFMA.FTZ R181, R24, R59.reuse, -R61.reuse ;  /* 0x0000003b18b57223 */ /* 0x180fe2000001083d */
[-CC-:B------:R-:W-:Y:S01]  /*17360*/  FFMA.FTZ R183, R25, R59.reuse, -R61.reuse ;  /* 0x0000003b19b77223 */ /* 0x180fe2000001083d */
[-CC-:B------:R-:W-:Y:S01]  /*17370*/  FFMA.FTZ R24, R27, R59.reuse, -R61.reuse ;  /* 0x0000003b1b187223 */ /* 0x180fe2000001083d */
[----:B------:R-:W-:Y:S01]  /*17380*/  MUFU.EX2 R13, R13 ;  /* 0x0000000d000d7308 */ /* 0x000fe20000000800 */
[----:B------:R-:W-:Y:S01]  /*17390*/  FFMA.FTZ R177, R29, R59, -R61 ;  /* 0x0000003b1db17223 */ /* 0x000fe2000001083d */
[----:B------:R-:W-:-:S02]  /*173a0*/  @!P1 IMAD R7, R22, 0x8, R2 ;  /* 0x0000000816079824 */ /* 0x000fc400078e0202 */
[-CC-:B------:R-:W-:Y:S01]  /*173b0*/  FFMA.FTZ R60, R31, R59.reuse, -R61.reuse ;  /* 0x0000003b1f3c7223 */ /* 0x180fe2000001083d */
[-CC-:B------:R-:W-:Y:S01]  /*173c0*/  FFMA.FTZ R179, R33, R59.reuse, -R61.reuse ;  /* 0x0000003b21b37223 */ /* 0x180fe2000001083d */
[----:B------:R-:W-:Y:S01]  /*173d0*/  IADD3 R25, -R231, 0xb, RZ ;  /* 0x0000000be7197810 */ /* 0x000fe20007ffe1ff */
[----:B------:R-:W-:Y:S02]  /*173e0*/  @!P1 VIADD R7, R7, 0x28840 ;  /* 0x0002884007079836 */ /* 0x000fe40000000000 */
[-CC-:B------:R-:W-:Y:S01]  /*173f0*/  FFMA.FTZ R165, R52, R59.reuse, -R61.reuse ;  /* 0x0000003b34a57223 */ /* 0x180fe2000001083d */
[----:B------:R-:W0:Y:S01]  /*17400*/  MUFU.EX2 R20, R20 ;  /* 0x0000001400147308 */ /* 0x000e220000000800 */
[-C--:B------:R-:W-:Y:S01]  /*17410*/  FFMA.FTZ R167, R56, R59.reuse, -R61 ;  /* 0x0000003b38a77223 */ /* 0x080fe2000001083d */
[----:B------:R-:W-:Y:S01]  /*17420*/  FADD.FTZ R52, R236, R3 ;  /* 0x00000003ec347221 */ /* 0x000fe20000010000 */
[----:B------:R-:W-:Y:S01]  /*17430*/  @!P1 PRMT R7, RZ, 0x654, R7 ;  /* 0x00000654ff079816 */ /* 0x000fe20000000007 */
        /* <DEDUP_REMOVED lines=10> */
[----:B------:R-:W-:Y:S01]  /*174e0*/  FADD.FTZ R3, R67, R52 ;  /* 0x0000003443037221 */ /* 0x000fe20000010000 */
[-CC-:B------:R-:W-:Y:S01]  /*174f0*/  FFMA.FTZ R171, R48, R59.reuse, -R61.reuse ;  /* 0x0000003b30ab7223 */ /* 0x180fe2000001083d */
[----:B------:R-:W2:Y:S01]  /*17500*/  MUFU.EX2 R183, R183 ;  /* 0x000000b700b77308 */ /* 0x000ea20000000800 */
[----:B0-----:R-:W-:Y:S01]  /*17510*/  FFMA.FTZ R0, R13, R0, R20 ;  /* 0x000000000d007223 */ /* 0x001fe20000010014 */
[-CC-:B------:R-:W-:Y:S01]  /*17520*/  FFMA.FTZ R6, R49, R59.reuse, -R61.reuse ;  /* 0x0000003b31067223 */ /* 0x180fe2000001083d */
[-CC-:B------:R-:W-:Y:S01]  /*17530*/  FFMA.FTZ R48, R53, R59.reuse, -R61.reuse ;  /* 0x0000003b35307223 */ /* 0x180fe2000001083d */
[-CC-:B------:R-:W-:Y:S01]  /*17540*/  FFMA.FTZ R161, R66, R59.reuse, -R61.reuse ;  /* 0x0000003b42a17223 */ /* 0x180fe2000001083d */
[-CC-:B------:R-:W-:Y:S01]  /*17550*/  FFMA.FTZ R52, R168, R59.reuse, -R61.reuse ;  /* 0x0000003ba8347223 */ /* 0x180fe2000001083d */
[-CC-:B------:R-:W-:Y:S01]  /*17560*/  FFMA.FTZ R163, R70, R59.reuse, -R61.reuse ;  /* 0x0000003b46a37223 */ /* 0x180fe2000001083d */
[-CC-:B------:R-:W-:Y:S01]  /*17570*/  FFMA.FTZ R78, R78, R59.reuse, -R61.reuse ;  /* 0x0000003b4e4e7223 */ /* 0x180fe2000001083d */
[----:B------:R-:W0:Y:S01]  /*17580*/  MUFU.EX2 R24, R24 ;  /* 0x0000001800187308 */ /* 0x000e220000000800 */
[C---:B-1----:R-:W-:Y:S01]  /*17590*/  FADD.FTZ R56, R181.reuse, R0 ;  /* 0x00000000b5387221 */ /* 0x042fe20000010000 */
[-CC-:B------:R-:W-:Y:S01]  /*175a0*/  FFMA.FTZ R0, R180, R59.reuse, -R61.reuse ;  /* 0x0000003bb4007223 */ /* 0x180fe2000001083d */
[----:B------:R-:W-:Y:S01]  /*175b0*/  F2FP.F16.F32.PACK_AB R181, R181, R20 ;  /* 0x00000014b5b5723e */ /* 0x000fe200000000ff */
[-CC-:B------:R-:W-:Y:S01]  /*175c0*/  FFMA.FTZ R230, R230, R59.reuse, -R61.reuse ;  /* 0x0000003be6e67223 */ /* 0x180fe2000001083d */
[-CC-:B------:R-:W-:Y:S01]  /*175d0*/  FFMA.FTZ R82, R82, R59.reuse, -R61.reuse ;  /* 0x0000003b52527223 */ /* 0x180fe2000001083d */
[-CC-:B------:R-:W-:Y:S01]  /*175e0*/  FFMA.FTZ R232, R232, R59.reuse, -R61.reuse ;  /* 0x0000003be8e87223 */ /* 0x180fe2000001083d */
[----:B------:R-:W-:Y:S01]  /*175f0*/  FFMA.FTZ R86, R86, R59, -R61 ;  /* 0x0000003b56567223 */ /* 0x000fe2000001083d */
[----:B------:R-:W1:Y:S01]  /*17600*/  MUFU.EX2 R177, R177 ;  /* 0x000000b100b17308 */ /* 0x000e620000000800 */
[----:B------:R-:W-:-:S02]  /*17610*/  F2FP.F16.F32.PACK_AB R180, R236, R21 ;  /* 0x00000015ecb4723e */ /* 0x000fc400000000ff */
[----:B------:R-:W-:-:S05]  /*17620*/  F2FP.F16.F32.PACK_AB R168, R41, R28 ;  /* 0x0000001c29a8723e */ /* 0x000fca00000000ff */
[----:B------:R-:W3:Y:S08]  /*17630*/  MUFU.EX2 R60, R60 ;  /* 0x0000003c003c7308 */ /* 0x000ef00000000800 */
[----:B------:R-:W4:Y:S08]  /*17640*/  MUFU.EX2 R179, R179 ;  /* 0x000000b300b37308 */ /* 0x000f300000000800 */
[----:B------:R-:W5:Y:S08]  /*17650*/  MUFU.EX2 R34, R34 ;  /* 0x0000002200227308 */ /* 0x000f700000000800 */
[----:B------:R-:W5:Y:S08]  /*17660*/  MUFU.EX2 R173, R173 ;  /* 0x000000ad00ad7308 */ /* 0x000f700000000800 */
[----:B------:R-:W5:Y:S08]  /*17670*/  MUFU.EX2 R36, R36 ;  /* 0x0000002400247308 */ /* 0x000f700000000800 */
[----:B------:R-:W5:Y:S08]  /*17680*/  MUFU.EX2 R175, R175 ;  /* 0x000000af00af7308 */ /* 0x000f700000000800 */
[----:B------:R-:W5:Y:S08]  /*17690*/  MUFU.EX2 R40, R40 ;  /* 0x0000002800287308 */ /* 0x000f700000000800 */
[----:B------:R-:W5:Y:S08]  /*176a0*/  MUFU.EX2 R169, R169 ;  /* 0x000000a900a97308 */ /* 0x000f700000000800 */
[----:B------:R-:W5:Y:S08]  /*176b0*/  MUFU.EX2 R44, R44 ;  /* 0x0000002c002c7308 */ /* 0x000f700000000800 */
[----:B------:R-:W5:Y:S08]  /*176c0*/  MUFU.EX2 R171, R171 ;  /* 0x000000ab00ab7308 */ /* 0x000f700000000800 */
[----:B------:R-:W5:Y:S01]  /*176d0*/  MUFU.EX2 R6, R6 ;  /* 0x0000000600067308 */ /* 0x000f620000000800 */
[----:B------:R-:W-:-:S02]  /*176e0*/  WARPGROUP.DEPBAR.LE gsb0, 0x0 ;  /* 0x00008000000079c5 */ /* 0x000fc40000010000 */
[----:B------:R-:W-:-:S05]  /*176f0*/  WARPGROUP.ARRIVE ;  /* 0x00000000000079c5 */ /* 0x000fca0000000000 */
[----:B------:R-:W5:Y:S01]  /*17700*/  MUFU.EX2 R165, R165 ;  /* 0x000000a500a57308 */ /* 0x000f620000000800 */
[----:B------:R-:W-:Y:S01]  /*17710*/  FFMA.FTZ R157, R74, R59, -R61 ;  /* 0x0000003b4a9d7223 */ /* 0x000fe2000001083d */
[----:B------:R-:W-:Y:S02]  /*17720*/  F2FP.F16.F32.PACK_AB R156, R69, R50 ;  /* 0x00000032459c723e */ /* 0x000fe400000000ff */
[----:B------:R-:W-:Y:S01]  /*17730*/  F2FP.F16.F32.PACK_AB R158, R73, R54 ;  /* 0x00000036499e723e */ /* 0x000fe200000000ff */
[----:B------:R-:W-:Y:S03]  /*17740*/  HGMMA.64x128x16.F32 R88, R152, gdesc[UR8].tnspB, R88, gsb0 ;  /* 0x41e0000898587df0 */ /* 0x000fe60008000858 */
        /* <DEDUP_REMOVED lines=16> */
[----:B------:R-:W-:Y:S01]  /*17850*/  MUFU.EX2 R153, R232 ;  /* 0x000000e800997308 */ /* 0x000fe20000000800 */
[-C--:B------:R-:W-:Y:S01]  /*17860*/  FMUL.FTZ R88, R88, R12.reuse ;  /* 0x0000000c58587220 */ /* 0x080fe20000410000 */
[-C--:B------:R-:W-:Y:S01]  /*17870*/  FMUL.FTZ R89, R89, R12.reuse ;  /* 0x0000000c59597220 */ /* 0x080fe20000410000 */
[-C--:B------:R-:W-:Y:S01]  /*17880*/  FMUL.FTZ R92, R92, R12.reuse ;  /* 0x0000000c5c5c7220 */ /* 0x080fe20000410000 */
[-C--:B------:R-:W-:Y:S01]  /*17890*/  FMUL.FTZ R93, R93, R12.reuse ;  /* 0x0000000c5d5d7220 */ /* 0x080fe20000410000 */
[-C--:B------:R-:W-:Y:S01]  /*178a0*/  FMUL.FTZ R96, R96, R12.reuse ;  /* 0x0000000c60607220 */ /* 0x080fe20000410000 */
[-C--:B------:R-:W-:Y:S01]  /*178b0*/  FMUL.FTZ R97, R97, R12.reuse ;  /* 0x0000000c61617220 */ /* 0x080fe20000410000 */
[----:B--2---:R-:W-:Y:S01]  /*178c0*/  FADD.FTZ R7, R183, R56 ;  /* 0x00000038b7077221 */ /* 0x004fe20000010000 */
[----:B------:R2:W-:Y:S01]  /*178d0*/  @!P1 SYNCS.ARRIVE.TRANS64.RED.A1T0 RZ, [R15+URZ], RZ ;  /* 0x000000ff0fff99a7 */ /* 0x0005e2000810043f */
[----:B0-----:R-:W-:Y:S01]  /*178e0*/  F2FP.F16.F32.PACK_AB R183, R24, R183 ;  /* 0x000000b718b7723e */ /* 0x001fe200000000ff */
[-C--:B------:R-:W-:Y:S01]  /*178f0*/  FMUL.FTZ R100, R100, R12.reuse ;  /* 0x0000000c64647220 */ /* 0x080fe20000410000 */
[----:B------:R-:W-:Y:S01]  /*17900*/  FADD.FTZ R56, R24, R7 ;  /* 0x0000000718387221 */ /* 0x000fe20000010000 */
[-C--:B------:R-:W-:Y:S01]  /*17910*/  FMUL.FTZ R101, R101, R12.reuse ;  /* 0x0000000c65657220 */ /* 0x080fe20000410000 */
[-C--:B------:R-:W-:Y:S01]  /*17920*/  FMUL.FTZ R104, R104, R12.reuse ;  /* 0x0000000c68687220 */ /* 0x080fe20000410000 */
[-C--:B------:R-:W-:Y:S01]  /*17930*/  FMUL.FTZ R105, R105, R12.reuse ;  /* 0x0000000c69697220 */ /* 0x080fe20000410000 */
[----:B-1----:R-:W-:Y:S01]  /*17940*/  FADD.FTZ R7, R177, R56 ;  /* 0x00000038b1077221 */ /* 0x002fe20000010000 */
[----:B------:R-:W-:Y:S01]  /*17950*/  FADD.FTZ R56, R164, R3 ;  /* 0x00000003a4387221 */ /* 0x000fe20000010000 */
[-C--:B------:R-:W-:Y:S01]  /*17960*/  FMUL.FTZ R108, R108, R12.reuse ;  /* 0x0000000c6c6c7220 */ /* 0x080fe20000410000 */
[-C--:B------:R-:W-:Y:S01]  /*17970*/  FMUL.FTZ R109, R109, R12.reuse ;  /* 0x0000000c6d6d7220 */ /* 0x080fe20000410000 */
[----:B---3--:R-:W-:Y:S01]  /*17980*/  FADD.FTZ R62, R60, R7 ;  /* 0x000000073c3e7221 */ /* 0x008fe20000010000 */
[----:B------:R-:W-:Y:S01]  /*17990*/  FADD.FTZ R3, R65, R56 ;  /* 0x0000003841037221 */ /* 0x000fe20000010000 */
[-C--:B------:R-:W-:Y:S01]  /*179a0*/  FFMA.FTZ R56, R170, R59.reuse, -R61 ;  /* 0x0000003baa387223 */ /* 0x080fe2000001083d */
[-C--:B------:R-:W-:Y:S01]  /*179b0*/  FMUL.FTZ R112, R112, R12.reuse ;  /* 0x0000000c70707220 */ /* 0x080fe20000410000 */
[----:B----4-:R-:W-:Y:S01]  /*179c0*/  FADD.FTZ R7, R179, R62 ;  /* 0x0000003eb3077221 */ /* 0x010fe20000010000 */
[----:B--2---:R-:W-:Y:S01]  /*179d0*/  FADD.FTZ R15, R166, R3 ;  /* 0x00000003a60f7221 */ /* 0x004fe20000010000 */
[----:B------:R-:W-:Y:S01]  /*179e0*/  FFMA.FTZ R3, R182, R59, -R61 ;  /* 0x0000003bb6037223 */ /* 0x000fe2000001083d */
[----:B------:R-:W-:Y:S01]  /*179f0*/  F2FP.F16.F32.PACK_AB R182, R26, R63 ;  /* 0x0000003f1ab6723e */ /* 0x000fe200000000ff */
[----:B-----5:R-:W-:Y:S01]  /*17a00*/  FADD.FTZ R62, R34, R7 ;  /* 0x00000007223e7221 */ /* 0x020fe20000010000 */
[----:B------:R-:W-:Y:S01]  /*17a10*/  FADD.FTZ R64, R32, R15 ;  /* 0x0000000f20407221 */ /* 0x000fe20000010000 */
[----:B------:R-:W0:Y:S01]  /*17a20*/  MUFU.EX2 R56, R56 ;  /* 0x0000003800387308 */ /* 0x000e220000000800 */
[----:B------:R-:W-:Y:S01]  /*17a30*/  FFMA.FTZ R61, R234, R59, -R61 ;  /* 0x0000003bea3d7223 */ /* 0x000fe2000001083d */
[----:B------:R-:W-:Y:S01]  /*17a40*/  FADD.FTZ R7, R173, R62 ;  /* 0x0000003ead077221 */ /* 0x000fe20000010000 */
[----:B------:R-:W-:Y:S01]  /*17a50*/  FADD.FTZ R15, R39, R64 ;  /* 0x00000040270f7221 */ /* 0x000fe20000010000 */
[-C--:B------:R-:W-:Y:S01]  /*17a60*/  FMUL.FTZ R113, R113, R12.reuse ;  /* 0x0000000c71717220 */ /* 0x080fe20000410000 */
[-C--:B------:R-:W-:Y:S01]  /*17a70*/  FMUL.FTZ R116, R116, R12.reuse ;  /* 0x0000000c74747220 */ /* 0x080fe20000410000 */
[----:B------:R-:W-:Y:S01]  /*17a80*/  FADD.FTZ R62, R36, R7 ;  /* 0x00000007243e7221 */ /* 0x000fe20000010000 */
[----:B------:R-:W-:Y:S01]  /*17a90*/  FADD.FTZ R64, R30, R15 ;  /* 0x0000000f1e407221 */ /* 0x000fe20000010000 */
[----:B------:R-:W-:Y:S01]  /*17aa0*/  MUFU.EX2 R61, R61 ;  /* 0x0000003d003d7308 */ /* 0x000fe20000000800 */
        /* <DEDUP_REMOVED lines=20> */
[----:B------:R1:W2:Y:S01]  /*17bf0*/  MUFU.EX2 R20, R3 ;  /* 0x0000000300147308 */ /* 0x0002a20000000800 */
        /* <DEDUP_REMOVED lines=12> */
[----:B-1----:R-:W-:Y:S01]  /*17cc0*/  FADD.FTZ R3, R167, R24 ;  /* 0x00000018a7037221 */ /* 0x002fe20000010000 */
[----:B------:R-:W-:Y:S01]  /*17cd0*/  FADD.FTZ R7, R55, R26 ;  /* 0x0000001a37077221 */ /* 0x000fe20000010000 */
[----:B------:R-:W-:Y:S01]  /*17ce0*/  F2FP.F16.F32.PACK_AB R167, R0, R167 ;  /* 0x000000a700a7723e */ /* 0x000fe200000000ff */
[-C--:B------:R-:W-:Y:S01]  /*17cf0*/  FMUL.FTZ R148, R148, R12.reuse ;  /* 0x0000000c94947220 */ /* 0x080fe20000410000 */
[----:B------:R-:W-:Y:S01]  /*17d00*/  FADD.FTZ R24, R0, R3 ;  /* 0x0000000300187221 */ /* 0x000fe20000010000 */
[----:B------:R-:W-:Y:S01]  /*17d10*/  FADD.FTZ R26, R160, R7 ;  /* 0x00000007a01a7221 */ /* 0x000fe20000010000 */
[----:B------:R-:W-:Y:S01]  /*17d20*/  FMUL.FTZ R149, R149, R12 ;  /* 0x0000000c95957220 */ /* 0x000fe20000410000 */
        /* <DEDUP_REMOVED lines=13> */
[----:B0-----:R-:W-:Y:S01]  /*17e00*/  FADD.FTZ R6, R56, R3 ;  /* 0x0000000338067221 */ /* 0x001fe20000010000 */
[----:B------:R-:W-:Y:S01]  /*17e10*/  FADD.FTZ R24, R50, R7 ;  /* 0x0000000732187221 */ /* 0x000fe20000010000 */
[-C--:B------:R-:W-:Y:S01]  /*17e20*/  FMUL.FTZ R103, R103, R13.reuse ;  /* 0x0000000d67677220 */ /* 0x080fe20000410000 */
[----:B------:R-:W-:Y:S01]  /*17e30*/  FMUL.FTZ R106, R106, R13 ;  /* 0x0000000d6a6a7220 */ /* 0x000fe20000410000 */
[----:B------:R-:W-:Y:S01]  /*17e40*/  FADD.FTZ R3, R157, R6 ;  /* 0x000000069d037221 */ /* 0x000fe20000010000 */
[----:B------:R-:W-:Y:S01]  /*17e50*/  FADD.FTZ R7, R69, R24 ;  /* 0x0000001845077221 */ /* 0x000fe20000010000 */
[C---:B--2---:R-:W-:Y:S01]  /*17e60*/  F2FP.F16.F32.PACK_AB R157, R20.reuse, R157 ;  /* 0x0000009d149d723e */ /* 0x044fe200000000ff */
        /* <DEDUP_REMOVED lines=38> */
[----:B------:R-:W-:Y:S01]  /*180d0*/  IMAD.MOV.U32 R20, RZ, RZ, R186 ;  /* 0x000000ffff147224 */ /* 0x000fe200078e00ba */
[----:B------:R-:W-:Y:S01]  /*180e0*/  F2FP.F16.F32.PACK_AB R173, R36, R173 ;  /* 0x000000ad24ad723e */ /* 0x000fe200000000ff */
[----:B------:R-:W-:Y:S01]  /*180f0*/  IMAD.MOV.U32 R15, RZ, RZ, R22 ;  /* 0x000000ffff0f7224 */ /* 0x000fe200078e0016 */
        /* <DEDUP_REMOVED lines=17> */
[----:B------:R-:W-:Y:S06]  /*18210*/  @P2 BRA `(.L_x_1879) ;  /* 0xffffffd4008c2947 */ /* 0x000fec000383ffff */
.L_x_1869:
[----:B------:R-:W-:-:S13]  /*18220*/  ISETP.GE.AND P2, PT, R4, R196, PT ;  /* 0x000000c40400720c */ /* 0x000fda0003f46270 */
[----:B------:R-:W-:Y:S05]  /*18230*/  @!P2 BRA `(.L_x_1880) ;  /* 0x00000038009ca947 */ /* 0x000fea0003800000 */
[----:B------:R-:W-:Y:S01]  /*18240*/  IMAD.MOV.U32 R12, RZ, RZ, R10 ;  /* 0x000000ffff0c7224 */ /* 0x000fe200078e000a */
[----:B------:R-:W-:Y:S01]  /*18250*/  MOV R15, R186 ;  /* 0x000000ba000f7202 */ /* 0x000fe20000000f00 */
[----:B------:R-:W-:Y:S02]  /*18260*/  IMAD.MOV.U32 R13, RZ, RZ, R11 ;  /* 0x000000ffff0d7224 */ /* 0x000fe400078e000b */
[----:B------:R-:W-:-:S07]  /*18270*/  IMAD.MOV.U32 R14, RZ, RZ, R22 ;  /* 0x000000ffff0e7224 */ /* 0x000fce00078e0016 */
.L_x_1898:
        /* <DEDUP_REMOVED lines=10> */
.L_x_1882:
[----:B------:R-:W-:Y:S01]  /*18320*/  IMAD R6, R22, 0x8, R2 ;  /* 0x0000000816067824 */ /* 0x000fe200078e0202 */
[----:B------:R-:W-:-:S04]  /*18330*/  SHF.L.U32 R7, R186, 0x1f, RZ ;  /* 0x0000001fba077819 */ /* 0x000fc800000006ff */
[----:B------:R0:W1:Y:S01]  /*18340*/  SYNCS.PHASECHK.TRANS64.TRYWAIT P3, [R6+URZ+0x28830], R7 ;  /* 0x02883007060075a7 */ /* 0x000062000806017f */
[----:B------:R-:W-:Y:S05]  /*18350*/  @!P0 BRA `(.L_x_1883) ;  /* 0x0000000000048947 */ /* 0x000fea0003800000 */
[----:B------:R-:W-:Y:S01]  /*18360*/  BPT.TRAP 0x1 ;  /* 0x000000040000795c */ /* 0x000fe20000300000 */
.L_x_1883:
[----:B------:R-:W-:Y:S04]  /*18370*/  BSSY B0, `(.L_x_1881) ;  /* 0x0000004000007945 */ /* 0x000fe80003800000 */
[----:B-1----:R-:W-:Y:S05]  /*18380*/  @P3 BRA `(.L_x_1884) ;  /* 0x0000000000083947 */ /* 0x002fea0003800000 */
[----:B------:R-:W1:Y:S02]  /*18390*/  SYNCS.PHASECHK.TRANS64.TRYWAIT P3, [R6+URZ+0x28830], R7 ;  /* 0x02883007060075a7 */ /* 0x000e64000806017f */
[----:B-1----:R-:W-:Y:S05]  /*183a0*/  @!P3 BRA `(.L_x_1885) ;  /* 0x000000f40064b947 */ /* 0x002fea0003800000 */
.L_x_1884:
[----:B------:R-:W-:Y:S05]  /*183b0*/  BSYNC B0 ;  /* 0x0000000000007941 */ /* 0x000fea0003800000 */
.L_x_1881:
[----:B------:R-:W2:Y:S01]  /*183c0*/  S2R R8, SR_TID.X ;  /* 0x0000000000087919 */ /* 0x000ea20000002100 */
[----:B01----:R-:W-:Y:S01]  /*183d0*/  IMAD.MOV.U32 R7, RZ, RZ, 0x40000040 ;  /* 0x40000040ff077424 */ /* 0x003fe200078e00ff */
[----:B------:R-:W-:Y:S05]  /*183e0*/  WARPSYNC.ALL ;  /* 0x0000000000007948 */ /* 0x000fea0003800000 */
[----:B------:R-:W-:Y:S01]  /*183f0*/  R2UR UR47, R7 ;  /* 0x00000000072f72ca */ /* 0x000fe200000e0000 */
[----:B------:R-:W-:Y:S02]  /*18400*/  IMAD R6, R22, 0x800, R5 ;  /* 0x0000080016067824 */ /* 0x000fe400078e0205 */
[----:B------:R-:W-:-:S03]  /*18410*/  IMAD.MOV.U32 R9, RZ, RZ, 0x40000040 ;  /* 0x40000040ff097424 */ /* 0x000fc600078e00ff */
[----:B------:R-:W-:Y:S02]  /*18420*/  R2UR UR46, R6 ;  /* 0x00000000062e72ca */ /* 0x000fe400000e0000 */
[----:B------:R-:W-:Y:S01]  /*18430*/  R2UR UR11, R9 ;  /* 0x00000000090b72ca */ /* 0x000fe200000e0000 */
[----:B------:R-:W-:-:S05]  /*18440*/  IMAD.MOV.U32 R9, RZ, RZ, 0x40000040 ;  /* 0x40000040ff097424 */ /* 0x000fca00078e00ff */
[----:B------:R-:W-:Y:S01]  /*18450*/  R2UR UR15, R9 ;  /* 0x00000000090f72ca */ /* 0x000fe200000e0000 */
[----:B------:R-:W-:-:S05]  /*18460*/  IMAD.MOV.U32 R9, RZ, RZ, 0x40000040 ;  /* 0x40000040ff097424 */ /* 0x000fca00078e00ff */
[----:B------:R-:W-:Y:S02]  /*18470*/  R2UR UR19, R9 ;  /* 0x00000000091372ca */ /* 0x000fe400000e0000 */
[----:B------:R-:W-:Y:S02]  /*18480*/  MOV R9, 0x40000040 ;  /* 0x4000004000097802 */ /* 0x000fe40000000f00 */
[----:B--2---:R-:W-:Y:S02]  /*18490*/  SHF.R.U32.HI R8, RZ, 0x7, R8 ;  /* 0x00000007ff087819 */ /* 0x004fe40000011608 */
[----:B------:R-:W-:Y:S01]  /*184a0*/  R2UR UR23, R9 ;  /* 0x00000000091772ca */ /* 0x000fe200000e0000 */
[----:B------:R-:W-:Y:S02]  /*184b0*/  IMAD.MOV.U32 R9, RZ, RZ, 0x40000040 ;  /* 0x40000040ff097424 */ /* 0x000fe400078e00ff */
[----:B------:R-:W-:Y:S01]  /*184c0*/  VIADD R7, R8, 0x8 ;  /* 0x0000000808077836 */ /* 0x000fe20000000000 */
[----:B------:R-:W-:-:S02]  /*184d0*/  IADD3 R8, R6, 0x2, RZ ;  /* 0x0000000206087810 */ /* 0x000fc40007ffe0ff */
[----:B------:R-:W-:Y:S01]  /*184e0*/  R2UR UR27, R9 ;  /* 0x00000000091b72ca */ /* 0x000fe200000e0000 */
[----:B------:R-:W-:Y:S01]  /*184f0*/  IMAD.MOV.U32 R9, RZ, RZ, 0x40000040 ;  /* 0x40000040ff097424 */ /* 0x000fe200078e00ff */
[----:B------:R0:W-:Y:S01]  /*18500*/  BAR.SYNC.DEFER_BLOCKING R7, 0x100 ;  /* 0x000400070000751d */ /* 0x0001e20000010000 */
[----:B------:R-:W-:Y:S01]  /*18510*/  R2UR UR10, R8 ;  /* 0x00000000080a72ca */ /* 0x000fe200000e0000 */
[----:B------:R-:W-:Y:S02]  /*18520*/  VIADD R8, R6, 0x4 ;  /* 0x0000000406087836 */ /* 0x000fe40000000000 */
[----:B------:R-:W-:-:S03]  /*18530*/  R2UR UR31, R9 ;  /* 0x00000000091f72ca */ /* 0x000fc600000e0000 */
[----:B------:R-:W-:Y:S01]  /*18540*/  R2UR UR14, R8 ;  /* 0x00000000080e72ca */ /* 0x000fe200000e0000 */
[----:B------:R-:W-:Y:S02]  /*18550*/  VIADD R8, R6, 0x6 ;  /* 0x0000000606087836 */ /* 0x000fe40000000000 */
[----:B0-----:R-:W-:-:S03]  /*18560*/  IMAD.MOV.U32 R7, RZ, RZ, 0x40000040 ;  /* 0x40000040ff077424 */ /* 0x001fc600078e00ff */
[----:B------:R-:W-:Y:S01]  /*18570*/  R2UR UR18, R8 ;  /* 0x00000000081272ca */ /* 0x000fe200000e0000 */
[----:B------:R-:W-:Y:S01]  /*18580*/  VIADD R8, R6, 0x400 ;  /* 0x0000040006087836 */ /* 0x000fe20000000000 */
[----:B------:R-:W-:-:S04]  /*18590*/  R2UR UR35, R7 ;  /* 0x00000000072372ca */ /* 0x000fc800000e0000 */
[----:B------:R-:W-:Y:S01]  /*185a0*/  R2UR UR22, R8 ;  /* 0x00000000081672ca */ /* 0x000fe200000e0000 */
[----:B------:R-:W-:Y:S01]  /*185b0*/  VIADD R8, R6, 0x402 ;  /* 0x0000040206087836 */ /* 0x000fe20000000000 */
[----:B------:R-:W-:-:S04]  /*185c0*/  WARPGROUP.ARRIVE ;  /* 0x00000000000079c5 */ /* 0x000fc80000000000 */
        /* <DEDUP_REMOVED lines=31> */
.L_x_1887:
[----:B------:R-:W-:Y:S02]  /*187c0*/  SHF.L.U32 R6, R15, 0x1f, RZ ;  /* 0x0000001f0f067819 */ /* 0x000fe400000006ff */
[----:B------:R-:W-:-:S04]  /*187d0*/  LEA R7, R14, R2, 0x3 ;  /* 0x000000020e077211 */ /* 0x000fc800078e18ff */
[----:B------:R0:W1:Y:S01]  /*187e0*/  SYNCS.PHASECHK.TRANS64.TRYWAIT P2, [R7+URZ+0x28850], R6 ;  /* 0x02885006070075a7 */ /* 0x000062000804017f */
[----:B------:R-:W-:Y:S05]  /*187f0*/  @!P0 BRA `(.L_x_1888) ;  /* 0x0000000000048947 */ /* 0x000fea0003800000 */
[----:B------:R-:W-:Y:S01]  /*18800*/  BPT.TRAP 0x1 ;  /* 0x000000040000795c */ /* 0x000fe20000300000 */
.L_x_1888:
[----:B-1----:R-:W-:Y:S05]  /*18810*/  @P2 BRA `(.L_x_1886) ;  /* 0x0000000000082947 */ /* 0x002fea0003800000 */
[----:B------:R-:W1:Y:S02]  /*18820*/  SYNCS.PHASECHK.TRANS64.TRYWAIT P2, [R7+URZ+0x28850], R6 ;  /* 0x02885006070075a7 */ /* 0x000e64000804017f */
[----:B-1----:R-:W-:Y:S05]  /*18830*/  @!P2 BRA `(.L_x_1889) ;  /* 0x000000f00054a947 */ /* 0x002fea0003800000 */
.L_x_1886:
[----:B01----:R-:W-:Y:S01]  /*18840*/  VIADD R6, R2, 0x400 ;  /* 0x0000040002067836 */ /* 0x003fe20000000000 */
[----:B------:R-:W-:Y:S05]  /*18850*/  WARPSYNC.ALL ;  /* 0x0000000000007948 */ /* 0x000fea0003800000 */
[----:B------:R-:W-:Y:S01]  /*18860*/  SHF.R.U32.HI R6, RZ, 0x4, R6 ;  /* 0x00000004ff067819 */ /* 0x000fe20000011606 */
[----:B------:R-:W-:Y:S01]  /*18870*/  WARPGROUP.ARRIVE ;  /* 0x00000000000079c5 */ /* 0x000fe20000000000 */
[----:B------:R-:W-:-:S05]  /*18880*/  IMAD.MOV.U32 R9, RZ, RZ, 0x40000040 ;  /* 0x40000040ff097424 */ /* 0x000fca00078e00ff */
[----:B------:R-:W0:Y:S01]  /*18890*/  S2R R230, SR_TID.X ;  /* 0x0000000000e67919 */ /* 0x000e220000002100 */
        /* <DEDUP_REMOVED lines=9> */
[----:B------:R-:W-:-:S02]  /*18930*/  IMAD R6, R14, 0x800, R7 ;  /* 0x000008000e067824 */ /* 0x000fc400078e0207 */
[----:B------:R-:W-:Y:S01]  /*18940*/  FMUL.FTZ R42, R45, UR7 ;  /* 0x000000072d2a7c20 */ /* 0x000fe20008410000 */
[----:B------:R-:W-:Y:S02]  /*18950*/  IMAD.MOV.U32 R7, RZ, RZ, 0x40000040 ;  /* 0x40000040ff077424 */ /* 0x000fe400078e00ff */
        /* <DEDUP_REMOVED lines=21> */
[----:B------:R-:W-:Y:S01]  /*18ab0*/  FMUL.FTZ R60, R71, UR7 ;  /* 0x00000007473c7c20 */ /* 0x000fe20008410000 */
[----:B------:R-:W-:Y:S01]  /*18ac0*/  MOV R9, 0x40000040 ;  /* 0x4000004000097802 */ /* 0x000fe20000000f00 */
[----:B------:R-:W-:Y:S01]  /*18ad0*/  FMUL.FTZ R29, R32, UR7 ;  /* 0x00000007201d7c20 */ /* 0x000fe20008410000 */
[----:B0-----:R-:W-:Y:S01]  /*18ae0*/  SHF.R.U32.HI R230, RZ, 0x7, R230 ;  /* 0x00000007ffe67819 */ /* 0x001fe200000116e6 */
[----:B------:R-:W-:Y:S01]  /*18af0*/  FMUL.FTZ R27, R34, UR7 ;  /* 0x00000007221b7c20 */ /* 0x000fe20008410000 */
[----:B------:R-:W-:Y:S01]  /*18b00*/  FMUL.FTZ R31, R38, UR7 ;  /* 0x00000007261f7c20 */ /* 0x000fe20008410000 */
        /* <DEDUP_REMOVED lines=95> */
[----:B------:R-:W0:Y:S01]  /*19100*/  MUFU.TANH R170, R170 ;  /* 0x000000aa00aa7308 */ /* 0x000e220000002400 */
[----:B------:R-:W-:Y:S01]  /*19110*/  R2UR UR11, R9 ;  /* 0x00000000090b72ca */ /* 0x000fe200000e0000 */
[----:B------:R-:W-:Y:S01]  /*19120*/  IMAD.MOV.U32 R9, RZ, RZ, 0x40000040 ;  /* 0x40000040ff097424 */ /* 0x000fe200078e00ff */
[C---:B------:R-:W-:Y:S01]  /*19130*/  IADD3 R8, R6.reuse, 0x300, RZ ;  /* 0x0000030006087810 */ /* 0x040fe20007ffe0ff */
[----:B------:R-:W-:-:S04]  /*19140*/  VIADD R6, R6, 0x380 ;  /* 0x0000038006067836 */ /* 0x000fc80000000000 */
[----:B------:R-:W0:Y:S01]  /*19150*/  MUFU.TANH R168, R168 ;  /* 0x000000a800a87308 */ /* 0x000e220000002400 */
[----:B------:R-:W-:Y:S02]  /*19160*/  WARPGROUP.DEPBAR.LE gsb0, 0x0 ;  /* 0x00008000000079c5 */ /* 0x000fe40000010000 */
[----:B------:R-:W-:Y:S01]  /*19170*/  WARPGROUP.ARRIVE ;  /* 0x00000000000079c5 */ /* 0x000fe20000000000 */
[----:B------:R-:W-:Y:S01]  /*19180*/  FMUL.FTZ R166, R73, UR7 ;  /* 0x0000000749a67c20 */ /* 0x000fe20008410000 */
[----:B------:R-:W-:Y:S02]  /*19190*/  IMAD.IADD R73, R195, 0x1, R193 ;  /* 0x00000001c3497824 */ /* 0x000fe400078e02c1 */
[----:B------:R-:W-:Y:S02]  /*191a0*/  FMUL.FTZ R164, R76, UR7 ;  /* 0x000000074ca47c20 */ /* 0x000fe40008410000 */
        /* <DEDUP_REMOVED lines=25> */
[----:B------:R-:W5:Y:S06]  /*19340*/  @P4 LDC R6, c[0x0][0x44c] ;  /* 0x00011300ff064b82 */ /* 0x000f6c0000000800 */
[----:B------:R-:W0:Y:S02]  /*19350*/  MUFU.TANH R162, R162 ;  /* 0x000000a200a27308 */ /* 0x000e240000002400 */
[----:B------:R-:W1:Y:S01]  /*19360*/  @P4 LDC R7, c[0x0][0x450] ;  /* 0x00011400ff074b82 */ /* 0x000e620000000800 */
[----:B-----5:R-:W-:-:S05]  /*19370*/  @P4 IMAD.HI.U32 R6, R73, R6, RZ ;  /* 0x0000000649064227 */ /* 0x020fca00078e00ff */
[----:B-1----:R-:W-:Y:S01]  /*19380*/  @P4 SHF.R.U32.HI R73, RZ, R7, R6 ;  /* 0x00000007ff494219 */ /* 0x002fe20000011606 */
[----:B------:R-:W-:Y:S01]  /*19390*/  @!P1 IMAD R6, R22, 0x8, R2 ;  /* 0x0000000816069824 */ /* 0x000fe200078e0202 */
[----:B------:R-:W-:-:S03]  /*193a0*/  IADD3 R7, -R230, 0xb, RZ ;  /* 0x0000000be6077810 */ /* 0x000fc60007ffe1ff */
[----:B------:R-:W1:Y:S01]  /*193b0*/  SHFL.IDX PT, R70, R73, RZ, 0x1c1f ;  /* 0x001c1fff49467589 */ /* 0x000e6200000e0000 */
[----:B------:R-:W-:Y:S02]  /*193c0*/  WARPGROUP.DEPBAR.LE gsb0, 0x0 ;  /* 0x00008000000079c5 */ /* 0x000fe40000010000 */
[----:B------:R-:W-:Y:S01]  /*193d0*/  WARPGROUP.ARRIVE ;  /* 0x00000000000079c5 */ /* 0x000fe20000000000 */
[----:B------:R-:W-:Y:S01]  /*193e0*/  FMUL.FTZ R158, R68, UR7 ;  /* 0x00000007449e7c20 */ /* 0x000fe20008410000 */
[----:B------:R-:W-:Y:S01]  /*193f0*/  @!P1 IADD3 R68, R6, 0x28840, RZ ;  /* 0x0002884006449810 */ /* 0x000fe20007ffe0ff */
[----:B------:R-:W-:Y:S01]  /*19400*/  FMUL.FTZ R157, R64, UR7 ;  /* 0x00000007409d7c20 */ /* 0x000fe20008410000 */
[----:B------:R-:W-:Y:S01]  /*19410*/  FMUL.FTZ R156, R65, UR7 ;  /* 0x00000007419c7c20 */ /* 0x000fe20008410000 */
[----:B------:R-:W-:Y:S01]  /*19420*/  IADD3 R6, -R71, 0x1, RZ ;  /* 0x0000000147067810 */ /* 0x000fe20007ffe1ff */
[----:B------:R-:W-:Y:S01]  /*19430*/  HGMMA.64x128x16.F32 R88, R152, gdesc[UR8].tnspB, R88, gsb0 ;  /* 0x41e0000898587df0 */ /* 0x000fe20008000858 */
[----:B------:R-:W-:Y:S01]  /*19440*/  @!P1 PRMT R68, RZ, 0x654, R68 ;  /* 0x00000654ff449816 */ /* 0x000fe20000000044 */
[----:B------:R-:W-:Y:S01]  /*19450*/  FMUL.FTZ R64, R79, UR7 ;  /* 0x000000074f407c20 */ /* 0x000fe20008410000 */
[----:B------:R-:W-:Y:S01]  /*19460*/  FMUL.FTZ R65, R83, UR7 ;  /* 0x0000000753417c20 */ /* 0x000fe20008410000 */
[----:B------:R-:W-:Y:S01]  /*19470*/  IMAD R6, R189, -0x2, R6 ;  /* 0xfffffffebd067824 */ /* 0x000fe200078e0206 */
[----:B------:R-:W0:Y:S04]  /*19480*/  MUFU.TANH R157, R157 ;  /* 0x0000009d009d7308 */ /* 0x000e280000002400 */
[----:B------:R-:W-:-:S04]  /*19490*/  IADD3 R6, -R187, R6, R188 ;  /* 0x00000006bb067210 */ /* 0x000fc80007ffe1bc */
[----:B------:R-:W0:Y:S01]  /*194a0*/  MUFU.TANH R156, R156 ;  /* 0x0000009c009c7308 */ /* 0x000e220000002400 */
[C---:B------:R-:W-:Y:S02]  /*194b0*/  VIADD R75, R6.reuse, UR6 ;  /* 0x00000006064b7c36 */ /* 0x040fe40008000000 */
[----:B------:R-:W-:Y:S02]  /*194c0*/  VIADD R77, R6, UR50 ;  /* 0x00000032064d7c36 */ /* 0x000fe40008000000 */
[--C-:B-1----:R-:W-:Y:S02]  /*194d0*/  IMAD.IADD R79, R75, 0x1, R70.reuse ;  /* 0x000000014b4f7824 */ /* 0x102fe400078e0246 */
[----:B------:R-:W-:Y:S01]  /*194e0*/  IMAD.IADD R81, R77, 0x1, R70 ;  /* 0x000000014d517824 */ /* 0x000fe200078e0246 */
[----:B------:R-:W1:Y:S08]  /*194f0*/  MUFU.TANH R158, R158 ;  /* 0x0000009e009e7308 */ /* 0x000e700000002400 */
[----:B------:R-:W0:Y:S08]  /*19500*/  MUFU.TANH R64, R64 ;  /* 0x0000004000407308 */ /* 0x000e300000002400 */
[----:B------:R-:W0:Y:S01]  /*19510*/  MUFU.TANH R65, R65 ;  /* 0x0000004100417308 */ /* 0x000e220000002400 */
[----:B------:R-:W-:-:S02]  /*19520*/  WARPGROUP.DEPBAR.LE gsb0, 0x0 ;  /* 0x00008000000079c5 */ /* 0x000fc40000010000 */
[----:B------:R0:W-:Y:S06]  /*19530*/  BAR.ARV R7, 0x100 ;  /* 0x000400070000751d */ /* 0x0001ec0000002000 */
[----:B------:R5:W-:Y:S02]  /*19540*/  @!P1 SYNCS.ARRIVE.TRANS64.RED.A1T0 RZ, [R68+URZ], RZ ;  /* 0x000000ff44ff99a7 */ /* 0x000be4000810043f */
[----:B-----5:R-:W-:-:S06]  /*19550*/  FMUL.FTZ R68, R87, UR7 ;  /* 0x0000000757447c20 */ /* 0x020fcc0008410000 */
[----:B------:R-:W0:Y:S01]  /*19560*/  MUFU.TANH R68, R68 ;  /* 0x0000004400447308 */ /* 0x000e220000002400 */
        /* <DEDUP_REMOVED lines=13> */
.L_x_1892:
[----:B------:R-:W-:-:S05]  /*19640*/  IMAD.U32 R72, RZ, RZ, UR5 ;  /* 0x00000005ff487e24 */ /* 0x000fca000f8e00ff */
[----:B------:R-:W-:-:S13]  /*19650*/  ISETP.NE.AND P2, PT, R72, 0x1, PT ;  /* 0x000000014800780c */ /* 0x000fda0003f45270 */
[----:B0-----:R-:W0:Y:S02]  /*19660*/  @P2 LDC.64 R6, c[0x0][0x9e8] ;  /* 0x00027a00ff062b82 */ /* 0x001e240000000a00 */
[----:B0-----:R-:W-:-:S05]  /*19670*/  @P2 IMAD.HI.U32 R6, R70, R6, RZ ;  /* 0x0000000646062227 */ /* 0x001fca00078e00ff */
[----:B------:R-:W-:-:S07]  /*19680*/  @P2 SHF.R.U32.HI R70, RZ, R7, R6 ;  /* 0x00000007ff462219 */ /* 0x000fce0000011606 */
.L_x_1893:
[----:B------:R-:W-:Y:S05]  /*19690*/  BSYNC B0 ;  /* 0x0000000000007941 */ /* 0x000fea0003800000 */
.L_x_1891:
[----:B------:R-:W-:-:S04]  /*196a0*/  IMAD R70, R70, R72, -R71 ;  /* 0x0000004846467224 */ /* 0x000fc800078e0a47 */
[----:B------:R-:W-:-:S05]  /*196b0*/  IMAD R70, R189, -0x2, R70 ;  /* 0xfffffffebd467824 */ /* 0x000fca00078e0246 */
[----:B------:R-:W-:Y:S02]  /*196c0*/  VIADDMNMX R79, R70, R72, R79, PT ;  /* 0x00000048464f7246 */ /* 0x000fe4000380014f */
[----:B------:R-:W-:-:S07]  /*196d0*/  VIMNMX R81, R81, R70, !PT ;  /* 0x0000004651517248 */ /* 0x000fce0007fe0100 */
.L_x_1890:
[----:B------:R-:W-:Y:S01]  /*196e0*/  ISETP.GT.AND P2, PT, R4, -0x1, PT ;  /* 0xffffffff0400780c */ /* 0x000fe20003f44270 */
[----:B------:R-:W1:Y:S03]  /*196f0*/  SHFL.IDX PT, R6, R73, 0x1, 0x1c1f ;  /* 0x003c1f0049067f89 */ /* 0x000e6600000e0000 */
[----:B------:R-:W-:-:S04]  /*19700*/  ISETP.GT.AND P3, PT, R81, RZ, P2 ;  /* 0x000000ff5100720c */ /* 0x000fc80001764270 */
[----:B------:R-:W-:-:S04]  /*19710*/  ISETP.LT.OR P3, PT, R79, 0x1, P3 ;  /* 0x000000014f00780c */ /* 0x000fc80001f61670 */
[----:B0-----:R-:W-:Y:S02]  /*19720*/  FSEL R70, R15, -INF , !P3 ;  /* 0xff8000000f467808 */ /* 0x001fe40005800000 */
[----:B------:R-:W-:-:S04]  /*19730*/  ISETP.GT.AND P3, PT, R81, 0x1, P2 ;  /* 0x000000015100780c */ /* 0x000fc80001764270 */
[----:B------:R-:W-:-:S04]  /*19740*/  ISETP.LT.OR P3, PT, R79, 0x2, P3 ;  /* 0x000000024f00780c */ /* 0x000fc80001f61670 */
[----:B------:R-:W-:Y:S02]  /*19750*/  FSEL R20, R20, -INF , !P3 ;  /* 0xff80000014147808 */ /* 0x000fe40005800000 */
[----:B------:R-:W-:Y:S02]  /*19760*/  ISETP.GT.AND P3, PT, R81, 0x8, P2 ;  /* 0x000000085100780c */ /* 0x000fe40001764270 */
[----:B-1----:R-:W-:Y:S02]  /*19770*/  IADD3 R15, R75, R6, RZ ;  /* 0x000000064b0f7210 */ /* 0x002fe40007ffe0ff */
        /* <DEDUP_REMOVED lines=47> */
[----:B------:R-:W-:Y:S01]  /*19a70*/  IMAD.IADD R9, R77, 0x1, R6 ;  /* 0x000000014d097824 */ /* 0x000fe200078e0206 */
        /* <DEDUP_REMOVED lines=55> */
.L_x_1896:
[----:B------:R-:W-:-:S05]  /*19df0*/  IMAD.U32 R176, RZ, RZ, UR5 ;  /* 0x00000005ffb07e24 */ /* 0x000fca000f8e00ff */
[----:B------:R-:W-:-:S13]  /*19e00*/  ISETP.NE.AND P3, PT, R176, 0x1, PT ;  /* 0x00000001b000780c */ /* 0x000fda0003f65270 */
[----:B------:R-:W0:Y:S02]  /*19e10*/  @P3 LDC.64 R6, c[0x0][0x9e8] ;  /* 0x00027a00ff063b82 */ /* 0x000e240000000a00 */
[----:B0-----:R-:W-:-:S05]  /*19e20*/  @P3 IMAD.HI.U32 R6, R25, R6, RZ ;  /* 0x0000000619063227 */ /* 0x001fca00078e00ff */
[----:B------:R-:W-:-:S07]  /*19e30*/  @P3 SHF.R.U32.HI R25, RZ, R7, R6 ;  /* 0x00000007ff193219 */ /* 0x000fce0000011606 */
.L_x_1897:
[----:B------:R-:W-:Y:S05]  /*19e40*/  BSYNC B0 ;  /* 0x0000000000007941 */ /* 0x000fea0003800000 */
.L_x_1895:
[----:B------:R-:W-:-:S04]  /*19e50*/  IMAD R6, R25, R176, -R71 ;  /* 0x000000b019067224 */ /* 0x000fc800078e0a47 */
[----:B------:R-:W-:-:S05]  /*19e60*/  IMAD R6, R189, -0x2, R6 ;  /* 0xfffffffebd067824 */ /* 0x000fca00078e0206 */
[----:B------:R-:W-:Y:S02]  /*19e70*/  VIADDMNMX R15, R6, R176, R15, PT ;  /* 0x000000b0060f7246 */ /* 0x000fe4000380010f */
[----:B------:R-:W-:-:S07]  /*19e80*/  VIMNMX R9, R9, R6, !PT ;  /* 0x0000000609097248 */ /* 0x000fce0007fe0100 */
.L_x_1894:
        /* <DEDUP_REMOVED lines=104> */
[----:B------:R-:W0:Y:S03]  /*1a510*/  LDC R59, c[0x0][0x988] ;  /* 0x00026200ff3b7b82 */ /* 0x000e260000000800 */
[----:B------:R-:W-:-:S04]  /*1a520*/  ISETP.LT.OR P3, PT, R15, 0x5a, P3 ;  /* 0x0000005a0f00780c */ /* 0x000fc80001f61670 */
[----:B------:R-:W-:Y:S02]  /*1a530*/  FSEL R60, R60, -INF , !P3 ;  /* 0xff8000003c3c7808 */ /* 0x000fe40005800000 */
[----:B------:R-:W-:-:S04]  /*1a540*/  ISETP.GT.AND P3, PT, R9, 0x60, P2 ;  /* 0x000000600900780c */ /* 0x000fc80001764270 */
[----:B------:R-:W-:-:S04]  /*1a550*/  ISETP.LT.OR P3, PT, R15, 0x61, P3 ;  /* 0x000000610f00780c */ /* 0x000fc80001f61670 */
[----:B------:R-:W-:Y:S02]  /*1a560*/  FSEL R61, R61, -INF , !P3 ;  /* 0xff8000003d3d7808 */ /* 0x000fe40005800000 */
[----:B------:R-:W-:-:S04]  /*1a570*/  ISETP.GT.AND P3, PT, R9, 0x61, P2 ;  /* 0x000000610900780c */ /* 0x000fc80001764270 */
[----:B------:R-:W-:Y:S01]  /*1a580*/  ISETP.LT.OR P3, PT, R15, 0x62, P3 ;  /* 0x000000620f00780c */ /* 0x000fe20001f61670 */
[----:B0-----:R-:W-:-:S03]  /*1a590*/  FMUL.FTZ R49, R11, R59 ;  /* 0x0000003b0b317220 */ /* 0x001fc60000410000 */
        /* <DEDUP_REMOVED lines=24> */
[----:B------:R-:W-:-:S03]  /*1a720*/  FMNMX.FTZ R27, R6, R27, !PT ;  /* 0x0000001b061b7209 */ /* 0x000fc60007810000 */
[--C-:B------:R-:W-:Y:S01]  /*1a730*/  FFMA.FTZ R10, R30, R59, -R49.reuse ;  /* 0x0000003b1e0a7223 */ /* 0x100fe20000010831 */
[----:B------:R-:W-:Y:S01]  /*1a740*/  FMNMX.FTZ R27, R176, R27, !PT ;  /* 0x0000001bb01b7209 */ /* 0x000fe20007810000 */
[-CC-:B------:R-:W-:Y:S01]  /*1a750*/  FFMA.FTZ R21, R20, R59.reuse, -R49.reuse ;  /* 0x0000003b14157223 */ /* 0x180fe20000010831 */
[-CC-:B------:R-:W-:Y:S01]  /*1a760*/  FFMA.FTZ R20, R72, R59.reuse, -R49.reuse ;  /* 0x0000003b48147223 */ /* 0x180fe20000010831 */
[----:B------:R-:W-:Y:S01]  /*1a770*/  FSEL R72, R68, -INF , !P2 ;  /* 0xff80000044487808 */ /* 0x000fe20005000000 */
[--C-:B------:R-:W-:Y:S01]  /*1a780*/  FFMA.FTZ R25, R26, R59, -R49.reuse ;  /* 0x0000003b1a197223 */ /* 0x100fe20000010831 */
[----:B------:R-:W-:Y:S01]  /*1a790*/  FMNMX.FTZ R29, R24, R27, !PT ;  /* 0x0000001b181d7209 */ /* 0x000fe20007810000 */
[-CC-:B------:R-:W-:Y:S01]  /*1a7a0*/  FFMA.FTZ R26, R74, R59.reuse, -R49.reuse ;  /* 0x0000003b4a1a7223 */ /* 0x180fe20000010831 */
[----:B------:R-:W-:Y:S01]  /*1a7b0*/  MUFU.EX2 R27, R10 ;  /* 0x0000000a001b7308 */ /* 0x000fe20000000800 */
[----:B------:R-:W-:Y:S01]  /*1a7c0*/  FSEL R74, R11, RZ, P3 ;  /* 0x000000ff0b4a7208 */ /* 0x000fe20001800000 */
[--C-:B------:R-:W-:Y:S01]  /*1a7d0*/  FFMA.FTZ R70, R70, R59, -R49.reuse ;  /* 0x0000003b46467223 */ /* 0x100fe20000010831 */
[----:B------:R-:W-:Y:S01]  /*1a7e0*/  FMNMX.FTZ R29, R178, R29, !PT ;  /* 0x0000001db21d7209 */ /* 0x000fe20007810000 */
[-CC-:B------:R-:W-:Y:S01]  /*1a7f0*/  FFMA.FTZ R32, R32, R59.reuse, -R49.reuse ;  /* 0x0000003b20207223 */ /* 0x180fe20000010831 */
[----:B------:R-:W-:Y:S01]  /*1a800*/  FFMA.FTZ R30, R34, R59, -R49 ;  /* 0x0000003b221e7223 */ /* 0x000fe20000010831 */
[----:B------:R-:W-:Y:S01]  /*1a810*/  FADD.FTZ R74, -R74, R13 ;  /* 0x0000000d4a4a7221 */ /* 0x000fe20000010100 */
[----:B------:R-:W-:Y:S01]  /*1a820*/  FMNMX.FTZ R31, R28, R29, !PT ;  /* 0x0000001d1c1f7209 */ /* 0x000fe20007810000 */
[----:B------:R-:W-:Y:S01]  /*1a830*/  MUFU.EX2 R70, R70 ;  /* 0x0000004600467308 */ /* 0x000fe20000000800 */
[-CC-:B------:R-:W-:Y:S01]  /*1a840*/  FFMA.FTZ R76, R76, R59.reuse, -R49.reuse ;  /* 0x0000003b4c4c7223 */ /* 0x180fe20000010831 */
[----:B------:R-:W-:Y:S01]  /*1a850*/  FMUL.FTZ R13, R74, R59 ;  /* 0x0000003b4a0d7220 */ /* 0x000fe20000410000 */
[----:B------:R-:W-:Y:S01]  /*1a860*/  FMNMX.FTZ R31, R180, R31, !PT ;  /* 0x0000001fb41f7209 */ /* 0x000fe20007810000 */
[-CC-:B------:R-:W-:Y:S01]  /*1a870*/  FFMA.FTZ R38, R38, R59.reuse, -R49.reuse ;  /* 0x0000003b26267223 */ /* 0x180fe20000010831 */
[-CC-:B------:R-:W-:Y:S01]  /*1a880*/  FFMA.FTZ R78, R78, R59.reuse, -R49.reuse ;  /* 0x0000003b4e4e7223 */ /* 0x180fe20000010831 */
[--C-:B------:R-:W-:Y:S01]  /*1a890*/  FFMA.FTZ R34, R42, R59, -R49.reuse ;  /* 0x0000003b2a227223 */ /* 0x100fe20000010831 */
[----:B------:R-:W-:Y:S01]  /*1a8a0*/  FMNMX.FTZ R31, R182, R31, !PT ;  /* 0x0000001fb61f7209 */ /* 0x000fe20007810000 */
[----:B------:R-:W0:Y:S01]  /*1a8b0*/  MUFU.EX2 R13, R13 ;  /* 0x0000000d000d7308 */ /* 0x000e220000000800 */
[-CC-:B------:R-:W-:Y:S01]  /*1a8c0*/  FFMA.FTZ R80, R80, R59.reuse, -R49.reuse ;  /* 0x0000003b50507223 */ /* 0x180fe20000010831 */
[--C-:B------:R-:W-:Y:S01]  /*1a8d0*/  FFMA.FTZ R82, R82, R59, -R49.reuse ;  /* 0x0000003b52527223 */ /* 0x100fe20000010831 */
[----:B------:R-:W-:Y:S01]  /*1a8e0*/  FMNMX.FTZ R31, R230, R31, !PT ;  /* 0x0000001fe61f7209 */ /* 0x000fe20007810000 */
[-CC-:B------:R-:W-:Y:S01]  /*1a8f0*/  FFMA.FTZ R42, R50, R59.reuse, -R49.reuse ;  /* 0x0000003b322a7223 */ /* 0x180fe20000010831 */
[-CC-:B------:R-:W-:Y:S01]  /*1a900*/  FFMA.FTZ R8, R8, R59.reuse, -R49.reuse ;  /* 0x0000003b08087223 */ /* 0x180fe20000010831 */
        /* <DEDUP_REMOVED lines=12> */
[----:B------:R-:W-:Y:S01]  /*1a9d0*/  FFMA.FTZ R47, R172, R59, -R49 ;  /* 0x0000003bac2f7223 */ /* 0x000fe20000010831 */
[----:B------:R-:W-:Y:S01]  /*1a9e0*/  FMNMX.FTZ R33, R234, R33, !PT ;  /* 0x00000021ea217209 */ /* 0x000fe20007810000 */
[-C--:B0-----:R-:W-:Y:S01]  /*1a9f0*/  FMUL.FTZ R88, R88, R13.reuse ;  /* 0x0000000d58587220 */ /* 0x081fe20000410000 */
[-C--:B------:R-:W-:Y:S01]  /*1aa00*/  FMUL.FTZ R89, R89, R13.reuse ;  /* 0x0000000d59597220 */ /* 0x080fe20000410000 */
[----:B------:R-:W-:Y:S01]  /*1aa10*/  FMUL.FTZ R92, R92, R13 ;  /* 0x0000000d5c5c7220 */ /* 0x000fe20000410000 */
[----:B------:R-:W-:Y:S01]  /*1aa20*/  FMNMX.FTZ R35, R44, R33, !PT ;  /* 0x000000212c237209 */ /* 0x000fe20007810000 */
[----:B------:R-:W-:Y:S01]  /*1aa30*/  MUFU.EX2 R25, R25 ;  /* 0x0000001900197308 */ /* 0x000fe20000000800 */
[-C--:B------:R-:W-:Y:S01]  /*1aa40*/  FMUL.FTZ R93, R93, R13.reuse ;  /* 0x0000000d5d5d7220 */ /* 0x080fe20000410000 */
[----:B------:R-:W-:Y:S01]  /*1aa50*/  FMUL.FTZ R96, R96, R13 ;  /* 0x0000000d60607220 */ /* 0x000fe20000410000 */
[----:B------:R-:W-:Y:S01]  /*1aa60*/  FMNMX.FTZ R35, R236, R35, !PT ;  /* 0x00000023ec237209 */ /* 0x000fe20007810000 */
[-C--:B------:R-:W-:Y:S01]  /*1aa70*/  FMUL.FTZ R97, R97, R13.reuse ;  /* 0x0000000d61617220 */ /* 0x080fe20000410000 */
[-C--:B------:R-:W-:Y:S01]  /*1aa80*/  FMUL.FTZ R100, R100, R13.reuse ;  /* 0x0000000d64647220 */ /* 0x080fe20000410000 */
[----:B------:R-:W-:Y:S01]  /*1aa90*/  FMUL.FTZ R101, R101, R13 ;  /* 0x0000000d65657220 */ /* 0x000fe20000410000 */
[----:B------:R-:W-:Y:S01]  /*1aaa0*/  FMNMX.FTZ R10, R48, R35, !PT ;  /* 0x00000023300a7209 */ /* 0x000fe20007810000 */
[----:B------:R-:W-:Y:S01]  /*1aab0*/  MUFU.EX2 R26, R26 ;  /* 0x0000001a001a7308 */ /* 0x000fe20000000800 */
[-C--:B------:R-:W-:Y:S01]  /*1aac0*/  FMUL.FTZ R104, R104, R13.reuse ;  /* 0x0000000d68687220 */ /* 0x080fe20000410000 */
[-C--:B------:R-:W-:Y:S01]  /*1aad0*/  FMUL.FTZ R105, R105, R13.reuse ;  /* 0x0000000d69697220 */ /* 0x080fe20000410000 */
        /* <DEDUP_REMOVED lines=29> */
[----:B------:R0:W1:Y:S01]  /*1acb0*/  MUFU.EX2 R32, R38 ;  /* 0x0000002600207308 */ /* 0x0000620000000800 */
[-C--:B------:R-:W-:Y:S01]  /*1acc0*/  FMUL.FTZ R144, R144, R13.reuse ;  /* 0x0000000d90907220 */ /* 0x080fe20000410000 */
[-C--:B------:R-:W-:Y:S01]  /*1acd0*/  FMUL.FTZ R145, R145, R13.reuse ;  /* 0x0000000d91917220 */ /* 0x080fe20000410000 */
[----:B------:R-:W-:Y:S01]  /*1ace0*/  FMNMX.FTZ R39, R61, R10, !PT ;  /* 0x0000000a3d277209 */ /* 0x000fe20007810000 */
[-C--:B------:R-:W-:Y:S01]  /*1acf0*/  FMUL.FTZ R148, R148, R13.reuse ;  /* 0x0000000d94947220 */ /* 0x080fe20000410000 */
[----:B------:R-:W-:-:S02]  /*1ad00*/  FMUL.FTZ R149, R149, R13 ;  /* 0x0000000d95957220 */ /* 0x000fc40000410000 */
[----:B------:R-:W-:Y:S01]  /*1ad10*/  FMNMX.FTZ R10, R62, R39, !PT ;  /* 0x000000273e0a7209 */ /* 0x000fe20007810000 */
[----:B------:R-:W-:Y:S01]  /*1ad20*/  MUFU.EX2 R33, R78 ;  /* 0x0000004e00217308 */ /* 0x000fe20000000800 */
[-CC-:B0-----:R-:W-:Y:S01]  /*1ad30*/  FFMA.FTZ R38, R46, R59.reuse, -R49.reuse ;  /* 0x0000003b2e267223 */ /* 0x181fe20000010831 */
[-CC-:B------:R-:W-:Y:S01]  /*1ad40*/  FFMA.FTZ R46, R56, R59.reuse, -R49.reuse ;  /* 0x0000003b382e7223 */ /* 0x180fe20000010831 */
[----:B------:R-:W-:Y:S01]  /*1ad50*/  FMNMX.FTZ R39, R63, R10, !PT ;  /* 0x0000000a3f277209 */ /* 0x000fe20007810000 */
[-CC-:B------:R-:W-:Y:S01]  /*1ad60*/  FFMA.FTZ R56, R154, R59.reuse, -R49.reuse ;  /* 0x0000003b9a387223 */ /* 0x180fe20000010831 */
[----:B------:R-:W-:Y:S02]  /*1ad70*/  FFMA.FTZ R154, R168, R59, -R49 ;  /* 0x0000003ba89a7223 */ /* 0x000fe40000010831 */
[----:B------:R-:W-:Y:S01]  /*1ad80*/  FMNMX.FTZ R39, R64, R39, !PT ;  /* 0x0000002740277209 */ /* 0x000fe20007810000 */
[----:B------:R-:W0:Y:S01]  /*1ad90*/  MUFU.EX2 R34, R34 ;  /* 0x0000002200227308 */ /* 0x000e220000000800 */
[----:B-1----:R-:W-:-:S02]  /*1ada0*/  F2FP.F16.F32.PACK_AB R172, R32, R31 ;  /* 0x0000001f20ac723e */ /* 0x002fc400000000ff */
[----:B------:R-:W-:-:S04]  /*1adb0*/  FMNMX.FTZ R10, R66, R39, !PT ;  /* 0x00000027420a7209 */ /* 0x000fc80007810000 */
[----:B------:R-:W-:Y:S01]  /*1adc0*/  FMNMX.FTZ R10, R65, R10, !PT ;  /* 0x0000000a410a7209 */ /* 0x000fe20007810000 */
[----:B------:R-:W-:Y:S03]  /*1add0*/  MUFU.EX2 R35, R80 ;  /* 0x0000005000237308 */ /* 0x000fe60000000800 */
[----:B------:R-:W-:-:S04]  /*1ade0*/  FMNMX.FTZ R39, R67, R10, !PT ;  /* 0x0000000a43277209 */ /* 0x000fc80007810000 */
[----:B------:R-:W-:Y:S01]  /*1adf0*/  FMNMX.FTZ R10, R72, R39, !PT ;  /* 0x00000027480a7209 */ /* 0x000fe20007810000 */
[----:B------:R-:W1:Y:S01]  /*1ae00*/  MUFU.EX2 R38, R38 ;  /* 0x0000002600267308 */ /* 0x000e620000000800 */
[-CC-:B------:R-:W-:Y:S01]  /*1ae10*/  FFMA.FTZ R39, R152, R59.reuse, -R49.reuse ;  /* 0x0000003b98277223 */ /* 0x180fe20000010831 */
[----:B------:R-:W-:Y:S01]  /*1ae20*/  FFMA.FTZ R152, R170, R59, -R49 ;  /* 0x0000003baa987223 */ /* 0x000fe20000010831 */
[----:B0-----:R-:W-:Y:S01]  /*1ae30*/  F2FP.F16.F32.PACK_AB R174, R34, R33 ;  /* 0x0000002122ae723e */ /* 0x001fe200000000ff */
[----:B------:R-:W0:Y:S04]  /*1ae40*/  SHFL.BFLY PT, R43, R10, 0x2, 0x1f ;  /* 0x0c401f000a2b7f89 */ /* 0x000e2800000e0000 */
[----:B------:R-:W-:Y:S08]  /*1ae50*/  MUFU.EX2 R37, R82 ;  /* 0x0000005200257308 */ /* 0x000ff00000000800 */
[----:B------:R-:W2:Y:S01]  /*1ae60*/  MUFU.EX2 R42, R42 ;  /* 0x0000002a002a7308 */ /* 0x000ea20000000800 */
[----:B-1----:R-:W-:-:S07]  /*1ae70*/  F2FP.F16.F32.PACK_AB R168, R38, R35 ;  /* 0x0000002326a8723e */ /* 0x002fce00000000ff */
[----:B------:R-:W-:Y:S01]  /*1ae80*/  MUFU.EX2 R8, R8 ;  /* 0x0000000800087308 */ /* 0x000fe20000000800 */
[----:B0-----:R-:W-:Y:S01]  /*1ae90*/  FMNMX.FTZ R68, R10, R43, !PT ;  /* 0x0000002b0a447209 */ /* 0x001fe20007810000 */
[-CC-:B------:R-:W-:Y:S01]  /*1aea0*/  FFMA.FTZ R43, R166, R59.reuse, -R49.reuse ;  /* 0x0000003ba62b7223 */ /* 0x180fe20000010831 */
[----:B------:R-:W-:-:S05]  /*1aeb0*/  FFMA.FTZ R49, R162, R59, -R49 ;  /* 0x0000003ba2317223 */ /* 0x000fca0000010831 */
[----:B------:R-:W0:Y:S01]  /*1aec0*/  MUFU.EX2 R9, R84 ;  /* 0x0000005400097308 */ /* 0x000e220000000800 */
[----:B------:R-:W1:Y:S01]  /*1aed0*/  SHFL.BFLY PT, R69, R68, 0x1, 0x1f ;  /* 0x0c201f0044457f89 */ /* 0x000e6200000e0000 */
[----:B--2---:R-:W-:-:S06]  /*1aee0*/  F2FP.F16.F32.PACK_AB R170, R42, R37 ;  /* 0x000000252aaa723e */ /* 0x004fcc00000000ff */
[----:B------:R-:W-:Y:S08]  /*1aef0*/  MUFU.EX2 R15, R15 ;  /* 0x0000000f000f7308 */ /* 0x000ff00000000800 */
[----:B------:R-:W2:Y:S01]  /*1af00*/  MUFU.EX2 R46, R46 ;  /* 0x0000002e002e7308 */ /* 0x000ea20000000800 */
[----:B0-----:R-:W-:-:S07]  /*1af10*/  F2FP.F16.F32.PACK_AB R164, R9, R8 ;  /* 0x0000000809a4723e */ /* 0x001fce00000000ff */
[----:B------:R-:W-:Y:S01]  /*1af20*/  MUFU.EX2 R39, R39 ;  /* 0x0000002700277308 */ /* 0x000fe20000000800 */
[----:B-1----:R-:W-:-:S04]  /*1af30*/  FMNMX.FTZ R10, R68, R69, !PT ;  /* 0x00000045440a7209 */ /* 0x002fc80007810000 */
[C---:B------:R-:W-:Y:S01]  /*1af40*/  FSETP.NEU.FTZ.AND P2, PT, R10.reuse, -INF , PT ;  /* 0xff8000000a00780b */ /* 0x040fe20003f5d000 */
[----:B------:R-:W-:Y:S02]  /*1af50*/  FMUL.FTZ R69, R10, R59 ;  /* 0x0000003b0a457220 */ /* 0x000fe40000410000 */
[----:B------:R-:W0:Y:S01]  /*1af60*/  MUFU.EX2 R50, R50 ;  /* 0x0000003200327308 */ /* 0x000e220000000800 */
[----:B--2---:R-:W-:Y:S02]  /*1af70*/  F2FP.F16.F32.PACK_AB R166, R46, R15 ;  /* 0x0000000f2ea6723e */ /* 0x004fe400000000ff */
[----:B------:R-:W-:-:S05]  /*1af80*/  FSEL R69, R69, RZ, P2 ;  /* 0x000000ff45457208 */ /* 0x000fca0001000000 */
[--C-:B------:R-:W-:Y:S01]  /*1af90*/  FFMA.FTZ R68, R6, R59, -R69.reuse ;  /* 0x0000003b06447223 */ /* 0x100fe20000010845 */
[----:B------:R-:W-:Y:S01]  /*1afa0*/  FFMA.FTZ R6, R13, R3, R70 ;  /* 0x000000030d067223 */ /* 0x000fe20000010046 */
        /* <DEDUP_REMOVED lines=17> */
[----:B------:R-:W-:Y:S01]  /*1b0c0*/  F2FP.F16.F32.PACK_AB R180, R21, R70 ;  /* 0x0000004615b4723e */ /* 0x000fe200000000ff */
[-CC-:B------:R-:W-:Y:S01]  /*1b0d0*/  FFMA.FTZ R175, R232, R59.reuse, -R69.reuse ;  /* 0x0000003be8af7223 */ /* 0x180fe20000010845 */
[----:B------:R-:W-:Y:S01]  /*1b0e0*/  FADD.FTZ R6, R27, R6 ;  /* 0x000000061b067221 */ /* 0x000fe20000010000 */
[----:B------:R-:W-:Y:S01]  /*1b0f0*/  MUFU.EX2 R183, R183 ;  /* 0x000000b700b77308 */ /* 0x000fe20000000800 */
[----:B------:R-:W-:Y:S01]  /*1b100*/  F2FP.F16.F32.PACK_AB R182, R25, R20 ;  /* 0x0000001419b6723e */ /* 0x000fe200000000ff */
[-CC-:B------:R-:W-:Y:S01]  /*1b110*/  FFMA.FTZ R40, R40, R59.reuse, -R69.reuse ;  /* 0x0000003b28287223 */ /* 0x180fe20000010845 */
[----:B------:R-:W-:Y:S01]  /*1b120*/  FADD.FTZ R3, R29, R6 ;  /* 0x000000061d037221 */ /* 0x000fe20000010000 */
[----:B------:R-:W-:Y:S01]  /*1b130*/  F2FP.F16.F32.PACK_AB R176, R27, R26 ;  /* 0x0000001a1bb0723e */ /* 0x000fe200000000ff */
[-CC-:B------:R-:W-:Y:S01]  /*1b140*/  FFMA.FTZ R169, R234, R59.reuse, -R69.reuse ;  /* 0x0000003beaa97223 */ /* 0x180fe20000010845 */
[-C--:B------:R-:W-:Y:S01]  /*1b150*/  FFMA.FTZ R44, R44, R59.reuse, -R69 ;  /* 0x0000003b2c2c7223 */ /* 0x080fe20000010845 */
[----:B------:R-:W-:Y:S01]  /*1b160*/  FADD.FTZ R6, R30, R3 ;  /* 0x000000031e067221 */ /* 0x000fe20000010000 */
[----:B------:R-:W-:Y:S01]  /*1b170*/  MUFU.EX2 R24, R24 ;  /* 0x0000001800187308 */ /* 0x000fe20000000800 */
[--C-:B------:R-:W-:Y:S01]  /*1b180*/  FFMA.FTZ R171, R236, R59, -R69.reuse ;  /* 0x0000003becab7223 */ /* 0x100fe20000010845 */
[----:B------:R-:W-:Y:S01]  /*1b190*/  F2FP.F16.F32.PACK_AB R178, R30, R29 ;  /* 0x0000001d1eb2723e */ /* 0x000fe200000000ff */
        /* <DEDUP_REMOVED lines=11> */
[-C--:B------:R-:W-:Y:S01]  /*1b250*/  FFMA.FTZ R60, R60, R59.reuse, -R69 ;  /* 0x0000003b3c3c7223 */ /* 0x080fe20000010845 */
[----:B------:R-:W-:Y:S01]  /*1b260*/  FADD.FTZ R14, R34, R55 ;  /* 0x00000037220e7221 */ /* 0x000fe20000010000 */
[-CC-:B------:R-:W-:Y:S01]  /*1b270*/  FFMA.FTZ R61, R61, R59.reuse, -R69.reuse ;  /* 0x0000003b3d3d7223 */ /* 0x180fe20000010845 */
[-C--:B------:R-:W-:Y:S01]  /*1b280*/  FMUL.FTZ R6, R6, R59.reuse ;  /* 0x0000003b06067220 */ /* 0x080fe20000410000 */
[----:B------:R1:W-:Y:S01]  /*1b290*/  MUFU.EX2 R12, R48 ;  /* 0x00000030000c7308 */ /* 0x0003e20000000800 */
[----:B------:R-:W-:Y:S01]  /*1b2a0*/  FADD.FTZ R3, R35, R14 ;  /* 0x0000000e23037221 */ /* 0x000fe20000010000 */
[-CC-:B------:R-:W-:Y:S01]  /*1b2b0*/  FFMA.FTZ R62, R62, R59.reuse, -R69.reuse ;  /* 0x0000003b3e3e7223 */ /* 0x180fe20000010845 */
[-CC-:B------:R-:W-:Y:S01]  /*1b2c0*/  FFMA.FTZ R63, R63, R59.reuse, -R69.reuse ;  /* 0x0000003b3f3f7223 */ /* 0x180fe20000010845 */
[-C--:B------:R-:W-:Y:S01]  /*1b2d0*/  FFMA.FTZ R64, R64, R59.reuse, -R69 ;  /* 0x0000003b40407223 */ /* 0x080fe20000010845 */
[----:B------:R-:W-:Y:S01]  /*1b2e0*/  FADD.FTZ R14, R38, R3 ;  /* 0x00000003260e7221 */ /* 0x000fe20000010000 */
[-CC-:B------:R-:W-:Y:S01]  /*1b2f0*/  FFMA.FTZ R66, R66, R59.reuse, -R69.reuse ;  /* 0x0000003b42427223 */ /* 0x180fe20000010845 */
[-CC-:B------:R-:W-:Y:S01]  /*1b300*/  FFMA.FTZ R65, R65, R59.reuse, -R69.reuse ;  /* 0x0000003b41417223 */ /* 0x180fe20000010845 */
[----:B------:R-:W2:Y:S01]  /*1b310*/  MUFU.EX2 R6, R6 ;  /* 0x0000000600067308 */ /* 0x000ea20000000800 */
[----:B------:R-:W-:Y:S01]  /*1b320*/  FADD.FTZ R3, R37, R14 ;  /* 0x0000000e25037221 */ /* 0x000fe20000010000 */
[-CC-:B------:R-:W-:Y:S01]  /*1b330*/  FFMA.FTZ R14, R52, R59.reuse, -R69.reuse ;  /* 0x0000003b340e7223 */ /* 0x180fe20000010845 */
[-CC-:B------:R-:W-:Y:S01]  /*1b340*/  FFMA.FTZ R67, R67, R59.reuse, -R69.reuse ;  /* 0x0000003b43437223 */ /* 0x180fe20000010845 */
[----:B------:R-:W-:Y:S01]  /*1b350*/  FFMA.FTZ R69, R72, R59, -R69 ;  /* 0x0000003b48457223 */ /* 0x000fe20000010845 */
[----:B------:R-:W-:Y:S01]  /*1b360*/  FADD.FTZ R3, R42, R3 ;  /* 0x000000032a037221 */ /* 0x000fe20000010000 */
[----:B------:R-:W-:Y:S01]  /*1b370*/  ISETP.GT.AND P2, PT, R4, R196, PT ;  /* 0x000000c40400720c */ /* 0x000fe20003f44270 */
[----:B------:R-:W-:Y:S01]  /*1b380*/  @!P1 VIADD R55, R71, 0x28860 ;  /* 0x0002886047379836 */ /* 0x000fe20000000000 */
[----:B------:R-:W3:Y:S01]  /*1b390*/  MUFU.EX2 R177, R177 ;  /* 0x000000b100b17308 */ /* 0x000ee20000000800 */
[----:B-1----:R-:W-:Y:S01]  /*1b3a0*/  FADD.FTZ R48, R8, R3 ;  /* 0x0000000308307221 */ /* 0x002fe20000010000 */
[----:B0-----:R-:W-:Y:S01]  /*1b3b0*/  F2FP.F16.F32.PACK_AB R160, R50, R39 ;  /* 0x0000002732a0723e */ /* 0x001fe200000000ff */
[----:B------:R-:W-:Y:S01]  /*1b3c0*/  VIADD R4, R4, 0xffffffff ;  /* 0xffffffff04047836 */ /* 0x000fe20000000000 */
[----:B------:R-:W-:Y:S01]  /*1b3d0*/  @!P1 PRMT R55, RZ, 0x654, R55 ;  /* 0x00000654ff379816 */ /* 0x000fe20000000037 */
[----:B------:R-:W-:Y:S01]  /*1b3e0*/  FADD.FTZ R48, R9, R48 ;  /* 0x0000003009307221 */ /* 0x000fe20000010000 */
[----:B------:R-:W-:-:S02]  /*1b3f0*/  IMAD.MOV.U32 R13, RZ, RZ, R11 ;  /* 0x000000ffff0d7224 */ /* 0x000fc400078e000b */
[----:B------:R-:W0:Y:S01]  /*1b400*/  MUFU.EX2 R56, R56 ;  /* 0x0000003800387308 */ /* 0x000e220000000800 */
[----:B------:R-:W-:Y:S01]  /*1b410*/  FADD.FTZ R51, R15, R48 ;  /* 0x000000300f337221 */ /* 0x000fe20000010000 */
[----:B--2---:R-:W-:Y:S01]  /*1b420*/  FFMA.FTZ R3, R6, R0, R181 ;  /* 0x0000000006037223 */ /* 0x004fe200000100b5 */
[----:B------:R1:W-:Y:S01]  /*1b430*/  @!P1 SYNCS.ARRIVE.TRANS64.RED.A1T0 RZ, [R55+URZ], RZ ;  /* 0x000000ff37ff99a7 */ /* 0x0003e2000810043f */
[----:B------:R-:W-:Y:S01]  /*1b440*/  F2FP.F16.F32.PACK_AB R181, R68, R181 ;  /* 0x000000b544b5723e */ /* 0x000fe200000000ff */
[----:B------:R-:W-:Y:S01]  /*1b450*/  FADD.FTZ R48, R46, R51 ;  /* 0x000000332e307221 */ /* 0x000fe20000010000 */
[----:B------:R-:W-:Y:S01]  /*1b460*/  FADD.FTZ R0, R68, R3 ;  /* 0x0000000344007221 */ /* 0x000fe20000010000 */
[-C--:B------:R-:W-:Y:S01]  /*1b470*/  FMUL.FTZ R90, R90, R6.reuse ;  /* 0x000000065a5a7220 */ /* 0x080fe20000410000 */
[----:B------:R-:W2:Y:S01]  /*1b480*/  MUFU.EX2 R28, R28 ;  /* 0x0000001c001c7308 */ /* 0x000ea20000000800 */
[----:B------:R-:W-:Y:S01]  /*1b490*/  FADD.FTZ R51, R39, R48 ;  /* 0x0000003027337221 */ /* 0x000fe20000010000 */
[----:B------:R-:W-:Y:S01]  /*1b4a0*/  FADD.FTZ R3, R183, R0 ;  /* 0x00000000b7037221 */ /* 0x000fe20000010000 */
[----:B------:R-:W-:Y:S01]  /*1b4b0*/  F2FP.F16.F32.PACK_AB R183, R24, R183 ;  /* 0x000000b718b7723e */ /* 0x000fe200000000ff */
[-C--:B------:R-:W-:Y:S01]  /*1b4c0*/  FMUL.FTZ R91, R91, R6.reuse ;  /* 0x000000065b5b7220 */ /* 0x080fe20000410000 */
[----:B------:R-:W-:Y:S01]  /*1b4d0*/  FADD.FTZ R52, R50, R51 ;  /* 0x0000003332347221 */ /* 0x000fe20000010000 */
[----:B------:R-:W-:Y:S01]  /*1b4e0*/  FADD.FTZ R48, R24, R3 ;  /* 0x0000000318307221 */ /* 0x000fe20000010000 */
[-C--:B------:R-:W-:Y:S01]  /*1b4f0*/  FMUL.FTZ R94, R94, R6.reuse ;  /* 0x000000065e5e7220 */ /* 0x080fe20000410000 */
[----:B------:R-:W4:Y:S01]  /*1b500*/  MUFU.EX2 R156, R156 ;  /* 0x0000009c009c7308 */ /* 0x000f220000000800 */
[----:B------:R-:W-:Y:S01]  /*1b510*/  FADD.FTZ R21, R41, R52 ;  /* 0x0000003429157221 */ /* 0x000fe20000010000 */
[----:B---3--:R-:W-:Y:S01]  /*1b520*/  FADD.FTZ R3, R177, R48 ;  /* 0x00000030b1037221 */ /* 0x008fe20000010000 */
[C---:B0-----:R-:W-:Y:S01]  /*1b530*/  F2FP.F16.F32.PACK_AB R162, R56.reuse, R41 ;  /* 0x0000002938a2723e */ /* 0x041fe200000000ff */
[-C--:B------:R-:W-:Y:S01]  /*1b540*/  FMUL.FTZ R95, R95, R6.reuse ;  /* 0x000000065f5f7220 */ /* 0x080fe20000410000 */
[----:B------:R-:W-:Y:S01]  /*1b550*/  FADD.FTZ R21, R56, R21 ;  /* 0x0000001538157221 */ /* 0x000fe20000010000 */
[-C--:B------:R-:W-:Y:S01]  /*1b560*/  FMUL.FTZ R98, R98, R6.reuse ;  /* 0x0000000662627220 */ /* 0x080fe20000410000 */
[-C--:B------:R-:W-:Y:S01]  /*1b570*/  FMUL.FTZ R99, R99, R6.reuse ;  /* 0x0000000663637220 */ /* 0x080fe20000410000 */
[----:B------:R-:W0:Y:S01]  /*1b580*/  MUFU.EX2 R179, R179 ;  /* 0x000000b300b37308 */ /* 0x000e220000000800 */
        /* <DEDUP_REMOVED lines=8> */
[----:B----4-:R-:W-:Y:S01]  /*1b610*/  FADD.FTZ R26, R156, R21 ;  /* 0x000000159c1a7221 */ /* 0x010fe20000010000 */
[-C--:B------:R-:W-:Y:S01]  /*1b620*/  FMUL.FTZ R111, R111, R6.reuse ;  /* 0x000000066f6f7220 */ /* 0x080fe20000410000 */
[-C--:B------:R-:W-:Y:S01]  /*1b630*/  FMUL.FTZ R114, R114, R6.reuse ;  /* 0x0000000672727220 */ /* 0x080fe20000410000 */
[-C--:B------:R-:W-:Y:S01]  /*1b640*/  FMUL.FTZ R115, R115, R6.reuse ;  /* 0x0000000673737220 */ /* 0x080fe20000410000 */
[-C--:B------:R-:W-:Y:S01]  /*1b650*/  FMUL.FTZ R118, R118, R6.reuse ;  /* 0x0000000676767220 */ /* 0x080fe20000410000 */
[-C--:B------:R-:W-:Y:S01]  /*1b660*/  FMUL.FTZ R119, R119, R6.reuse ;  /* 0x0000000677777220 */ /* 0x080fe20000410000 */
[-C--:B------:R-:W-:Y:S01]  /*1b670*/  FMUL.FTZ R122, R122, R6.reuse ;  /* 0x000000067a7a7220 */ /* 0x080fe20000410000 */
[----:B------:R-:W3:Y:S01]  /*1b680*/  MUFU.EX2 R74, R74 ;  /* 0x0000004a004a7308 */ /* 0x000ee20000000800 */
[----:B0-----:R-:W-:Y:S01]  /*1b690*/  FADD.FTZ R3, R179, R20 ;  /* 0x00000014b3037221 */ /* 0x001fe20000010000 */
[-C--:B------:R-:W-:Y:S01]  /*1b6a0*/  FMUL.FTZ R123, R123, R6.reuse ;  /* 0x000000067b7b7220 */ /* 0x080fe20000410000 */
[-C--:B------:R-:W-:Y:S01]  /*1b6b0*/  FMUL.FTZ R126, R126, R6.reuse ;  /* 0x000000067e7e7220 */ /* 0x080fe20000410000 */
[-C--:B------:R-:W-:Y:S01]  /*1b6c0*/  FMUL.FTZ R127, R127, R6.reuse ;  /* 0x000000067f7f7220 */ /* 0x080fe20000410000 */
[-C--:B------:R-:W-:Y:S01]  /*1b6d0*/  FMUL.FTZ R130, R130, R6.reuse ;  /* 0x0000000682827220 */ /* 0x080fe20000410000 */
[-C--:B------:R-:W-:Y:S01]  /*1b6e0*/  FMUL.FTZ R131, R131, R6.reuse ;  /* 0x0000000683837220 */ /* 0x080fe20000410000 */
[----:B------:R-:W-:Y:S01]  /*1b6f0*/  FMUL.FTZ R134, R134, R6 ;  /* 0x0000000686867220 */ /* 0x000fe20000410000 */
        /* <DEDUP_REMOVED lines=9> */
[C---:B---3--:R-:W-:Y:S01]  /*1b790*/  FADD.FTZ R26, R74.reuse, R3 ;  /* 0x000000034a1a7221 */ /* 0x048fe20000010000 */
[----:B------:R-:W-:Y:S01]  /*1b7a0*/  F2FP.F16.F32.PACK_AB R179, R74, R179 ;  /* 0x000000b34ab3723e */ /* 0x000fe200000000ff */
[-C--:B------:R-:W-:Y:S01]  /*1b7b0*/  FMUL.FTZ R146, R146, R6.reuse ;  /* 0x0000000692927220 */ /* 0x080fe20000410000 */
[-C--:B------:R-:W-:Y:S01]  /*1b7c0*/  FMUL.FTZ R147, R147, R6.reuse ;  /* 0x0000000693937220 */ /* 0x080fe20000410000 */
[-C--:B------:R-:W-:Y:S01]  /*1b7d0*/  FMUL.FTZ R150, R150, R6.reuse ;  /* 0x0000000696967220 */ /* 0x080fe20000410000 */
[----:B------:R-:W-:Y:S01]  /*1b7e0*/  FMUL.FTZ R151, R151, R6 ;  /* 0x0000000697977220 */ /* 0x000fe20000410000 */
[----:B------:R-:W-:Y:S01]  /*1b7f0*/  MOV R15, R186 ;  /* 0x000000ba000f7202 */ /* 0x000fe20000000f00 */
[----:B------:R-:W3:Y:S01]  /*1b800*/  MUFU.EX2 R175, R175 ;  /* 0x000000af00af7308 */ /* 0x000ee20000000800 */
[----:B0-----:R-:W-:-:S07]  /*1b810*/  FADD.FTZ R3, R173, R26 ;  /* 0x0000001aad037221 */ /* 0x001fce0000010000 */
[----:B------:R-:W0:Y:S01]  /*1b820*/  MUFU.EX2 R158, R158 ;  /* 0x0000009e009e7308 */ /* 0x000e220000000800 */
[C---:B--2---:R-:W-:Y:S01]  /*1b830*/  FADD.FTZ R8, R36.reuse, R3 ;  /* 0x0000000324087221 */ /* 0x044fe20000010000 */
[----:B------:R-:W-:-:S06]  /*1b840*/  F2FP.F16.F32.PACK_AB R173, R36, R173 ;  /* 0x000000ad24ad723e */ /* 0x000fcc00000000ff */
[----:B------:R-:W2:Y:S01]  /*1b850*/  MUFU.EX2 R40, R40 ;  /* 0x0000002800287308 */ /* 0x000ea20000000800 */
[----:B---3--:R-:W-:-:S07]  /*1b860*/  FADD.FTZ R3, R175, R8 ;  /* 0x00000008af037221 */ /* 0x008fce0000010000 */
[----:B------:R-:W3:Y:S01]  /*1b870*/  MUFU.EX2 R45, R45 ;  /* 0x0000002d002d7308 */ /* 0x000ee20000000800 */
[----:B0-----:R-:W-:-:S07]  /*1b880*/  FADD.FTZ R30, R158, R21 ;  /* 0x000000159e1e7221 */ /* 0x001fce0000010000 */
[----:B------:R-:W0:Y:S01]  /*1b890*/  MUFU.EX2 R169, R169 ;  /* 0x000000a900a97308 */ /* 0x000e220000000800 */
[C---:B--2---:R-:W-:Y:S01]  /*1b8a0*/  FADD.FTZ R8, R40.reuse, R3 ;  /* 0x0000000328087221 */ /* 0x044fe20000010000 */
[----:B------:R-:W-:-:S06]  /*1b8b0*/  F2FP.F16.F32.PACK_AB R175, R40, R175 ;  /* 0x000000af28af723e */ /* 0x000fcc00000000ff */
[----:B------:R-:W2:Y:S01]  /*1b8c0*/  MUFU.EX2 R44, R44 ;  /* 0x0000002c002c7308 */ /* 0x000ea20000000800 */
[C---:B---3--:R-:W-:Y:S01]  /*1b8d0*/  FADD.FTZ R9, R45.reuse, R30 ;  /* 0x0000001e2d097221 */ /* 0x048fe20000010000 */
[----:B------:R-:W-:-:S06]  /*1b8e0*/  F2FP.F16.F32.PACK_AB R158, R45, R158 ;  /* 0x0000009e2d9e723e */ /* 0x000fcc00000000ff */
[----:B------:R-:W3:Y:S08]  /*1b8f0*/  MUFU.EX2 R171, R171 ;  /* 0x000000ab00ab7308 */ /* 0x000ef00000000800 */
[----:B------:R-:W4:Y:S08]  /*1b900*/  MUFU.EX2 R165, R165 ;  /* 0x000000a500a57308 */ /* 0x000f300000000800 */
[----:B------:R0:W-:Y:S08]  /*1b910*/  MUFU.EX2 R30, R7 ;  /* 0x00000007001e7308 */ /* 0x0001f00000000800 */
[----:B------:R-:W5:Y:S01]  /*1b920*/  MUFU.EX2 R152, R152 ;  /* 0x0000009800987308 */ /* 0x000f620000000800 */
[----:B0-----:R-:W-:Y:S01]  /*1b930*/  FADD.FTZ R7, R169, R8 ;  /* 0x00000008a9077221 */ /* 0x001fe20000010000 */
[----:B--2---:R-:W-:-:S03]  /*1b940*/  F2FP.F16.F32.PACK_AB R169, R44, R169 ;  /* 0x000000a92ca9723e */ /* 0x004fc600000000ff */
[----:B------:R-:W-:-:S03]  /*1b950*/  FADD.FTZ R8, R44, R7 ;  /* 0x000000072c087221 */ /* 0x000fc60000010000 */
[----:B------:R-:W0:Y:S01]  /*1b960*/  MUFU.EX2 R14, R14 ;  /* 0x0000000e000e7308 */ /* 0x000e220000000800 */
[----:B---3--:R-:W-:Y:S01]  /*1b970*/  FADD.FTZ R7, R171, R8 ;  /* 0x00000008ab077221 */ /* 0x008fe20000010000 */
[----:B------:R-:W-:-:S03]  /*1b980*/  F2FP.F16.F32.PACK_AB R171, R12, R171 ;  /* 0x000000ab0cab723e */ /* 0x000fc600000000ff */
[----:B------:R-:W-:Y:S01]  /*1b990*/  FADD.FTZ R8, R12, R7 ;  /* 0x000000070c087221 */ /* 0x000fe20000010000 */
[----:B------:R-:W-:Y:S02]  /*1b9a0*/  IMAD.MOV.U32 R12, RZ, RZ, R10 ;  /* 0x000000ffff0c7224 */ /* 0x000fe400078e000a */
[----:B------:R-:W2:Y:S01]  /*1b9b0*/  MUFU.EX2 R47, R47 ;  /* 0x0000002f002f7308 */ /* 0x000ea20000000800 */
[----:B----4-:R-:W-:Y:S01]  /*1b9c0*/  FADD.FTZ R7, R165, R8 ;  /* 0x00000008a5077221 */ /* 0x010fe20000010000 */
[----:B-----5:R-:W-:-:S06]  /*1b9d0*/  FADD.FTZ R26, R152, R9 ;  /* 0x00000009981a7221 */ /* 0x020fcc0000010000 */
[----:B------:R-:W3:Y:S01]  /*1b9e0*/  MUFU.EX2 R167, R167 ;  /* 0x000000a700a77308 */ /* 0x000ee20000000800 */
[C---:B0-----:R-:W-:Y:S01]  /*1b9f0*/  FADD.FTZ R8, R14.reuse, R7 ;  /* 0x000000070e087221 */ /* 0x041fe20000010000 */
[----:B------:R-:W-:Y:S01]  /*1ba00*/  F2FP.F16.F32.PACK_AB R165, R14, R165 ;  /* 0x000000a50ea5723e */ /* 0x000fe200000000ff */
[----:B------:R-:W-:-:S05]  /*1ba10*/  IMAD.MOV.U32 R14, RZ, RZ, R22 ;  /* 0x000000ffff0e7224 */ /* 0x000fca00078e0016 */
        /* <DEDUP_REMOVED lines=13> */
[----:B------:R-:W3:Y:S01]  /*1baf0*/  MUFU.EX2 R60, R60 ;  /* 0x0000003c003c7308 */ /* 0x000ee20000000800 */
[----:B0-----:R-:W-:-:S07]  /*1bb00*/  FADD.FTZ R7, R161, R8 ;  /* 0x00000008a1077221 */ /* 0x001fce0000010000 */
[----:B------:R-:W0:Y:S01]  /*1bb10*/  MUFU.EX2 R26, R61 ;  /* 0x0000003d001a7308 */ /* 0x000e220000000800 */
[C---:B--2---:R-:W-:Y:S01]  /*1bb20*/  FADD.FTZ R7, R20.reuse, R7 ;  /* 0x0000000714077221 */ /* 0x044fe20000010000 */
[----:B------:R-:W-:-:S03]  /*1bb30*/  F2FP.F16.F32.PACK_AB R161, R20, R161 ;  /* 0x000000a114a1723e */ /* 0x000fc600000000ff */
[----:B------:R-:W-:-:S03]  /*1bb40*/  FADD.FTZ R7, R30, R7 ;  /* 0x000000071e077221 */ /* 0x000fc60000010000 */
[----:B------:R-:W2:Y:S01]  /*1bb50*/  MUFU.EX2 R62, R62 ;  /* 0x0000003e003e7308 */ /* 0x000ea20000000800 */
[C---:B---3--:R-:W-:Y:S01]  /*1bb60*/  FADD.FTZ R7, R60.reuse, R7 ;  /* 0x000000073c077221 */ /* 0x048fe20000010000 */
[----:B------:R-:W-:-:S06]  /*1bb70*/  F2FP.F16.F32.PACK_AB R163, R60, R30 ;  /* 0x0000001e3ca3723e */ /* 0x000fcc00000000ff */
        /* <DEDUP_REMOVED lines=8> */
[C---:B0-----:R-:W-:Y:S01]  /*1bc00*/  FADD.FTZ R7, R64.reuse, R7 ;  /* 0x0000000740077221 */ /* 0x041fe20000010000 */
[----:B------:R-:W-:-:S06]  /*1bc10*/  F2FP.F16.F32.PACK_AB R159, R64, R32 ;  /* 0x00000020409f723e */ /* 0x000fcc00000000ff */
[----:B------:R-:W0:Y:S01]  /*1bc20*/  MUFU.EX2 R8, R67 ;  /* 0x0000004300087308 */ /* 0x000e220000000800 */
[----:B--2---:R-:W-:-:S07]  /*1bc30*/  FADD.FTZ R7, R66, R7 ;  /* 0x0000000742077221 */ /* 0x004fce0000010000 */
[----:B------:R-:W2:Y:S01]  /*1bc40*/  MUFU.EX2 R69, R69 ;  /* 0x0000004500457308 */ /* 0x000ea20000000800 */
[C---:B---3--:R-:W-:Y:S01]  /*1bc50*/  FADD.FTZ R7, R65.reuse, R7 ;  /* 0x0000000741077221 */ /* 0x048fe20000010000 */
[----:B------:R-:W-:-:S03]  /*1bc60*/  F2FP.F16.F32.PACK_AB R153, R65, R66 ;  /* 0x000000424199723e */ /* 0x000fc600000000ff */
[----:B0-----:R-:W-:-:S04]  /*1bc70*/  FADD.FTZ R7, R8, R7 ;  /* 0x0000000708077221 */ /* 0x001fc80000010000 */
[C---:B--2---:R-:W-:Y:S01]  /*1bc80*/  FADD.FTZ R0, R69.reuse, R7 ;  /* 0x0000000745007221 */ /* 0x044fe20000010000 */
[----:B------:R-:W-:Y:S01]  /*1bc90*/  F2FP.F16.F32.PACK_AB R155, R69, R8 ;  /* 0x00000008459b723e */ /* 0x000fe200000000ff */
[----:B-1----:R-:W-:Y:S06]  /*1bca0*/  @P2 BRA `(.L_x_1898) ;  /* 0xffffffc400742947 */ /* 0x002fec000383ffff */
.L_x_1880:
[----:B------:R-:W-:Y:S05]  /*1bcb0*/  WARPSYNC.ALL ;  /* 0x0000000000007948 */ /* 0x000fea0003800000 */
[----:B------:R-:W-:Y:S06]  /*1bcc0*/  BAR.ARV 0x8, 0x180 ;  /* 0x0206000000007b1d */ /* 0x000fec0000002000 */
[----:B------:R-:W-:Y:S05]  /*1bcd0*/  @!P0 BRA `(.L_x_1899) ;  /* 0x0000000000048947 */ /* 0x000fea0003800000 */
[----:B------:R-:W-:Y:S01]  /*1bce0*/  BPT.TRAP 0x1 ;  /* 0x000000040000795c */ /* 0x000fe20000300000 */
.L_x_1899:
[----:B------:R-:W-:Y:S01]  /*1bcf0*/  IMAD R9, R22, 0x8, R2 ;  /* 0x0000000816097824 */ /* 0x000fe200078e0202 */
[----:B------:R-:W-:-:S04]  /*1bd00*/  SHF.L.U32 R4, R186, 0x1f, RZ ;  /* 0x0000001fba047819 */ /* 0x000fc800000006ff */
[----:B------:R0:W1:Y:S01]  /*1bd10*/  SYNCS.PHASECHK.TRANS64.TRYWAIT P2, [R9+URZ+0x28850], R4 ;  /* 0x02885004090075a7 */ /* 0x000062000804017f */
[----:B------:R-:W-:Y:S05]  /*1bd20*/  @!P0 BRA `(.L_x_1900) ;  /* 0x0000000000048947 */ /* 0x000fea0003800000 */
[----:B------:R-:W-:Y:S01]  /*1bd30*/  BPT.TRAP 0x1 ;  /* 0x000000040000795c */ /* 0x000fe20000300000 */
.L_x_1900:
[----:B------:R-:W-:-:S05]  /*1bd40*/  VIADD R2, R2, 0x400 ;  /* 0x0000040002027836 */ /* 0x000fca0000000000 */
[----:B------:R-:W-:-:S04]  /*1bd50*/  SHF.R.U32.HI R2, RZ, 0x4, R2 ;  /* 0x00000004ff027819 */ /* 0x000fc80000011602 */
[----:B------:R-:W-:-:S04]  /*1bd60*/  LOP3.LUT R2, R2, 0x3fff, RZ, 0xc0, !PT ;  /* 0x00003fff02027812 */ /* 0x000fc800078ec0ff */
[----:B------:R-:W-:Y:S01]  /*1bd70*/  LOP3.LUT R5, R2, 0x4000000, RZ, 0xfc, !PT ;  /* 0x0400000002057812 */ /* 0x000fe200078efcff */
[----:B-1----:R-:W-:Y:S06]  /*1bd80*/  @P2 BRA `(.L_x_1901) ;  /* 0x0000000000082947 */ /* 0x002fec0003800000 */
[----:B------:R-:W1:Y:S02]  /*1bd90*/  SYNCS.PHASECHK.TRANS64.TRYWAIT P0, [R9+URZ+0x28850], R4 ;  /* 0x02885004090075a7 */ /* 0x000e64000800017f */
[----:B-1----:R-:W-:Y:S05]  /*1bda0*/  @!P0 BRA `(.L_x_1902) ;  /* 0x000000bc000c8947 */ /* 0x002fea0003800000 */
.L_x_1901:
[----:B01----:R-:W-:Y:S01]  /*1bdb0*/  IMAD R4, R22, 0x800, R5 ;  /* 0x0000080016047824 */ /* 0x003fe200078e0205 */
[----:B------:R-:W-:Y:S01]  /*1bdc0*/  MOV R5, 0x40000040 ;  /* 0x4000004000057802 */ /* 0x000fe20000000f00 */
[----:B------:R-:W-:Y:S05]  /*1bdd0*/  WARPSYNC.ALL ;  /* 0x0000000000007948 */ /* 0x000fea0003800000 */
[C---:B------:R-:W-:Y:S01]  /*1bde0*/  R2UR UR6, R4.reuse ;  /* 0x00000000040672ca */ /* 0x040fe200000e0000 */
[----:B------:R-:W-:Y:S01]  /*1bdf0*/  WARPGROUP.ARRIVE ;  /* 0x00000000000079c5 */ /* 0x000fe20000000000 */
[----:B------:R-:W-:Y:S01]  /*1be00*/  R2UR UR7, R5 ;  /* 0x00000000050772ca */ /* 0x000fe200000e0000 */
[----:B------:R-:W-:Y:S01]  /*1be10*/  VIADD R6, R4, 0x80 ;  /* 0x0000008004067836 */ /* 0x000fe20000000000 */
[----:B------:R-:W-:Y:S01]  /*1be20*/  MOV R5, 0x40000040 ;  /* 0x4000004000057802 */ /* 0x000fe20000000f00 */
[----:B------:R-:W-:Y:S01]  /*1be30*/  IMAD.MOV.U32 R7, RZ, RZ, 0x40000040 ;  /* 0x40000040ff077424 */ /* 0x000fe200078e00ff */
[----:B------:R-:W0:Y:S01]  /*1be40*/  SHFL.BFLY PT, R2, R3, 0x2, 0x1f ;  /* 0x0c401f0003027f89 */ /* 0x000e2200000e0000 */
[----:B------:R-:W-:-:S02]  /*1be50*/  @!P1 VIADD R12, R9, 0x28860 ;  /* 0x00028860090c9836 */ /* 0x000fc40000000000 */
[----:B------:R-:W-:Y:S02]  /*1be60*/  VIADD R22, R22, 0x1 ;  /* 0x0000000116167836 */ /* 0x000fe40000000000 */
[----:B------:R-:W-:Y:S01]  /*1be70*/  VIADD R213, R213, 0x1 ;  /* 0x00000001d5d57836 */ /* 0x000fe20000000000 */
[----:B------:R-:W-:Y:S02]  /*1be80*/  @!P1 PRMT R12, RZ, 0x654, R12 ;  /* 0x00000654ff0c9816 */ /* 0x000fe4000000000c */
[----:B------:R-:W-:Y:S01]  /*1be90*/  ISETP.NE.AND P2, PT, R22, 0x2, PT ;  /* 0x000000021600780c */ /* 0x000fe20003f45270 */
[----:B------:R-:W-:Y:S01]  /*1bea0*/  HGMMA.64x128x16.F32 R88, R180, gdesc[UR4].tnspB, R88, gsb0 ;  /* 0x41e00004b4587df0 */ /* 0x000fe20008000858 */
[----:B------:R-:W-:Y:S01]  /*1beb0*/  R2UR UR6, R6 ;  /* 0x00000000060672ca */ /* 0x000fe200000e0000 */
[----:B------:R-:W-:Y:S01]  /*1bec0*/  VIADD R6, R4, 0x100 ;  /* 0x0000010004067836 */ /* 0x000fe20000000000 */
[----:B------:R-:W-:Y:S01]  /*1bed0*/  R2UR UR7, R7 ;  /* 0x00000000070772ca */ /* 0x000fe200000e0000 */
[----:B------:R-:W-:Y:S01]  /*1bee0*/  IMAD.MOV.U32 R7, RZ, RZ, 0x40000040 ;  /* 0x40000040ff077424 */ /* 0x000fe200078e00ff */
[----:B------:R-:W-:Y:S01]  /*1bef0*/  SEL R22, R22, RZ, P2 ;  /* 0x000000ff16167207 */ /* 0x000fe20001000000 */
[----:B0-----:R-:W-:Y:S01]  /*1bf00*/  FADD.FTZ R2, R2, R3 ;  /* 0x0000000302027221 */ /* 0x001fe20000010000 */
[----:B------:R-:W-:-:S04]  /*1bf10*/  SEL R3, RZ, 0x1, P2 ;  /* 0x00000001ff037807 */ /* 0x000fc80001000000 */
[----:B------:R-:W-:Y:S01]  /*1bf20*/  LOP3.LUT R186, R186, R3, RZ, 0x3c, !PT ;  /* 0x00000003baba7212 */ /* 0x000fe200078e3cff */
[----:B------:R-:W-:Y:S01]  /*1bf30*/  IMAD.MOV.U32 R3, RZ, RZ, -0x800000 ;  /* 0xff800000ff037424 */ /* 0x000fe200078e00ff */
        /* <DEDUP_REMOVED lines=10> */
[----:B------:R-:W-:Y:S02]  /*1bfe0*/  R2UR UR6, R6 ;  /* 0x00000000060672ca */ /* 0x000fe400000e0000 */
[----:B------:R-:W-:Y:S01]  /*1bff0*/  R2UR UR7, R7 ;  /* 0x00000000070772ca */ /* 0x000fe200000e0000 */
[----:B------:R-:W-:Y:S01]  /*1c000*/  IMAD.MOV.U32 R7, RZ, RZ, 0x40000040 ;  /* 0x40000040ff077424 */ /* 0x000fe200078e00ff */
[----:B------:R-:W-:Y:S01]  /*1c010*/  IADD3 R6, R4, 0x200, RZ ;  /* 0x0000020004067810 */ /* 0x000fe20007ffe0ff */
        /* <DEDUP_REMOVED lines=13> */
[----:B------:R-:W-:Y:S02]  /*1c0f0*/  IMAD.MOV.U32 R7, RZ, RZ, 0x40000040 ;  /* 0x40000040ff077424 */ /* 0x000fe400078e00ff */
[----:B------:R-:W-:Y:S01]  /*1c100*/  VIADD R4, R4, 0x380 ;  /* 0x0000038004047836 */ /* 0x000fe20000000000 */
[----:B------:R-:W-:Y:S02]  /*1c110*/  WARPGROUP.DEPBAR.LE gsb0, 0x0 ;  /* 0x00008000000079c5 */ /* 0x000fe40000010000 */
[----:B------:R-:W-:-:S07]  /*1c120*/  WARPGROUP.ARRIVE ;  /* 0x00000000000079c5 */ /* 0x000fce0000000000 */
[----:B------:R-:W-:Y:S01]  /*1c130*/  HGMMA.64x128x16.F32 R88, R160, gdesc[UR4].tnspB, R88, gsb0 ;  /* 0x41e00004a0587df0 */ /* 0x000fe20008000858 */
[----:B------:R-:W-:Y:S02]  /*1c140*/  R2UR UR6, R6 ;  /* 0x00000000060672ca */ /* 0x000fe400000e0000 */
[----:B------:R-:W-:Y:S01]  /*1c150*/  R2UR UR7, R7 ;  /* 0x00000000070772ca */ /* 0x000fe200000e0000 */
[----:B------:R-:W-:Y:S02]  /*1c160*/  WARPGROUP.DEPBAR.LE gsb0, 0x0 ;  /* 0x00008000000079c5 */ /* 0x000fe40000010000 */
[----:B------:R-:W-:-:S10]  /*1c170*/  WARPGROUP.ARRIVE ;  /* 0x00000000000079c5 */ /* 0x000fd40000000000 */
[----:B------:R-:W-:Y:S01]  /*1c180*/  HGMMA.64x128x16.F32 R88, R156, gdesc[UR4].tnspB, R88, gsb0 ;  /* 0x41e000049c587df0 */ /* 0x000fe20008000858 */
[----:B------:R-:W-:Y:S02]  /*1c190*/  R2UR UR6, R4 ;  /* 0x00000000040672ca */ /* 0x000fe400000e0000 */
[----:B------:R-:W-:Y:S02]  /*1c1a0*/  R2UR UR7, R5 ;  /* 0x00000000050772ca */ /* 0x000fe400000e0000 */
[----:B------:R-:W0:Y:S02]  /*1c1b0*/  SHFL.BFLY PT, R5, R0, 0x2, 0x1f ;  /* 0x0c401f0000057f89 */ /* 0x000e2400000e0000 */
[----:B0-----:R-:W-:Y:S01]  /*1c1c0*/  FADD.FTZ R4, R5, R0 ;  /* 0x0000000005047221 */ /* 0x001fe20000010000 */
[----:B------:R-:W-:Y:S01]  /*1c1d0*/  IMAD.MOV.U32 R0, RZ, RZ, -0x800000 ;  /* 0xff800000ff007424 */ /* 0x000fe200078e00ff */
[----:B------:R-:W0:Y:S04]  /*1c1e0*/  SHFL.BFLY PT, R5, R2, 0x1, 0x1f ;  /* 0x0c201f0002057f89 */ /* 0x000e2800000e0000 */
[----:B------:R-:W1:Y:S01]  /*1c1f0*/  SHFL.BFLY PT, R7, R4, 0x1, 0x1f ;  /* 0x0c201f0004077f89 */ /* 0x000e6200000e0000 */
[----:B0-----:R-:W-:Y:S01]  /*1c200*/  FADD.FTZ R13, R2, R5 ;  /* 0x00000005020d7221 */ /* 0x001fe20000010000 */
[----:B-1----:R-:W-:-:S04]  /*1c210*/  FADD.FTZ R14, R4, R7 ;  /* 0x00000007040e7221 */ /* 0x002fc80000010000 */
[----:B------:R-:W-:Y:S02]  /*1c220*/  FSETP.NE.FTZ.AND P0, PT, R13, RZ, PT ;  /* 0x000000ff0d00720b */ /* 0x000fe40003f15000 */
[----:B------:R-:W-:Y:S02]  /*1c230*/  CS2R R4, SRZ ;  /* 0x0000000000047805 */ /* 0x000fe4000001ff00 */
        /* <DEDUP_REMOVED lines=81> */
.L_x_1776:
[----:B------:R-:W-:Y:S05]  /*1c750*/  WARPSYNC.ALL ;  /* 0x0000000000007948 */ /* 0x000fea0003800000 */
[----:B------:R-:W0:Y:S08]  /*1c760*/  S2UR UR5, SR_CgaCtaId ;  /* 0x00000000000579c3 */ /* 0x000e300000008800 */
[----:B------:R-:W-:Y:S06]  /*1c770*/  BAR.SYNC.DEFER_BLOCKING 0x5, 0x180 ;  /* 0x0146000000007b1d */ /* 0x000fec0000010000 */
[----:B------:R-:W-:Y:S01]  /*1c780*/  UMOV UR4, 0x400 ;  /* 0x0000040000047882 */ /* 0x000fe20000000000 */
[----:B------:R-:W-:Y:S01]  /*1c790*/  BSSY B0, `(.L_x_1903) ;  /* 0x00001fb000007945 */ /* 0x000fe20003800000 */
[----:B0-----:R-:W-:-:S06]  /*1c7a0*/  ULEA UR4, UR5, UR4, 0x18 ;  /* 0x0000000405047291 */ /* 0x001fcc000f8ec03f */
[----:B------:R-:W-:-:S05]  /*1c7b0*/  IMAD.U32 R2, RZ, RZ, UR4 ;  /* 0x00000004ff027e24 */ /* 0x000fca000f8e00ff */
[----:B------:R0:W1:Y:S01]  /*1c7c0*/  LDS.128 R28, [R2+0x288d0] ;  /* 0x0288d000021c7984 */ /* 0x0000620000000c00 */
[----:B------:R-:W-:Y:S06]  /*1c7d0*/  BAR.ARV 0x4, 0x180 ;  /* 0x0106000000007b1d */ /* 0x000fec0000002000 */
[----:B------:R-:W-:Y:S05]  /*1c7e0*/  @P0 BRA `(.L_x_1904) ;  /* 0x0000001400040947 */ /* 0x000fea0003800000 */
[----:B------:R-:W2:Y:S01]  /*1c7f0*/  S2R R5, SR_SWINHI ;  /* 0x0000000000057919 */ /* 0x000ea20000002f00 */
[----:B------:R-:W-:Y:S05]  /*1c800*/  WARPSYNC.ALL ;  /* 0x0000000000007948 */ /* 0x000fea0003800000 */
[----:B------:R-:W-:Y:S01]  /*1c810*/  BAR.SYNC.DEFER_BLOCKING 0x1, 0x100 ;  /* 0x0044000000007b1d */ /* 0x000fe20000010000 */
[----:B------:R-:W-:Y:S02]  /*1c820*/  F2FP.F16.F32.PACK_AB R6, R93, R6 ;  /* 0x000000065d06723e */ /* 0x000fe400000000ff */
[----:B------:R-:W-:Y:S02]  /*1c830*/  F2FP.F16.F32.PACK_AB R7, R7, R94 ;  /* 0x0000005e0707723e */ /* 0x000fe400000000ff */
[----:B------:R-:W-:Y:S01]  /*1c840*/  F2FP.F16.F32.PACK_AB R34, R133, R34 ;  /* 0x000000228522723e */ /* 0x000fe200000000ff */
[----:B------:R-:W-:Y:S01]  /*1c850*/  ULDC.64 UR4, c[0x0][0xc00] ;  /* 0x0003000000047ab9 */ /* 0x000fe20000000a00 */
[----:B------:R-:W-:-:S02]  /*1c860*/  F2FP.F16.F32.PACK_AB R36, R137, R36 ;  /* 0x000000248924723e */ /* 0x000fc400000000ff */
[----:B------:R-:W-:Y:S02]  /*1c870*/  F2FP.F16.F32.PACK_AB R37, R37, R138 ;  /* 0x0000008a2525723e */ /* 0x000fe400000000ff */
[----:B------:R-:W-:Y:S02]  /*1c880*/  F2FP.F16.F32.PACK_AB R38, R141, R38 ;  /* 0x000000268d26723e */ /* 0x000fe400000000ff */
[----:B------:R-:W-:Y:S02]  /*1c890*/  F2FP.F16.F32.PACK_AB R39, R39, R142 ;  /* 0x0000008e2727723e */ /* 0x000fe400000000ff */
[----:B------:R-:W-:Y:S02]  /*1c8a0*/  MOV R20, R2 ;  /* 0x0000000200147202 */ /* 0x000fe40000000f00 */
[----:B--2---:R-:W-:-:S03]  /*1c8b0*/  MOV R21, R5 ;  /* 0x0000000500157202 */ /* 0x004fc60000000f00 */
[----:B------:R-:W-:-:S03]  /*1c8c0*/  IMAD.WIDE R4, R224, 0x2, R20 ;  /* 0x00000002e0047825 */ /* 0x000fc600078e0214 */
[C---:B------:R-:W-:Y:S02]  /*1c8d0*/  IADD3 R47, P0, R4.reuse, 0x40, RZ ;  /* 0x00000040042f7810 */ /* 0x040fe40007f1e0ff */
[C---:B------:R-:W-:Y:S02]  /*1c8e0*/  LOP3.LUT R33, R4.reuse, 0x380, RZ, 0xc0, !PT ;  /* 0x0000038004217812 */ /* 0x040fe400078ec0ff */
[C---:B------:R-:W-:Y:S01]  /*1c8f0*/  IADD3 R45, P5, R4.reuse, 0x20, RZ ;  /* 0x00000020042d7810 */ /* 0x040fe20007fbe0ff */
[----:B------:R-:W-:Y:S01]  /*1c900*/  IMAD.X R11, RZ, RZ, R5, P0 ;  /* 0x000000ffff0b7224 */ /* 0x000fe200000e0605 */
[----:B------:R-:W-:Y:S02]  /*1c910*/  ISETP.NE.U32.AND P0, PT, RZ, UR4, PT ;  /* 0x00000004ff007c0c */ /* 0x000fe4000bf05070 */
[C---:B------:R-:W-:Y:S02]  /*1c920*/  IADD3 R51, P2, R4.reuse, 0x4000, RZ ;  /* 0x0000400004337810 */ /* 0x040fe40007f5e0ff */
[----:B------:R-:W-:-:S02]  /*1c930*/  IADD3 R49, P1, R4, 0x60, RZ ;  /* 0x0000006004317810 */ /* 0x000fc40007f3e0ff */
[----:B------:R-:W-:Y:S01]  /*1c940*/  IADD3.X R9, RZ, R5, RZ, P5, !PT ;  /* 0x00000005ff097210 */ /* 0x000fe20002ffe4ff */
[--C-:B------:R-:W-:Y:S01]  /*1c950*/  IMAD.X R15, RZ, RZ, R5.reuse, P2 ;  /* 0x000000ffff0f7224 */ /* 0x100fe200010e0605 */
[----:B------:R-:W-:Y:S01]  /*1c960*/  SHF.R.U64 R33, R33, 0x3, RZ ;  /* 0x0000000321217819 */ /* 0x000fe200000012ff */
[--C-:B------:R-:W-:Y:S01]  /*1c970*/  IMAD.X R13, RZ, RZ, R5.reuse, P1 ;  /* 0x000000ffff0d7224 */ /* 0x100fe200008e0605 */
[C---:B------:R-:W-:Y:S02]  /*1c980*/  IADD3 R53, P3, R4.reuse, 0x4020, RZ ;  /* 0x0000402004357810 */ /* 0x040fe40007f7e0ff */
[C---:B------:R-:W-:Y:S02]  /*1c990*/  IADD3 R55, P4, R4.reuse, 0x4040, RZ ;  /* 0x0000404004377810 */ /* 0x040fe40007f9e0ff */
[----:B------:R-:W-:Y:S01]  /*1c9a0*/  IADD3 R57, P5, R4, 0x4060, RZ ;  /* 0x0000406004397810 */ /* 0x000fe20007fbe0ff */
[--C-:B------:R-:W-:Y:S01]  /*1c9b0*/  IMAD.X R25, RZ, RZ, R5.reuse, P3 ;  /* 0x000000ffff197224 */ /* 0x100fe200018e0605 */
[----:B------:R-:W-:Y:S01]  /*1c9c0*/  LOP3.LUT R8, R45, 0x380, RZ, 0xc0, !PT ;  /* 0x000003802d087812 */ /* 0x000fe200078ec0ff */
[----:B------:R-:W-:Y:S01]  /*1c9d0*/  IMAD.X R27, RZ, RZ, R5, P4 ;  /* 0x000000ffff1b7224 */ /* 0x000fe200020e0605 */
[----:B------:R-:W-:-:S02]  /*1c9e0*/  LOP3.LUT R10, R47, 0x380, RZ, 0xc0, !PT ;  /* 0x000003802f0a7812 */ /* 0x000fc400078ec0ff */
[----:B------:R-:W-:Y:S01]  /*1c9f0*/  ISETP.NE.AND.EX P0, PT, RZ, UR5, PT, P0 ;  /* 0x00000005ff007c0c */ /* 0x000fe2000bf05300 */
[----:B------:R-:W-:Y:S01]  /*1ca00*/  ULDC.64 UR4, c[0x0][0xc08] ;  /* 0x0003020000047ab9 */ /* 0x000fe20000000a00 */
[----:B------:R-:W-:Y:S02]  /*1ca10*/  LOP3.LUT R12, R49, 0x380, RZ, 0xc0, !PT ;  /* 0x00000380310c7812 */ /* 0x000fe400078ec0ff */
[----:B------:R-:W-:Y:S01]  /*1ca20*/  LOP3.LUT R4, R33, R4, RZ, 0x3c, !PT ;  /* 0x0000000421047212 */ /* 0x000fe200078e3cff */
[----:B------:R-:W-:Y:S01]  /*1ca30*/  IMAD.X R33, RZ, RZ, R5, P5 ;  /* 0x000000ffff217224 */ /* 0x000fe200028e0605 */
[----:B------:R-:W-:Y:S02]  /*1ca40*/  LOP3.LUT R14, R51, 0x380, RZ, 0xc0, !PT ;  /* 0x00000380330e7812 */ /* 0x000fe400078ec0ff */
[----:B------:R-:W-:Y:S02]  /*1ca50*/  SHF.R.U64 R8, R8, 0x3, RZ ;  /* 0x0000000308087819 */ /* 0x000fe400000012ff */
[----:B------:R-:W-:-:S02]  /*1ca60*/  SHF.R.U64 R10, R10, 0x3, RZ ;  /* 0x000000030a0a7819 */ /* 0x000fc400000012ff */
[----:B------:R-:W-:Y:S02]  /*1ca70*/  LOP3.LUT R24, R53, 0x380, RZ, 0xc0, !PT ;  /* 0x0000038035187812 */ /* 0x000fe400078ec0ff */
[----:B------:R-:W-:Y:S02]  /*1ca80*/  LOP3.LUT R26, R55, 0x380, RZ, 0xc0, !PT ;  /* 0x00000380371a7812 */ /* 0x000fe400078ec0ff */
[----:B-1----:R-:W-:Y:S02]  /*1ca90*/  LOP3.LUT R28, R57, 0x380, RZ, 0xc0, !PT ;  /* 0x00000380391c7812 */ /* 0x002fe400078ec0ff */
[----:B------:R-:W-:Y:S02]  /*1caa0*/  ISETP.NE.U32.AND P2, PT, RZ, UR4, PT ;  /* 0x00000004ff007c0c */ /* 0x000fe4000bf45070 */
[----:B------:R-:W-:Y:S02]  /*1cab0*/  SHF.R.U64 R12, R12, 0x3, RZ ;  /* 0x000000030c0c7819 */ /* 0x000fe400000012ff */
[----:B------:R-:W-:-:S02]  /*1cac0*/  SHF.R.U64 R14, R14, 0x3, RZ ;  /* 0x000000030e0e7819 */ /* 0x000fc400000012ff */
[----:B------:R-:W-:Y:S02]  /*1cad0*/  MOV R50, R4 ;  /* 0x0000000400327202 */ /* 0x000fe40000000f00 */
[----:B------:R-:W-:Y:S02]  /*1cae0*/  LOP3.LUT R8, R8, R45, RZ, 0x3c, !PT ;  /* 0x0000002d08087212 */ /* 0x000fe400078e3cff */
[----:B------:R-:W-:Y:S02]  /*1caf0*/  LOP3.LUT R10, R10, R47, RZ, 0x3c, !PT ;  /* 0x0000002f0a0a7212 */ /* 0x000fe400078e3cff */
[----:B------:R-:W-:Y:S02]  /*1cb00*/  SHF.R.U64 R24, R24, 0x3, RZ ;  /* 0x0000000318187819 */ /* 0x000fe400000012ff */
[----:B------:R-:W-:Y:S02]  /*1cb10*/  SHF.R.U64 R26, R26, 0x3, RZ ;  /* 0x000000031a1a7819 */ /* 0x000fe400000012ff */
[----:B------:R-:W-:-:S02]  /*1cb20*/  SHF.R.U64 R28, R28, 0x3, RZ ;  /* 0x000000031c1c7819 */ /* 0x000fc400000012ff */
[----:B------:R-:W-:Y:S02]  /*1cb30*/  F2FP.F16.F32.PACK_AB R4, R89, R88 ;  /* 0x000000585904723e */ /* 0x000fe400000000ff */
[----:B------:R-:W-:Y:S02]  /*1cb40*/  F2FP.F16.F32.PACK_AB R5, R91, R90 ;  /* 0x0000005a5b05723e */ /* 0x000fe400000000ff */
[----:B------:R-:W-:Y:S02]  /*1cb50*/  ISETP.NE.AND.EX P2, PT, RZ, UR5, PT, P2 ;  /* 0x00000005ff007c0c */ /* 0x000fe4000bf45320 */
[----:B------:R-:W-:Y:S01]  /*1cb60*/  LOP3.LUT R12, R12, R49, RZ, 0x3c, !PT ;  /* 0x000000310c0c7212 */ /* 0x000fe200078e3cff */
[----:B------:R1:W-:Y:S01]  /*1cb70*/  STSM.16.M88.4 [R50], R4 ;  /* 0x0000000432007844 */ /* 0x0003e20000000200 */
[----:B------:R-:W-:Y:S02]  /*1cb80*/  LOP3.LUT R14, R14, R51, RZ, 0x3c, !PT ;  /* 0x000000330e0e7212 */ /* 0x000fe400078e3cff */
[----:B------:R-:W-:-:S02]  /*1cb90*/  LOP3.LUT R24, R24, R53, RZ, 0x3c, !PT ;  /* 0x0000003518187212 */ /* 0x000fc400078e3cff */
[----:B------:R-:W-:Y:S02]  /*1cba0*/  LOP3.LUT R26, R26, R55, RZ, 0x3c, !PT ;  /* 0x000000371a1a7212 */ /* 0x000fe400078e3cff */
[----:B------:R-:W-:Y:S01]  /*1cbb0*/  LOP3.LUT R32, R28, R57, RZ, 0x3c, !PT ;  /* 0x000000391c207212 */ /* 0x000fe200078e3cff */
[----:B------:R-:W-:Y:S01]  /*1cbc0*/  ULDC UR4, c[0x0][0xa88] ;  /* 0x0002a20000047ab9 */ /* 0x000fe20000000800 */
[----:B------:R-:W-:Y:S01]  /*1cbd0*/  MOV R49, R8 ;  /* 0x0000000800317202 */ /* 0x000fe20000000f00 */
[----:B------:R-:W2:Y:S01]  /*1cbe0*/  LDC R55, c[0x0][0xbe8] ;  /* 0x0002fa00ff377b82 */ /* 0x000ea20000000800 */
[----:B------:R-:W-:Y:S02]  /*1cbf0*/  MOV R48, R10 ;  /* 0x0000000a00307202 */ /* 0x000fe40000000f00 */
[----:B------:R-:W-:Y:S02]  /*1cc00*/  F2FP.F16.F32.PACK_AB R8, R97, R96 ;  /* 0x000000606108723e */ /* 0x000fe400000000ff */
[----:B------:R-:W-:-:S02]  /*1cc10*/  F2FP.F16.F32.PACK_AB R9, R99, R98 ;  /* 0x000000626309723e */ /* 0x000fc400000000ff */
[----:B------:R-:W-:Y:S02]  /*1cc20*/  F2FP.F16.F32.PACK_AB R10, R101, R100 ;  /* 0x00000064650a723e */ /* 0x000fe400000000ff */
[----:B------:R-:W-:Y:S02]  /*1cc30*/  F2FP.F16.F32.PACK_AB R11, R103, R102 ;  /* 0x00000066670b723e */ /* 0x000fe400000000ff */
[----:B-1----:R-:W-:Y:S02]  /*1cc40*/  F2FP.F16.F32.PACK_AB R4, R105, R104 ;  /* 0x000000686904723e */ /* 0x002fe400000000ff */
[----:B------:R-:W-:Y:S01]  /*1cc50*/  F2FP.F16.F32.PACK_AB R5, R107, R106 ;  /* 0x0000006a6b05723e */ /* 0x000fe200000000ff */
[----:B------:R1:W-:Y:S01]  /*1cc60*/  STSM.16.M88.4 [R49], R8 ;  /* 0x0000000831007844 */ /* 0x0003e20000000200 */
[----:B------:R-:W-:Y:S02]  /*1cc70*/  F2FP.F16.F32.PACK_AB R6, R109, R108 ;  /* 0x0000006c6d06723e */ /* 0x000fe400000000ff */
[----:B------:R-:W-:-:S02]  /*1cc80*/  F2FP.F16.F32.PACK_AB R7, R111, R110 ;  /* 0x0000006e6f07723e */ /* 0x000fc400000000ff */
[----:B------:R-:W-:Y:S02]  /*1cc90*/  MOV R47, R12 ;  /* 0x0000000c002f7202 */ /* 0x000fe40000000f00 */
[----:B------:R-:W-:Y:S01]  /*1cca0*/  MOV R46, R14 ;  /* 0x0000000e002e7202 */ /* 0x000fe20000000f00 */
[----:B------:R3:W-:Y:S01]  /*1ccb0*/  STSM.16.M88.4 [R48], R4 ;  /* 0x0000000430007844 */ /* 0x0007e20000000200 */
[----:B------:R-:W-:Y:S02]  /*1ccc0*/  MOV R45, R24 ;  /* 0x00000018002d7202 */ /* 0x000fe40000000f00 */
[----:B------:R-:W-:Y:S02]  /*1ccd0*/  MOV R44, R26 ;  /* 0x0000001a002c7202 */ /* 0x000fe40000000f00 */
[----:B------:R-:W-:Y:S02]  /*1cce0*/  MOV R28, R32 ;  /* 0x00000020001c7202 */ /* 0x000fe40000000f00 */
[----:B------:R-:W-:Y:S01]  /*1ccf0*/  F2FP.F16.F32.PACK_AB R12, R113, R112 ;  /* 0x00000070710c723e */ /* 0x000fe200000000ff */
[----:B-1----:R-:W1:Y:S01]  /*1cd00*/  @P2 LDC.64 R8, c[0x0][0xc08] ;  /* 0x00030200ff082b82 */ /* 0x002e620000000a00 */
[----:B------:R-:W-:-:S02]  /*1cd10*/  F2FP.F16.F32.PACK_AB R13, R40, R41 ;  /* 0x00000029280d723e */ /* 0x000fc400000000ff */
[----:B------:R-:W-:Y:S02]  /*1cd20*/  F2FP.F16.F32.PACK_AB R14, R117, R116 ;  /* 0x00000074750e723e */ /* 0x000fe400000000ff */
[----:B------:R-:W-:Y:S02]  /*1cd30*/  F2FP.F16.F32.PACK_AB R15, R119, R118 ;  /* 0x00000076770f723e */ /* 0x000fe400000000ff */
[----:B------:R-:W-:Y:S01]  /*1cd40*/  F2FP.F16.F32.PACK_AB R24, R121, R120 ;  /* 0x000000787918723e */ /* 0x000fe200000000ff */
[----:B------:R-:W4:Y:S01]  /*1cd50*/  LDC.64 R40, c[0x0][0xc00] ;  /* 0x00030000ff287b82 */ /* 0x000f220000000a00 */
[----:B------:R-:W-:Y:S01]  /*1cd60*/  F2FP.F16.F32.PACK_AB R25, R123, R122 ;  /* 0x0000007a7b19723e */ /* 0x000fe200000000ff */
[----:B------:R-:W-:Y:S01]  /*1cd70*/  STSM.16.M88.4 [R47], R12 ;  /* 0x0000000c2f007844 */ /* 0x000fe20000000200 */
[----:B------:R-:W-:Y:S02]  /*1cd80*/  F2FP.F16.F32.PACK_AB R26, R125, R124 ;  /* 0x0000007c7d1a723e */ /* 0x000fe400000000ff */
[----:B------:R-:W-:-:S02]  /*1cd90*/  F2FP.F16.F32.PACK_AB R27, R42, R43 ;  /* 0x0000002b2a1b723e */ /* 0x000fc400000000ff */
[----:B------:R-:W-:Y:S02]  /*1cda0*/  F2FP.F16.F32.PACK_AB R32, R35, R128 ;  /* 0x000000802320723e */ /* 0x000fe400000000ff */
[----:B------:R-:W-:Y:S01]  /*1cdb0*/  F2FP.F16.F32.PACK_AB R33, R131, R130 ;  /* 0x000000828321723e */ /* 0x000fe200000000ff */
[----:B------:R-:W-:Y:S01]  /*1cdc0*/  STSM.16.M88.4 [R46], R24 ;  /* 0x000000182e007844 */ /* 0x000fe20000000200 */
[----:B------:R-:W-:Y:S02]  /*1cdd0*/  F2FP.F16.F32.PACK_AB R35, R135, R134 ;  /* 0x000000868723723e */ /* 0x000fe400000000ff */
[----:B---3--:R-:W-:Y:S02]  /*1cde0*/  F2FP.F16.F32.PACK_AB R4, R145, R144 ;  /* 0x000000909104723e */ /* 0x008fe400000000ff */
[----:B------:R-:W-:Y:S01]  /*1cdf0*/  F2FP.F16.F32.PACK_AB R5, R147, R146 ;  /* 0x000000929305723e */ /* 0x000fe200000000ff */
[----:B------:R-:W-:Y:S01]  /*1ce00*/  STSM.16.M88.4 [R45], R32 ;  /* 0x000000202d007844 */ /* 0x000fe20000000200 */
[----:B------:R-:W-:-:S02]  /*1ce10*/  F2FP.F16.F32.PACK_AB R6, R149, R148 ;  /* 0x000000949506723e */ /* 0x000fc400000000ff */
[----:B------:R-:W-:Y:S01]  /*1ce20*/  F2FP.F16.F32.PACK_AB R7, R151, R150 ;  /* 0x000000969707723e */ /* 0x000fe200000000ff */
[----:B------:R-:W-:Y:S01]  /*1ce30*/  STSM.16.M88.4 [R44], R36 ;  /* 0x000000242c007844 */ /* 0x000fe20000000200 */
[----:B------:R-:W-:-:S03]  /*1ce40*/  MOV R48, RZ ;  /* 0x000000ff00307202 */ /* 0x000fc60000000f00 */
[----:B------:R3:W-:Y:S01]  /*1ce50*/  STSM.16.M88.4 [R28], R4 ;  /* 0x000000041c007844 */ /* 0x0007e20000000200 */
[C---:B----4-:R-:W-:Y:S01]  /*1ce60*/  IMAD.WIDE R40, R209.reuse, 0x4, R40 ;  /* 0x00000004d1287825 */ /* 0x050fe200078e0228 */
[----:B------:R-:W-:Y:S03]  /*1ce70*/  BAR.SYNC.DEFER_BLOCKING 0x1, 0x100 ;  /* 0x0044000000007b1d */ /* 0x000fe60000010000 */
[----:B---3--:R-:W-:Y:S02]  /*1ce80*/  IMAD.U32 R6, RZ, RZ, UR4 ;  /* 0x00000004ff067e24 */ /* 0x008fe4000f8e00ff */
[----:B-1----:R-:W-:Y:S01]  /*1ce90*/  @P2 IMAD.WIDE R4, R209, 0x4, R8 ;  /* 0x00000004d1042825 */ /* 0x002fe200078e0208 */
[----:B------:R1:W5:Y:S01]  /*1cea0*/  @P0 LDG.E R48, desc[UR38][R40.64] ;  /* 0x0000002628300981 */ /* 0x000362000c1e1900 */
[----:B--2---:R-:W-:Y:S02]  /*1ceb0*/  ISETP.NE.AND P1, PT, R55, 0x1, PT ;  /* 0x000000013700780c */ /* 0x004fe40003f25270 */
[----:B------:R-:W-:Y:S01]  /*1cec0*/  IMAD.IADD R13, R195, 0x1, R193 ;  /* 0x00000001c30d7824 */ /* 0x000fe200078e02c1 */
[----:B------:R1:W5:Y:S10]  /*1ced0*/  @P2 LDG.E R6, desc[UR38][R4.64] ;  /* 0x0000002604062981 */ /* 0x000374000c1e1900 */
[----:B------:R-:W2:Y:S08]  /*1cee0*/  @P1 LDC R10, c[0x0][0xbec] ;  /* 0x0002fb00ff0a1b82 */ /* 0x000eb00000000800 */
[----:B------:R-:W3:Y:S01]  /*1cef0*/  @P1 LDC R11, c[0x0][0xbf0] ;  /* 0x0002fc00ff0b1b82 */ /* 0x000ee20000000800 */
[----:B-1----:R-:W-:Y:S05]  /*1cf00*/  @P2 BRA `(.L_x_1905) ;  /* 0x0000000000102947 */ /* 0x002fea0003800000 */
[----:B------:R-:W-:Y:S05]  /*1cf10*/  @!P0 BRA `(.L_x_1905) ;  /* 0x00000000000c8947 */ /* 0x000fea0003800000 */
[----:B------:R-:W4:Y:S04]  /*1cf20*/  LDG.E R5, desc[UR38][R40.64] ;  /* 0x0000002628057981 */ /* 0x000f28000c1e1900 */
[----:B-----5:R-:W4:Y:S02]  /*1cf30*/  LDG.E R6, desc[UR38][R40.64+0x4] ;  /* 0x0000042628067981 */ /* 0x020f24000c1e1900 */
[----:B----4-:R-:W-:-:S07]  /*1cf40*/  IMAD.IADD R6, R6, 0x1, -R5 ;  /* 0x0000000106067824 */ /* 0x010fce00078e0a05 */
.L_x_1905:
[----:B------:R-:W-:Y:S01]  /*1cf50*/  SHF.R.S32.HI R54, RZ, 0x1f, R208 ;  /* 0x0000001fff367819 */ /* 0x000fe200000114d0 */
[----:B--2---:R-:W-:Y:S01]  /*1cf60*/  @P1 IMAD.HI.U32 R4, R13, R10, RZ ;  /* 0x0000000a0d041227 */ /* 0x004fe200078e00ff */
[----:B------:R-:W-:Y:S01]  /*1cf70*/  ULDC.64 UR4, c[0x0][0xb90] ;  /* 0x0002e40000047ab9 */ /* 0x000fe20000000a00 */
[----:B-----5:R-:W-:Y:S02]  /*1cf80*/  SHF.R.S32.HI R49, RZ, 0x1f, R48 ;  /* 0x0000001fff317819 */ /* 0x020fe40000011430 */
[----:B------:R-:W-:Y:S01]  /*1cf90*/  IMAD R9, R54, UR4, RZ ;  /* 0x0000000436097c24 */ /* 0x000fe2000f8e02ff */
[----:B------:R-:W-:Y:S01]  /*1cfa0*/  SHF.R.S32.HI R8, RZ, 0x1f, R209 ;  /* 0x0000001fff087819 */ /* 0x000fe200000114d1 */
[----:B------:R-:W-:Y:S01]  /*1cfb0*/  IMAD.MOV.U32 R7, RZ, RZ, R13 ;  /* 0x000000ffff077224 */ /* 0x000fe200078e000d */
[----:B---3--:R-:W-:Y:S01]  /*1cfc0*/  @P1 SHF.R.U32.HI R7, RZ, R11, R4 ;  /* 0x0000000bff071219 */ /* 0x008fe20000011604 */
[----:B------:R-:W-:Y:S01]  /*1cfd0*/  IMAD.WIDE.U32 R4, R208, UR4, R48 ;  /* 0x00000004d0047c25 */ /* 0x000fe2000f8e0030 */
[----:B------:R-:W-:-:S02]  /*1cfe0*/  SEL R28, R8, RZ, !P0 ;  /* 0x000000ff081c7207 */ /* 0x000fc40004000000 */
[----:B------:R-:W-:Y:S01]  /*1cff0*/  SEL R57, R209, RZ, !P0 ;  /* 0x000000ffd1397207 */ /* 0x000fe20004000000 */
[----:B------:R-:W-:Y:S01]  /*1d000*/  IMAD R9, R208, UR5, R9 ;  /* 0x00000005d0097c24 */ /* 0x000fe2000f8e0209 */
[----:B------:R-:W-:Y:S01]  /*1d010*/  ULDC.64 UR4, c[0x0][0xb98] ;  /* 0x0002e60000047ab9 */ /* 0x000fe20000000a00 */
[----:B------:R-:W-:Y:S02]  /*1d020*/  IMAD.MOV R10, RZ, RZ, -R7 ;  /* 0x000000ffff0a7224 */ /* 0x000fe400078e0a07 */
[----:B------:R-:W-:Y:S01]  /*1d030*/  IMAD.IADD R11, R16, 0x1, R225 ;  /* 0x00000001100b7824 */ /* 0x000fe200078e02e1 */
[----:B------:R-:W-:Y:S01]  /*1d040*/  IADD3 R5, R5, R9, RZ ;  /* 0x0000000905057210 */ /* 0x000fe20007ffe0ff */
[----:B------:R-:W-:Y:S02]  /*1d050*/  IMAD R9, R55, R10, R13 ;  /* 0x0000000a37097224 */ /* 0x000fe400078e020d */
[----:B------:R-:W-:Y:S02]  /*1d060*/  IMAD R8, R28, UR4, RZ ;  /* 0x000000041c087c24 */ /* 0x000fe4000f8e02ff */
[----:B------:R-:W-:-:S04]  /*1d070*/  IMAD.WIDE.U32 R4, R57, UR4, R4 ;  /* 0x0000000439047c25 */ /* 0x000fc8000f8e0004 */
[----:B------:R-:W-:Y:S01]  /*1d080*/  IMAD.WIDE R20, R11, 0x2, R20 ;  /* 0x000000020b147825 */ /* 0x000fe200078e0214 */
[----:B------:R-:W-:Y:S02]  /*1d090*/  SHF.R.S32.HI R11, RZ, 0x1f, R7 ;  /* 0x0000001fff0b7819 */ /* 0x000fe40000011407 */
[----:B------:R-:W-:Y:S01]  /*1d0a0*/  IADD3 R4, P2, R7, R4, RZ ;  /* 0x0000000407047210 */ /* 0x000fe20007f5e0ff */
[----:B------:R-:W-:Y:S01]  /*1d0b0*/  IMAD R10, R57, UR5, R8 ;  /* 0x00000005390a7c24 */ /* 0x000fe2000f8e0208 */
[----:B------:R-:W-:Y:S01]  /*1d0c0*/  SHF.R.S32.HI R8, RZ, 0x1f, R9 ;  /* 0x0000001fff087819 */ /* 0x000fe20000011409 */
[----:B------:R-:W-:Y:S01]  /*1d0d0*/  ULDC.64 UR4, c[0x0][0xb88] ;  /* 0x0002e20000047ab9 */ /* 0x000fe20000000a00 */
[----:B------:R-:W-:Y:S01]  /*1d0e0*/  IADD3 R7, P0, R20, 0x1000, RZ ;  /* 0x0000100014077810 */ /* 0x000fe20007f1e0ff */
[----:B------:R-:W-:Y:S01]  /*1d0f0*/  IMAD R59, R6, R55, RZ ;  /* 0x00000037063b7224 */ /* 0x000fe200078e02ff */
[----:B------:R-:W-:Y:S01]  /*1d100*/  IADD3.X R5, R11, R5, R10, P2, !PT ;  /* 0x000000050b057210 */ /* 0x000fe200017fe40a */
[----:B------:R-:W-:Y:S01]  /*1d110*/  IMAD R12, R8, UR4, RZ ;  /* 0x00000004080c7c24 */ /* 0x000fe2000f8e02ff */
[----:B------:R-:W-:-:S02]  /*1d120*/  IADD3 R33, P3, R20, 0x4000, RZ ;  /* 0x0000400014217810 */ /* 0x000fc40007f7e0ff */
[----:B------:R-:W-:Y:S01]  /*1d130*/  IADD3 R13, P4, R20, 0x2000, RZ ;  /* 0x00002000140d7810 */ /* 0x000fe20007f9e0ff */
[----:B------:R-:W-:Y:S01]  /*1d140*/  IMAD R11, R9, UR5, R12 ;  /* 0x00000005090b7c24 */ /* 0x000fe2000f8e020c */
[----:B------:R-:W-:Y:S01]  /*1d150*/  LOP3.LUT R32, R33, 0x380, RZ, 0xc0, !PT ;  /* 0x0000038021207812 */ /* 0x000fe200078ec0ff */
[----:B------:R-:W-:Y:S01]  /*1d160*/  IMAD.WIDE.U32 R4, R9, UR4, R4 ;  /* 0x0000000409047c25 */ /* 0x000fe2000f8e0004 */
[----:B------:R-:W-:Y:S01]  /*1d170*/  ULDC.64 UR4, c[0x0][0xb50] ;  /* 0x0002d40000047ab9 */ /* 0x000fe20000000a00 */
[----:B------:R-:W-:Y:S02]  /*1d180*/  LOP3.LUT R12, R13, 0x380, RZ, 0xc0, !PT ;  /* 0x000003800d0c7812 */ /* 0x000fe400078ec0ff */
[----:B------:R-:W-:Y:S01]  /*1d190*/  IMAD.IADD R5, R5, 0x1, R11 ;  /* 0x0000000105057824 */ /* 0x000fe200078e020b */
[----:B------:R-:W-:Y:S01]  /*1d1a0*/  LEA R10, P2, R4, UR4, 0x2 ;  /* 0x00000004040a7c11 */ /* 0x000fe2000f8410ff */
[----:B------:R-:W-:Y:S01]  /*1d1b0*/  IMAD.X R9, RZ, RZ, R21, P0 ;  /* 0x000000ffff097224 */ /* 0x000fe200000e0615 */
[----:B------:R-:W-:-:S02]  /*1d1c0*/  LOP3.LUT P0, RZ, R218, 0x3, RZ, 0xc0, !PT ;  /* 0x00000003daff7812 */ /* 0x000fc4000780c0ff */
[----:B------:R-:W-:Y:S01]  /*1d1d0*/  LEA.HI.X R11, R4, UR5, R5, 0x2, P2 ;  /* 0x00000005040b7c11 */ /* 0x000fe200090f1405 */
[----:B------:R-:W-:Y:S01]  /*1d1e0*/  SHFL.IDX PT, R50, R10, RZ, 0x1c1f ;  /* 0x001c1fff0a327589 */ /* 0x000fe200000e0000 */
[----:B------:R-:W-:Y:S01]  /*1d1f0*/  IADD3 R25, P2, R20, 0x3000, RZ ;  /* 0x0000300014197810 */ /* 0x000fe20007f5e0ff */
[----:B------:R-:W-:Y:S01]  /*1d200*/  IMAD.IADD R4, R223, 0x1, R193 ;  /* 0x00000001df047824 */ /* 0x000fe200078e02c1 */
[----:B------:R-:W-:Y:S01]  /*1d210*/  LOP3.LUT R8, R7, 0x380, RZ, 0xc0, !PT ;  /* 0x0000038007087812 */ /* 0x000fe200078ec0ff */
[----:B------:R-:W1:Y:S01]  /*1d220*/  SHFL.IDX PT, R51, R11, RZ, 0x1c1f ;  /* 0x001c1fff0b337589 */ /* 0x000e6200000e0000 */
[----:B------:R-:W-:Y:S01]  /*1d230*/  LOP3.LUT R24, R25, 0x380, RZ, 0xc0, !PT ;  /* 0x0000038019187812 */ /* 0x000fe200078ec0ff */
[----:B------:R-:W-:Y:S01]  /*1d240*/  ULDC.64 UR4, c[0x0][0xaa0] ;  /* 0x0002a80000047ab9 */ /* 0x000fe20000000a00 */
[----:B------:R-:W-:Y:S01]  /*1d250*/  SHF.R.U64 R32, R32, 0x3, RZ ;  /* 0x0000000320207819 */ /* 0x000fe200000012ff */
[----:B------:R-:W-:Y:S01]  /*1d260*/  SHFL.IDX PT, R52, R10, 0x1, 0x1c1f ;  /* 0x003c1f000a347f89 */ /* 0x000fe200000e0000 */
[----:B------:R-:W-:-:S02]  /*1d270*/  SHF.R.U64 R24, R24, 0x3, RZ ;  /* 0x0000000318187819 */ /* 0x000fc400000012ff */
[----:B------:R-:W-:Y:S01]  /*1d280*/  SHF.R.U64 R12, R12, 0x3, RZ ;  /* 0x000000030c0c7819 */ /* 0x000fe200000012ff */
[----:B------:R-:W2:Y:S01]  /*1d290*/  SHFL.IDX PT, R53, R11, 0x1, 0x1c1f ;  /* 0x003c1f000b357f89 */ /* 0x000ea200000e0000 */
[----:B------:R-:W-:Y:S01]  /*1d2a0*/  LOP3.LUT R24, R24, R25, RZ, 0x3c, !PT ;  /* 0x0000001918187212 */ /* 0x000fe200078e3cff */
[--C-:B------:R-:W-:Y:S01]  /*1d2b0*/  IMAD.X R25, RZ, RZ, R21.reuse, P2 ;  /* 0x000000ffff197224 */ /* 0x100fe200010e0615 */
[C---:B------:R-:W-:Y:S01]  /*1d2c0*/  ISETP.GE.OR P2, PT, R4.reuse, R59, P0 ;  /* 0x0000003b0400720c */ /* 0x040fe20000746670 */
[----:B------:R-:W-:Y:S01]  /*1d2d0*/  VIADD R4, R4, 0x8 ;  /* 0x0000000804047836 */ /* 0x000fe20000000000 */
[----:B------:R-:W-:Y:S02]  /*1d2e0*/  SHF.R.U64 R8, R8, 0x3, RZ ;  /* 0x0000000308087819 */ /* 0x000fe400000012ff */
[----:B------:R-:W-:Y:S02]  /*1d2f0*/  LOP3.LUT R32, R32, R33, RZ, 0x3c, !PT ;  /* 0x0000002120207212 */ /* 0x000fe400078e3cff */
[----:B------:R-:W-:Y:S01]  /*1d300*/  LOP3.LUT R12, R12, R13, RZ, 0x3c, !PT ;  /* 0x0000000d0c0c7212 */ /* 0x000fe200078e3cff */
[----:B------:R-:W-:Y:S01]  /*1d310*/  IMAD.X R13, RZ, RZ, R21, P4 ;  /* 0x000000ffff0d7224 */ /* 0x000fe200020e0615 */
[----:B------:R-:W-:-:S02]  /*1d320*/  IADD3.X R33, RZ, R21, RZ, P3, !PT ;  /* 0x00000015ff217210 */ /* 0x000fc40001ffe4ff */
[----:B------:R-:W-:Y:S02]  /*1d330*/  LOP3.LUT R8, R8, R7, RZ, 0x3c, !PT ;  /* 0x0000000708087212 */ /* 0x000fe400078e3cff */
[----:B------:R-:W-:Y:S01]  /*1d340*/  IADD3 R5, P3, R20, 0x7000, RZ ;  /* 0x0000700014057810 */ /* 0x000fe20007f7e0ff */
[----:B-1----:R1:W-:Y:S01]  /*1d350*/  @!P2 ST.E desc[UR38][R50.64], R3 ;  /* 0x000000033200a985 */ /* 0x0023e2000c101926 */
[----:B------:R-:W-:Y:S02]  /*1d360*/  ISETP.GE.OR P0, PT, R4, R59, P0 ;  /* 0x0000003b0400720c */ /* 0x000fe40000706670 */
[C---:B------:R-:W-:Y:S01]  /*1d370*/  IADD3 R37, P5, R20.reuse, 0x5000, RZ ;  /* 0x0000500014257810 */ /* 0x040fe20007fbe0ff */
[----:B------:R-:W-:Y:S01]  /*1d380*/  IMAD.X R45, RZ, RZ, R21, P3 ;  /* 0x000000ffff2d7224 */ /* 0x000fe200018e0615 */
[C---:B------:R-:W-:Y:S02]  /*1d390*/  IADD3 R41, P4, R20.reuse, 0x6000, RZ ;  /* 0x0000600014297810 */ /* 0x040fe40007f9e0ff */
[----:B------:R-:W-:-:S02]  /*1d3a0*/  LOP3.LUT R7, R20, 0x380, RZ, 0xc0, !PT ;  /* 0x0000038014077812 */ /* 0x000fc400078ec0ff */
[----:B------:R-:W-:Y:S02]  /*1d3b0*/  LOP3.LUT R4, R5, 0x380, RZ, 0xc0, !PT ;  /* 0x0000038005047812 */ /* 0x000fe400078ec0ff */
[----:B------:R-:W-:Y:S01]  /*1d3c0*/  LOP3.LUT R36, R37, 0x380, RZ, 0xc0, !PT ;  /* 0x0000038025247812 */ /* 0x000fe200078ec0ff */
[----:B-1----:R-:W1:Y:S01]  /*1d3d0*/  @P1 LDC R51, c[0x0][0xbec] ;  /* 0x0002fb00ff331b82 */ /* 0x002e620000000800 */
[----:B------:R-:W-:Y:S01]  /*1d3e0*/  LOP3.LUT R40, R41, 0x380, RZ, 0xc0, !PT ;  /* 0x0000038029287812 */ /* 0x000fe200078ec0ff */
[----:B------:R-:W-:Y:S01]  /*1d3f0*/  IMAD R3, R49, UR4, RZ ;  /* 0x0000000431037c24 */ /* 0x000fe2000f8e02ff */
[----:B------:R-:W-:Y:S01]  /*1d400*/  SHF.R.U64 R7, R7, 0x3, RZ ;  /* 0x0000000307077819 */ /* 0x000fe200000012ff */
[----:B--2---:R2:W-:Y:S01]  /*1d410*/  @!P0 ST.E desc[UR38][R52.64], R0 ;  /* 0x0000000034008985 */ /* 0x0045e2000c101926 */
[----:B------:R-:W-:Y:S02]  /*1d420*/  SHF.R.U64 R4, R4, 0x3, RZ ;  /* 0x0000000304047819 */ /* 0x000fe400000012ff */
[----:B------:R-:W-:Y:S01]  /*1d430*/  SHF.R.U64 R36, R36, 0x3, RZ ;  /* 0x0000000324247819 */ /* 0x000fe200000012ff */
[----:B------:R-:W3:Y:S01]  /*1d440*/  @P1 LDC R49, c[0x0][0xbf0] ;  /* 0x0002fc00ff311b82 */ /* 0x000ee20000000800 */
[----:B------:R-:W-:Y:S01]  /*1d450*/  SHF.R.U64 R40, R40, 0x3, RZ ;  /* 0x0000000328287819 */ /* 0x000fe200000012ff */
[----:B------:R-:W-:Y:S01]  /*1d460*/  IMAD R3, R48, UR5, R3 ;  /* 0x0000000530037c24 */ /* 0x000fe2000f8e0203 */
[----:B------:R-:W-:Y:S01]  /*1d470*/  LOP3.LUT R20, R7, R20, RZ, 0x3c, !PT ;  /* 0x0000001407147212 */ /* 0x000fe200078e3cff */
[----:B------:R-:W5:Y:S01]  /*1d480*/  LD.E.128 R8, desc[UR38][R8.64] ;  /* 0x0000002608087980 */ /* 0x000f62000c101d00 */
[----:B------:R-:W-:Y:S01]  /*1d490*/  LOP3.LUT R36, R36, R37, RZ, 0x3c, !PT ;  /* 0x0000002524247212 */ /* 0x000fe200078e3cff */
[--C-:B------:R-:W-:Y:S01]  /*1d4a0*/  IMAD.X R37, RZ, RZ, R21.reuse, P5 ;  /* 0x000000ffff257224 */ /* 0x100fe200028e0615 */
[----:B------:R-:W-:Y:S01]  /*1d4b0*/  LOP3.LUT R40, R40, R41, RZ, 0x3c, !PT ;  /* 0x0000002928287212 */ /* 0x000fe200078e3cff */
[----:B------:R-:W-:Y:S01]  /*1d4c0*/  IMAD.X R41, RZ, RZ, R21, P4 ;  /* 0x000000ffff297224 */ /* 0x000fe200020e0615 */
[----:B------:R-:W-:Y:S01]  /*1d4d0*/  LOP3.LUT R44, R4, R5, RZ, 0x3c, !PT ;  /* 0x00000005042c7212 */ /* 0x000fe200078e3cff */
[----:B--2---:R-:W-:Y:S01]  /*1d4e0*/  IMAD R0, R207, 0x20, R23 ;  /* 0x00000020cf007824 */ /* 0x004fe200078e0217 */
[----:B------:R2:W5:Y:S04]  /*1d4f0*/  LD.E.128 R4, desc[UR38][R20.64] ;  /* 0x0000002614047980 */ /* 0x000568000c101d00 */
[----:B------:R-:W5:Y:S04]  /*1d500*/  LD.E.128 R12, desc[UR38][R12.64] ;  /* 0x000000260c0c7980 */ /* 0x000f68000c101d00 */
[----:B------:R-:W5:Y:S01]  /*1d510*/  LD.E.128 R24, desc[UR38][R24.64] ;  /* 0x0000002618187980 */ /* 0x000f62000c101d00 */
[----:B--2---:R-:W-:Y:S01]  /*1d520*/  IMAD.WIDE.U32 R20, R48, UR4, RZ ;  /* 0x0000000430147c25 */ /* 0x004fe2000f8e00ff */
[----:B------:R-:W-:-:S02]  /*1d530*/  ULDC.64 UR4, c[0x0][0xae8] ;  /* 0x0002ba0000047ab9 */ /* 0x000fc40000000a00 */
[----:B------:R-:W5:Y:S01]  /*1d540*/  LD.E.128 R32, desc[UR38][R32.64] ;  /* 0x0000002620207980 */ /* 0x000f62000c101d00 */
[----:B------:R-:W-:Y:S02]  /*1d550*/  IMAD.IADD R21, R21, 0x1, R3 ;  /* 0x0000000115157824 */ /* 0x000fe400078e0203 */
[----:B------:R-:W-:Y:S01]  /*1d560*/  IMAD R3, R54, UR4, RZ ;  /* 0x0000000436037c24 */ /* 0x000fe2000f8e02ff */
[----:B------:R-:W5:Y:S01]  /*1d570*/  LD.E.128 R36, desc[UR38][R36.64] ;  /* 0x0000002624247980 */ /* 0x000f62000c101d00 */
[----:B------:R-:W-:Y:S02]  /*1d580*/  IMAD.IADD R48, R193, 0x1, R0 ;  /* 0x00000001c1307824 */ /* 0x000fe400078e0200 */
[C---:B------:R-:W-:Y:S01]  /*1d590*/  IMAD R3, R208.reuse, UR5, R3 ;  /* 0x00000005d0037c24 */ /* 0x040fe2000f8e0203 */
[----:B------:R-:W5:Y:S01]  /*1d5a0*/  LD.E.128 R40, desc[UR38][R40.64] ;  /* 0x0000002628287980 */ /* 0x000f62000c101d00 */
[----:B------:R-:W-:Y:S01]  /*1d5b0*/  IMAD.WIDE.U32 R20, R208, UR4, R20 ;  /* 0x00000004d0147c25 */ /* 0x000fe2000f8e0014 */
[----:B------:R-:W-:-:S02]  /*1d5c0*/  ULDC.64 UR4, c[0x0][0xaf0] ;  /* 0x0002bc0000047ab9 */ /* 0x000fc40000000a00 */
[----:B------:R-:W5:Y:S01]  /*1d5d0*/  LD.E.128 R44, desc[UR38][R44.64] ;  /* 0x000000262c2c7980 */ /* 0x000f62000c101d00 */
[----:B-1----:R-:W-:Y:S01]  /*1d5e0*/  @P1 IMAD.HI.U32 R0, R48, R51, RZ ;  /* 0x0000003330001227 */ /* 0x002fe200078e00ff */
[----:B------:R-:W-:Y:S01]  /*1d5f0*/  IADD3 R21, R21, R3, RZ ;  /* 0x0000000315157210 */ /* 0x000fe20007ffe0ff */
[----:B------:R-:W-:Y:S01]  /*1d600*/  @!PT LDS RZ, [RZ] ;  /* 0x00000000fffff984 */ /* 0x000fe20000000800 */
[----:B------:R-:W-:Y:S01]  /*1d610*/  @!PT LDS RZ, [RZ] ;  /* 0x00000000fffff984 */ /* 0x000fe20000000800 */
[----:B------:R-:W-:Y:S01]  /*1d620*/  @!PT LDS RZ, [RZ] ;  /* 0x00000000fffff984 */ /* 0x000fe20000000800 */
[----:B------:R-:W-:Y:S01]  /*1d630*/  @!PT LDS RZ, [RZ] ;  /* 0x00000000fffff984 */ /* 0x000fe20000000800 */
[----:B------:R1:W-:Y:S06]  /*1d640*/  MEMBAR.ALL.CTA ;  /* 0x0000000000007992 */ /* 0x0003ec0000008000 */
[----:B-1----:R-:W1:Y:S01]  /*1d650*/  FENCE.VIEW.ASYNC.S ;  /* 0x00000000000073c6 */ /* 0x002e620000000000 */
[----:B------:R-:W-:Y:S01]  /*1d660*/  IMAD.MOV.U32 R3, RZ, RZ, R48 ;  /* 0x000000ffff037224 */ /* 0x000fe200078e0030 */
[----:B---3--:R-:W-:Y:S01]  /*1d670*/  @P1 SHF.R.U32.HI R3, RZ, R49, R0 ;  /* 0x00000031ff031219 */ /* 0x008fe20000011600 */
[----:B------:R-:W-:-:S02]  /*1d680*/  IMAD R28, R28, UR4, RZ ;  /* 0x000000041c1c7c24 */ /* 0x000fc4000f8e02ff */
[----:B------:R-:W-:Y:S01]  /*1d690*/  IMAD.WIDE.U32 R20, R57, UR4, R20 ;  /* 0x0000000439147c25 */ /* 0x000fe2000f8e0014 */
[----:B------:R-:W-:-:S03]  /*1d6a0*/  SHF.R.S32.HI R0, RZ, 0x1f, R3 ;  /* 0x0000001fff007819 */ /* 0x000fc60000011403 */
[----:B------:R-:W-:Y:S01]  /*1d6b0*/  IMAD R49, R57, UR5, R28 ;  /* 0x0000000539317c24 */ /* 0x000fe2000f8e021c */
[----:B------:R-:W-:Y:S01]  /*1d6c0*/  ULDC.64 UR4, c[0x0][0xae0] ;  /* 0x0002b80000047ab9 */ /* 0x000fe20000000a00 */
[----:B------:R-:W-:Y:S02]  /*1d6d0*/  IMAD.MOV R28, RZ, RZ, -R3 ;  /* 0x000000ffff1c7224 */ /* 0x000fe400078e0a03 */
[----:B------:R-:W-:Y:S02]  /*1d6e0*/  IMAD.IADD R21, R21, 0x1, R49 ;  /* 0x0000000115157824 */ /* 0x000fe400078e0231 */
[----:B------:R-:W-:Y:S02]  /*1d6f0*/  IMAD R0, R0, UR4, RZ ;  /* 0x0000000400007c24 */ /* 0x000fe4000f8e02ff */
[----:B------:R-:W-:Y:S02]  /*1d700*/  IMAD R49, R55, R28, R48 ;  /* 0x0000001c37317224 */ /* 0x000fe400078e0230 */
[----:B------:R-:W-:-:S02]  /*1d710*/  IMAD R51, R3, UR5, R0 ;  /* 0x0000000503337c24 */ /* 0x000fc4000f8e0200 */
[----:B------:R-:W-:Y:S01]  /*1d720*/  IMAD.WIDE.U32 R20, R3, UR4, R20 ;  /* 0x0000000403147c25 */ /* 0x000fe2000f8e0014 */
[----:B------:R-:W-:Y:S01]  /*1d730*/  SHF.R.S32.HI R0, RZ, 0x1f, R49 ;  /* 0x0000001fff007819 */ /* 0x000fe20000011431 */
[----:B------:R-:W-:Y:S02]  /*1d740*/  ULDC.64 UR4, c[0x0][0xad8] ;  /* 0x0002b60000047ab9 */ /* 0x000fe40000000a00 */
[----:B------:R-:W-:Y:S02]  /*1d750*/  IMAD.IADD R50, R23, 0x1, R193 ;  /* 0x0000000117327824 */ /* 0x000fe400078e02c1 */
[----:B------:R-:W-:Y:S02]  /*1d760*/  IMAD.IADD R21, R21, 0x1, R51 ;  /* 0x0000000115157824 */ /* 0x000fe400078e0233 */
[----:B------:R-:W-:Y:S02]  /*1d770*/  IMAD R28, R0, UR4, RZ ;  /* 0x00000004001c7c24 */ /* 0x000fe4000f8e02ff */
[----:B------:R-:W-:-:S02]  /*1d780*/  VIADD R0, R50, 0x20 ;  /* 0x0000002032007836 */ /* 0x000fc40000000000 */
[C---:B------:R-:W-:Y:S02]  /*1d790*/  IMAD R51, R49.reuse, UR5, R28 ;  /* 0x0000000531337c24 */ /* 0x040fe4000f8e021c */
[----:B------:R-:W-:Y:S01]  /*1d7a0*/  IMAD.WIDE.U32 R20, R49, UR4, R20 ;  /* 0x0000000431147c25 */ /* 0x000fe2000f8e0014 */
[CC--:B------:R-:W-:Y:S01]  /*1d7b0*/  ISETP.GE.AND P2, PT, R50.reuse, R59.reuse, PT ;  /* 0x0000003b3200720c */ /* 0x0c0fe20003f46270 */
[----:B------:R-:W-:Y:S02]  /*1d7c0*/  ULDC.64 UR4, c[0x0][0xa80] ;  /* 0x0002a00000047ab9 */ /* 0x000fe40000000a00 */
[----:B------:R-:W-:Y:S01]  /*1d7d0*/  VIADD R3, R50, 0x40 ;  /* 0x0000004032037836 */ /* 0x000fe20000000000 */
[----:B------:R-:W-:Y:S01]  /*1d7e0*/  ISETP.GE.AND P0, PT, R0, R59, PT ;  /* 0x0000003b0000720c */ /* 0x000fe20003f06270 */
[----:B------:R-:W-:Y:S01]  /*1d7f0*/  IMAD.IADD R21, R21, 0x1, R51 ;  /* 0x0000000115157824 */ /* 0x000fe200078e0233 */
[----:B------:R-:W-:Y:S02]  /*1d800*/  LEA R28, P3, R20, UR4, 0x1 ;  /* 0x00000004141c7c11 */ /* 0x000fe4000f8608ff */
[----:B------:R-:W-:-:S02]  /*1d810*/  IADD3 R0, R2, 0x28820, RZ ;  /* 0x0002882002007810 */ /* 0x000fc40007ffe0ff */
[----:B------:R-:W-:Y:S02]  /*1d820*/  ISETP.GE.AND P1, PT, R3, R59, PT ;  /* 0x0000003b0300720c */ /* 0x000fe40003f26270 */
[----:B------:R-:W-:Y:S02]  /*1d830*/  LEA.HI.X R3, R20, UR5, R21, 0x1, P3 ;  /* 0x0000000514037c11 */ /* 0x000fe400098f0c15 */
[----:B------:R-:W-:Y:S01]  /*1d840*/  PRMT R0, RZ, 0x654, R0 ;  /* 0x00000654ff007816 */ /* 0x000fe20000000000 */
[----:B-1----:R1:W2:Y:S01]  /*1d850*/  SHFL.IDX PT, R21, R28, RZ, 0x181f ;  /* 0x00181fff1c157589 */ /* 0x0022a200000e0000 */
[----:B------:R-:W-:Y:S02]  /*1d860*/  BSSY B1, `(.L_x_1906) ;  /* 0x000000d000017945 */ /* 0x000fe40003800000 */
[----:B------:R1:W-:Y:S01]  /*1d870*/  SYNCS.ARRIVE.TRANS64.RED.A1T0 RZ, [R0+URZ], RZ ;  /* 0x000000ff00ff79a7 */ /* 0x0003e2000810043f */
[----:B------:R1:W3:Y:S01]  /*1d880*/  SHFL.IDX PT, R49, R3, RZ, 0x181f ;  /* 0x00181fff03317589 */ /* 0x0002e200000e0000 */
[----:B------:R-:W-:Y:S05]  /*1d890*/  @P2 BRA `(.L_x_1907) ;  /* 0x0000000000242947 */ /* 0x000fea0003800000 */
[----:B------:R-:W-:Y:S02]  /*1d8a0*/  ULDC UR4, c[0x0][0xac8] ;  /* 0x0002b20000047ab9 */ /* 0x000fe40000000800 */
[----:B------:R-:W-:Y:S02]  /*1d8b0*/  ISETP.GE.AND P2, PT, R16, UR4, PT ;  /* 0x0000000410007c0c */ /* 0x000fe4000bf46270 */
[----:B------:R-:W-:-:S11]  /*1d8c0*/  ISETP.GE.AND P3, PT, R190, UR4, PT ;  /* 0x00000004be007c0c */ /* 0x000fd6000bf66270 */
[-C--:B--2---:R-:W-:Y:S02]  /*1d8d0*/  @!P2 LEA R20, P4, R16, R21.reuse, 0x1 ;  /* 0x000000151014a211 */ /* 0x084fe400078808ff */
[----:B------:R-:W-:Y:S02]  /*1d8e0*/  @!P3 LEA R48, P5, R190, R21, 0x1 ;  /* 0x00000015be30b211 */ /* 0x000fe400078a08ff */
[-C--:B---3--:R-:W-:Y:S02]  /*1d8f0*/  @!P2 LEA.HI.X R21, R16, R49.reuse, R17, 0x1, P4 ;  /* 0x000000311015a211 */ /* 0x088fe400020f0c11 */
[----:B------:R-:W-:-:S03]  /*1d900*/  @!P3 LEA.HI.X R49, R190, R49, R214, 0x1, P5 ;  /* 0x00000031be31b211 */ /* 0x000fc600028f0cd6 */
[----:B-----5:R4:W-:Y:S04]  /*1d910*/  @!P2 ST.E.128 desc[UR38][R20.64], R4 ;  /* 0x000000041400a985 */ /* 0x0209e8000c101d26 */
[----:B------:R4:W-:Y:S02]  /*1d920*/  @!P3 ST.E.128 desc[UR38][R48.64], R32 ;  /* 0x000000203000b985 */ /* 0x0009e4000c101d26 */
.L_x_1907:
[----:B------:R-:W-:Y:S05]  /*1d930*/  BSYNC B1 ;  /* 0x0000000000017941 */ /* 0x000fea0003800000 */
.L_x_1906:
[----:B----45:R4:W0:Y:S01]  /*1d940*/  SHFL.IDX PT, R7, R3, 0x1, 0x181f ;  /* 0x00381f0003077f89 */ /* 0x03082200000e0000 */
[----:B------:R-:W-:Y:S03]  /*1d950*/  BSSY B1, `(.L_x_1908) ;  /* 0x000000c000017945 */ /* 0x000fe60003800000 */
[----:B------:R4:W0:Y:S01]  /*1d960*/  SHFL.IDX PT, R5, R28, 0x1, 0x181f ;  /* 0x00381f001c057f89 */ /* 0x00082200000e0000 */
[----:B------:R-:W-:Y:S05]  /*1d970*/  @P0 BRA `(.L_x_1909) ;  /* 0x0000000000240947 */ /* 0x000fea0003800000 */
[----:B------:R-:W-:Y:S02]  /*1d980*/  ULDC UR4, c[0x0][0xac8] ;  /* 0x0002b20000047ab9 */ /* 0x000fe40000000800 */
[----:B------:R-:W-:Y:S02]  /*1d990*/  ISETP.GE.AND P3, PT, R16, UR4, PT ;  /* 0x0000000410007c0c */ /* 0x000fe4000bf66270 */
[----:B------:R-:W-:-:S11]  /*1d9a0*/  ISETP.GE.AND P4, PT, R190, UR4, PT ;  /* 0x00000004be007c0c */ /* 0x000fd6000bf86270 */
[-C--:B0-----:R-:W-:Y:S02]  /*1d9b0*/  @!P3 LEA R4, P0, R16, R5.reuse, 0x1 ;  /* 0x000000051004b211 */ /* 0x081fe400078008ff */
[----:B------:R-:W-:Y:S02]  /*1d9c0*/  @!P4 LEA R6, P2, R190, R5, 0x1 ;  /* 0x00000005be06c211 */ /* 0x000fe400078408ff */
[-C--:B------:R-:W-:Y:S02]  /*1d9d0*/  @!P3 LEA.HI.X R5, R16, R7.reuse, R17, 0x1, P0 ;  /* 0x000000071005b211 */ /* 0x080fe400000f0c11 */
[----:B------:R-:W-:-:S03]  /*1d9e0*/  @!P4 LEA.HI.X R7, R190, R7, R214, 0x1, P2 ;  /* 0x00000007be07c211 */ /* 0x000fc600010f0cd6 */
[----:B------:R0:W-:Y:S04]  /*1d9f0*/  @!P3 ST.E.128 desc[UR38][R4.64], R8 ;  /* 0x000000080400b985 */ /* 0x0001e8000c101d26 */
[----:B------:R0:W-:Y:S02]  /*1da00*/  @!P4 ST.E.128 desc[UR38][R6.64], R36 ;  /* 0x000000240600c985 */ /* 0x0001e4000c101d26 */
.L_x_1909:
[----:B------:R-:W-:Y:S05]  /*1da10*/  BSYNC B1 ;  /* 0x0000000000017941 */ /* 0x000fea0003800000 */
.L_x_1908:
[----:B0-----:R0:W0:Y:S01]  /*1da20*/  SHFL.IDX PT, R7, R3, 0x2, 0x181f ;  /* 0x00581f0003077f89 */ /* 0x00102200000e0000 */
        /* <DEDUP_REMOVED lines=12> */
.L_x_1911:
[----:B------:R-:W-:Y:S05]  /*1daf0*/  BSYNC B1 ;  /* 0x0000000000017941 */ /* 0x000fea0003800000 */
.L_x_1910:
[----:B-1----:R-:W-:Y:S01]  /*1db00*/  VIADD R0, R50, 0x60 ;  /* 0x0000006032007836 */ /* 0x002fe20000000000 */
[----:B0---4-:R-:W0:Y:S04]  /*1db10*/  SHFL.IDX PT, R3, R3, 0x3, 0x181f ;  /* 0x00781f0003037f89 */ /* 0x011e2800000e0000 */
[----:B------:R-:W-:Y:S01]  /*1db20*/  ISETP.GE.AND P0, PT, R0, R59, PT ;  /* 0x0000003b0000720c */ /* 0x000fe20003f06270 */
[----:B------:R1:W4:-:S12]  /*1db30*/  SHFL.IDX PT, R7, R28, 0x3, 0x181f ;  /* 0x00781f001c077f89 */ /* 0x00031800000e0000 */
[----:B-1----:R-:W-:Y:S05]  /*1db40*/  @P0 BRA `(.L_x_1912) ;  /* 0x0000000800fc0947 */ /* 0x002fea0003800000 */
[----:B------:R-:W-:Y:S02]  /*1db50*/  ULDC UR4, c[0x0][0xac8] ;  /* 0x0002b20000047ab9 */ /* 0x000fe40000000800 */
[----:B------:R-:W-:-:S13]  /*1db60*/  ISETP.GE.AND P1, PT, R16, UR4, PT ;  /* 0x0000000410007c0c */ /* 0x000fda000bf26270 */
[----:B----4-:R-:W-:-:S04]  /*1db70*/  @!P1 LEA R4, P0, R16, R7, 0x1 ;  /* 0x0000000710049211 */ /* 0x010fc800078008ff */
[----:B0-----:R-:W-:Y:S02]  /*1db80*/  @!P1 LEA.HI.X R5, R16, R3, R17, 0x1, P0 ;  /* 0x0000000310059211 */ /* 0x001fe400000f0c11 */
[----:B------:R-:W-:-:S03]  /*1db90*/  ISETP.GE.AND P0, PT, R190, UR4, PT ;  /* 0x00000004be007c0c */ /* 0x000fc6000bf06270 */
[----:B------:R1:W-:Y:S10]  /*1dba0*/  @!P1 ST.E.128 desc[UR38][R4.64], R24 ;  /* 0x0000001804009985 */ /* 0x0003f4000c101d26 */
[----:B------:R-:W-:Y:S05]  /*1dbb0*/  @P0 BRA `(.L_x_1912) ;  /* 0x0000000800e00947 */ /* 0x000fea0003800000 */
[----:B-1----:R-:W-:-:S04]  /*1dbc0*/  LEA R4, P0, R190, R7, 0x1 ;  /* 0x00000007be047211 */ /* 0x002fc800078008ff */
[----:B------:R-:W-:-:S05]  /*1dbd0*/  LEA.HI.X R5, R190, R3, R214, 0x1, P0 ;  /* 0x00000003be057211 */ /* 0x000fca00000f0cd6 */
[----:B------:R0:W-:Y:S01]  /*1dbe0*/  ST.E.128 desc[UR38][R4.64], R44 ;  /* 0x0000002c04007985 */ /* 0x0001e2000c101d26 */
[----:B------:R-:W-:Y:S05]  /*1dbf0*/  BRA `(.L_x_1912) ;  /* 0x0000000800d07947 */ /* 0x000fea0003800000 */
.L_x_1904:
[----:B------:R-:W-:Y:S01]  /*1dc00*/  ULDC.64 UR4, c[0x0][0xc00] ;  /* 0x0003000000047ab9 */ /* 0x000fe20000000a00 */
[----:B------:R-:W2:Y:S01]  /*1dc10*/  LDC.64 R4, c[0x0][0xc00] ;  /* 0x00030000ff047b82 */ /* 0x000ea20000000a00 */
[----:B------:R-:W-:Y:S01]  /*1dc20*/  ISETP.NE.U32.AND P0, PT, RZ, UR4, PT ;  /* 0x00000004ff007c0c */ /* 0x000fe2000bf05070 */
[----:B------:R-:W-:-:S03]  /*1dc30*/  IMAD.MOV.U32 R0, RZ, RZ, RZ ;  /* 0x000000ffff007224 */ /* 0x000fc600078e00ff */
[----:B------:R-:W-:Y:S01]  /*1dc40*/  ISETP.NE.AND.EX P0, PT, RZ, UR5, PT, P0 ;  /* 0x00000005ff007c0c */ /* 0x000fe2000bf05300 */
[----:B------:R-:W-:Y:S02]  /*1dc50*/  ULDC.64 UR4, c[0x0][0xc08] ;  /* 0x0003020000047ab9 */ /* 0x000fe40000000a00 */
[----:B------:R-:W-:Y:S01]  /*1dc60*/  ISETP.NE.U32.AND P1, PT, RZ, UR4, PT ;  /* 0x00000004ff007c0c */ /* 0x000fe2000bf25070 */
[----:B------:R-:W3:Y:S03]  /*1dc70*/  LDC R25, c[0x0][0xbe8] ;  /* 0x0002fa00ff197b82 */ /* 0x000ee60000000800 */
[----:B------:R-:W-:Y:S01]  /*1dc80*/  ISETP.NE.AND.EX P1, PT, RZ, UR5, PT, P1 ;  /* 0x00000005ff007c0c */ /* 0x000fe2000bf25310 */
[----:B--2---:R-:W-:-:S12]  /*1dc90*/  IMAD.WIDE R4, R209, 0x4, R4 ;  /* 0x00000004d1047825 */ /* 0x004fd800078e0204 */
[----:B------:R-:W2:Y:S01]  /*1dca0*/  @P1 LDC.64 R6, c[0x0][0xc08] ;  /* 0x00030200ff061b82 */ /* 0x000ea20000000a00 */
[----:B------:R-:W-:Y:S02]  /*1dcb0*/  ULDC UR4, c[0x0][0xa88] ;  /* 0x0002a20000047ab9 */ /* 0x000fe40000000800 */
[----:B------:R-:W-:Y:S01]  /*1dcc0*/  IMAD.U32 R8, RZ, RZ, UR4 ;  /* 0x00000004ff087e24 */ /* 0x000fe2000f8e00ff */
[----:B------:R4:W5:Y:S01]  /*1dcd0*/  @P0 LDG.E R0, desc[UR38][R4.64] ;  /* 0x0000002604000981 */ /* 0x000962000c1e1900 */
[----:B--2---:R-:W-:-:S05]  /*1dce0*/  @P1 IMAD.WIDE R6, R209, 0x4, R6 ;  /* 0x00000004d1061825 */ /* 0x004fca00078e0206 */
[----:B------:R4:W5:Y:S01]  /*1dcf0*/  @P1 LDG.E R8, desc[UR38][R6.64] ;  /* 0x0000002606081981 */ /* 0x000962000c1e1900 */
[----:B---3--:R-:W-:Y:S02]  /*1dd00*/  ISETP.NE.AND P2, PT, R25, 0x1, PT ;  /* 0x000000011900780c */ /* 0x008fe40003f45270 */
[----:B------:R-:W-:Y:S02]  /*1dd10*/  ISETP.GE.AND P3, PT, R229, 0x80, PT ;  /* 0x00000080e500780c */ /* 0x000fe40003f66270 */
[----:B------:R-:W-:-:S09]  /*1dd20*/  SHF.R.S32.HI R9, RZ, 0x1f, R209 ;  /* 0x0000001fff097819 */ /* 0x000fd200000114d1 */
[----:B------:R-:W2:Y:S01]  /*1dd30*/  @P2 LDC R27, c[0x0][0xbec] ;  /* 0x0002fb00ff1b2b82 */ /* 0x000ea20000000800 */
[----:B----4-:R-:W-:Y:S05]  /*1dd40*/  @P1 BRA `(.L_x_1913) ;  /* 0x0000000000101947 */ /* 0x010fea0003800000 */
[----:B------:R-:W-:Y:S05]  /*1dd50*/  @!P0 BRA `(.L_x_1913) ;  /* 0x00000000000c8947 */ /* 0x000fea0003800000 */
[----:B------:R-:W3:Y:S04]  /*1dd60*/  LDG.E R3, desc[UR38][R4.64] ;  /* 0x0000002604037981 */ /* 0x000ee8000c1e1900 */
[----:B-----5:R-:W3:Y:S02]  /*1dd70*/  LDG.E R8, desc[UR38][R4.64+0x4] ;  /* 0x0000042604087981 */ /* 0x020ee4000c1e1900 */
[----:B---3--:R-:W-:-:S07]  /*1dd80*/  IMAD.IADD R8, R8, 0x1, -R3 ;  /* 0x0000000108087824 */ /* 0x008fce00078e0a03 */
.L_x_1913:
[----:B------:R-:W-:Y:S01]  /*1dd90*/  BSSY B1, `(.L_x_1914) ;  /* 0x000002d000017945 */ /* 0x000fe20003800000 */
[----:B------:R-:W-:Y:S02]  /*1dda0*/  SHF.R.S32.HI R12, RZ, 0x1f, R208 ;  /* 0x0000001fff0c7819 */ /* 0x000fe400000114d0 */
[----:B------:R-:W-:Y:S02]  /*1ddb0*/  SEL R13, R209, RZ, !P0 ;  /* 0x000000ffd10d7207 */ /* 0x000fe40004000000 */
[----:B------:R-:W-:Y:S02]  /*1ddc0*/  SEL R14, R9, RZ, !P0 ;  /* 0x000000ff090e7207 */ /* 0x000fe40004000000 */
[----:B-----5:R-:W-:Y:S01]  /*1ddd0*/  SHF.R.S32.HI R11, RZ, 0x1f, R0 ;  /* 0x0000001fff0b7819 */ /* 0x020fe20000011400 */
[----:B------:R-:W-:Y:S06]  /*1dde0*/  @P3 BRA `(.L_x_1915) ;  /* 0x00000000009c3947 */ /* 0x000fec0003800000 */
[----:B------:R-:W3:Y:S01]  /*1ddf0*/  S2R R10, SR_TID.X ;  /* 0x00000000000a7919 */ /* 0x000ee20000002100 */
[----:B------:R-:W4:Y:S02]  /*1de00*/  LDC R9, c[0x0][0xbe8] ;  /* 0x0002fa00ff097b82 */ /* 0x000f240000000800 */
[----:B----4-:R-:W-:Y:S01]  /*1de10*/  IMAD R3, R8, R9, RZ ;  /* 0x0000000908037224 */ /* 0x010fe200078e02ff */
[----:B---3--:R-:W-:-:S04]  /*1de20*/  IADD3 R10, R193, -0x80, R10 ;  /* 0xffffff80c10a7810 */ /* 0x008fc80007ffe00a */
[----:B------:R-:W-:-:S13]  /*1de30*/  ISETP.GE.AND P0, PT, R10, R3, PT ;  /* 0x000000030a00720c */ /* 0x000fda0003f06270 */
[----:B------:R-:W-:Y:S05]  /*1de40*/  @P0 BRA `(.L_x_1915) ;  /* 0x0000000000840947 */ /* 0x000fea0003800000 */
[----:B------:R-:W-:Y:S01]  /*1de50*/  ISETP.NE.AND P0, PT, R9, 0x1, PT ;  /* 0x000000010900780c */ /* 0x000fe20003f05270 */
[----:B------:R-:W-:Y:S01]  /*1de60*/  ULDC.64 UR4, c[0x0][0xb90] ;  /* 0x0002e40000047ab9 */ /* 0x000fe20000000a00 */
[----:B------:R-:W-:Y:S01]  /*1de70*/  IMAD.MOV.U32 R4, RZ, RZ, R0 ;  /* 0x000000ffff047224 */ /* 0x000fe200078e0000 */
[----:B------:R-:W-:Y:S01]  /*1de80*/  MOV R3, R10 ;  /* 0x0000000a00037202 */ /* 0x000fe20000000f00 */
[----:B------:R-:W-:Y:S02]  /*1de90*/  IMAD R7, R12, UR4, RZ ;  /* 0x000000040c077c24 */ /* 0x000fe4000f8e02ff */
[----:B------:R-:W-:Y:S02]  /*1dea0*/  IMAD.MOV.U32 R5, RZ, RZ, R11 ;  /* 0x000000ffff057224 */ /* 0x000fe400078e000b */
[C---:B------:R-:W-:Y:S02]  /*1deb0*/  IMAD R7, R208.reuse, UR5, R7 ;  /* 0x00000005d0077c24 */ /* 0x040fe4000f8e0207 */
[----:B------:R-:W-:Y:S01]  /*1dec0*/  IMAD.WIDE.U32 R4, R208, UR4, R4 ;  /* 0x00000004d0047c25 */ /* 0x000fe2000f8e0004 */
[----:B------:R-:W-:-:S02]  /*1ded0*/  ULDC.64 UR4, c[0x0][0xb98] ;  /* 0x0002e60000047ab9 */ /* 0x000fc40000000a00 */
[----:B------:R-:W3:Y:S01]  /*1dee0*/  @P0 LDC R15, c[0x0][0xbec] ;  /* 0x0002fb00ff0f0b82 */ /* 0x000ee20000000800 */
[----:B------:R-:W-:Y:S02]  /*1def0*/  IMAD.IADD R5, R5, 0x1, R7 ;  /* 0x0000000105057824 */ /* 0x000fe400078e0207 */
[----:B------:R-:W-:-:S05]  /*1df00*/  IMAD.WIDE.U32 R4, R13, UR4, R4 ;  /* 0x000000040d047c25 */ /* 0x000fca000f8e0004 */
[----:B------:R-:W4:Y:S01]  /*1df10*/  @P0 LDC R21, c[0x0][0xbf0] ;  /* 0x0002fc00ff150b82 */ /* 0x000f220000000800 */
[----:B---3--:R-:W-:-:S05]  /*1df20*/  @P0 IMAD.HI.U32 R6, R10, R15, RZ ;  /* 0x0000000f0a060227 */ /* 0x008fca00078e00ff */
[----:B----4-:R-:W-:Y:S01]  /*1df30*/  @P0 SHF.R.U32.HI R3, RZ, R21, R6 ;  /* 0x00000015ff030219 */ /* 0x010fe20000011606 */
[----:B------:R-:W-:-:S03]  /*1df40*/  IMAD R6, R14, UR4, RZ ;  /* 0x000000040e067c24 */ /* 0x000fc6000f8e02ff */
[----:B------:R-:W-:Y:S01]  /*1df50*/  IADD3 R4, P0, R3, R4, RZ ;  /* 0x0000000403047210 */ /* 0x000fe20007f1e0ff */
[--C-:B------:R-:W-:Y:S02]  /*1df60*/  IMAD.MOV R7, RZ, RZ, -R3.reuse ;  /* 0x000000ffff077224 */ /* 0x100fe400078e0a03 */
        /* <DEDUP_REMOVED lines=15> */
.L_x_1915:
[----:B------:R-:W-:Y:S05]  /*1e060*/  BSYNC B1 ;  /* 0x0000000000017941 */ /* 0x000fea0003800000 */
.L_x_1914:
[----:B------:R-:W4:Y:S01]  /*1e070*/  @P2 LDC R9, c[0x0][0xbf0] ;  /* 0x0002fc00ff092b82 */ /* 0x000f220000000800 */
[----:B------:R-:W-:Y:S02]  /*1e080*/  ULDC.64 UR4, c[0x0][0xaa0] ;  /* 0x0002a80000047ab9 */ /* 0x000fe40000000a00 */
[----:B---3--:R-:W-:Y:S02]  /*1e090*/  IMAD R3, R11, UR4, RZ ;  /* 0x000000040b037c24 */ /* 0x008fe4000f8e02ff */
[----:B------:R-:W-:-:S04]  /*1e0a0*/  IMAD.WIDE.U32 R4, R0, UR4, RZ ;  /* 0x0000000400047c25 */ /* 0x000fc8000f8e00ff */
[----:B------:R-:W-:Y:S01]  /*1e0b0*/  IMAD R3, R0, UR5, R3 ;  /* 0x0000000500037c24 */ /* 0x000fe2000f8e0203 */
[----:B------:R-:W-:Y:S01]  /*1e0c0*/  LEA R0, R207, R23, 0x5 ;  /* 0x00000017cf007211 */ /* 0x000fe200078e28ff */
[----:B------:R-:W-:Y:S02]  /*1e0d0*/  ULDC.64 UR4, c[0x0][0xae8] ;  /* 0x0002ba0000047ab9 */ /* 0x000fe40000000a00 */
[----:B------:R-:W-:Y:S02]  /*1e0e0*/  IMAD.IADD R5, R5, 0x1, R3 ;  /* 0x0000000105057824 */ /* 0x000fe400078e0203 */
[----:B------:R-:W-:Y:S02]  /*1e0f0*/  IMAD.IADD R10, R193, 0x1, R0 ;  /* 0x00000001c10a7824 */ /* 0x000fe400078e0200 */
[----:B------:R-:W-:Y:S02]  /*1e100*/  IMAD R3, R12, UR4, RZ ;  /* 0x000000040c037c24 */ /* 0x000fe4000f8e02ff */
[----:B--2---:R-:W-:-:S04]  /*1e110*/  @P2 IMAD.HI.U32 R0, R10, R27, RZ ;  /* 0x0000001b0a002227 */ /* 0x004fc800078e00ff */
[C---:B------:R-:W-:Y:S02]  /*1e120*/  IMAD R7, R208.reuse, UR5, R3 ;  /* 0x00000005d0077c24 */ /* 0x040fe4000f8e0203 */
[----:B------:R-:W-:Y:S01]  /*1e130*/  IMAD.WIDE.U32 R4, R208, UR4, R4 ;  /* 0x00000004d0047c25 */ /* 0x000fe2000f8e0004 */
[----:B------:R-:W-:-:S03]  /*1e140*/  ULDC.64 UR4, c[0x0][0xaf0] ;  /* 0x0002bc0000047ab9 */ /* 0x000fc60000000a00 */
[----:B------:R-:W-:Y:S01]  /*1e150*/  IMAD.MOV.U32 R3, RZ, RZ, R10 ;  /* 0x000000ffff037224 */ /* 0x000fe200078e000a */
[----:B----4-:R-:W-:Y:S01]  /*1e160*/  @P2 SHF.R.U32.HI R3, RZ, R9, R0 ;  /* 0x00000009ff032219 */ /* 0x010fe20000011600 */
[----:B------:R-:W-:Y:S02]  /*1e170*/  IMAD.IADD R5, R5, 0x1, R7 ;  /* 0x0000000105057824 */ /* 0x000fe400078e0207 */
[----:B------:R-:W-:Y:S01]  /*1e180*/  IMAD R6, R14, UR4, RZ ;  /* 0x000000040e067c24 */ /* 0x000fe2000f8e02ff */
[--C-:B------:R-:W-:Y:S01]  /*1e190*/  SHF.R.S32.HI R0, RZ, 0x1f, R3.reuse ;  /* 0x0000001fff007819 */ /* 0x100fe20000011403 */
[----:B------:R-:W-:Y:S02]  /*1e1a0*/  IMAD.MOV R7, RZ, RZ, -R3 ;  /* 0x000000ffff077224 */ /* 0x000fe400078e0a03 */
[C---:B------:R-:W-:Y:S02]  /*1e1b0*/  IMAD R9, R13.reuse, UR5, R6 ;  /* 0x000000050d097c24 */ /* 0x040fe4000f8e0206 */
[----:B------:R-:W-:Y:S01]  /*1e1c0*/  IMAD.WIDE.U32 R4, R13, UR4, R4 ;  /* 0x000000040d047c25 */ /* 0x000fe2000f8e0004 */
[----:B------:R-:W-:-:S03]  /*1e1d0*/  ULDC.64 UR4, c[0x0][0xae0] ;  /* 0x0002b80000047ab9 */ /* 0x000fc60000000a00 */
[----:B------:R-:W-:Y:S02]  /*1e1e0*/  IMAD R7, R25, R7, R10 ;  /* 0x0000000719077224 */ /* 0x000fe400078e020a */
[----:B------:R-:W-:Y:S02]  /*1e1f0*/  IMAD R6, R0, UR4, RZ ;  /* 0x0000000400067c24 */ /* 0x000fe4000f8e02ff */
[----:B------:R-:W-:Y:S01]  /*1e200*/  IMAD.IADD R5, R5, 0x1, R9 ;  /* 0x0000000105057824 */ /* 0x000fe200078e0209 */
[----:B------:R-:W-:Y:S01]  /*1e210*/  SHF.R.S32.HI R0, RZ, 0x1f, R7 ;  /* 0x0000001fff007819 */ /* 0x000fe20000011407 */
[C---:B------:R-:W-:Y:S02]  /*1e220*/  IMAD R9, R3.reuse, UR5, R6 ;  /* 0x0000000503097c24 */ /* 0x040fe4000f8e0206 */
[----:B------:R-:W-:Y:S01]  /*1e230*/  IMAD.WIDE.U32 R4, R3, UR4, R4 ;  /* 0x0000000403047c25 */ /* 0x000fe2000f8e0004 */
[----:B------:R-:W-:-:S03]  /*1e240*/  ULDC.64 UR4, c[0x0][0xad8] ;  /* 0x0002b60000047ab9 */ /* 0x000fc60000000a00 */
[----:B------:R-:W-:Y:S01]  /*1e250*/  IMAD R0, R0, UR4, RZ ;  /* 0x0000000400007c24 */ /* 0x000fe2000f8e02ff */
[----:B------:R-:W-:Y:S01]  /*1e260*/  IADD3 R5, R5, R9, RZ ;  /* 0x0000000905057210 */ /* 0x000fe20007ffe0ff */
[----:B------:R-:W-:Y:S02]  /*1e270*/  IMAD.IADD R193, R23, 0x1, R193 ;  /* 0x0000000117c17824 */ /* 0x000fe400078e02c1 */
[C---:B------:R-:W-:Y:S02]  /*1e280*/  IMAD R3, R7.reuse, UR5, R0 ;  /* 0x0000000507037c24 */ /* 0x040fe4000f8e0200 */
[----:B------:R-:W-:Y:S01]  /*1e290*/  IMAD.WIDE.U32 R4, R7, UR4, R4 ;  /* 0x0000000407047c25 */ /* 0x000fe2000f8e0004 */
[----:B------:R-:W-:-:S03]  /*1e2a0*/  ULDC.64 UR4, c[0x0][0xa80] ;  /* 0x0002a00000047ab9 */ /* 0x000fc60000000a00 */
[----:B------:R-:W-:Y:S01]  /*1e2b0*/  IMAD.IADD R3, R5, 0x1, R3 ;  /* 0x0000000105037824 */ /* 0x000fe200078e0203 */
[----:B------:R-:W-:Y:S01]  /*1e2c0*/  LEA R0, P0, R4, UR4, 0x1 ;  /* 0x0000000404007c11 */ /* 0x000fe2000f8008ff */
[----:B------:R-:W-:-:S03]  /*1e2d0*/  UMOV UR4, 0xffffffff ;  /* 0xffffffff00047882 */ /* 0x000fc60000000000 */
[----:B------:R-:W-:Y:S01]  /*1e2e0*/  LEA.HI.X R4, R4, UR5, R3, 0x1, P0 ;  /* 0x0000000504047c11 */ /* 0x000fe200080f0c03 */
[----:B------:R-:W-:Y:S08]  /*1e2f0*/  BRA.DIV UR4, `(.L_x_1916) ;  /* 0x0000009604cc7947 */ /* 0x000ff0000b800000 */
[----:B------:R2:W3:Y:S04]  /*1e300*/  SHFL.IDX PT, R3, R4, RZ, 0x181f ;  /* 0x00181fff04037589 */ /* 0x0004e800000e0000 */
[----:B------:R2:W4:Y:S02]  /*1e310*/  SHFL.IDX PT, R14, R0, RZ, 0x181f ;  /* 0x00181fff000e7589 */ /* 0x00052400000e0000 */
.L_x_2153:
[----:B------:R-:W-:Y:S01]  /*1e320*/  IMAD R8, R8, R25, RZ ;  /* 0x0000001908087224 */ /* 0x000fe200078e02ff */
[----:B------:R-:W-:Y:S04]  /*1e330*/  BSSY B1, `(.L_x_1917) ;  /* 0x000000c000017945 */ /* 0x000fe80003800000 */
[----:B------:R-:W-:-:S13]  /*1e340*/  ISETP.GE.AND P0, PT, R193, R8, PT ;  /* 0x00000008c100720c */ /* 0x000fda0003f06270 */
[----:B------:R-:W-:Y:S05]  /*1e350*/  @P0 BRA `(.L_x_1918) ;  /* 0x0000000000240947 */ /* 0x000fea0003800000 */
[----:B------:R-:W-:Y:S02]  /*1e360*/  ULDC UR4, c[0x0][0xac8] ;  /* 0x0002b20000047ab9 */ /* 0x000fe40000000800 */
[----:B------:R-:W-:Y:S02]  /*1e370*/  ISETP.GE.AND P2, PT, R16, UR4, PT ;  /* 0x0000000410007c0c */ /* 0x000fe4000bf46270 */
[----:B------:R-:W-:-:S11]  /*1e380*/  ISETP.GE.AND P3, PT, R190, UR4, PT ;  /* 0x00000004be007c0c */ /* 0x000fd6000bf66270 */
[-C--:B----4-:R-:W-:Y:S02]  /*1e390*/  @!P2 LEA R6, P0, R16, R14.reuse, 0x1 ;  /* 0x0000000e1006a211 */ /* 0x090fe400078008ff */
[----:B------:R-:W-:Y:S02]  /*1e3a0*/  @!P3 LEA R14, P1, R190, R14, 0x1 ;  /* 0x0000000ebe0eb211 */ /* 0x000fe400078208ff */
[-C--:B---3--:R-:W-:Y:S02]  /*1e3b0*/  @!P2 LEA.HI.X R7, R16, R3.reuse, R17, 0x1, P0 ;  /* 0x000000031007a211 */ /* 0x088fe400000f0c11 */
[----:B------:R-:W-:-:S03]  /*1e3c0*/  @!P3 LEA.HI.X R15, R190, R3, R214, 0x1, P1 ;  /* 0x00000003be0fb211 */ /* 0x000fc600008f0cd6 */
[----:B------:R3:W-:Y:S04]  /*1e3d0*/  @!P2 ST.E.128 desc[UR38][R6.64], RZ ;  /* 0x000000ff0600a985 */ /* 0x0007e8000c101d26 */
[----:B------:R3:W-:Y:S02]  /*1e3e0*/  @!P3 ST.E.128 desc[UR38][R14.64], RZ ;  /* 0x000000ff0e00b985 */ /* 0x0007e4000c101d26 */
.L_x_1918:
[----:B------:R-:W-:Y:S05]  /*1e3f0*/  BSYNC B1 ;  /* 0x0000000000017941 */ /* 0x000fea0003800000 */
.L_x_1917:
[----:B------:R-:W-:-:S03]  /*1e400*/  UMOV UR4, 0xffffffff ;  /* 0xffffffff00047882 */ /* 0x000fc60000000000 */
[----:B------:R-:W-:Y:S05]  /*1e410*/  BRA.DIV UR4, `(.L_x_1919) ;  /* 0x0000009604b87947 */ /* 0x000fea000b800000 */
[----:B---3--:R3:W0:Y:S04]  /*1e420*/  SHFL.IDX PT, R3, R4, 0x1, 0x181f ;  /* 0x00381f0004037f89 */ /* 0x00862800000e0000 */
[----:B----4-:R3:W4:Y:S02]  /*1e430*/  SHFL.IDX PT, R14, R0, 0x1, 0x181f ;  /* 0x00381f00000e7f89 */ /* 0x01072400000e0000 */
.L_x_2157:
[----:B------:R-:W-:Y:S01]  /*1e440*/  VIADD R5, R193, 0x20 ;  /* 0x00000020c1057836 */ /* 0x000fe20000000000 */
        /* <DEDUP_REMOVED lines=8> */
[-C--:B0-----:R-:W-:Y:S02]  /*1e4d0*/  @!P2 LEA.HI.X R7, R16, R3.reuse, R17, 0x1, P0 ;  /* 0x000000031007a211 */ /* 0x081fe400000f0c11 */
[----:B------:R-:W-:-:S03]  /*1e4e0*/  @!P3 LEA.HI.X R15, R190, R3, R214, 0x1, P1 ;  /* 0x00000003be0fb211 */ /* 0x000fc600008f0cd6 */
[----:B------:R0:W-:Y:S04]  /*1e4f0*/  @!P2 ST.E.128 desc[UR38][R6.64], RZ ;  /* 0x000000ff0600a985 */ /* 0x0001e8000c101d26 */
[----:B------:R0:W-:Y:S02]  /*1e500*/  @!P3 ST.E.128 desc[UR38][R14.64], RZ ;  /* 0x000000ff0e00b985 */ /* 0x0001e4000c101d26 */
.L_x_1921:
[----:B------:R-:W-:Y:S05]  /*1e510*/  BSYNC B1 ;  /* 0x0000000000017941 */ /* 0x000fea0003800000 */
.L_x_1920:
[----:B------:R-:W-:-:S03]  /*1e520*/  UMOV UR4, 0xffffffff ;  /* 0xffffffff00047882 */ /* 0x000fc60000000000 */
[----:B------:R-:W-:Y:S05]  /*1e530*/  BRA.DIV UR4, `(.L_x_1922) ;  /* 0x0000009604b87947 */ /* 0x000fea000b800000 */
[----:B0-----:R0:W0:Y:S04]  /*1e540*/  SHFL.IDX PT, R3, R4, 0x2, 0x181f ;  /* 0x00581f0004037f89 */ /* 0x00102800000e0000 */
[----:B----4-:R4:W0:Y:S02]  /*1e550*/  SHFL.IDX PT, R14, R0, 0x2, 0x181f ;  /* 0x00581f00000e7f89 */ /* 0x01082400000e0000 */
.L_x_2161:
[----:B------:R-:W-:Y:S01]  /*1e560*/  VIADD R5, R193, 0x40 ;  /* 0x00000040c1057836 */ /* 0x000fe20000000000 */
[----:B------:R-:W-:Y:S04]  /*1e570*/  BSSY B1, `(.L_x_1923) ;  /* 0x000000c000017945 */ /* 0x000fe80003800000 */
[----:B------:R-:W-:-:S13]  /*1e580*/  ISETP.GE.AND P0, PT, R5, R8, PT ;  /* 0x000000080500720c */ /* 0x000fda0003f06270 */
        /* <DEDUP_REMOVED lines=10> */
.L_x_1924:
[----:B------:R-:W-:Y:S05]  /*1e630*/  BSYNC B1 ;  /* 0x0000000000017941 */ /* 0x000fea0003800000 */
.L_x_1923:
[----:B------:R-:W-:-:S03]  /*1e640*/  UMOV UR4, 0xffffffff ;  /* 0xffffffff00047882 */ /* 0x000fc60000000000 */
[----:B------:R-:W-:Y:S05]  /*1e650*/  BRA.DIV UR4, `(.L_x_1925) ;  /* 0x0000009604b87947 */ /* 0x000fea000b800000 */
[----:B0-----:R0:W0:Y:S04]  /*1e660*/  SHFL.IDX PT, R3, R4, 0x3, 0x181f ;  /* 0x00781f0004037f89 */ /* 0x00102800000e0000 */
[----:B------:R0:W0:Y:S02]  /*1e670*/  SHFL.IDX PT, R14, R0, 0x3, 0x181f ;  /* 0x00781f00000e7f89 */ /* 0x00002400000e0000 */
.L_x_2165:
[----:B0-234-:R-:W-:-:S05]  /*1e680*/  VIADD R0, R193, 0x60 ;  /* 0x00000060c1007836 */ /* 0x01dfca0000000000 */
[----:B------:R-:W-:-:S13]  /*1e690*/  ISETP.GE.AND P0, PT, R0, R8, PT ;  /* 0x000000080000720c */ /* 0x000fda0003f06270 */
[----:B------:R-:W-:Y:S05]  /*1e6a0*/  @P0 BRA `(.L_x_1912) ;  /* 0x0000000000240947 */ /* 0x000fea0003800000 */
[----:B------:R-:W-:Y:S02]  /*1e6b0*/  ULDC UR4, c[0x0][0xac8] ;  /* 0x0002b20000047ab9 */ /* 0x000fe40000000800 */
[----:B------:R-:W-:Y:S02]  /*1e6c0*/  ISETP.GE.AND P2, PT, R16, UR4, PT ;  /* 0x0000000410007c0c */ /* 0x000fe4000bf46270 */
[----:B------:R-:W-:-:S11]  /*1e6d0*/  ISETP.GE.AND P3, PT, R190, UR4, PT ;  /* 0x00000004be007c0c */ /* 0x000fd6000bf66270 */
[-C--:B------:R-:W-:Y:S02]  /*1e6e0*/  @!P2 LEA R4, P0, R16, R14.reuse, 0x1 ;  /* 0x0000000e1004a211 */ /* 0x080fe400078008ff */
[----:B------:R-:W-:Y:S02]  /*1e6f0*/  @!P3 LEA R14, P1, R190, R14, 0x1 ;  /* 0x0000000ebe0eb211 */ /* 0x000fe400078208ff */
[-C--:B------:R-:W-:Y:S02]  /*1e700*/  @!P2 LEA.HI.X R5, R16, R3.reuse, R17, 0x1, P0 ;  /* 0x000000031005a211 */ /* 0x080fe400000f0c11 */
[----:B------:R-:W-:-:S03]  /*1e710*/  @!P3 LEA.HI.X R15, R190, R3, R214, 0x1, P1 ;  /* 0x00000003be0fb211 */ /* 0x000fc600008f0cd6 */
[----:B------:R0:W-:Y:S04]  /*1e720*/  @!P2 ST.E.128 desc[UR38][R4.64], RZ ;  /* 0x000000ff0400a985 */ /* 0x0001e8000c101d26 */
[----:B------:R0:W-:Y:S02]  /*1e730*/  @!P3 ST.E.128 desc[UR38][R14.64], RZ ;  /* 0x000000ff0e00b985 */ /* 0x0001e4000c101d26 */
.L_x_1912:
[----:B------:R-:W-:Y:S05]  /*1e740*/  BSYNC B0 ;  /* 0x0000000000007941 */ /* 0x000fea0003800000 */
.L_x_1903:
[----:B------:R-:W-:Y:S02]  /*1e750*/  ULDC UR4, c[0x0][0xc3c] ;  /* 0x00030f0000047ab9 */ /* 0x000fe40000000800 */
[----:B-1----:R-:W-:-:S13]  /*1e760*/  ISETP.GE.AND P0, PT, R31, UR4, PT ;  /* 0x000000041f007c0c */ /* 0x002fda000bf06270 */
[----:B------:R-:W-:Y:S05]  /*1e770*/  @!P0 BRA `(.L_x_1926) ;  /* 0xfffffe28007c8947 */ /* 0x000fea000383ffff */
[----:B------:R-:W-:Y:S05]  /*1e780*/  BRA `(.L_x_1664) ;  /* 0x0000007800d87947 */ /* 0x000fea0003800000 */
.L_x_1662:
        /* <DEDUP_REMOVED lines=18> */
.L_x_1927:
[----:B------:R-:W-:Y:S01]  /*1e8b0*/  LOP3.LUT R0, R4, 0x1f, RZ, 0xc0, !PT ;  /* 0x0000001f04007812 */ /* 0x000fe200078ec0ff */
[----:B------:R-:W-:Y:S01]  /*1e8c0*/  ULDC UR4, c[0x0][0xc3c] ;  /* 0x00030f0000047ab9 */ /* 0x000fe20000000800 */
[----:B------:R-:W1:Y:S01]  /*1e8d0*/  S2UR UR6, SR_CTAID.X ;  /* 0x00000000000679c3 */ /* 0x000e620000002500 */
[----:B------:R-:W-:Y:S01]  /*1e8e0*/  ULDC UR5, c[0x0][0xc38] ;  /* 0x00030e0000057ab9 */ /* 0x000fe20000000800 */
[----:B------:R-:W-:-:S04]  /*1e8f0*/  ISETP.NE.AND P0, PT, R0, 0x1f, PT ;  /* 0x0000001f0000780c */ /* 0x000fc80003f05270 */
[----:B------:R-:W-:-:S13]  /*1e900*/  ISETP.GE.OR P1, PT, R0, UR4, !P0 ;  /* 0x0000000400007c0c */ /* 0x000fda000c726670 */
[----:B0-----:R-:W0:Y:S02]  /*1e910*/  @!P1 LDC.64 R2, c[0x0][0xc80] ;  /* 0x00032000ff029b82 */ /* 0x001e240000000a00 */
[----:B0-----:R-:W-:-:S05]  /*1e920*/  @!P1 IMAD.WIDE.U32 R2, R0, 0x4, R2 ;  /* 0x0000000400029825 */ /* 0x001fca00078e0002 */
[----:B------:R-:W2:Y:S01]  /*1e930*/  @!P1 LDG.E R6, desc[UR38][R2.64] ;  /* 0x0000002602069981 */ /* 0x000ea2000c1e1900 */
[C---:B------:R-:W-:Y:S01]  /*1e940*/  ISETP.NE.AND P1, PT, R0.reuse, RZ, PT ;  /* 0x000000ff0000720c */ /* 0x040fe20003f25270 */
[----:B------:R-:W-:Y:S01]  /*1e950*/  UMOV UR4, URZ ;  /* 0x0000003f00047c82 */ /* 0x000fe20008000000 */
[C---:B------:R-:W-:Y:S01]  /*1e960*/  ISETP.GE.U32.AND P2, PT, R0.reuse, 0x2, PT ;  /* 0x000000020000780c */ /* 0x040fe20003f46070 */
[----:B------:R-:W-:Y:S01]  /*1e970*/  IMAD.MOV.U32 R16, RZ, RZ, RZ ;  /* 0x000000ffff107224 */ /* 0x000fe200078e00ff */
[C---:B------:R-:W-:Y:S02]  /*1e980*/  ISETP.GE.U32.AND P3, PT, R0.reuse, 0x4, PT ;  /* 0x000000040000780c */ /* 0x040fe40003f66070 */
[C---:B------:R-:W-:Y:S02]  /*1e990*/  ISETP.GE.U32.AND P4, PT, R0.reuse, 0x8, PT ;  /* 0x000000080000780c */ /* 0x040fe40003f86070 */
[----:B------:R-:W-:Y:S01]  /*1e9a0*/  ISETP.GE.U32.AND P5, PT, R0, 0x10, PT ;  /* 0x000000100000780c */ /* 0x000fe20003fa6070 */
[----:B--2---:R-:W0:Y:S02]  /*1e9b0*/  SHFL.UP PT, R5, R6, 0x1, RZ ;  /* 0x0420000006057989 */ /* 0x004e2400000e00ff */
        /* <DEDUP_REMOVED lines=17> */
[----:B-1----:R-:W-:-:S13]  /*1ead0*/  ISETP.GT.AND P6, PT, R7, UR6, PT ;  /* 0x0000000607007c0c */ /* 0x002fda000bfc4270 */
[----:B------:R-:W-:Y:S05]  /*1eae0*/  @P6 BRA `(.L_x_1929) ;  /* 0x00000000009c6947 */ /* 0x000fea0003800000 */
[----:B------:R-:W0:Y:S01]  /*1eaf0*/  LDC R5, c[0x0][0xc3c] ;  /* 0x00030f00ff057b82 */ /* 0x000e220000000800 */
[----:B------:R-:W-:Y:S01]  /*1eb00*/  MOV R7, R8 ;  /* 0x0000000800077202 */ /* 0x000fe20000000f00 */
[----:B------:R-:W-:Y:S01]  /*1eb10*/  UMOV UR4, URZ ;  /* 0x0000003f00047c82 */ /* 0x000fe20008000000 */
[----:B------:R-:W-:Y:S01]  /*1eb20*/  ULDC UR7, c[0x0][0xc3c] ;  /* 0x00030f0000077ab9 */ /* 0x000fe20000000800 */
[----:B------:R-:W-:-:S05]  /*1eb30*/  ULDC UR5, c[0x0][0xc38] ;  /* 0x00030e0000057ab9 */ /* 0x000fca0000000800 */
.L_x_1933:
        /* <DEDUP_REMOVED lines=12> */
.L_x_1932:
[----:B------:R-:W-:Y:S05]  /*1ec00*/  BSYNC B0 ;  /* 0x0000000000007941 */ /* 0x000fea0003800000 */
.L_x_1931:
        /* <DEDUP_REMOVED lines=21> */
.L_x_1929:
        /* <DEDUP_REMOVED lines=18> */
[----:B------:R-:W-:-:S06]  /*1ee80*/  IADD3 R16, R7, -0x1, RZ ;  /* 0xffffffff07107810 */ /* 0x000fcc0007ffe0ff */
[----:B------:R2:W3:Y:S02]  /*1ee90*/  SHFL.IDX PT, R16, R5, R16, 0x1f ;  /* 0x00001f1005107589 */ /* 0x0004e400000e0000 */
.L_x_1934:
[----:B-12---:R-:W-:Y:S01]  /*1eea0*/  IMAD.MOV R5, RZ, RZ, -R3 ;  /* 0x000000ffff057224 */ /* 0x006fe200078e0a03 */
[----:B------:R-:W-:Y:S01]  /*1eeb0*/  IABS R7, R9 ;  /* 0x0000000900077213 */ /* 0x000fe20000000000 */
[----:B---3--:R-:W-:Y:S02]  /*1eec0*/  IMAD R16, R16, UR5, R8 ;  /* 0x0000000510107c24 */ /* 0x008fe4000f8e0208 */
        /* <DEDUP_REMOVED lines=16> */
[----:B------:R-:W-:Y:S02]  /*1efd0*/  @!P2 IADD3 R8, -R8, RZ, RZ ;  /* 0x000000ff0808a210 */ /* 0x000fe40007ffe1ff */
[----:B------:R-:W-:-:S05]  /*1efe0*/  @!P1 LOP3.LUT R8, RZ, R9, RZ, 0x33, !PT ;  /* 0x00000009ff089212 */ /* 0x000fca00078e33ff */
[----:B------:R-:W-:Y:S02]  /*1eff0*/  IMAD R5, R11, R8, RZ ;  /* 0x000000080b057224 */ /* 0x000fe400078e02ff */
[----:B------:R-:W-:Y:S02]  /*1f000*/  IMAD.MOV R8, RZ, RZ, -R8 ;  /* 0x000000ffff087224 */ /* 0x000fe400078e0a08 */
[----:B------:R-:W-:Y:S02]  /*1f010*/  IMAD.MOV R10, RZ, RZ, -R5 ;  /* 0x000000ffff0a7224 */ /* 0x000fe400078e0a05 */
[----:B------:R-:W-:-:S03]  /*1f020*/  IMAD R8, R9, R8, R2 ;  /* 0x0000000809087224 */ /* 0x000fc600078e0202 */
[----:B------:R-:W-:Y:S01]  /*1f030*/  VIADDMNMX R11, R10, UR5, R11, PT ;  /* 0x000000050a0b7c46 */ /* 0x000fe2000b80010b */
[----:B------:R-:W-:-:S03]  /*1f040*/  IMAD.IADD R5, R8, 0x1, R5 ;  /* 0x0000000108057824 */ /* 0x000fc600078e0205 */
[----:B------:R-:W-:-:S04]  /*1f050*/  IABS R7, R11 ;  /* 0x0000000b00077213 */ /* 0x000fc80000000000 */
[----:B------:R-:W1:Y:S08]  /*1f060*/  I2F.RP R10, R7 ;  /* 0x00000007000a7306 */ /* 0x000e700000209400 */
[----:B-1----:R-:W1:Y:S02]  /*1f070*/  MUFU.RCP R10, R10 ;  /* 0x0000000a000a7308 */ /* 0x002e640000001000 */
[----:B-1----:R-:W-:Y:S01]  /*1f080*/  VIADD R3, R10, 0xffffffe ;  /* 0x0ffffffe0a037836 */ /* 0x002fe20000000000 */
[----:B------:R-:W-:-:S05]  /*1f090*/  IABS R10, R11 ;  /* 0x0000000b000a7213 */ /* 0x000fca0000000000 */
[----:B------:R-:W1:Y:S01]  /*1f0a0*/  F2I.FTZ.U32.TRUNC.NTZ R3, R3 ;  /* 0x0000000300037305 */ /* 0x000e62000021f000 */
[----:B------:R-:W-:Y:S02]  /*1f0b0*/  IMAD.MOV R10, RZ, RZ, -R10 ;  /* 0x000000ffff0a7224 */ /* 0x000fe400078e0a0a */
[----:B-1----:R-:W-:-:S04]  /*1f0c0*/  IMAD.MOV R2, RZ, RZ, -R3 ;  /* 0x000000ffff027224 */ /* 0x002fc800078e0a03 */
[----:B------:R-:W-:Y:S02]  /*1f0d0*/  IMAD R9, R2, R7, RZ ;  /* 0x0000000702097224 */ /* 0x000fe400078e02ff */
[----:B------:R-:W-:-:S04]  /*1f0e0*/  IMAD.MOV.U32 R2, RZ, RZ, RZ ;  /* 0x000000ffff027224 */ /* 0x000fc800078e00ff */
[----:B------:R-:W-:Y:S01]  /*1f0f0*/  IMAD.HI.U32 R2, R3, R9, R2 ;  /* 0x0000000903027227 */ /* 0x000fe200078e0002 */
[----:B------:R-:W-:Y:S02]  /*1f100*/  IABS R9, R8 ;  /* 0x0000000800097213 */ /* 0x000fe40000000000 */
[----:B------:R-:W-:-:S03]  /*1f110*/  LOP3.LUT R3, R8, R11, RZ, 0x3c, !PT ;  /* 0x0000000b08037212 */ /* 0x000fc600078e3cff */
[----:B------:R-:W-:Y:S01]  /*1f120*/  IMAD.HI.U32 R2, R2, R9, RZ ;  /* 0x0000000902027227 */ /* 0x000fe200078e00ff */
[----:B------:R-:W-:-:S03]  /*1f130*/  ISETP.GE.AND P2, PT, R3, RZ, PT ;  /* 0x000000ff0300720c */ /* 0x000fc60003f46270 */
[----:B------:R-:W-:-:S05]  /*1f140*/  IMAD R10, R2, R10, R9 ;  /* 0x0000000a020a7224 */ /* 0x000fca00078e0209 */
[----:B------:R-:W-:-:S13]  /*1f150*/  ISETP.GT.U32.AND P1, PT, R7, R10, PT ;  /* 0x0000000a0700720c */ /* 0x000fda0003f24070 */
[-C--:B------:R-:W-:Y:S01]  /*1f160*/  @!P1 IADD3 R10, R10, -R7.reuse, RZ ;  /* 0x800000070a0a9210 */ /* 0x080fe20007ffe0ff */
        /* <DEDUP_REMOVED lines=11> */
.L_x_1930:
[----:B------:R-:W-:Y:S01]  /*1f220*/  MOV R17, RZ ;  /* 0x000000ff00117202 */ /* 0x000fe20000000f00 */
[----:B------:R-:W-:Y:S02]  /*1f230*/  IMAD.U32 R16, RZ, RZ, UR6 ;  /* 0x00000006ff107e24 */ /* 0x000fe4000f8e00ff */
[----:B------:R-:W-:-:S07]  /*1f240*/  IMAD.MOV.U32 R18, RZ, RZ, RZ ;  /* 0x000000ffff127224 */ /* 0x000fce00078e00ff */
.L_x_1935:
[----:B------:R-:W-:-:S13]  /*1f250*/  ISETP.NE.AND P0, PT, R0, RZ, PT ;  /* 0x000000ff0000720c */ /* 0x000fda0003f05270 */
[----:B------:R-:W1:Y:S01]  /*1f260*/  @!P0 S2R R3, SR_CgaCtaId ;  /* 0x0000000000038919 */ /* 0x000e620000008800 */
[----:B------:R-:W-:-:S04]  /*1f270*/  @!P0 MOV R0, 0x400 ;  /* 0x0000040000008802 */ /* 0x000fc80000000f00 */
[----:B-1----:R-:W-:-:S05]  /*1f280*/  @!P0 LEA R0, R3, R0, 0x18 ;  /* 0x0000000003008211 */ /* 0x002fca00078ec0ff */
[----:B------:R1:W-:Y:S01]  /*1f290*/  @!P0 STS.128 [R0+0x288d0], R16 ;  /* 0x0288d01000008388 */ /* 0x0003e20000000c00 */
[----:B------:R-:W-:Y:S06]  /*1f2a0*/  BAR.ARV 0x5, 0x180 ;  /* 0x0146000000007b1d */ /* 0x000fec0000002000 */
.L_x_1928:
[----:B-1----:R-:W-:Y:S01]  /*1f2b0*/  IMAD.MOV.U32 R0, RZ, RZ, 0x1 ;  /* 0x00000001ff007424 */ /* 0x002fe200078e00ff */
[----:B------:R1:W-:Y:S01]  /*1f2c0*/  STL [R1+0x4], RZ ;  /* 0x000004ff01007387 */ /* 0x0003e20000100800 */
[----:B------:R-:W-:Y:S02]  /*1f2d0*/  ULDC UR4, c[0x0][0xc3c] ;  /* 0x00030f0000047ab9 */ /* 0x000fe40000000800 */
[----:B--2---:R-:W-:Y:S01]  /*1f2e0*/  ISETP.GE.AND P0, PT, R19, UR4, PT ;  /* 0x0000000413007c0c */ /* 0x004fe2000bf06270 */
[----:B------:R1:W-:Y:S04]  /*1f2f0*/  STL [R1+0x10], R0 ;  /* 0x0000100001007387 */ /* 0x0003e80000100800 */
[----:B------:R1:W-:Y:S08]  /*1f300*/  STL [R1+0x48], RZ ;  /* 0x000048ff01007387 */ /* 0x0003f00000100800 */
[----:B-1----:R-:W-:Y:S05]  /*1f310*/  @P0 BRA `(.L_x_1936) ;  /* 0x0000006c000c0947 */ /* 0x002fea0003800000 */
[----:B------:R-:W1:Y:S01]  /*1f320*/  S2UR UR5, SR_CgaCtaId ;  /* 0x00000000000579c3 */ /* 0x000e620000008800 */
[C---:B------:R-:W-:Y:S01]  /*1f330*/  IMAD.SHL.U32 R0, R4.reuse, 0x8, RZ ;  /* 0x0000000804007824 */ /* 0x040fe200078e00ff */
[----:B------:R-:W-:Y:S01]  /*1f340*/  LOP3.LUT R5, R4, 0x7f, RZ, 0xc0, !PT ;  /* 0x0000007f04057812 */ /* 0x000fe200078ec0ff */
[----:B------:R-:W-:Y:S01]  /*1f350*/  UMOV UR4, 0x400 ;  /* 0x0000040000047882 */ /* 0x000fe20000000000 */
[----:B------:R-:W-:Y:S01]  /*1f360*/  BSSY B8, `(.L_x_1936) ;  /* 0x00006be000087945 */ /* 0x000fe20003800000 */
[----:B------:R-:W-:Y:S01]  /*1f370*/  ULDC.64 UR40, c[0x0][0x198] ;  /* 0x0000660000287ab9 */ /* 0x000fe20000000a00 */
[----:B------:R-:W-:Y:S01]  /*1f380*/  LOP3.LUT R3, R0, 0x1f8, RZ, 0xc0, !PT ;  /* 0x000001f800037812 */ /* 0x000fe200078ec0ff */
[----:B0-----:R-:W-:Y:S01]  /*1f390*/  IMAD.SHL.U32 R2, R5, 0x8, RZ ;  /* 0x0000000805027824 */ /* 0x001fe200078e00ff */
[----:B------:R-:W-:Y:S01]  /*1f3a0*/  SHF.R.U32.HI R5, RZ, 0x3, R5 ;  /* 0x00000003ff057819 */ /* 0x000fe20000011605 */
[----:B------:R-:W-:Y:S01]  /*1f3b0*/  ULDC UR36, c[0x0][0xc] ;  /* 0x0000030000247ab9 */ /* 0x000fe20000000800 */
[----:B------:R-:W-:Y:S01]  /*1f3c0*/  LOP3.LUT R3, R3, 0x38, R4, 0x78, !PT ;  /* 0x0000003803037812 */ /* 0x000fe200078e7804 */
[----:B------:R-:W-:Y:S01]  /*1f3d0*/  IMAD.SHL.U32 R4, R4, 0x10, RZ ;  /* 0x0000001004047824 */ /* 0x000fe200078e00ff */
[----:B------:R-:W-:-:S02]  /*1f3e0*/  LOP3.LUT R0, R0, 0x38, RZ, 0xc0, !PT ;  /* 0x0000003800007812 */ /* 0x000fc400078ec0ff */
[----:B------:R-:W-:Y:S02]  /*1f3f0*/  LOP3.LUT R2, R3, 0x200, R2, 0xf8, !PT ;  /* 0x0000020003027812 */ /* 0x000fe400078ef802 */
[----:B------:R-:W-:Y:S02]  /*1f400*/  LOP3.LUT R4, R5, 0x70, R4, 0xf8, !PT ;  /* 0x0000007005047812 */ /* 0x000fe400078ef804 */
[----:B------:R-:W-:Y:S01]  /*1f410*/  LOP3.LUT R0, R0, 0x40, RZ, 0xfc, !PT ;  /* 0x0000004000007812 */ /* 0x000fe200078efcff */
[----:B-1----:R-:W-:-:S06]  /*1f420*/  ULEA UR4, UR5, UR4, 0x18 ;  /* 0x0000000405047291 */ /* 0x002fcc000f8ec03f */
[----:B------:R-:W-:-:S05]  /*1f430*/  MOV R3, UR4 ;  /* 0x0000000400037c02 */ /* 0x000fca0008000f00 */
[----:B------:R0:W-:Y:S02]  /*1f440*/  STL [R1], R3 ;  /* 0x0000000301007387 */ /* 0x0001e40000100800 */
[----:B0-----:R-:W-:Y:S02]  /*1f450*/  IMAD R3, R2, 0x2, R3 ;  /* 0x0000000202037824 */ /* 0x001fe400078e0203 */
[----:B------:R-:W-:-:S03]  /*1f460*/  IMAD.MOV.U32 R2, RZ, RZ, 0x1 ;  /* 0x00000001ff027424 */ /* 0x000fc600078e00ff */
[----:B------:R0:W-:Y:S04]  /*1f470*/  STL [R1+0x2c], R3 ;  /* 0x00002c0301007387 */ /* 0x0001e80000100800 */
[----:B------:R0:W-:Y:S04]  /*1f480*/  STL [R1+0x48], RZ ;  /* 0x000048ff01007387 */ /* 0x0001e80000100800 */
[----:B------:R0:W-:Y:S04]  /*1f490*/  STL [R1+0x1c], R2 ;  /* 0x00001c0201007387 */ /* 0x0001e80000100800 */
[----:B------:R0:W-:Y:S04]  /*1f4a0*/  STL [R1+0x18], RZ ;  /* 0x000018ff01007387 */ /* 0x0001e80000100800 */
[----:B------:R0:W-:Y:S04]  /*1f4b0*/  STL [R1+0x4], RZ ;  /* 0x000004ff01007387 */ /* 0x0001e80000100800 */
[----:B------:R0:W-:Y:S02]  /*1f4c0*/  STL [R1+0x10], R2 ;  /* 0x0000100201007387 */ /* 0x0001e40000100800 */
.L_x_2087:
[----:B------:R-:W-:Y:S05]  /*1f4d0*/  YIELD ;  /* 0x0000000000007946 */ /* 0x000fea0003800000 */
[----:B------:R-:W-:Y:S01]  /*1f4e0*/  ULDC.64 UR4, c[0x0][0xa28] ;  /* 0x00028a0000047ab9 */ /* 0x000fe20000000a00 */
[----:B--2---:R-:W-:Y:S02]  /*1f4f0*/  CS2R R6, SRZ ;  /* 0x0000000000067805 */ /* 0x004fe4000001ff00 */
[----:B------:R-:W-:Y:S01]  /*1f500*/  ISETP.NE.U32.AND P0, PT, RZ, UR4, PT ;  /* 0x00000004ff007c0c */ /* 0x000fe2000bf05070 */
[----:B-1----:R-:W1:Y:S01]  /*1f510*/  LDC.64 R12, c[0x0][0xa00] ;  /* 0x00028000ff0c7b82 */ /* 0x002e620000000a00 */
[----:B------:R-:W-:Y:S01]  /*1f520*/  ULDC.64 UR6, c[0x0][0xa08] ;  /* 0x0002820000067ab9 */ /* 0x000fe20000000a00 */
[----:B------:R-:W-:Y:S01]  /*1f530*/  ULDC.64 UR8, c[0x0][0xa10] ;  /* 0x0002840000087ab9 */ /* 0x000fe20000000a00 */
[----:B------:R-:W-:Y:S01]  /*1f540*/  ISETP.NE.AND.EX P0, PT, RZ, UR5, PT, P0 ;  /* 0x00000005ff007c0c */ /* 0x000fe2000bf05300 */
[----:B------:R-:W-:-:S04]  /*1f550*/  ULDC.64 UR4, c[0x0][0xa18] ;  /* 0x0002860000047ab9 */ /* 0x000fc80000000a00 */
[----:B------:R-:W2:Y:S08]  /*1f560*/  LDC.64 R4, c[0x0][0xa08] ;  /* 0x00028200ff047b82 */ /* 0x000eb00000000a00 */
[----:B0-----:R-:W0:Y:S02]  /*1f570*/  @P0 LDC.64 R2, c[0x0][0xa28] ;  /* 0x00028a00ff020b82 */ /* 0x001e240000000a00 */
[----:B0-----:R-:W-:-:S05]  /*1f580*/  @P0 IMAD.WIDE R2, R19, 0x4, R2 ;  /* 0x0000000413020825 */ /* 0x001fca00078e0202 */
[----:B------:R0:W5:Y:S01]  /*1f590*/  @P0 LDG.E R6, desc[UR38][R2.64] ;  /* 0x0000002602060981 */ /* 0x000162000c1e1900 */
[----:B------:R-:W-:Y:S01]  /*1f5a0*/  ISETP.NE.U32.AND P0, PT, RZ, UR4, PT ;  /* 0x00000004ff007c0c */ /* 0x000fe2000bf05070 */
[----:B-1----:R-:W-:Y:S01]  /*1f5b0*/  IMAD.WIDE R12, R19, 0x4, R12 ;  /* 0x00000004130c7825 */ /* 0x002fe200078e020c */
[----:B------:R-:W-:Y:S02]  /*1f5c0*/  ISETP.NE.U32.AND P2, PT, RZ, UR6, PT ;  /* 0x00000006ff007c0c */ /* 0x000fe4000bf45070 */
[----:B------:R-:W-:Y:S01]  /*1f5d0*/  ISETP.NE.AND.EX P0, PT, RZ, UR5, PT, P0 ;  /* 0x00000005ff007c0c */ /* 0x000fe2000bf05300 */
[----:B------:R-:W-:Y:S01]  /*1f5e0*/  ULDC.64 UR4, c[0x0][0xa00] ;  /* 0x0002800000047ab9 */ /* 0x000fe20000000a00 */
[----:B------:R-:W-:Y:S01]  /*1f5f0*/  ISETP.NE.U32.AND P4, PT, RZ, UR8, PT ;  /* 0x00000008ff007c0c */ /* 0x000fe2000bf85070 */
[----:B------:R-:W-:Y:S01]  /*1f600*/  IMAD.MOV.U32 R8, RZ, RZ, RZ ;  /* 0x000000ffff087224 */ /* 0x000fe200078e00ff */
[----:B------:R-:W-:Y:S01]  /*1f610*/  ISETP.NE.U32.AND P1, PT, RZ, UR4, PT ;  /* 0x00000004ff007c0c */ /* 0x000fe2000bf25070 */
[----:B0-----:R-:W0:Y:S01]  /*1f620*/  LDC.64 R2, c[0x0][0xa10] ;  /* 0x00028400ff027b82 */ /* 0x001e220000000a00 */
[----:B---3--:R-:W-:-:S02]  /*1f630*/  IMAD.MOV.U32 R0, RZ, RZ, RZ ;  /* 0x000000ffff007224 */ /* 0x008fc400078e00ff */
[----:B------:R-:W-:Y:S01]  /*1f640*/  ISETP.NE.AND.EX P3, PT, RZ, UR5, PT, P1 ;  /* 0x00000005ff007c0c */ /* 0x000fe2000bf65310 */
[----:B--2---:R-:W-:-:S04]  /*1f650*/  IMAD.WIDE R4, R19, 0x4, R4 ;  /* 0x0000000413047825 */ /* 0x004fc800078e0204 */
[----:B------:R-:W1:Y:S01]  /*1f660*/  @P0 LDC.64 R10, c[0x0][0xa18] ;  /* 0x00028600ff0a0b82 */ /* 0x000e620000000a00 */
[----:B------:R-:W-:Y:S01]  /*1f670*/  ULDC UR4, c[0x0][0x288] ;  /* 0x0000a20000047ab9 */ /* 0x000fe20000000800 */
[----:B------:R-:W-:Y:S02]  /*1f680*/  ISETP.NE.AND.EX P1, PT, RZ, UR7, PT, P2 ;  /* 0x00000007ff007c0c */ /* 0x000fe4000bf25320 */
[----:B------:R-:W-:-:S04]  /*1f690*/  ISETP.NE.AND.EX P2, PT, RZ, UR9, PT, P4 ;  /* 0x00000009ff007c0c */ /* 0x000fc8000bf45340 */
[----:B------:R-:W2:Y:S07]  /*1f6a0*/  @P3 LDG.E R7, desc[UR38][R12.64] ;  /* 0x000000260c073981 */ /* 0x000eae000c1e1900 */
[----:B------:R-:W5:Y:S01]  /*1f6b0*/  @P1 LDG.E R8, desc[UR38][R4.64] ;  /* 0x0000002604081981 */ /* 0x000f62000c1e1900 */
        /* <DEDUP_REMOVED lines=12> */
[----:B------:R-:W-:-:S03]  /*1f780*/  UIMAD UR4, UR4, UR5, URZ ;  /* 0x00000005040472a4 */ /* 0x000fc6000f8e023f */
[----:B------:R-:W-:Y:S02]  /*1f790*/  ULDC UR5, c[0x0][0x348] ;  /* 0x0000d20000057ab9 */ /* 0x000fe40000000800 */
[----:B0-----:R-:W-:Y:S01]  /*1f7a0*/  MOV R10, UR5 ;  /* 0x00000005000a7c02 */ /* 0x001fe20008000f00 */
[----:B--2---:R0:W-:Y:S01]  /*1f7b0*/  STL [R1+0x38], R7 ;  /* 0x0000380701007387 */ /* 0x0041e20000100800 */
[----:B------:R-:W-:Y:S02]  /*1f7c0*/  IMAD.MOV.U32 R11, RZ, RZ, R7 ;  /* 0x000000ffff0b7224 */ /* 0x000fe400078e0007 */
[----:B0-----:R-:W-:Y:S01]  /*1f7d0*/  IMAD.U32 R7, RZ, RZ, UR4 ;  /* 0x00000004ff077e24 */ /* 0x001fe2000f8e00ff */
[----:B------:R-:W-:Y:S06]  /*1f7e0*/  @P0 BRA `(.L_x_1937) ;  /* 0x0000000000140947 */ /* 0x000fec0003800000 */
[----:B------:R-:W-:Y:S05]  /*1f7f0*/  @!P3 BRA `(.L_x_1937) ;  /* 0x000000000010b947 */ /* 0x000fea0003800000 */
[----:B------:R-:W2:Y:S04]  /*1f800*/  LDG.E R9, desc[UR38][R12.64] ;  /* 0x000000260c097981 */ /* 0x000ea8000c1e1900 */
[----:B------:R-:W2:Y:S02]  /*1f810*/  LDG.E R12, desc[UR38][R12.64+0x4] ;  /* 0x000004260c0c7981 */ /* 0x000ea4000c1e1900 */
[----:B--2---:R-:W-:-:S05]  /*1f820*/  IMAD.IADD R11, R12, 0x1, -R9 ;  /* 0x000000010c0b7824 */ /* 0x004fca00078e0a09 */
[----:B------:R0:W-:Y:S02]  /*1f830*/  STL [R1+0x38], R11 ;  /* 0x0000380b01007387 */ /* 0x0001e40000100800 */
.L_x_1937:
[----:B-----5:R-:W-:Y:S01]  /*1f840*/  IMAD.IADD R8, R8, 0x1, R6 ;  /* 0x0000000108087824 */ /* 0x020fe200078e0206 */
[----:B------:R-:W-:Y:S02]  /*1f850*/  ULDC.64 UR4, c[0x0][0xa20] ;  /* 0x0002880000047ab9 */ /* 0x000fe40000000a00 */
[----:B------:R-:W-:Y:S02]  /*1f860*/  ISETP.NE.U32.AND P0, PT, RZ, UR4, PT ;  /* 0x00000004ff007c0c */ /* 0x000fe4000bf05070 */
[----:B------:R1:W-:Y:S02]  /*1f870*/  STL [R1+0x14], R8 ;  /* 0x0000140801007387 */ /* 0x0003e40000100800 */
[----:B------:R-:W-:-:S13]  /*1f880*/  ISETP.NE.AND.EX P0, PT, RZ, UR5, PT, P0 ;  /* 0x00000005ff007c0c */ /* 0x000fda000bf05300 */
[----:B-1----:R-:W-:Y:S05]  /*1f890*/  @!P0 BRA `(.L_x_1938) ;  /* 0x0000000000108947 */ /* 0x002fea0003800000 */
[----:B------:R-:W1:Y:S02]  /*1f8a0*/  LDC.64 R4, c[0x0][0xa20] ;  /* 0x00028800ff047b82 */ /* 0x000e640000000a00 */
[----:B-1----:R-:W-:-:S05]  /*1f8b0*/  IMAD.WIDE R4, R19, 0x4, R4 ;  /* 0x0000000413047825 */ /* 0x002fca00078e0204 */
[----:B------:R1:W5:Y:S01]  /*1f8c0*/  LDG.E R7, desc[UR38][R4.64] ;  /* 0x0000002604077981 */ /* 0x000362000c1e1900 */
[----:B------:R-:W-:Y:S05]  /*1f8d0*/  BRA `(.L_x_1939) ;  /* 0x0000000000107947 */ /* 0x000fea0003800000 */
.L_x_1938:
[----:B------:R-:W-:Y:S05]  /*1f8e0*/  @!P1 BRA `(.L_x_1939) ;  /* 0x00000000000c9947 */ /* 0x000fea0003800000 */
[----:B------:R-:W2:Y:S04]  /*1f8f0*/  LDG.E R7, desc[UR38][R4.64] ;  /* 0x0000002604077981 */ /* 0x000ea8000c1e1900 */
[----:B------:R-:W2:Y:S02]  /*1f900*/  LDG.E R4, desc[UR38][R4.64+0x4] ;  /* 0x0000042604047981 */ /* 0x000ea4000c1e1900 */
[----:B--2---:R-:W-:-:S07]  /*1f910*/  IMAD.IADD R7, R4, 0x1, -R7 ;  /* 0x0000000104077824 */ /* 0x004fce00078e0a07 */
.L_x_1939:
[----:B-1----:R-:W2:Y:S04]  /*1f920*/  @P2 LDG.E R4, desc[UR38][R2.64] ;  /* 0x0000002602042981 */ /* 0x002ea8000c1e1900 */
[----:B------:R1:W2:Y:S01]  /*1f930*/  @P2 LDG.E R2, desc[UR38][R2.64+0x4] ;  /* 0x0000042602022981 */ /* 0x0002a2000c1e1900 */
[----:B------:R-:W-:Y:S01]  /*1f940*/  IMAD.SHL.U32 R12, R17, 0x80, RZ ;  /* 0x00000080110c7824 */ /* 0x000fe200078e00ff */
[----:B-----5:R-:W-:-:S03]  /*1f950*/  IADD3 R9, -R6, R7, RZ ;  /* 0x0000000706097210 */ /* 0x020fc60007ffe1ff */
[----:B------:R-:W-:Y:S01]  /*1f960*/  VIADD R7, R12, 0x7f ;  /* 0x0000007f0c077836 */ /* 0x000fe20000000000 */
[----:B------:R3:W-:Y:S01]  /*1f970*/  STL [R1+0x30], R12 ;  /* 0x0000300c01007387 */ /* 0x0007e20000100800 */
[----:B-1----:R-:W1:Y:S02]  /*1f980*/  LDC R3, c[0x0][0x448] ;  /* 0x00011200ff037b82 */ /* 0x002e640000000800 */
[----:B-1----:R-:W-:-:S13]  /*1f990*/  ISETP.NE.AND P1, PT, R3, 0x1, PT ;  /* 0x000000010300780c */ /* 0x002fda0003f25270 */
[----:B------:R-:W1:Y:S08]  /*1f9a0*/  @P1 LDC R3, c[0x0][0x44c] ;  /* 0x00011300ff031b82 */ /* 0x000e700000000800 */
[----:B------:R-:W4:Y:S01]  /*1f9b0*/  @P1 LDC R5, c[0x0][0x450] ;  /* 0x00011400ff051b82 */ /* 0x000f220000000800 */
[----:B--2---:R-:W-:Y:S02]  /*1f9c0*/  @P2 IMAD.IADD R10, R2, 0x1, -R4 ;  /* 0x00000001020a2824 */ /* 0x004fe400078e0a04 */
[----:B-1----:R-:W-:-:S04]  /*1f9d0*/  @P1 IMAD.HI.U32 R2, R7, R3, RZ ;  /* 0x0000000307021227 */ /* 0x002fc800078e00ff */
[----:B------:R-:W-:Y:S01]  /*1f9e0*/  IMAD.IADD R6, R9, 0x1, R10 ;  /* 0x0000000109067824 */ /* 0x000fe200078e020a */
[----:B----4-:R-:W-:-:S03]  /*1f9f0*/  @P1 SHF.R.U32.HI R7, RZ, R5, R2 ;  /* 0x00000005ff071219 */ /* 0x010fc60000011602 */
[C---:B------:R-:W-:Y:S01]  /*1fa00*/  VIADD R2, R6.reuse, 0x7f ;  /* 0x0000007f06027836 */ /* 0x040fe20000000000 */
[----:B------:R-:W-:-:S04]  /*1fa10*/  IADD3 R17, R6, 0x1, -R11 ;  /* 0x0000000106117810 */ /* 0x000fc80007ffe80b */
[----:B------:R-:W-:Y:S01]  /*1fa20*/  SHF.R.S32.HI R3, RZ, 0x1f, R2 ;  /* 0x0000001fff037819 */ /* 0x000fe20000011402 */
[----:B------:R-:W-:-:S03]  /*1fa30*/  IMAD.IADD R7, R17, 0x1, R7 ;  /* 0x0000000111077824 */ /* 0x000fc600078e0207 */
[----:B------:R-:W-:Y:S02]  /*1fa40*/  LEA.HI R21, R3, R2, RZ, 0x7 ;  /* 0x0000000203157211 */ /* 0x000fe400078f38ff */
[----:B------:R-:W1:Y:S02]  /*1fa50*/  LDC.64 R2, c[0x0][0x9e0] ;  /* 0x00027800ff027b82 */ /* 0x000e640000000a00 */
[----:B------:R-:W-:Y:S02]  /*1fa60*/  SHF.R.S32.HI R21, RZ, 0x7, R21 ;  /* 0x00000007ff157819 */ /* 0x000fe40000011415 */
[----:B-1----:R-:W-:Y:S01]  /*1fa70*/  ISETP.GE.AND P3, PT, R3, 0x1, PT ;  /* 0x000000010300780c */ /* 0x002fe20003f66270 */
[----:B------:R-:W-:-:S12]  /*1fa80*/  IMAD.IADD R8, R7, 0x1, R2 ;  /* 0x0000000107087824 */ /* 0x000fd800078e0202 */
[----:B---3--:R-:W-:Y:S05]  /*1fa90*/  @!P3 BRA `(.L_x_1940) ;  /* 0x000000000048b947 */ /* 0x008fea0003800000 */
[C---:B------:R-:W-:Y:S01]  /*1faa0*/  ISETP.GT.AND P0, PT, R7.reuse, RZ, PT ;  /* 0x000000ff0700720c */ /* 0x040fe20003f04270 */
[----:B------:R-:W-:Y:S01]  /*1fab0*/  BSSY B0, `(.L_x_1941) ;  /* 0x000000e000007945 */ /* 0x000fe20003800000 */
[----:B------:R-:W-:-:S11]  /*1fac0*/  VIADD R2, R7, 0xffffffff ;  /* 0xffffffff07027836 */ /* 0x000fd60000000000 */
[----:B------:R-:W-:Y:S05]  /*1fad0*/  @P0 BRA `(.L_x_1942) ;  /* 0x00000000001c0947 */ /* 0x000fea0003800000 */
[----:B------:R-:W-:Y:S02]  /*1fae0*/  ISETP.NE.AND P0, PT, R3, 0x1, PT ;  /* 0x000000010300780c */ /* 0x000fe40003f05270 */
[----:B------:R-:W-:-:S11]  /*1faf0*/  IADD3 R2, -R7, RZ, RZ ;  /* 0x000000ff07027210 */ /* 0x000fd60007ffe1ff */
[----:B------:R-:W1:Y:S02]  /*1fb00*/  @P0 LDC.64 R4, c[0x0][0x9e8] ;  /* 0x00027a00ff040b82 */ /* 0x000e640000000a00 */
[----:B-1----:R-:W-:-:S05]  /*1fb10*/  @P0 IMAD.HI.U32 R4, R2, R4, RZ ;  /* 0x0000000402040227 */ /* 0x002fca00078e00ff */
[----:B------:R-:W-:-:S04]  /*1fb20*/  @P0 SHF.R.U32.HI R2, RZ, R5, R4 ;  /* 0x00000005ff020219 */ /* 0x000fc80000011604 */
[----:B------:R-:W-:Y:S01]  /*1fb30*/  LOP3.LUT R2, RZ, R2, RZ, 0x33, !PT ;  /* 0x00000002ff027212 */ /* 0x000fe200078e33ff */
[----:B------:R-:W-:Y:S06]  /*1fb40*/  BRA `(.L_x_1943) ;  /* 0x0000000000107947 */ /* 0x000fec0003800000 */
.L_x_1942:
[----:B------:R-:W-:-:S13]  /*1fb50*/  ISETP.NE.AND P0, PT, R3, 0x1, PT ;  /* 0x000000010300780c */ /* 0x000fda0003f05270 */
[----:B------:R-:W1:Y:S02]  /*1fb60*/  @P0 LDC.64 R4, c[0x0][0x9e8] ;  /* 0x00027a00ff040b82 */ /* 0x000e640000000a00 */
[----:B-1----:R-:W-:-:S05]  /*1fb70*/  @P0 IMAD.HI.U32 R4, R2, R4, RZ ;  /* 0x0000000402040227 */ /* 0x002fca00078e00ff */
[----:B------:R-:W-:-:S07]  /*1fb80*/  @P0 SHF.R.U32.HI R2, RZ, R5, R4 ;  /* 0x00000005ff020219 */ /* 0x000fce0000011604 */
.L_x_1943:
[----:B------:R-:W-:Y:S05]  /*1fb90*/  BSYNC B0 ;  /* 0x0000000000007941 */ /* 0x000fea0003800000 */
.L_x_1941:
[----:B------:R-:W-:-:S05]  /*1fba0*/  IMAD R2, R2, R3, R3 ;  /* 0x0000000302027224 */ /* 0x000fca00078e0203 */
[----:B------:R-:W-:-:S07]  /*1fbb0*/  VIMNMX R8, R8, R2, PT ;  /* 0x0000000208087248 */ /* 0x000fce0003fe0100 */
.L_x_1940:
[----:B------:R-:W1:Y:S01]  /*1fbc0*/  @P1 LDC R4, c[0x0][0x44c] ;  /* 0x00011300ff041b82 */ /* 0x000e620000000800 */
[----:B------:R-:W-:Y:S01]  /*1fbd0*/  IMAD.MOV.U32 R2, RZ, RZ, R12 ;  /* 0x000000ffff027224 */ /* 0x000fe200078e000c */
[----:B------:R-:W-:Y:S01]  /*1fbe0*/  ULDC UR4, c[0x0][0x9dc] ;  /* 0x0002770000047ab9 */ /* 0x000fe20000000800 */
[----:B------:R-:W-:-:S05]  /*1fbf0*/  IMAD.IADD R20, R6, 0x1, -R11 ;  /* 0x0000000106147824 */ /* 0x000fca00078e0a0b */
[----:B------:R-:W2:Y:S01]  /*1fc00*/  @P1 LDC R5, c[0x0][0x450] ;  /* 0x00011400ff051b82 */ /* 0x000ea20000000800 */
[----:B-1----:R-:W-:-:S05]  /*1fc10*/  @P1 IMAD.HI.U32 R4, R12, R4, RZ ;  /* 0x000000040c041227 */ /* 0x002fca00078e00ff */
        /* <DEDUP_REMOVED lines=14> */
.L_x_1946:
[----:B------:R-:W-:-:S13]  /*1fd00*/  ISETP.NE.AND P0, PT, R3, 0x1, PT ;  /* 0x000000010300780c */ /* 0x000fda0003f05270 */
[----:B------:R-:W1:Y:S02]  /*1fd10*/  @P0 LDC.64 R4, c[0x0][0x9e8] ;  /* 0x00027a00ff040b82 */ /* 0x000e640000000a00 */
[----:B-1----:R-:W-:-:S05]  /*1fd20*/  @P0 IMAD.HI.U32 R4, R6, R4, RZ ;  /* 0x0000000406040227 */ /* 0x002fca00078e00ff */
[----:B------:R-:W-:-:S07]  /*1fd30*/  @P0 SHF.R.U32.HI R6, RZ, R5, R4 ;  /* 0x00000005ff060219 */ /* 0x000fce0000011604 */
.L_x_1947:
[----:B------:R-:W-:Y:S05]  /*1fd40*/  BSYNC B0 ;  /* 0x0000000000007941 */ /* 0x000fea0003800000 */
.L_x_1945:
[----:B------:R-:W-:-:S05]  /*1fd50*/  IMAD R3, R6, R3, RZ ;  /* 0x0000000306037224 */ /* 0x000fca00078e02ff */
[----:B------:R-:W-:-:S07]  /*1fd60*/  VIMNMX R2, R2, R3, !PT ;  /* 0x0000000302027248 */ /* 0x000fce0007fe0100 */
.L_x_1944:
[----:B------:R-:W-:Y:S01]  /*1fd70*/  VIADD R8, R8, 0x7f ;  /* 0x0000007f08087836 */ /* 0x000fe20000000000 */
[----:B------:R-:W-:Y:S04]  /*1fd80*/  BSSY B0, `(.L_x_1948) ;  /* 0x000012f000007945 */ /* 0x000fe80003800000 */
[----:B------:R-:W-:-:S04]  /*1fd90*/  SHF.R.S32.HI R3, RZ, 0x1f, R8 ;  /* 0x0000001fff037819 */ /* 0x000fc80000011408 */
[----:B------:R-:W-:Y:S02]  /*1fda0*/  LEA.HI R4, R3, R8, RZ, 0x7 ;  /* 0x0000000803047211 */ /* 0x000fe400078f38ff */
[----:B------:R-:W-:Y:S02]  /*1fdb0*/  SHF.R.S32.HI R3, RZ, 0x1f, R2 ;  /* 0x0000001fff037819 */ /* 0x000fe40000011402 */
[----:B------:R-:W-:Y:S02]  /*1fdc0*/  SHF.R.S32.HI R4, RZ, 0x7, R4 ;  /* 0x00000007ff047819 */ /* 0x000fe40000011404 */
[----:B------:R-:W-:-:S04]  /*1fdd0*/  LEA.HI R2, R3, R2, RZ, 0x7 ;  /* 0x0000000203027211 */ /* 0x000fc800078f38ff */
[----:B------:R-:W-:-:S04]  /*1fde0*/  SHF.R.S32.HI R2, RZ, 0x7, R2 ;  /* 0x00000007ff027819 */ /* 0x000fc80000011402 */
[----:B------:R-:W-:Y:S02]  /*1fdf0*/  VIMNMX R3, RZ, R2, !PT ;  /* 0x00000002ff037248 */ /* 0x000fe40007fe0100 */
[----:B------:R-:W-:-:S03]  /*1fe00*/  VIMNMX R2, R21, R4, PT ;  /* 0x0000000415027248 */ /* 0x000fc60003fe0100 */
[----:B------:R-:W-:Y:S01]  /*1fe10*/  IMAD R3, R3, 0x80, -R9 ;  /* 0x0000008003037824 */ /* 0x000fe200078e0a09 */
[----:B------:R-:W-:-:S04]  /*1fe20*/  LEA R2, R2, -R9, 0x7 ;  /* 0x8000000902027211 */ /* 0x000fc800078e38ff */
[----:B------:R-:W-:Y:S02]  /*1fe30*/  VIMNMX R2, R2, R10, PT ;  /* 0x0000000a02027248 */ /* 0x000fe40003fe0100 */
[----:B------:R-:W-:-:S04]  /*1fe40*/  VIMNMX R3, RZ, R3, !PT ;  /* 0x00000003ff037248 */ /* 0x000fc80007fe0100 */
[----:B------:R-:W-:Y:S02]  /*1fe50*/  ISETP.GT.AND P0, PT, R2, R3, PT ;  /* 0x000000030200720c */ /* 0x000fe40003f04270 */
[----:B------:R-:W-:-:S11]  /*1fe60*/  SHF.R.U32.HI R3, RZ, 0x7, R3 ;  /* 0x00000007ff037819 */ /* 0x000fd60000011603 */
[----:B------:R-:W-:-:S05]  /*1fe70*/  @P0 VIADD R2, R2, 0x7f ;  /* 0x0000007f02020836 */ /* 0x000fca0000000000 */
[----:B------:R-:W-:-:S04]  /*1fe80*/  @P0 SHF.R.S32.HI R4, RZ, 0x1f, R2 ;  /* 0x0000001fff040819 */ /* 0x000fc80000011402 */
[----:B------:R-:W-:Y:S01]  /*1fe90*/  @P0 LEA.HI R2, R4, R2, RZ, 0x7 ;  /* 0x0000000204020211 */ /* 0x000fe200078f38ff */
[----:B------:R-:W-:-:S03]  /*1fea0*/  IMAD.MOV.U32 R4, RZ, RZ, R3 ;  /* 0x000000ffff047224 */ /* 0x000fc600078e0003 */
[----:B------:R-:W-:Y:S02]  /*1feb0*/  @P0 SHF.R.S32.HI R4, RZ, 0x7, R2 ;  /* 0x00000007ff040819 */ /* 0x000fe40000011402 */
[----:B------:R-:W-:Y:S02]  /*1fec0*/  PLOP3.LUT P0, PT, PT, PT, PT, 0x80, 0x0 ;  /* 0x000000000000781c */ /* 0x000fe40003f0f070 */
[----:B------:R-:W-:-:S13]  /*1fed0*/  ISETP.GT.AND P1, PT, R4, R3, PT ;  /* 0x000000030400720c */ /* 0x000fda0003f24270 */
[----:B------:R-:W-:Y:S05]  /*1fee0*/  @!P1 BRA `(.L_x_1949) ;  /* 0x0000001000609947 */ /* 0x000fea0003800000 */
[----:B------:R-:W-:Y:S01]  /*1fef0*/  UMOV UR4, 0xffffffff ;  /* 0xffffffff00047882 */ /* 0x000fe20000000000 */
[----:B------:R-:W-:Y:S02]  /*1ff00*/  SEL R2, R19, RZ, !P2 ;  /* 0x000000ff13027207 */ /* 0x000fe40005000000 */
[----:B------:R-:W-:Y:S05]  /*1ff10*/  BRA.DIV UR4, `(.L_x_1950) ;  /* 0x0000007e04d07947 */ /* 0x000fea000b800000 */
[----:B------:R-:W1:Y:S02]  /*1ff20*/  S2R R5, SR_TID.X ;  /* 0x0000000000057919 */ /* 0x000e640000002100 */
[----:B-1----:R-:W-:-:S04]  /*1ff30*/  SHF.R.U32.HI R5, RZ, 0x5, R5 ;  /* 0x00000005ff057819 */ /* 0x002fc80000011605 */
[----:B------:R-:W-:-:S05]  /*1ff40*/  LOP3.LUT R5, R5, 0x3, RZ, 0xc0, !PT ;  /* 0x0000000305057812 */ /* 0x000fca00078ec0ff */
[----:B------:R1:W2:Y:S02]  /*1ff50*/  SHFL.IDX PT, R14, R5, RZ, 0x1f ;  /* 0x00001fff050e7589 */ /* 0x0002a400000e0000 */
.L_x_2168:
[----:B--2---:R-:W-:Y:S02]  /*1ff60*/  ISETP.NE.AND P0, PT, R14, RZ, PT ;  /* 0x000000ff0e00720c */ /* 0x004fe40003f05270 */
[----:B------:R-:W-:-:S11]  /*1ff70*/  PLOP3.LUT P6, PT, PT, PT, PT, 0x8, 0x0 ;  /* 0x000000000000781c */ /* 0x000fd60003fce170 */
[----:B------:R-:W-:Y:S05]  /*1ff80*/  @P0 BRA `(.L_x_1951) ;  /* 0x00000000000c0947 */ /* 0x000fea0003800000 */
[----:B------:R-:W-:-:S03]  /*1ff90*/  UMOV UR4, 0xffffffff ;  /* 0xffffffff00047882 */ /* 0x000fc60000000000 */
[----:B------:R-:W-:Y:S05]  /*1ffa0*/  BRA.DIV UR4, `(.L_x_1952) ;  /* 0x0000007e04e07947 */ /* 0x000fea000b800000 */
[----:B------:R-:W-:-:S13]  /*1ffb0*/  ELECT P6, URZ, PT ;  /* 0x00000000003f782f */ /* 0x000fda00038c0000 */
.L_x_1951:
[----:B-1----:R-:W2:Y:S04]  /*1ffc0*/  LDL R5, [R1+0x48] ;  /* 0x0000480001057983 */ /* 0x002ea80000100800 */
[----:B------:R-:W3:Y:S01]  /*1ffd0*/  LDL R7, [R1] ;  /* 0x0000000001077983 */ /* 0x000ee20000100800 */
[----:B------:R-:W-:Y:S01]  /*1ffe0*/  BSSY B1, `(.L_x_1953) ;  /* 0x0000008000017945 */ /* 0x000fe20003800000 */
[----:B--2---:R-:W-:-:S05]  /*1fff0*/  VIADD R5, R5, 0x1 ;  /* 0x0000000105057836 */ /* 0x004fca0000000000 */
[----:B------:R-:W-:-:S04]  /*20000*/  LEA.HI R6, R5, R5, RZ, 0x1 ;  /* 0x0000000505067211 */ /* 0x000fc800078f08ff */
[----:B------:R-:W-:-:S05]  /*20010*/  LOP3.LUT R6, R6, 0xfffffffe, RZ, 0xc0, !PT ;  /* 0xfffffffe06067812 */ /* 0x000fca00078ec0ff */
[----:B------:R-:W-:-:S05]  /*20020*/  IMAD.IADD R5, R5, 0x1, -R6 ;  /* 0x0000000105057824 */ /* 0x000fca00078e0a06 */
[----:B------:R-:W-:-:S04]  /*20030*/  SHF.L.U32 R5, R5, 0x1f, RZ ;  /* 0x0000001f05057819 */ /* 0x000fc800000006ff */
[----:B---3--:R-:W1:Y:S02]  /*20040*/  SYNCS.PHASECHK.TRANS64.TRYWAIT P0, [R7+URZ+0x28820], R5 ;  /* 0x02882005070075a7 */ /* 0x008e64000800017f */
[----:B-1----:R-:W-:Y:S05]  /*20050*/  @!P0 BRA `(.L_x_1954) ;  /* 0x0000007c00d48947 */ /* 0x002fea0003800000 */
.L_x_2171:
[----:B------:R-:W-:Y:S05]  /*20060*/  BSYNC B1 ;  /* 0x0000000000017941 */ /* 0x000fea0003800000 */
.L_x_1953:
[----:B------:R-:W-:Y:S04]  /*20070*/  BSSY B1, `(.L_x_1955) ;  /* 0x0000074000017945 */ /* 0x000fe80003800000 */
[----:B------:R-:W-:Y:S05]  /*20080*/  @!P6 BRA `(.L_x_1956) ;  /* 0x0000000400c8e947 */ /* 0x000fea0003800000 */
[----:B------:R-:W2:Y:S04]  /*20090*/  LDL R9, [R1] ;  /* 0x0000000001097983 */ /* 0x000ea80000100800 */
[----:B------:R-:W2:Y:S04]  /*200a0*/  LDL R7, [R1+0x18] ;  /* 0x0000180001077983 */ /* 0x000ea80000100800 */
[----:B------:R-:W3:Y:S01]  /*200b0*/  LDL R8, [R1+0x1c] ;  /* 0x00001c0001087983 */ /* 0x000ee20000100800 */
[----:B------:R-:W-:Y:S01]  /*200c0*/  BSSY B2, `(.L_x_1957) ;  /* 0x0000008000027945 */ /* 0x000fe20003800000 */
[----:B-1----:R-:W1:Y:S02]  /*200d0*/  S2R R6, SR_TID.X ;  /* 0x0000000000067919 */ /* 0x002e640000002100 */
[----:B-1----:R-:W-:-:S04]  /*200e0*/  LOP3.LUT R6, R6, 0x7f, RZ, 0xc0, !PT ;  /* 0x0000007f06067812 */ /* 0x002fc800078ec0ff */
[----:B------:R-:W-:Y:S01]  /*200f0*/  ISETP.NE.AND P1, PT, R6, RZ, PT ;  /* 0x000000ff0600720c */ /* 0x000fe20003f25270 */
[----:B--2---:R-:W-:Y:S01]  /*20100*/  IMAD R7, R7, 0x8, R9 ;  /* 0x0000000807077824 */ /* 0x004fe200078e0209 */
[----:B---3--:R-:W-:-:S04]  /*20110*/  SHF.L.U32 R10, R8, 0x1f, RZ ;  /* 0x0000001f080a7819 */ /* 0x008fc800000006ff */
[----:B------:R-:W1:Y:S02]  /*20120*/  SYNCS.PHASECHK.TRANS64.TRYWAIT P0, [R7+URZ+0x288a0], R10 ;  /* 0x0288a00a070075a7 */ /* 0x000e64000800017f */
[----:B-1----:R-:W-:Y:S05]  /*20130*/  @!P0 BRA `(.L_x_1958) ;  /* 0x0000007c00b48947 */ /* 0x002fea0003800000 */
.L_x_2172:
[----:B------:R-:W-:Y:S05]  /*20140*/  BSYNC B2 ;  /* 0x0000000000027941 */ /* 0x000fea0003800000 */
.L_x_1957:
        /* <DEDUP_REMOVED lines=9> */
.L_x_1960:
[----:B------:R-:W-:Y:S05]  /*201e0*/  BSYNC B2 ;  /* 0x0000000000027941 */ /* 0x000fea0003800000 */
.L_x_1959:
[----:B------:R-:W2:Y:S04]  /*201f0*/  LDL R8, [R1] ;  /* 0x0000000001087983 */ /* 0x000ea80000100800 */
[----:B------:R-:W2:Y:S01]  /*20200*/  LDL R5, [R1+0x18] ;  /* 0x0000180001057983 */ /* 0x000ea20000100800 */
[----:B------:R-:W-:Y:S01]  /*20210*/  MOV R14, RZ ;  /* 0x000000ff000e7202 */ /* 0x000fe20000000f00 */
[----:B------:R-:W-:Y:S01]  /*20220*/  IMAD R6, R4, 0x80, R0 ;  /* 0x0000008004067824 */ /* 0x000fe200078e0200 */
[----:B------:R-:W-:Y:S01]  /*20230*/  UIADD3 UR4, UP0, UR40, 0x570, URZ ;  /* 0x0000057028047890 */ /* 0x000fe2000ff1e03f */
[----:B------:R-:W-:Y:S01]  /*20240*/  PLOP3.LUT P0, PT, PT, PT, PT, 0x80, 0x0 ;  /* 0x000000000000781c */ /* 0x000fe20003f0f070 */
[----:B------:R-:W-:Y:S01]  /*20250*/  UMOV UR6, 0x0 ;  /* 0x0000000000067882 */ /* 0x000fe20000000000 */
[----:B------:R-:W-:Y:S01]  /*20260*/  R2UR UR10, R14 ;  /* 0x000000000e0a72ca */ /* 0x000fe200000e0000 */
[----:B------:R-:W-:Y:S01]  /*20270*/  VIADD R6, R6, 0xffffff80 ;  /* 0xffffff8006067836 */ /* 0x000fe20000000000 */
[----:B------:R-:W-:Y:S01]  /*20280*/  UIADD3.X UR5, URZ, UR41, URZ, UP0, !UPT ;  /* 0x000000293f057290 */ /* 0x000fe200087fe43f */
[----:B------:R-:W-:Y:S01]  /*20290*/  UMOV UR7, 0x12f00000 ;  /* 0x12f0000000077882 */ /* 0x000fe20000000000 */
[----:B--2---:R-:W-:-:S02]  /*202a0*/  IMAD R9, R5, 0x8000, R8 ;  /* 0x0000800005097824 */ /* 0x004fc400078e0208 */
[----:B0-----:R-:W-:Y:S02]  /*202b0*/  IMAD.SHL.U32 R11, R5, 0x4000, RZ ;  /* 0x00004000050b7824 */ /* 0x001fe400078e00ff */
[----:B------:R-:W-:Y:S02]  /*202c0*/  VIADD R5, R7, 0x28890 ;  /* 0x0002889007057836 */ /* 0x000fe40000000000 */
[----:B------:R-:W-:-:S07]  /*202d0*/  VIADD R8, R9, 0x18400 ;  /* 0x0001840009087836 */ /* 0x000fce0000000000 */
.L_x_1961:
        /* <DEDUP_REMOVED lines=10> */
[----:B------:R-:W-:Y:S01]  /*20380*/  MOV R15, 0x40 ;  /* 0x00000040000f7802 */ /* 0x000fe20000000f00 */
[----:B------:R-:W-:Y:S01]  /*20390*/  VIADD R8, R9, 0x1c400 ;  /* 0x0001c40009087836 */ /* 0x000fe20000000000 */
[----:B------:R-:W-:Y:S01]  /*203a0*/  PLOP3.LUT P0, PT, PT, PT, PT, 0x80, 0x0 ;  /* 0x000000000000781c */ /* 0x000fe20003f0f070 */
[----:B------:R-:W-:Y:S01]  /*203b0*/  UMOV UR6, 0x0 ;  /* 0x0000000000067882 */ /* 0x000fe20000000000 */
[----:B------:R-:W-:Y:S01]  /*203c0*/  R2UR UR10, R15 ;  /* 0x000000000f0a72ca */ /* 0x000fe200000e0000 */
[----:B------:R-:W-:-:S14]  /*203d0*/  UMOV UR7, 0x12f00000 ;  /* 0x12f0000000077882 */ /* 0x000fdc0000000000 */
.L_x_1962:
        /* <DEDUP_REMOVED lines=10> */
[----:B------:R-:W0:Y:S01]  /*20480*/  SYNCS.PHASECHK.TRANS64.TRYWAIT P0, [R7+URZ+0x288c0], R10 ;  /* 0x0288c00a070075a7 */ /* 0x000e22000800017f */
[----:B------:R-:W-:Y:S04]  /*20490*/  BSSY B2, `(.L_x_1963) ;  /* 0x0000002000027945 */ /* 0x000fe80003800000 */
[----:B0-----:R-:W-:Y:S05]  /*204a0*/  @!P0 BRA `(.L_x_1964) ;  /* 0x0000007800ec8947 */ /* 0x001fea0003800000 */
.L_x_2173:
[----:B------:R-:W-:Y:S05]  /*204b0*/  BSYNC B2 ;  /* 0x0000000000027941 */ /* 0x000fea0003800000 */
.L_x_1963:
        /* <DEDUP_REMOVED lines=11> */
.L_x_1966:
[----:B------:R-:W-:Y:S05]  /*20570*/  BSYNC B2 ;  /* 0x0000000000027941 */ /* 0x000fea0003800000 */
.L_x_1965:
[----:B------:R-:W2:Y:S01]  /*20580*/  LDL R5, [R1] ;  /* 0x0000000001057983 */ /* 0x000ea20000100800 */
[----:B------:R-:W-:Y:S01]  /*20590*/  R2UR UR10, R14 ;  /* 0x000000000e0a72ca */ /* 0x000fe200000e0000 */
[----:B------:R-:W-:Y:S01]  /*205a0*/  UIADD3 UR4, UP0, UR40, 0x670, URZ ;  /* 0x0000067028047890 */ /* 0x000fe2000ff1e03f */
[----:B------:R-:W-:Y:S01]  /*205b0*/  R2UR UR6, R12 ;  /* 0x000000000c0672ca */ /* 0x000fe200000e0000 */
[----:B01----:R-:W-:Y:S01]  /*205c0*/  VIADD R7, R7, 0x288b0 ;  /* 0x000288b007077836 */ /* 0x003fe20000000000 */
[----:B------:R-:W-:Y:S01]  /*205d0*/  R2UR UR7, R13 ;  /* 0x000000000d0772ca */ /* 0x000fe200000e0000 */
[----:B------:R-:W-:Y:S01]  /*205e0*/  UIADD3.X UR5, URZ, UR41, URZ, UP0, !UPT ;  /* 0x000000293f057290 */ /* 0x000fe200087fe43f */
[----:B------:R-:W-:Y:S01]  /*205f0*/  PLOP3.LUT P0, PT, PT, PT, PT, 0x80, 0x0 ;  /* 0x000000000000781c */ /* 0x000fe20003f0f070 */
[----:B--2---:R-:W-:-:S05]  /*20600*/  IMAD R8, R11, 0x2, R5 ;  /* 0x000000020b087824 */ /* 0x004fca00078e0205 */
[----:B------:R-:W-:-:S07]  /*20610*/  IADD3 R5, R8, 0x400, RZ ;  /* 0x0000040008057810 */ /* 0x000fce0007ffe0ff */
.L_x_1967:
        /* <DEDUP_REMOVED lines=15> */
.L_x_1968:
        /* <DEDUP_REMOVED lines=10> */
.L_x_1956:
[----:B------:R-:W-:Y:S05]  /*207b0*/  BSYNC B1 ;  /* 0x0000000000017941 */ /* 0x000fea0003800000 */
.L_x_1955:
[----:B------:R-:W1:Y:S04]  /*207c0*/  LDL.LU R9, [R1+0x18] ;  /* 0x0000180001097983 */ /* 0x000e680000300800 */
[----:B------:R-:W2:Y:S01]  /*207d0*/  LDL.LU R8, [R1+0x1c] ;  /* 0x00001c0001087983 */ /* 0x000ea20000300800 */
[----:B------:R-:W-:Y:S01]  /*207e0*/  PLOP3.LUT P0, PT, PT, PT, PT, 0x8, 0x0 ;  /* 0x000000000000781c */ /* 0x000fe20003f0e170 */
[----:B-1----:R-:W-:Y:S02]  /*207f0*/  VIADD R5, R9, 0x1 ;  /* 0x0000000109057836 */ /* 0x002fe40000000000 */
[----:B------:R-:W-:-:S03]  /*20800*/  VIADD R9, R4, 0xfffffffe ;  /* 0xfffffffe04097836 */ /* 0x000fc60000000000 */
[----:B------:R-:W-:Y:S02]  /*20810*/  ISETP.NE.AND P1, PT, R5, 0x2, PT ;  /* 0x000000020500780c */ /* 0x000fe40003f25270 */
[----:B------:R-:W-:Y:S02]  /*20820*/  ISETP.GE.AND P2, PT, R9, R3, PT ;  /* 0x000000030900720c */ /* 0x000fe40003f46270 */
[----:B------:R-:W-:-:S04]  /*20830*/  SEL R4, RZ, 0x1, P1 ;  /* 0x00000001ff047807 */ /* 0x000fc80000800000 */
[----:B--2---:R-:W-:Y:S02]  /*20840*/  LOP3.LUT R8, R8, R4, RZ, 0x3c, !PT ;  /* 0x0000000408087212 */ /* 0x004fe400078e3cff */
[----:B------:R-:W-:-:S05]  /*20850*/  SEL R4, R5, RZ, P1 ;  /* 0x000000ff05047207 */ /* 0x000fca0000800000 */
[----:B------:R1:W-:Y:S04]  /*20860*/  STL [R1+0x18], R4 ;  /* 0x0000180401007387 */ /* 0x0003e80000100800 */
[----:B------:R1:W-:Y:S01]  /*20870*/  STL [R1+0x1c], R8 ;  /* 0x00001c0801007387 */ /* 0x0003e20000100800 */
[----:B------:R-:W-:Y:S05]  /*20880*/  @!P2 BRA `(.L_x_1949) ;  /* 0x0000000400f8a947 */ /* 0x000fea0003800000 */
.L_x_1983:
[----:B------:R-:W-:Y:S05]  /*20890*/  YIELD ;  /* 0x0000000000007946 */ /* 0x000fea0003800000 */
[----:B------:R-:W-:Y:S04]  /*208a0*/  BSSY B1, `(.L_x_1969) ;  /* 0x0000070000017945 */ /* 0x000fe80003800000 */
[----:B--2---:R-:W-:Y:S05]  /*208b0*/  @!P6 BRA `(.L_x_1970) ;  /* 0x0000000400b8e947 */ /* 0x004fea0003800000 */
        /* <DEDUP_REMOVED lines=11> */
.L_x_2174:
[----:B------:R-:W-:Y:S05]  /*20970*/  BSYNC B2 ;  /* 0x0000000000027941 */ /* 0x000fea0003800000 */
.L_x_1971:
        /* <DEDUP_REMOVED lines=9> */
.L_x_1974:
[----:B------:R-:W-:Y:S05]  /*20a10*/  BSYNC B2 ;  /* 0x0000000000027941 */ /* 0x000fea0003800000 */
.L_x_1973:
[----:B------:R-:W2:Y:S04]  /*20a20*/  LDL R5, [R1] ;  /* 0x0000000001057983 */ /* 0x000ea80000100800 */
        /* <DEDUP_REMOVED lines=8> */
[----:B--2---:R-:W-:Y:S01]  /*20ab0*/  LEA R6, R4, R5, 0xf ;  /* 0x0000000504067211 */ /* 0x004fe200078e78ff */
[----:B------:R-:W-:-:S02]  /*20ac0*/  IMAD R5, R9, 0x80, R0 ;  /* 0x0000008009057824 */ /* 0x000fc400078e0200 */
[----:B------:R-:W-:Y:S02]  /*20ad0*/  VIADD R4, R8, 0x28890 ;  /* 0x0002889008047836 */ /* 0x000fe40000000000 */
[----:B------:R-:W-:-:S08]  /*20ae0*/  VIADD R10, R6, 0x18400 ;  /* 0x00018400060a7836 */ /* 0x000fd00000000000 */
.L_x_1975:
        /* <DEDUP_REMOVED lines=16> */
.L_x_1976:
        /* <DEDUP_REMOVED lines=13> */
.L_x_2175:
[----:B------:R-:W-:Y:S05]  /*20cc0*/  BSYNC B2 ;  /* 0x0000000000027941 */ /* 0x000fea0003800000 */
.L_x_1977:
[----:B------:R-:W-:Y:S01]  /*20cd0*/  BSSY B2, `(.L_x_1979) ;  /* 0x000000b000027945 */ /* 0x000fe20003800000 */
[----:B------:R-:W-:Y:S01]  /*20ce0*/  IMAD.MOV.U32 R10, RZ, RZ, 0x0 ;  /* 0x00000000ff0a7424 */ /* 0x000fe200078e00ff */
[----:B0-----:R-:W-:Y:S02]  /*20cf0*/  MOV R11, 0x12f00000 ;  /* 0x12f00000000b7802 */ /* 0x001fe40000000f00 */
[----:B------:R-:W-:Y:S05]  /*20d00*/  @P2 BRA `(.L_x_1980) ;  /* 0x00000000001c2947 */ /* 0x000fea0003800000 */
[----:B------:R-:W0:Y:S01]  /*20d10*/  S2R R14, SR_TID.X ;  /* 0x00000000000e7919 */ /* 0x000e220000002100 */
[----:B------:R-:W-:-:S04]  /*20d20*/  IMAD.MOV.U32 R4, RZ, RZ, 0x8000 ;  /* 0x00008000ff047424 */ /* 0x000fc800078e00ff */
[----:B------:R3:W-:Y:S01]  /*20d30*/  SYNCS.ARRIVE.TRANS64 RZ, [R8+URZ+0x288b0], R4 ;  /* 0x0288b00408ff79a7 */ /* 0x0007e2000800003f */
[----:B0-----:R-:W-:-:S04]  /*20d40*/  LOP3.LUT R14, R14, 0x1f, RZ, 0xc0, !PT ;  /* 0x0000001f0e0e7812 */ /* 0x001fc800078ec0ff */
[----:B------:R-:W-:-:S13]  /*20d50*/  ISETP.NE.AND P1, PT, R14, RZ, PT ;  /* 0x000000ff0e00720c */ /* 0x000fda0003f25270 */
[----:B---3--:R-:W-:Y:S05]  /*20d60*/  @!P1 BRA `(.L_x_1980) ;  /* 0x0000000000049947 */ /* 0x008fea0003800000 */
[----:B------:R-:W-:Y:S01]  /*20d70*/  BPT.TRAP 0x1 ;  /* 0x000000040000795c */ /* 0x000fe20000300000 */
.L_x_1980:
[----:B------:R-:W-:Y:S05]  /*20d80*/  BSYNC B2 ;  /* 0x0000000000027941 */ /* 0x000fea0003800000 */
.L_x_1979:
[----:B------:R-:W-:Y:S01]  /*20d90*/  R2UR UR10, R12 ;  /* 0x000000000c0a72ca */ /* 0x000fe200000e0000 */
[----:B------:R-:W-:Y:S01]  /*20da0*/  UIADD3 UR4, UP0, UR40, 0x670, URZ ;  /* 0x0000067028047890 */ /* 0x000fe2000ff1e03f */
[----:B------:R-:W-:Y:S01]  /*20db0*/  R2UR UR6, R10 ;  /* 0x000000000a0672ca */ /* 0x000fe200000e0000 */
[----:B-12---:R-:W-:Y:S01]  /*20dc0*/  VIADD R8, R8, 0x288b0 ;  /* 0x000288b008087836 */ /* 0x006fe20000000000 */
[----:B------:R-:W-:Y:S01]  /*20dd0*/  R2UR UR7, R11 ;  /* 0x000000000b0772ca */ /* 0x000fe200000e0000 */
[----:B------:R-:W-:Y:S01]  /*20de0*/  VIADD R4, R6, 0x400 ;  /* 0x0000040006047836 */ /* 0x000fe20000000000 */
[----:B------:R-:W-:Y:S01]  /*20df0*/  PLOP3.LUT P1, PT, PT, PT, PT, 0x80, 0x0 ;  /* 0x000000000000781c */ /* 0x000fe20003f2f070 */
[----:B------:R-:W-:-:S12]  /*20e00*/  UIADD3.X UR5, URZ, UR41, URZ, UP0, !UPT ;  /* 0x000000293f057290 */ /* 0x000fd800087fe43f */
.L_x_1981:
        /* <DEDUP_REMOVED lines=15> */
.L_x_1982:
        /* <DEDUP_REMOVED lines=10> */
.L_x_1970:
[----:B------:R-:W-:Y:S05]  /*20fa0*/  BSYNC B1 ;  /* 0x0000000000017941 */ /* 0x000fea0003800000 */
.L_x_1969:
[----:B-1----:R-:W2:Y:S04]  /*20fb0*/  LDL.LU R4, [R1+0x18] ;  /* 0x0000180001047983 */ /* 0x002ea80000300800 */
        /* <DEDUP_REMOVED lines=11> */
.L_x_1949:
[----:B------:R-:W-:Y:S05]  /*21070*/  BSYNC B0 ;  /* 0x0000000000007941 */ /* 0x000fea0003800000 */
.L_x_1948:
[----:B--2---:R-:W2:Y:S01]  /*21080*/  LDL R7, [R1+0x30] ;  /* 0x0000300001077983 */ /* 0x004ea20000100800 */
[----:B------:R-:W3:Y:S01]  /*21090*/  LDC R0, c[0x0][0x448] ;  /* 0x00011200ff007b82 */ /* 0x000ee20000000800 */
[----:B------:R-:W-:Y:S07]  /*210a0*/  @!P0 WARPSYNC.ALL ;  /* 0x0000000000008948 */ /* 0x000fee0003800000 */
[----:B------:R-:W-:Y:S01]  /*210b0*/  @!P0 BAR.SYNC.DEFER_BLOCKING 0xc, 0x180 ;  /* 0x0306000000008b1d */ /* 0x000fe20000010000 */
[----:B---3--:R-:W-:-:S13]  /*210c0*/  ISETP.NE.AND P1, PT, R0, 0x1, PT ;  /* 0x000000010000780c */ /* 0x008fda0003f25270 */
[----:B------:R-:W3:Y:S08]  /*210d0*/  @P1 LDC R2, c[0x0][0x44c] ;  /* 0x00011300ff021b82 */ /* 0x000ef00000000800 */
[----:B------:R-:W4:Y:S01]  /*210e0*/  @P1 LDC R3, c[0x0][0x450] ;  /* 0x00011400ff031b82 */ /* 0x000f220000000800 */
[----:B--2---:R-:W-:-:S05]  /*210f0*/  IADD3 R0, R7, 0x7f, RZ ;  /* 0x0000007f07007810 */ /* 0x004fca0007ffe0ff */
[----:B---3--:R-:W-:-:S05]  /*21100*/  @P1 IMAD.HI.U32 R2, R0, R2, RZ ;  /* 0x0000000200021227 */ /* 0x008fca00078e00ff */
[----:B----4-:R-:W-:Y:S02]  /*21110*/  @P1 SHF.R.U32.HI R0, RZ, R3, R2 ;  /* 0x00000003ff001219 */ /* 0x010fe40000011602 */
[----:B------:R-:W2:Y:S03]  /*21120*/  LDC.64 R2, c[0x0][0x9e0] ;  /* 0x00027800ff027b82 */ /* 0x000ea60000000a00 */
[----:B------:R-:W-:Y:S01]  /*21130*/  IMAD.IADD R0, R17, 0x1, R0 ;  /* 0x0000000111007824 */ /* 0x000fe200078e0200 */
[----:B--2---:R-:W-:-:S03]  /*21140*/  ISETP.GE.AND P2, PT, R3, 0x1, PT ;  /* 0x000000010300780c */ /* 0x004fc60003f46270 */
[----:B------:R-:W-:-:S10]  /*21150*/  IMAD.IADD R2, R0, 0x1, R2 ;  /* 0x0000000100027824 */ /* 0x000fd400078e0202 */
[----:B------:R-:W-:Y:S05]  /*21160*/  @!P2 BRA `(.L_x_1984) ;  /* 0x000000000048a947 */ /* 0x000fea0003800000 */
[C---:B------:R-:W-:Y:S01]  /*21170*/  ISETP.GT.AND P0, PT, R0.reuse, RZ, PT ;  /* 0x000000ff0000720c */ /* 0x040fe20003f04270 */
[----:B------:R-:W-:Y:S01]  /*21180*/  BSSY B0, `(.L_x_1985) ;  /* 0x000000e000007945 */ /* 0x000fe20003800000 */
[----:B------:R-:W-:-:S11]  /*21190*/  VIADD R6, R0, 0xffffffff ;  /* 0xffffffff00067836 */ /* 0x000fd60000000000 */
[----:B------:R-:W-:Y:S05]  /*211a0*/  @P0 BRA `(.L_x_1986) ;  /* 0x00000000001c0947 */ /* 0x000fea0003800000 */
[----:B------:R-:W-:Y:S01]  /*211b0*/  ISETP.NE.AND P0, PT, R3, 0x1, PT ;  /* 0x000000010300780c */ /* 0x000fe20003f05270 */
[----:B------:R-:W-:-:S12]  /*211c0*/  IMAD.MOV R0, RZ, RZ, -R0 ;  /* 0x000000ffff007224 */ /* 0x000fd800078e0a00 */
[----:B-1----:R-:W1:Y:S02]  /*211d0*/  @P0 LDC.64 R4, c[0x0][0x9e8] ;  /* 0x00027a00ff040b82 */ /* 0x002e640000000a00 */
[----:B-1----:R-:W-:-:S05]  /*211e0*/  @P0 IMAD.HI.U32 R4, R0, R4, RZ ;  /* 0x0000000400040227 */ /* 0x002fca00078e00ff */
[----:B------:R-:W-:-:S04]  /*211f0*/  @P0 SHF.R.U32.HI R0, RZ, R5, R4 ;  /* 0x00000005ff000219 */ /* 0x000fc80000011604 */
[----:B------:R-:W-:Y:S01]  /*21200*/  LOP3.LUT R6, RZ, R0, RZ, 0x33, !PT ;  /* 0x00000000ff067212 */ /* 0x000fe200078e33ff */
[----:B------:R-:W-:Y:S06]  /*21210*/  BRA `(.L_x_1987) ;  /* 0x0000000000107947 */ /* 0x000fec0003800000 */
.L_x_1986:
[----:B------:R-:W-:-:S13]  /*21220*/  ISETP.NE.AND P0, PT, R3, 0x1, PT ;  /* 0x000000010300780c */ /* 0x000fda0003f05270 */
[----:B-1----:R-:W1:Y:S02]  /*21230*/  @P0 LDC.64 R4, c[0x0][0x9e8] ;  /* 0x00027a00ff040b82 */ /* 0x002e640000000a00 */
[----:B-1----:R-:W-:-:S05]  /*21240*/  @P0 IMAD.HI.U32 R4, R6, R4, RZ ;  /* 0x0000000406040227 */ /* 0x002fca00078e00ff */
[----:B------:R-:W-:-:S07]  /*21250*/  @P0 SHF.R.U32.HI R6, RZ, R5, R4 ;  /* 0x00000005ff060219 */ /* 0x000fce0000011604 */
.L_x_1987:
[----:B------:R-:W-:Y:S05]  /*21260*/  BSYNC B0 ;  /* 0x0000000000007941 */ /* 0x000fea0003800000 */
.L_x_1985:
[----:B------:R-:W-:-:S05]  /*21270*/  IMAD R6, R6, R3, R3 ;  /* 0x0000000306067224 */ /* 0x000fca00078e0203 */
[----:B------:R-:W-:-:S07]  /*21280*/  VIMNMX R2, R2, R6, PT ;  /* 0x0000000602027248 */ /* 0x000fce0003fe0100 */
.L_x_1984:
[----:B------:R-:W-:Y:S01]  /*21290*/  VIADD R2, R2, 0x7f ;  /* 0x0000007f02027836 */ /* 0x000fe20000000000 */
[----:B-1----:R-:W1:Y:S01]  /*212a0*/  @P1 LDC R4, c[0x0][0x450] ;  /* 0x00011400ff041b82 */ /* 0x002e620000000800 */
[----:B------:R-:W-:-:S03]  /*212b0*/  ULDC UR4, c[0x0][0x9dc] ;  /* 0x0002770000047ab9 */ /* 0x000fc60000000800 */
[----:B------:R-:W-:-:S04]  /*212c0*/  SHF.R.S32.HI R0, RZ, 0x1f, R2 ;  /* 0x0000001fff007819 */ /* 0x000fc80000011402 */
[----:B------:R-:W-:Y:S01]  /*212d0*/  LEA.HI R0, R0, R2, RZ, 0x7 ;  /* 0x0000000200007211 */ /* 0x000fe200078f38ff */
[----:B------:R-:W-:-:S03]  /*212e0*/  IMAD.MOV.U32 R2, RZ, RZ, R7 ;  /* 0x000000ffff027224 */ /* 0x000fc600078e0007 */
[----:B------:R-:W-:-:S04]  /*212f0*/  SHF.R.S32.HI R0, RZ, 0x7, R0 ;  /* 0x00000007ff007819 */ /* 0x000fc80000011400 */
[----:B------:R-:W-:Y:S02]  /*21300*/  VIMNMX R6, R21, R0, PT ;  /* 0x0000000015067248 */ /* 0x000fe40003fe0100 */
[----:B------:R-:W2:Y:S03]  /*21310*/  @P1 LDC R0, c[0x0][0x44c] ;  /* 0x00011300ff001b82 */ /* 0x000ea60000000800 */
[----:B------:R3:W-:Y:S01]  /*21320*/  STL [R1+0x34], R6 ;  /* 0x0000340601007387 */ /* 0x0007e20000100800 */
[----:B--2---:R-:W-:-:S05]  /*21330*/  @P1 IMAD.HI.U32 R0, R7, R0, RZ ;  /* 0x0000000007001227 */ /* 0x004fca00078e00ff */
[----:B-1----:R-:W-:-:S04]  /*21340*/  @P1 SHF.R.U32.HI R2, RZ, R4, R0 ;  /* 0x00000004ff021219 */ /* 0x002fc80000011600 */
[----:B------:R-:W-:-:S05]  /*21350*/  IADD3 R2, R20, R2, RZ ;  /* 0x0000000214027210 */ /* 0x000fca0007ffe0ff */
[----:B------:R-:W-:Y:S01]  /*21360*/  VIADD R0, R2, -UR4 ;  /* 0x8000000402007c36 */ /* 0x000fe20008000000 */
[----:B---3--:R-:W-:Y:S06]  /*21370*/  @!P2 BRA `(.L_x_1988) ;  /* 0x000000000044a947 */ /* 0x008fec0003800000 */
        /* <DEDUP_REMOVED lines=10> */
.L_x_1990:
[----:B------:R-:W-:-:S13]  /*21420*/  ISETP.NE.AND P0, PT, R3, 0x1, PT ;  /* 0x000000010300780c */ /* 0x000fda0003f05270 */
[----:B------:R-:W1:Y:S02]  /*21430*/  @P0 LDC.64 R4, c[0x0][0x9e8] ;  /* 0x00027a00ff040b82 */ /* 0x000e640000000a00 */
[----:B-1----:R-:W-:-:S05]  /*21440*/  @P0 IMAD.HI.U32 R4, R2, R4, RZ ;  /* 0x0000000402040227 */ /* 0x002fca00078e00ff */
[----:B------:R-:W-:-:S07]  /*21450*/  @P0 SHF.R.U32.HI R2, RZ, R5, R4 ;  /* 0x00000005ff020219 */ /* 0x000fce0000011604 */
.L_x_1991:
[----:B------:R-:W-:Y:S05]  /*21460*/  BSYNC B0 ;  /* 0x0000000000007941 */ /* 0x000fea0003800000 */
.L_x_1989:
[----:B------:R-:W-:-:S05]  /*21470*/  IMAD R2, R2, R3, RZ ;  /* 0x0000000302027224 */ /* 0x000fca00078e02ff */
[----:B------:R-:W-:-:S07]  /*21480*/  VIMNMX R0, R0, R2, !PT ;  /* 0x0000000200007248 */ /* 0x000fce0007fe0100 */
.L_x_1988:
[----:B------:R-:W-:Y:S01]  /*21490*/  SHF.R.S32.HI R2, RZ, 0x1f, R0 ;  /* 0x0000001fff027819 */ /* 0x000fe20000011400 */
[----:B------:R-:W-:Y:S03]  /*214a0*/  BSSY B7, `(.L_x_1992) ;  /* 0x00003e3000077945 */ /* 0x000fe60003800000 */
[----:B------:R-:W-:-:S04]  /*214b0*/  LEA.HI R2, R2, R0, RZ, 0x7 ;  /* 0x0000000002027211 */ /* 0x000fc800078f38ff */
[----:B------:R-:W-:-:S04]  /*214c0*/  SHF.R.S32.HI R2, RZ, 0x7, R2 ;  /* 0x00000007ff027819 */ /* 0x000fc80000011402 */
[----:B------:R-:W-:-:S04]  /*214d0*/  VIMNMX R3, RZ, R2, !PT ;  /* 0x00000002ff037248 */ /* 0x000fc80007fe0100 */
[----:B------:R-:W-:Y:S01]  /*214e0*/  ISETP.GT.AND P0, PT, R6, R3, PT ;  /* 0x000000030600720c */ /* 0x000fe20003f04270 */
[----:B------:R1:W-:-:S12]  /*214f0*/  STL [R1+0x28], R3 ;  /* 0x0000280301007387 */ /* 0x0003d80000100800 */
[----:B-1----:R-:W-:Y:S05]  /*21500*/  @P0 BRA `(.L_x_1993) ;  /* 0x0000000000440947 */ /* 0x002fea0003800000 */
[----:B------:R-:W1:Y:S02]  /*21510*/  S2R R3, SR_TID.X ;  /* 0x0000000000037919 */ /* 0x000e640000002100 */
[----:B-1----:R-:W-:-:S04]  /*21520*/  LOP3.LUT R3, R3, 0x7f, RZ, 0xc0, !PT ;  /* 0x0000007f03037812 */ /* 0x002fc800078ec0ff */
[----:B------:R-:W-:-:S13]  /*21530*/  ISETP.NE.AND P0, PT, R3, RZ, PT ;  /* 0x000000ff0300720c */ /* 0x000fda0003f05270 */
[----:B------:R-:W-:Y:S05]  /*21540*/  @P0 BRA `(.L_x_1994) ;  /* 0x0000003c00600947 */ /* 0x000fea0003800000 */
[----:B------:R-:W1:Y:S01]  /*21550*/  S2R R3, SR_LANEID ;  /* 0x0000000000037919 */ /* 0x000e620000000000 */
[----:B------:R-:W-:Y:S02]  /*21560*/  VOTEU.ANY UR4, UPT, PT ;  /* 0x0000000000047886 */ /* 0x000fe400038e0100 */
[----:B------:R-:W1:Y:S08]  /*21570*/  FLO.U32 R0, UR4 ;  /* 0x0000000400007d00 */ /* 0x000e7000080e0000 */
[----:B------:R-:W2:Y:S01]  /*21580*/  POPC R5, UR4 ;  /* 0x0000000400057d09 */ /* 0x000ea20008000000 */
[----:B-1----:R-:W-:-:S02]  /*21590*/  ISETP.EQ.U32.AND P0, PT, R0, R3, PT ;  /* 0x000000030000720c */ /* 0x002fc40003f02070 */
[----:B------:R-:W2:Y:S11]  /*215a0*/  LDC.64 R2, c[0x0][0xc60] ;  /* 0x00031800ff027b82 */ /* 0x000eb60000000a00 */
[----:B--2---:R-:W2:Y:S01]  /*215b0*/  @P0 ATOMG.E.ADD.STRONG.GPU PT, R3, desc[UR38][R2.64], R5 ;  /* 0x00000005020309a8 */ /* 0x004ea200081ee1e6 */
[----:B------:R-:W1:Y:S02]  /*215c0*/  S2R R4, SR_LTMASK ;  /* 0x0000000000047919 */ /* 0x000e640000003900 */
[----:B-1----:R-:W-:-:S04]  /*215d0*/  LOP3.LUT R4, R4, UR4, RZ, 0xc0, !PT ;  /* 0x0000000404047c12 */ /* 0x002fc8000f8ec0ff */
[----:B------:R-:W1:Y:S01]  /*215e0*/  POPC R7, R4 ;  /* 0x0000000400077309 */ /* 0x000e620000000000 */
[----:B--2---:R-:W1:Y:S02]  /*215f0*/  SHFL.IDX PT, R0, R3, R0, 0x1f ;  /* 0x00001f0003007589 */ /* 0x004e6400000e0000 */
[----:B-1----:R-:W-:Y:S01]  /*21600*/  IADD3 R16, R0, UR36, R7 ;  /* 0x0000002400107c10 */ /* 0x002fe2000fffe007 */
[----:B------:R-:W-:Y:S06]  /*21610*/  BRA `(.L_x_1994) ;  /* 0x0000003c002c7947 */ /* 0x000fec0003800000 */
.L_x_1993:
[----:B------:R-:W2:Y:S01]  /*21620*/  LDL R17, [R1] ;  /* 0x0000000001117983 */ /* 0x000ea20000100800 */
        /* <DEDUP_REMOVED lines=14> */
[----:B0-----:R-:W-:Y:S02]  /*21710*/  IMAD.U32 R11, RZ, RZ, UR5 ;  /* 0x00000005ff0b7e24 */ /* 0x001fe4000f8e00ff */
[----:B------:R-:W-:Y:S02]  /*21720*/  IMAD.MOV.U32 R8, RZ, RZ, 0x70 ;  /* 0x00000070ff087424 */ /* 0x000fe400078e00ff */
[----:B------:R-:W-:Y:S02]  /*21730*/  IMAD.MOV.U32 R12, RZ, RZ, 0x1 ;  /* 0x00000001ff0c7424 */ /* 0x000fe400078e00ff */
[----:B------:R-:W-:-:S07]  /*21740*/  IMAD.MOV.U32 R13, RZ, RZ, RZ ;  /* 0x000000ffff0d7224 */ /* 0x000fce00078e00ff */
[----:B------:R-:W-:-:S07]  /*21750*/  LEPC R20, `(.L_x_1996) ;  /* 0x000000001014794e */ /* 0x000fce0000000000 */
[----:B-1----:R-:W-:Y:S05]  /*21760*/  CALL.ABS.NOINC R2 ;  /* 0x0000000002007343 */ /* 0x002fea0003c00000 */
.L_x_1996:
[----:B------:R-:W-:Y:S05]  /*21770*/  BSYNC B6 ;  /* 0x0000000000067941 */ /* 0x000fea0003800000 */
.L_x_1995:
        /* <DEDUP_REMOVED lines=12> */
[----:B------:R-:W-:Y:S01]  /*21840*/  MOV R13, RZ ;  /* 0x000000ff000d7202 */ /* 0x000fe20000000f00 */
[----:B------:R-:W-:Y:S02]  /*21850*/  IMAD.U32 R7, RZ, RZ, UR9 ;  /* 0x00000009ff077e24 */ /* 0x000fe4000f8e00ff */
[----:B------:R-:W-:-:S02]  /*21860*/  IMAD.U32 R10, RZ, RZ, UR4 ;  /* 0x00000004ff0a7e24 */ /* 0x000fc4000f8e00ff */
[----:B0-----:R-:W-:Y:S02]  /*21870*/  IMAD.U32 R11, RZ, RZ, UR5 ;  /* 0x00000005ff0b7e24 */ /* 0x001fe4000f8e00ff */
[----:B------:R-:W-:Y:S02]  /*21880*/  IMAD.MOV.U32 R8, RZ, RZ, 0x70 ;  /* 0x00000070ff087424 */ /* 0x000fe400078e00ff */
[----:B-1----:R-:W-:-:S07]  /*21890*/  IMAD.MOV.U32 R12, RZ, RZ, 0x1 ;  /* 0x00000001ff0c7424 */ /* 0x002fce00078e00ff */
[----:B------:R-:W-:-:S07]  /*218a0*/  LEPC R20, `(.L_x_1999) ;  /* 0x000000001014794e */ /* 0x000fce0000000000 */
[----:B--2---:R-:W-:Y:S05]  /*218b0*/  CALL.ABS.NOINC R2 ;  /* 0x0000000002007343 */ /* 0x004fea0003c00000 */
.L_x_1999:
        /* <DEDUP_REMOVED lines=15> */
.L_x_1998:
[----:B------:R-:W-:Y:S05]  /*219b0*/  BSYNC B6 ;  /* 0x0000000000067941 */ /* 0x000fea0003800000 */
.L_x_1997:
[----:B------:R-:W-:Y:S01]  /*219c0*/  ULDC.64 UR4, c[0x0][0x9f8] ;  /* 0x00027e0000047ab9 */ /* 0x000fe20000000a00 */
[----:B------:R-:W2:Y:S01]  /*219d0*/  LDL R17, [R1+0x34] ;  /* 0x0000340001117983 */ /* 0x000ea20000100800 */
[----:B------:R-:W-:Y:S01]  /*219e0*/  ISETP.NE.U32.AND P0, PT, RZ, UR4, PT ;  /* 0x00000004ff007c0c */ /* 0x000fe2000bf05070 */
[----:B------:R-:W-:-:S03]  /*219f0*/  IMAD.MOV.U32 R7, RZ, RZ, R19 ;  /* 0x000000ffff077224 */ /* 0x000fc600078e0013 */
[----:B------:R-:W-:Y:S01]  /*21a00*/  ISETP.NE.AND.EX P0, PT, RZ, UR5, PT, P0 ;  /* 0x00000005ff007c0c */ /* 0x000fe2000bf05300 */
[----:B------:R-:W-:-:S12]  /*21a10*/  ULDC.64 UR4, c[0x0][0xa08] ;  /* 0x0002820000047ab9 */ /* 0x000fd80000000a00 */
[----:B------:R-:W1:Y:S02]  /*21a20*/  @P0 LDC.64 R2, c[0x0][0x9f8] ;  /* 0x00027e00ff020b82 */ /* 0x000e640000000a00 */
[----:B-1----:R-:W-:-:S05]  /*21a30*/  @P0 IMAD.WIDE R2, R19, 0x4, R2 ;  /* 0x0000000413020825 */ /* 0x002fca00078e0202 */
[----:B------:R1:W3:Y:S02]  /*21a40*/  @P0 LDG.E R7, desc[UR38][R2.64] ;  /* 0x0000002602070981 */ /* 0x0002e4000c1e1900 */
[----:B-1----:R-:W1:Y:S02]  /*21a50*/  LDC.64 R2, c[0x0][0x418] ;  /* 0x00010600ff027b82 */ /* 0x002e640000000a00 */
[----:B-1----:R-:W-:Y:S01]  /*21a60*/  LOP3.LUT P0, RZ, R2, UR4, RZ, 0xfc, !PT ;  /* 0x0000000402ff7c12 */ /* 0x002fe2000f80fcff */
[----:B------:R-:W-:-:S03]  /*21a70*/  UMOV UR4, 0xffffffff ;  /* 0xffffffff00047882 */ /* 0x000fc60000000000 */
[----:B------:R-:W-:Y:S01]  /*21a80*/  LOP3.LUT P0, RZ, R3, UR5, RZ, 0xfc, P0 ;  /* 0x0000000503ff7c12 */ /* 0x000fe2000800fcff */
[----:B--2---:R-:W-:Y:S01]  /*21a90*/  VIADD R0, R17, 0xffffffff ;  /* 0xffffffff11007836 */ /* 0x004fe20000000000 */
[----:B---3--:R-:W-:Y:S01]  /*21aa0*/  SHF.R.S32.HI R8, RZ, 0x1f, R7 ;  /* 0x0000001fff087819 */ /* 0x008fe20000011407 */
[----:B------:R1:W-:Y:S01]  /*21ab0*/  STL [R1+0xc], R7 ;  /* 0x00000c0701007387 */ /* 0x0003e20000100800 */
[----:B------:R-:W-:-:S03]  /*21ac0*/  SEL R17, R7, RZ, !P0 ;  /* 0x000000ff07117207 */ /* 0x000fc60004000000 */
[----:B------:R1:W-:Y:S01]  /*21ad0*/  STL [R1+0x24], R8 ;  /* 0x0000240801007387 */ /* 0x0003e20000100800 */
[----:B------:R-:W-:Y:S05]  /*21ae0*/  BRA.DIV UR4, `(.L_x_2000) ;  /* 0x0000006604987947 */ /* 0x000fea000b800000 */
[----:B------:R-:W2:Y:S02]  /*21af0*/  S2R R4, SR_TID.X ;  /* 0x0000000000047919 */ /* 0x000ea40000002100 */
[----:B--2---:R-:W-:-:S04]  /*21b00*/  SHF.R.U32.HI R4, RZ, 0x5, R4 ;  /* 0x00000005ff047819 */ /* 0x004fc80000011604 */
[----:B------:R-:W-:-:S05]  /*21b10*/  LOP3.LUT R4, R4, 0x3, RZ, 0xc0, !PT ;  /* 0x0000000304047812 */ /* 0x000fca00078ec0ff */
[----:B------:R2:W3:Y:S02]  /*21b20*/  SHFL.IDX PT, R14, R4, RZ, 0x1f ;  /* 0x00001fff040e7589 */ /* 0x0004e400000e0000 */
.L_x_2178:
[----:B--2---:R-:W2:Y:S01]  /*21b30*/  LDL.LU R4, [R1+0x20] ;  /* 0x0000200001047983 */ /* 0x004ea20000300800 */
[----:B------:R-:W-:Y:S02]  /*21b40*/  PLOP3.LUT P1, PT, PT, PT, PT, 0x8, 0x0 ;  /* 0x000000000000781c */ /* 0x000fe40003f2e170 */
[----:B---3--:R-:W-:Y:S01]  /*21b50*/  ISETP.NE.AND P0, PT, R14, RZ, PT ;  /* 0x000000ff0e00720c */ /* 0x008fe20003f05270 */
[----:B------:R3:W-:Y:S01]  /*21b60*/  STL [R1+0x8], R0 ;  /* 0x0000080001007387 */ /* 0x0007e20000100800 */
[----:B--2---:R-:W-:-:S09]  /*21b70*/  LOP3.LUT R4, R4, 0xfffffffe, RZ, 0xc0, !PT ;  /* 0xfffffffe04047812 */ /* 0x004fd200078ec0ff */
[----:B------:R-:W-:-:S05]  /*21b80*/  @P1 LOP3.LUT R4, R4, 0x1, RZ, 0xfc, !PT ;  /* 0x0000000104041812 */ /* 0x000fca00078efcff */
[----:B------:R3:W-:Y:S01]  /*21b90*/  STL [R1+0x20], R4 ;  /* 0x0000200401007387 */ /* 0x0007e20000100800 */
[----:B------:R-:W-:Y:S05]  /*21ba0*/  @P0 BRA `(.L_x_2001) ;  /* 0x0000000400300947 */ /* 0x000fea0003800000 */
[----:B------:R-:W-:-:S03]  /*21bb0*/  UMOV UR4, 0xffffffff ;  /* 0xffffffff00047882 */ /* 0x000fc60000000000 */
[----:B------:R-:W-:Y:S05]  /*21bc0*/  BRA.DIV UR4, `(.L_x_2002) ;  /* 0x0000006604947947 */ /* 0x000fea000b800000 */
[----:B------:R-:W-:-:S13]  /*21bd0*/  ELECT P6, URZ, PT ;  /* 0x00000000003f782f */ /* 0x000fda00038c0000 */
.L_x_2181:
[----:B------:R-:W-:Y:S05]  /*21be0*/  @!P6 BRA `(.L_x_2001) ;  /* 0x000000040020e947 */ /* 0x000fea0003800000 */
[----:B------:R-:W-:-:S04]  /*21bf0*/  ISETP.NE.U32.AND P0, PT, R2, RZ, PT ;  /* 0x000000ff0200720c */ /* 0x000fc80003f05070 */
[----:B------:R-:W-:-:S13]  /*21c00*/  ISETP.NE.AND.EX P0, PT, R3, RZ, PT, P0 ;  /* 0x000000ff0300720c */ /* 0x000fda0003f05300 */
[----:B------:R-:W-:Y:S05]  /*21c10*/  @!P0 BRA `(.L_x_2003) ;  /* 0x0000000000508947 */ /* 0x000fea0003800000 */
[----:B------:R-:W2:Y:S01]  /*21c20*/  LDC R6, c[0x0][0x43c] ;  /* 0x00010f00ff067b82 */ /* 0x000ea20000000800 */
[----:B------:R-:W-:Y:S01]  /*21c30*/  IMAD.MOV.U32 R9, RZ, RZ, R0 ;  /* 0x000000ffff097224 */ /* 0x000fe200078e0000 */
[----:B------:R-:W-:-:S03]  /*21c40*/  ULDC.64 UR4, c[0x0][0x428] ;  /* 0x00010a0000047ab9 */ /* 0x000fc60000000a00 */
[----:B---3--:R-:W-:Y:S01]  /*21c50*/  IMAD.MOV.U32 R0, RZ, RZ, R9 ;  /* 0x000000ffff007224 */ /* 0x008fe200078e0009 */
[----:B--2---:R-:W-:-:S13]  /*21c60*/  ISETP.NE.AND P0, PT, R6, 0x1, PT ;  /* 0x000000010600780c */ /* 0x004fda0003f05270 */
[----:B------:R-:W2:Y:S02]  /*21c70*/  @P0 LDC.64 R4, c[0x0][0x440] ;  /* 0x00011000ff040b82 */ /* 0x000ea40000000a00 */
[----:B--2---:R-:W-:-:S05]  /*21c80*/  @P0 IMAD.HI.U32 R4, R9, R4, RZ ;  /* 0x0000000409040227 */ /* 0x004fca00078e00ff */
[----:B------:R-:W-:-:S04]  /*21c90*/  @P0 SHF.R.U32.HI R0, RZ, R5, R4 ;  /* 0x00000005ff000219 */ /* 0x000fc80000011604 */
[----:B------:R-:W-:Y:S02]  /*21ca0*/  IADD3 R4, -R0, RZ, RZ ;  /* 0x000000ff00047210 */ /* 0x000fe40007ffe1ff */
[----:B------:R-:W-:-:S03]  /*21cb0*/  SHF.R.S32.HI R5, RZ, 0x1f, R0 ;  /* 0x0000001fff057819 */ /* 0x000fc60000011400 */
        /* <DEDUP_REMOVED lines=10> */
.L_x_2003:
[----:B-1----:R-:W4:Y:S04]  /*21d60*/  LDL R7, [R1] ;  /* 0x0000000001077983 */ /* 0x002f280000100800 */
[----:B---3--:R-:W4:Y:S04]  /*21d70*/  LDL R0, [R1+0x4] ;  /* 0x0000040001007983 */ /* 0x008f280000100800 */
[----:B--2---:R-:W2:Y:S01]  /*21d80*/  LDL R2, [R1+0x10] ;  /* 0x0000100001027983 */ /* 0x004ea20000100800 */
[----:B----4-:R-:W-:Y:S01]  /*21d90*/  IMAD R0, R0, 0x8, R7 ;  /* 0x0000000800007824 */ /* 0x010fe200078e0207 */
[----:B--2---:R-:W-:-:S04]  /*21da0*/  SHF.L.U32 R2, R2, 0x1f, RZ ;  /* 0x0000001f02027819 */ /* 0x004fc800000006ff */
[----:B------:R-:W1:Y:S02]  /*21db0*/  SYNCS.PHASECHK.TRANS64.TRYWAIT P0, [R0+URZ+0x28840], R2 ;  /* 0x02884002000075a7 */ /* 0x000e64000800017f */
[----:B-1----:R-:W-:Y:S05]  /*21dc0*/  @!P0 BRA `(.L_x_2004) ;  /* 0x0000006400348947 */ /* 0x002fea0003800000 */
.L_x_2182:
[----:B------:R-:W2:Y:S02]  /*21dd0*/  S2R R3, SR_TID.X ;  /* 0x0000000000037919 */ /* 0x000ea40000002100 */
[----:B--2---:R-:W-:-:S04]  /*21de0*/  LOP3.LUT R3, R3, 0x7f, RZ, 0xc0, !PT ;  /* 0x0000007f03037812 */ /* 0x004fc800078ec0ff */
[----:B------:R-:W-:-:S13]  /*21df0*/  ISETP.NE.AND P0, PT, R3, RZ, PT ;  /* 0x000000ff0300720c */ /* 0x000fda0003f05270 */
[----:B------:R-:W-:Y:S05]  /*21e00*/  @P0 BRA `(.L_x_2005) ;  /* 0x00000000001c0947 */ /* 0x000fea0003800000 */
[----:B------:R-:W2:Y:S01]  /*21e10*/  S2R R3, SR_TID.X ;  /* 0x0000000000037919 */ /* 0x000ea20000002100 */
[----:B-1----:R-:W-:-:S04]  /*21e20*/  IMAD.MOV.U32 R2, RZ, RZ, 0x8000 ;  /* 0x00008000ff027424 */ /* 0x002fc800078e00ff */
[----:B------:R3:W-:Y:S01]  /*21e30*/  SYNCS.ARRIVE.TRANS64 RZ, [R0+URZ+0x28830], R2 ;  /* 0x0288300200ff79a7 */ /* 0x0007e2000800003f */
[----:B--2---:R-:W-:-:S04]  /*21e40*/  LOP3.LUT R3, R3, 0x1f, RZ, 0xc0, !PT ;  /* 0x0000001f03037812 */ /* 0x004fc800078ec0ff */
[----:B------:R-:W-:-:S13]  /*21e50*/  ISETP.NE.AND P0, PT, R3, RZ, PT ;  /* 0x000000ff0300720c */ /* 0x000fda0003f05270 */
[----:B---3--:R-:W-:Y:S05]  /*21e60*/  @!P0 BRA `(.L_x_2005) ;  /* 0x0000000000048947 */ /* 0x008fea0003800000 */
[----:B------:R-:W-:Y:S01]  /*21e70*/  BPT.TRAP 0x1 ;  /* 0x000000040000795c */ /* 0x000fe20000300000 */
.L_x_2005:
[----:B------:R-:W2:Y:S04]  /*21e80*/  LDL R5, [R1] ;  /* 0x0000000001057983 */ /* 0x000ea80000100800 */
[----:B------:R-:W2:Y:S04]  /*21e90*/  LDL R4, [R1+0x4] ;  /* 0x0000040001047983 */ /* 0x000ea80000100800 */
[----:B------:R-:W3:Y:S04]  /*21ea0*/  LDL R6, [R1+0x8] ;  /* 0x0000080001067983 */ /* 0x000ee80000100800 */
[----:B------:R-:W4:Y:S04]  /*21eb0*/  LDL R3, [R1+0x14] ;  /* 0x0000140001037983 */ /* 0x000f280000100800 */
[----:B-1----:R-:W4:Y:S01]  /*21ec0*/  LDL.LU R2, [R1+0x20] ;  /* 0x0000200001027983 */ /* 0x002f220000300800 */
        /* <DEDUP_REMOVED lines=9> */
[----:B--2---:R-:W-:Y:S01]  /*21f60*/  IMAD R0, R4, 0x8000, R5 ;  /* 0x0000800004007824 */ /* 0x004fe200078e0205 */
[----:B---3--:R-:W-:-:S04]  /*21f70*/  R2UR UR11, R6 ;  /* 0x00000000060b72ca */ /* 0x008fc800000e0000 */
[----:B------:R-:W-:Y:S02]  /*21f80*/  R2UR UR6, R0 ;  /* 0x00000000000672ca */ /* 0x000fe400000e0000 */
[----:B----4-:R-:W-:Y:S02]  /*21f90*/  R2UR UR5, R3 ;  /* 0x00000000030572ca */ /* 0x010fe400000e0000 */
[----:B------:R-:W-:-:S09]  /*21fa0*/  LOP3.LUT R2, R2, 0xfffffffe, RZ, 0xc0, !PT ;  /* 0xfffffffe02027812 */ /* 0x000fd200078ec0ff */
        /* <DEDUP_REMOVED lines=8> */
[----:B-1----:R-:W-:Y:S01]  /*22030*/  UMOV UR8, UR14 ;  /* 0x0000000e00087c82 */ /* 0x002fe20008000000 */
[----:B------:R-:W-:Y:S02]  /*22040*/  UMOV UR10, UR15 ;  /* 0x0000000f000a7c82 */ /* 0x000fe40008000000 */
[----:B------:R2:W-:Y:S01]  /*22050*/  UTMALDG.4D [UR8], [UR4], desc[UR6] ;  /* 0x00000608040075b4 */ /* 0x0005e20008019000 */
[----:B------:R-:W-:Y:S02]  /*22060*/  NOP ;  /* 0x0000000000007918 */ /* 0x000fe40000000000 */
.L_x_2001:
[----:B---3--:R-:W3:Y:S04]  /*22070*/  LDL R4, [R1] ;  /* 0x0000000001047983 */ /* 0x008ee80000100800 */
[----:B------:R-:W4:Y:S01]  /*22080*/  LDL.LU R3, [R1+0x40] ;  /* 0x0000400001037983 */ /* 0x000f220000300800 */
[----:B------:R-:W-:Y:S05]  /*22090*/  WARPSYNC.ALL ;  /* 0x0000000000007948 */ /* 0x000fea0003800000 */
[----:B--2---:R-:W-:Y:S01]  /*220a0*/  ULDC.64 UR4, c[0x0][0x298] ;  /* 0x0000a60000047ab9 */ /* 0x004fe20000000a00 */
[----:B------:R-:W-:Y:S01]  /*220b0*/  BSSY B6, `(.L_x_2006) ;  /* 0x000001c000067945 */ /* 0x000fe20003800000 */
[----:B------:R-:W-:Y:S01]  /*220c0*/  BAR.SYNC.DEFER_BLOCKING 0x8, 0x180 ;  /* 0x0206000000007b1d */ /* 0x000fe20000010000 */
[----:B----4-:R-:W-:-:S05]  /*220d0*/  SHF.R.S32.HI R0, RZ, 0x1f, R3 ;  /* 0x0000001fff007819 */ /* 0x010fca0000011403 */
[----:B------:R-:W-:Y:S02]  /*220e0*/  IMAD R2, R0, UR4, RZ ;  /* 0x0000000400027c24 */ /* 0x000fe4000f8e02ff */
[----:B---3--:R-:W-:Y:S02]  /*220f0*/  VIADD R0, R4, 0x10400 ;  /* 0x0001040004007836 */ /* 0x008fe40000000000 */
[C---:B------:R-:W-:Y:S02]  /*22100*/  IMAD R2, R3.reuse, UR5, R2 ;  /* 0x0000000503027c24 */ /* 0x040fe4000f8e0202 */
[----:B------:R-:W-:Y:S01]  /*22110*/  IMAD.WIDE.U32 R4, R3, UR4, RZ ;  /* 0x0000000403047c25 */ /* 0x000fe2000f8e00ff */
[----:B------:R-:W-:-:S04]  /*22120*/  LOP3.LUT P0, RZ, R0, 0x3ff, RZ, 0xc0, !PT ;  /* 0x000003ff00ff7812 */ /* 0x000fc8000780c0ff */
[----:B------:R-:W-:Y:S01]  /*22130*/  IADD3 R0, R5, R2, RZ ;  /* 0x0000000205007210 */ /* 0x000fe20007ffe0ff */
[----:B------:R2:W-:Y:S04]  /*22140*/  STL.64 [R1+0x40], R4 ;  /* 0x0000400401007387 */ /* 0x0005e80000100a00 */
[----:B------:R2:W-:Y:S04]  /*22150*/  STL [R1+0x4c], R0 ;  /* 0x00004c0001007387 */ /* 0x0005e80000100800 */
[----:B------:R-:W-:Y:S05]  /*22160*/  @!P0 BRA `(.L_x_2007) ;  /* 0x0000000000408947 */ /* 0x000fea0003800000 */
[----:B------:R-:W-:Y:S01]  /*22170*/  MOV R2, 0x0 ;  /* 0x0000000000027802 */ /* 0x000fe20000000f00 */
[----:B------:R-:W-:Y:S01]  /*22180*/  ULDC.64 UR4, c[0x4][0xa0] ;  /* 0x0100280000047ab9 */ /* 0x000fe20000000a00 */
[----:B------:R-:W-:Y:S01]  /*22190*/  ULDC.64 UR6, c[0x4][0xa8] ;  /* 0x01002a0000067ab9 */ /* 0x000fe20000000a00 */
[----:B------:R-:W-:Y:S01]  /*221a0*/  ULDC.64 UR8, c[0x4][0x20] ;  /* 0x0100080000087ab9 */ /* 0x000fe20000000a00 */
[----:B--2---:R-:W-:Y:S01]  /*221b0*/  IMAD.U32 R4, RZ, RZ, UR4 ;  /* 0x00000004ff047e24 */ /* 0x004fe2000f8e00ff */
[----:B-1----:R-:W-:Y:S01]  /*221c0*/  MOV R8, 0x70 ;  /* 0x0000007000087802 */ /* 0x002fe20000000f00 */
[----:B------:R-:W1:Y:S01]  /*221d0*/  LDC.64 R2, c[0x4][R2] ;  /* 0x0100000002027b82 */ /* 0x000e620000000a00 */
[----:B------:R-:W-:Y:S02]  /*221e0*/  IMAD.U32 R5, RZ, RZ, UR5 ;  /* 0x00000005ff057e24 */ /* 0x000fe4000f8e00ff */
[----:B------:R-:W-:Y:S02]  /*221f0*/  IMAD.U32 R6, RZ, RZ, UR6 ;  /* 0x00000006ff067e24 */ /* 0x000fe4000f8e00ff */
[----:B------:R-:W-:-:S02]  /*22200*/  IMAD.U32 R7, RZ, RZ, UR7 ;  /* 0x00000007ff077e24 */ /* 0x000fc4000f8e00ff */
[----:B------:R-:W-:Y:S02]  /*22210*/  IMAD.U32 R10, RZ, RZ, UR8 ;  /* 0x00000008ff0a7e24 */ /* 0x000fe4000f8e00ff */
[----:B0-----:R-:W-:Y:S02]  /*22220*/  IMAD.U32 R11, RZ, RZ, UR9 ;  /* 0x00000009ff0b7e24 */ /* 0x001fe4000f8e00ff */
[----:B------:R-:W-:Y:S02]  /*22230*/  IMAD.MOV.U32 R12, RZ, RZ, 0x1 ;  /* 0x00000001ff0c7424 */ /* 0x000fe400078e00ff */
[----:B------:R-:W-:-:S07]  /*22240*/  IMAD.MOV.U32 R13, RZ, RZ, RZ ;  /* 0x000000ffff0d7224 */ /* 0x000fce00078e00ff */
[----:B------:R-:W-:-:S07]  /*22250*/  LEPC R20, `(.L_x_2007) ;  /* 0x000000001014794e */ /* 0x000fce0000000000 */
[----:B-1----:R-:W-:Y:S05]  /*22260*/  CALL.ABS.NOINC R2 ;  /* 0x0000000002007343 */ /* 0x002fea0003c00000 */
.L_x_2007:
[----:B------:R-:W-:Y:S05]  /*22270*/  BSYNC B6 ;  /* 0x0000000000067941 */ /* 0x000fea0003800000 */
.L_x_2006:
[----:B--2---:R-:W2:Y:S01]  /*22280*/  LDL.LU R0, [R1+0x4c] ;  /* 0x00004c0001007983 */ /* 0x004ea20000300800 */
[----:B-1----:R-:W1:Y:S01]  /*22290*/  LDC R7, c[0x0][0x448] ;  /* 0x00011200ff077b82 */ /* 0x002e620000000800 */
[----:B------:R-:W-:Y:S01]  /*222a0*/  ULDC.64 UR4, c[0x0][0x2d8] ;  /* 0x0000b60000047ab9 */ /* 0x000fe20000000a00 */
[----:B------:R-:W-:Y:S01]  /*222b0*/  ULDC.64 UR6, c[0x0][0x280] ;  /* 0x0000a00000067ab9 */ /* 0x000fe20000000a00 */
[----:B------:R-:W2:Y:S04]  /*222c0*/  LDL.LU.64 R2, [R1+0x40] ;  /* 0x0000400001027983 */ /* 0x000ea80000300a00 */
[----:B------:R-:W3:Y:S01]  /*222d0*/  LDL R8, [R1+0x30] ;  /* 0x0000300001087983 */ /* 0x000ee20000100800 */
[----:B------:R-:W4:Y:S01]  /*222e0*/  S2R R5, SR_TID.X ;  /* 0x0000000000057919 */ /* 0x000f220000002100 */
[----:B------:R-:W0:Y:S01]  /*222f0*/  S2R R9, SR_TID.X ;  /* 0x0000000000097919 */ /* 0x000e220000002100 */
[----:B----4-:R-:W-:-:S04]  /*22300*/  LOP3.LUT R5, R5, 0x7f, RZ, 0xc0, !PT ;  /* 0x0000007f05057812 */ /* 0x010fc800078ec0ff */
[----:B------:R-:W-:Y:S01]  /*22310*/  SHF.R.U32.HI R5, RZ, 0x3, R5 ;  /* 0x00000003ff057819 */ /* 0x000fe20000011605 */
[----:B0-----:R-:W-:-:S05]  /*22320*/  IMAD.SHL.U32 R9, R9, 0x10, RZ ;  /* 0x0000001009097824 */ /* 0x001fca00078e00ff */
[----:B------:R-:W-:Y:S01]  /*22330*/  LOP3.LUT R9, R5, 0x70, R9, 0xf8, !PT ;  /* 0x0000007005097812 */ /* 0x000fe200078ef809 */
[----:B--2---:R-:W-:Y:S01]  /*22340*/  IMAD.MOV.U32 R3, RZ, RZ, R0 ;  /* 0x000000ffff037224 */ /* 0x004fe200078e0000 */
        /* <DEDUP_REMOVED lines=12> */
[----:B-1----:R-:W-:Y:S01]  /*22410*/  ISETP.NE.AND P0, PT, R7, 0x1, PT ;  /* 0x000000010700780c */ /* 0x002fe20003f05270 */
[----:B------:R-:W-:-:S12]  /*22420*/  IMAD R4, R4, UR4, RZ ;  /* 0x0000000404047c24 */ /* 0x000fd8000f8e02ff */
[----:B------:R-:W0:Y:S01]  /*22430*/  @P0 LDC R5, c[0x0][0x44c] ;  /* 0x00011300ff050b82 */ /* 0x000e220000000800 */
[----:B------:R-:W-:-:S07]  /*22440*/  IMAD.WIDE.U32 R2, R0, UR4, R2 ;  /* 0x0000000400027c25 */ /* 0x000fce000f8e0002 */
[----:B------:R-:W1:Y:S01]  /*22450*/  @P0 LDC R6, c[0x0][0x450] ;  /* 0x00011400ff060b82 */ /* 0x000e620000000800 */
[----:B------:R-:W-:Y:S01]  /*22460*/  IMAD R0, R0, UR5, R4 ;  /* 0x0000000500007c24 */ /* 0x000fe2000f8e0204 */
[----:B---3--:R-:W-:Y:S01]  /*22470*/  IADD3 R4, R9, R8, RZ ;  /* 0x0000000809047210 */ /* 0x008fe20007ffe0ff */
[----:B------:R-:W-:Y:S01]  /*22480*/  ULDC.64 UR4, c[0x0][0x2d0] ;  /* 0x0000b40000047ab9 */ /* 0x000fe20000000a00 */
        /* <DEDUP_REMOVED lines=36> */
[----:B------:R-:W3:Y:S02]  /*226d0*/  LDL.LU R6, [R1+0x38] ;  /* 0x0000380001067983 */ /* 0x000ee40000300800 */
[----:B--2---:R-:W-:-:S05]  /*226e0*/  IADD3 R0, R8, R11, RZ ;  /* 0x0000000b08007210 */ /* 0x004fca0007ffe0ff */
[----:B------:R-:W-:Y:S02]  /*226f0*/  VIADD R5, R0, 0x10 ;  /* 0x0000001000057836 */ /* 0x000fe40000000000 */
[----:B---3--:R-:W-:Y:S02]  /*22700*/  IMAD R2, R6, R7, RZ ;  /* 0x0000000706027224 */ /* 0x008fe400078e02ff */
[----:B------:R-:W0:Y:S04]  /*22710*/  SHFL.IDX PT, R7, R4, RZ, 0x181f ;  /* 0x00181fff04077589 */ /* 0x000e2800000e0000 */
[----:B------:R-:W1:Y:S01]  /*22720*/  SHFL.IDX PT, R6, R3, RZ, 0x181f ;  /* 0x00181fff03067589 */ /* 0x000e6200000e0000 */
[-C--:B------:R-:W-:Y:S02]  /*22730*/  ISETP.GE.AND P4, PT, R0, R2.reuse, PT ;  /* 0x000000020000720c */ /* 0x080fe40003f86270 */
[----:B------:R-:W-:-:S02]  /*22740*/  ISETP.GE.AND P2, PT, R5, R2, PT ;  /* 0x000000020500720c */ /* 0x000fc40003f46270 */
[----:B------:R-:W2:Y:S04]  /*22750*/  SHFL.IDX PT, R5, R4, 0x1, 0x181f ;  /* 0x00381f0004057f89 */ /* 0x000ea800000e0000 */
[----:B------:R-:W3:Y:S05]  /*22760*/  SHFL.IDX PT, R8, R3, 0x1, 0x181f ;  /* 0x00381f0003087f89 */ /* 0x000eea00000e0000 */
[----:B0-----:R-:W-:-:S05]  /*22770*/  @!P4 LEA R7, P3, R10, R7, 0x1 ;  /* 0x000000070a07c211 */ /* 0x001fca00078608ff */
[----:B-1----:R-:W-:-:S05]  /*22780*/  @!P4 IMAD.X R6, RZ, RZ, R6, P3 ;  /* 0x000000ffff06c224 */ /* 0x002fca00018e0606 */
[----:B------:R-:W-:-:S04]  /*22790*/  @!P4 LOP3.LUT R7, R7, R6, RZ, 0x3c, !PT ;  /* 0x000000060707c212 */ /* 0x000fc800078e3cff */
[----:B------:R-:W-:-:S04]  /*227a0*/  @!P4 LOP3.LUT R6, R7, R6, RZ, 0x3c, !PT ;  /* 0x000000060706c212 */ /* 0x000fc800078e3cff */
[----:B------:R-:W-:-:S05]  /*227b0*/  @!P4 LOP3.LUT R7, R7, R6, RZ, 0x3c, !PT ;  /* 0x000000060707c212 */ /* 0x000fca00078e3cff */
[----:B-----5:R-:W-:Y:S04]  /*227c0*/  @!P4 LDGSTS.E.BYPASS.LTC128B.128 [R9+0x10400], desc[UR38][R6.64], !P0 ;  /* 0x104000000609cfae */ /* 0x020fe8000c101d66 */
[----:B------:R2:W-:Y:S02]  /*227d0*/  @!P4 LDGSTS.E.BYPASS.LTC128B.128 [R9+0x14400], desc[UR38][R6.64+0x80], !P1 ;  /* 0x144000800609cfae */ /* 0x0005e4000c901d66 */
[----:B--2---:R-:W-:-:S05]  /*227e0*/  @!P2 LEA R7, P3, R10, R5, 0x1 ;  /* 0x000000050a07a211 */ /* 0x004fca00078608ff */
[----:B---3--:R-:W-:-:S05]  /*227f0*/  @!P2 IMAD.X R6, RZ, RZ, R8, P3 ;  /* 0x000000ffff06a224 */ /* 0x008fca00018e0608 */
        /* <DEDUP_REMOVED lines=49> */
[----:B-1----:R-:W-:-:S04]  /*22b10*/  @!P2 LEA R5, P3, R10, R5, 0x1 ;  /* 0x000000050a05a211 */ /* 0x002fc800078608ff */
[----:B0-----:R-:W-:-:S05]  /*22b20*/  @!P2 IADD3.X R6, RZ, R6, RZ, P3, !PT ;  /* 0x00000006ff06a210 */ /* 0x001fca0001ffe4ff */
[----:B------:R-:W-:Y:S02]  /*22b30*/  @!P2 IMAD.MOV.U32 R7, RZ, RZ, R6 ;  /* 0x000000ffff07a224 */ /* 0x000fe400078e0006 */
[----:B------:R-:W-:Y:S02]  /*22b40*/  @!P2 IMAD.MOV.U32 R6, RZ, RZ, R5 ;  /* 0x000000ffff06a224 */ /* 0x000fe400078e0005 */
[----:B------:R0:W1:Y:S04]  /*22b50*/  SHFL.IDX PT, R5, R3, 0x7, 0x181f ;  /* 0x00f81f0003057f89 */ /* 0x00006800000e0000 */
[----:B------:R0:W-:Y:S04]  /*22b60*/  @!P2 LDGSTS.E.BYPASS.LTC128B.128 [R9+0x13400], desc[UR38][R6.64], !P0 ;  /* 0x134000000609afae */ /* 0x0001e8000c101d66 */
[----:B------:R0:W-:Y:S04]  /*22b70*/  @!P2 LDGSTS.E.BYPASS.LTC128B.128 [R9+0x17400], desc[UR38][R6.64+0x80], !P1 ;  /* 0x174000800609afae */ /* 0x0001e8000c901d66 */
[----:B------:R0:W2:Y:S02]  /*22b80*/  SHFL.IDX PT, R3, R4, 0x7, 0x181f ;  /* 0x00f81f0004037f89 */ /* 0x0000a400000e0000 */
.L_x_2199:
[----:B------:R-:W-:Y:S01]  /*22b90*/  VIADD R0, R0, 0x70 ;  /* 0x0000007000007836 */ /* 0x000fe20000000000 */
[----:B------:R-:W-:Y:S04]  /*22ba0*/  BSSY B0, `(.L_x_2009) ;  /* 0x000000a000007945 */ /* 0x000fe80003800000 */
[----:B------:R-:W-:-:S13]  /*22bb0*/  ISETP.GE.AND P2, PT, R0, R2, PT ;  /* 0x000000020000720c */ /* 0x000fda0003f46270 */
[----:B------:R-:W-:Y:S05]  /*22bc0*/  @P2 BRA `(.L_x_2010) ;  /* 0x00000000001c2947 */ /* 0x000fea0003800000 */
[----:B--2---:R-:W-:-:S05]  /*22bd0*/  LEA R2, P2, R10, R3, 0x1 ;  /* 0x000000030a027211 */ /* 0x004fca00078408ff */
[----:B01----:R-:W-:-:S05]  /*22be0*/  IMAD.X R3, RZ, RZ, R5, P2 ;  /* 0x000000ffff037224 */ /* 0x003fca00010e0605 */
[----:B------:R-:W-:Y:S01]  /*22bf0*/  @!PT LDS RZ, [RZ] ;  /* 0x00000000fffff984 */ /* 0x000fe20000000800 */
[----:B------:R-:W-:Y:S01]  /*22c00*/  @!PT LDS RZ, [RZ] ;  /* 0x00000000fffff984 */ /* 0x000fe20000000800 */
[----:B------:R-:W-:Y:S01]  /*22c10*/  @!PT LDS RZ, [RZ] ;  /* 0x00000000fffff984 */ /* 0x000fe20000000800 */
[----:B------:R3:W-:Y:S04]  /*22c20*/  LDGSTS.E.BYPASS.LTC128B.128 [R9+0x13c00], desc[UR38][R2.64], !P0 ;  /* 0x13c0000002097fae */ /* 0x0007e8000c101d66 */
[----:B------:R3:W-:Y:S02]  /*22c30*/  LDGSTS.E.BYPASS.LTC128B.128 [R9+0x17c00], desc[UR38][R2.64+0x80], !P1 ;  /* 0x17c0008002097fae */ /* 0x0007e4000c901d66 */
.L_x_2010:
[----:B------:R-:W-:Y:S05]  /*22c40*/  BSYNC B0 ;  /* 0x0000000000007941 */ /* 0x000fea0003800000 */
.L_x_2009:
[----:B0--3--:R-:W3:Y:S01]  /*22c50*/  LDL R9, [R1] ;  /* 0x0000000001097983 */ /* 0x009ee20000100800 */
[----:B------:R-:W-:Y:S01]  /*22c60*/  PLOP3.LUT P0, PT, PT, PT, PT, 0x80, 0x0 ;  /* 0x000000000000781c */ /* 0x000fe20003f0f070 */
[----:B------:R-:W-:Y:S01]  /*22c70*/  NOP ;  /* 0x0000000000007918 */ /* 0x000fe20000000000 */
[----:B---3--:R-:W-:-:S11]  /*22c80*/  VIADD R11, R9, 0x28800 ;  /* 0x00028800090b7836 */ /* 0x008fd60000000000 */
.L_x_2011:
[----:B------:R-:W3:Y:S01]  /*22c90*/  LDL R2, [R1] ;  /* 0x0000000001027983 */ /* 0x000ee20000100800 */
[----:B------:R-:W-:Y:S02]  /*22ca0*/  PLOP3.LUT P1, PT, P1, P0, PT, 0xa2, 0x0 ;  /* 0x000000000000781c */ /* 0x000fe40000f21472 */
[----:B---3--:R-:W-:-:S08]  /*22cb0*/  @P0 R2UR P1, UR4, R2 ;  /* 0x00000000020402ca */ /* 0x008fd00000020000 */
[----:B------:R-:W-:-:S05]  /*22cc0*/  @P0 PLOP3.LUT P0, PT, P1, PT, PT, 0x80, 0x0 ;  /* 0x000000000000081c */ /* 0x000fca0000f0f070 */
[----:B------:R-:W-:Y:S01]  /*22cd0*/  @!P1 SYNCS.ARRIVE.TRANS64.RED.A0T1 RZ, [UR4+0x28800], RZ ;  /* 0x028800ffffff99a7 */ /* 0x000fe20008200404 */
[----:B------:R-:W-:Y:S07]  /*22ce0*/  @!P1 ARRIVES.LDGSTSBAR.64.TRANSCNT [UR4+0x28800] ;  /* 0x02880000ff0099b0 */ /* 0x000fee0008000a84 */
[----:B------:R-:W-:Y:S05]  /*22cf0*/  @P0 BRA.U.ANY `(.L_x_2011) ;  /* 0xfffffffd00e40947 */ /* 0x000fea000393ffff */
[----:B--2---:R-:W2:Y:S02]  /*22d00*/  LDL.LU R3, [R1+0x48] ;  /* 0x0000480001037983 */ /* 0x004ea40000300800 */
        /* <DEDUP_REMOVED lines=9> */
[----:B------:R-:W2:Y:S03]  /*22da0*/  SYNCS.PHASECHK.TRANS64.TRYWAIT P0, [R2+URZ+0x28820], R0 ;  /* 0x02882000020075a7 */ /* 0x000ea6000800017f */
[----:B0-2---:R-:W-:Y:S05]  /*22db0*/  @!P0 BRA `(.L_x_2013) ;  /* 0x0000006000088947 */ /* 0x005fea0003800000 */
.L_x_2200:
[----:B------:R-:W-:Y:S05]  /*22dc0*/  BSYNC B0 ;  /* 0x0000000000007941 */ /* 0x000fea0003800000 */
.L_x_2012:
[----:B------:R-:W2:Y:S04]  /*22dd0*/  LDL R3, [R1+0x34] ;  /* 0x0000340001037983 */ /* 0x000ea80000100800 */
[----:B0-----:R-:W3:Y:S01]  /*22de0*/  LDL R2, [R1+0x28] ;  /* 0x0000280001027983 */ /* 0x001ee20000100800 */
[----:B------:R-:W-:Y:S01]  /*22df0*/  BSSY B0, `(.L_x_2014) ;  /* 0x00001f2000007945 */ /* 0x000fe20003800000 */
[----:B--2---:R-:W-:-:S05]  /*22e00*/  VIADD R0, R3, 0xfffffffe ;  /* 0xfffffffe03007836 */ /* 0x004fca0000000000 */
[----:B---3--:R-:W-:-:S13]  /*22e10*/  ISETP.GE.AND P0, PT, R0, R2, PT ;  /* 0x000000020000720c */ /* 0x008fda0003f06270 */
[----:B------:R-:W-:Y:S05]  /*22e20*/  @!P0 BRA `(.L_x_2015) ;  /* 0x0000001c00b88947 */ /* 0x000fea0003800000 */
[----:B------:R-:W-:Y:S01]  /*22e30*/  IMAD.MOV R8, RZ, RZ, -R3 ;  /* 0x000000ffff087224 */ /* 0x000fe200078e0a03 */
[----:B------:R-:W-:Y:S01]  /*22e40*/  LOP3.LUT R2, RZ, R2, RZ, 0x33, !PT ;  /* 0x00000002ff027212 */ /* 0x000fe200078e33ff */
[----:B------:R-:W-:Y:S03]  /*22e50*/  BSSY B2, `(.L_x_2016) ;  /* 0x00000a8000027945 */ /* 0x000fe60003800000 */
[----:B------:R-:W-:-:S05]  /*22e60*/  VIADDMNMX R8, R8, 0x1, R2, !PT ;  /* 0x0000000108087846 */ /* 0x000fca0007800102 */
[----:B------:R-:W-:-:S05]  /*22e70*/  IMAD.IADD R2, R3, 0x1, R8 ;  /* 0x0000000103027824 */ /* 0x000fca00078e0208 */
[----:B------:R-:W-:-:S04]  /*22e80*/  LOP3.LUT R2, R2, 0x1, RZ, 0xc0, !PT ;  /* 0x0000000102027812 */ /* 0x000fc800078ec0ff */
[----:B------:R-:W-:-:S13]  /*22e90*/  ISETP.NE.U32.AND P0, PT, R2, 0x1, PT ;  /* 0x000000010200780c */ /* 0x000fda0003f05070 */
[----:B------:R-:W-:Y:S05]  /*22ea0*/  @P0 BRA `(.L_x_2017) ;  /* 0x0000000800880947 */ /* 0x000fea0003800000 */
[----:B-1----:R-:W2:Y:S04]  /*22eb0*/  LDL R5, [R1+0x20] ;  /* 0x0000200001057983 */ /* 0x002ea80000100800 */
        /* <DEDUP_REMOVED lines=34> */
.L_x_2020:
[----:B------:R-:W2:Y:S01]  /*230e0*/  LDL R2, [R1] ;  /* 0x0000000001027983 */ /* 0x000ea20000100800 */
[----:B------:R-:W-:Y:S01]  /*230f0*/  BSSY B3, `(.L_x_2021) ;  /* 0x0000005000037945 */ /* 0x000fe20003800000 */
[----:B--2---:R-:W-:Y:S01]  /*23100*/  IMAD R3, R6, 0x8, R2 ;  /* 0x0000000806037824 */ /* 0x004fe200078e0202 */
[----:B------:R-:W-:-:S04]  /*23110*/  SHF.L.U32 R2, R9, 0x1f, RZ ;  /* 0x0000001f09027819 */ /* 0x000fc800000006ff */
[----:B------:R-:W1:Y:S02]  /*23120*/  SYNCS.PHASECHK.TRANS64.TRYWAIT P0, [R3+URZ+0x28840], R2 ;  /* 0x02884002030075a7 */ /* 0x000e64000800017f */
[----:B-1----:R-:W-:Y:S05]  /*23130*/  @!P0 BRA `(.L_x_2022) ;  /* 0x0000005c00408947 */ /* 0x002fea0003800000 */
.L_x_2201:
[----:B------:R-:W-:Y:S05]  /*23140*/  BSYNC B3 ;  /* 0x0000000000037941 */ /* 0x000fea0003800000 */
.L_x_2021:
        /* <DEDUP_REMOVED lines=12> */
.L_x_2024:
[----:B------:R-:W-:Y:S05]  /*23210*/  BSYNC B3 ;  /* 0x0000000000037941 */ /* 0x000fea0003800000 */
.L_x_2023:
        /* <DEDUP_REMOVED lines=10> */
[----:B--2---:R-:W-:Y:S01]  /*232c0*/  IMAD R7, R6, 0x8000, R5 ;  /* 0x0000800006077824 */ /* 0x004fe200078e0205 */
[----:B---3--:R-:W-:-:S03]  /*232d0*/  LEA R2, R0, R2, 0x7 ;  /* 0x0000000200027211 */ /* 0x008fc600078e38ff */
[----:B------:R-:W-:-:S08]  /*232e0*/  VIADD R5, R7, 0x18400 ;  /* 0x0001840007057836 */ /* 0x000fd00000000000 */
.L_x_2025:
        /* <DEDUP_REMOVED lines=16> */
.L_x_2026:
        /* <DEDUP_REMOVED lines=17> */
.L_x_2202:
[----:B------:R-:W-:Y:S05]  /*23500*/  BSYNC B3 ;  /* 0x0000000000037941 */ /* 0x000fea0003800000 */
.L_x_2027:
[----:B------:R1:W5:Y:S04]  /*23510*/  LDL R15, [R1] ;  /* 0x00000000010f7983 */ /* 0x0003680000100800 */
        /* <DEDUP_REMOVED lines=13> */
.L_x_2030:
[----:B------:R-:W-:Y:S05]  /*235f0*/  BSYNC B3 ;  /* 0x0000000000037941 */ /* 0x000fea0003800000 */
.L_x_2029:
        /* <DEDUP_REMOVED lines=13> */
.L_x_2031:
        /* <DEDUP_REMOVED lines=15> */
.L_x_2032:
        /* <DEDUP_REMOVED lines=12> */
.L_x_2019:
[----:B------:R-:W-:Y:S05]  /*23880*/  BSYNC B1 ;  /* 0x0000000000017941 */ /* 0x000fea0003800000 */
.L_x_2018:
[----:B0-----:R-:W2:Y:S04]  /*23890*/  LDL R0, [R1+0x34] ;  /* 0x0000340001007983 */ /* 0x001ea80000100800 */
[----:B------:R0:W-:Y:S04]  /*238a0*/  STL [R1+0x4], R6 ;  /* 0x0000040601007387 */ /* 0x0001e80000100800 */
[----:B------:R0:W-:Y:S02]  /*238b0*/  STL [R1+0x10], R9 ;  /* 0x0000100901007387 */ /* 0x0001e40000100800 */
[----:B0-2---:R-:W-:-:S07]  /*238c0*/  VIADD R0, R0, 0xfffffffd ;  /* 0xfffffffd00007836 */ /* 0x005fce0000000000 */
.L_x_2017:
[----:B------:R-:W-:Y:S05]  /*238d0*/  BSYNC B2 ;  /* 0x0000000000027941 */ /* 0x000fea0003800000 */
.L_x_2016:
[----:B------:R-:W2:Y:S01]  /*238e0*/  LDL.LU R2, [R1+0x34] ;  /* 0x0000340001027983 */ /* 0x000ea20000300800 */
[----:B------:R-:W-:Y:S01]  /*238f0*/  VIADD R8, R8, 0xfffffffe ;  /* 0xfffffffe08087836 */ /* 0x000fe20000000000 */
[----:B--2---:R-:W-:-:S04]  /*23900*/  LOP3.LUT R2, RZ, R2, RZ, 0x33, !PT ;  /* 0x00000002ff027212 */ /* 0x004fc800078e33ff */
[----:B------:R-:W-:-:S13]  /*23910*/  ISETP.NE.AND P0, PT, R8, R2, PT ;  /* 0x000000020800720c */ /* 0x000fda0003f05270 */
[----:B------:R-:W-:Y:S05]  /*23920*/  @!P0 BRA `(.L_x_2015) ;  /* 0x0000001000f88947 */ /* 0x000fea0003800000 */
[----:B------:R-:W-:-:S07]  /*23930*/  IMAD.MOV.U32 R9, RZ, RZ, R17 ;  /* 0x000000ffff097224 */ /* 0x000fce00078e0011 */
.L_x_2063:
[----:B--2---:R-:W2:Y:S04]  /*23940*/  LDL R4, [R1+0x20] ;  /* 0x0000200001047983 */ /* 0x004ea80000100800 */
[----:B------:R-:W3:Y:S04]  /*23950*/  LDL R3, [R1+0x4] ;  /* 0x0000040001037983 */ /* 0x000ee80000100800 */
[----:B------:R-:W4:Y:S01]  /*23960*/  LDL R2, [R1+0x10] ;  /* 0x0000100001027983 */ /* 0x000f220000100800 */
[----:B------:R-:W-:Y:S05]  /*23970*/  YIELD ;  /* 0x0000000000007946 */ /* 0x000fea0003800000 */
[----:B------:R-:W-:Y:S01]  /*23980*/  BSSY B1, `(.L_x_2033) ;  /* 0x0000098000017945 */ /* 0x000fe20003800000 */
[----:B--2---:R-:W-:Y:S01]  /*23990*/  LOP3.LUT P1, RZ, R4, 0x1, RZ, 0xc0, !PT ;  /* 0x0000000104ff7812 */ /* 0x004fe2000782c0ff */
[----:B---3--:R-:W-:-:S05]  /*239a0*/  VIADD R4, R3, 0x1 ;  /* 0x0000000103047836 */ /* 0x008fca0000000000 */
[----:B------:R-:W-:-:S04]  /*239b0*/  ISETP.NE.AND P0, PT, R4, 0x2, PT ;  /* 0x000000020400780c */ /* 0x000fc80003f05270 */
[----:B-1----:R-:W-:Y:S02]  /*239c0*/  SEL R5, RZ, 0x1, P0 ;  /* 0x00000001ff057807 */ /* 0x002fe40000000000 */
        /* <DEDUP_REMOVED lines=14> */
[----:B0-----:R-:W-:Y:S01]  /*23ab0*/  @P0 IMAD.HI.U32 R6, R0, R2, RZ ;  /* 0x0000000200060227 */ /* 0x001fe200078e00ff */
[----:B------:R-:W-:-:S04]  /*23ac0*/  MOV R2, R0 ;  /* 0x0000000000027202 */ /* 0x000fc80000000f00 */
        /* <DEDUP_REMOVED lines=11> */
.L_x_2035:
[----:B------:R-:W2:Y:S01]  /*23b80*/  LDL R2, [R1] ;  /* 0x0000000001027983 */ /* 0x000ea20000100800 */
[----:B------:R-:W-:Y:S01]  /*23b90*/  BSSY B2, `(.L_x_2036) ;  /* 0x0000005000027945 */ /* 0x000fe20003800000 */
[----:B--2---:R-:W-:Y:S01]  /*23ba0*/  IMAD R3, R4, 0x8, R2 ;  /* 0x0000000804037824 */ /* 0x004fe200078e0202 */
[----:B------:R-:W-:-:S04]  /*23bb0*/  SHF.L.U32 R2, R5, 0x1f, RZ ;  /* 0x0000001f05027819 */ /* 0x000fc800000006ff */
[----:B------:R-:W1:Y:S02]  /*23bc0*/  SYNCS.PHASECHK.TRANS64.TRYWAIT P0, [R3+URZ+0x28840], R2 ;  /* 0x02884002030075a7 */ /* 0x000e64000800017f */
[----:B-1----:R-:W-:Y:S05]  /*23bd0*/  @!P0 BRA `(.L_x_2037) ;  /* 0x0000005000c08947 */ /* 0x002fea0003800000 */
.L_x_2203:
[----:B------:R-:W-:Y:S05]  /*23be0*/  BSYNC B2 ;  /* 0x0000000000027941 */ /* 0x000fea0003800000 */
.L_x_2036:
        /* <DEDUP_REMOVED lines=12> */
.L_x_2039:
[----:B------:R-:W-:Y:S05]  /*23cb0*/  BSYNC B2 ;  /* 0x0000000000027941 */ /* 0x000fea0003800000 */
.L_x_2038:
[----:B-1----:R-:W2:Y:S04]  /*23cc0*/  LDL R2, [R1] ;  /* 0x0000000001027983 */ /* 0x002ea80000100800 */
        /* <DEDUP_REMOVED lines=11> */
[----:B------:R-:W-:-:S09]  /*23d80*/  VIADD R7, R2, 0x18400 ;  /* 0x0001840002077836 */ /* 0x000fd20000000000 */
.L_x_2040:
        /* <DEDUP_REMOVED lines=16> */
.L_x_2041:
        /* <DEDUP_REMOVED lines=17> */
.L_x_2204:
[----:B------:R-:W-:Y:S05]  /*23fa0*/  BSYNC B2 ;  /* 0x0000000000027941 */ /* 0x000fea0003800000 */
.L_x_2042:
[----:B------:R-:W-:Y:S01]  /*23fb0*/  BSSY B2, `(.L_x_2044) ;  /* 0x000000b000027945 */ /* 0x000fe20003800000 */
[----:B------:R-:W-:Y:S01]  /*23fc0*/  IMAD.MOV.U32 R12, RZ, RZ, 0x0 ;  /* 0x00000000ff0c7424 */ /* 0x000fe200078e00ff */
[----:B------:R-:W-:Y:S02]  /*23fd0*/  MOV R13, 0x14f00000 ;  /* 0x14f00000000d7802 */ /* 0x000fe40000000f00 */
        /* <DEDUP_REMOVED lines=8> */
.L_x_2045:
[----:B------:R-:W-:Y:S05]  /*24060*/  BSYNC B2 ;  /* 0x0000000000027941 */ /* 0x000fea0003800000 */
.L_x_2044:
        /* <DEDUP_REMOVED lines=14> */
.L_x_2046:
        /* <DEDUP_REMOVED lines=15> */
.L_x_2047:
        /* <DEDUP_REMOVED lines=12> */
.L_x_2034:
[----:B------:R-:W-:Y:S05]  /*24300*/  BSYNC B1 ;  /* 0x0000000000017941 */ /* 0x000fea0003800000 */
.L_x_2033:
        /* <DEDUP_REMOVED lines=17> */
[----:B------:R-:W2:Y:S01]  /*24420*/  LDL R14, [R1+0x24] ;  /* 0x00002400010e7983 */ /* 0x000ea20000100800 */
[----:B0-----:R-:W0:Y:S01]  /*24430*/  LDC R8, c[0x0][0x43c] ;  /* 0x00010f00ff087b82 */ /* 0x001e220000000800 */
        /* <DEDUP_REMOVED lines=15> */
[----:B------:R-:W-:-:S06]  /*24530*/  LEA.HI.X R9, R2, UR5, R3, 0x2, P0 ;  /* 0x0000000502097c11 */ /* 0x000fcc00080f1403 */
[----:B------:R2:W5:Y:S03]  /*24540*/  LDG.E R9, desc[UR38][R8.64] ;  /* 0x0000002608097981 */ /* 0x000566000c1e1900 */
.L_x_2050:
[----:B------:R-:W3:Y:S01]  /*24550*/  LDL R2, [R1] ;  /* 0x0000000001027983 */ /* 0x000ee20000100800 */
[----:B------:R-:W-:Y:S01]  /*24560*/  SHF.L.U32 R3, R10, 0x1f, RZ ;  /* 0x0000001f0a037819 */ /* 0x000fe200000006ff */
[----:B------:R-:W-:Y:S01]  /*24570*/  BSSY B2, `(.L_x_2051) ;  /* 0x0000004000027945 */ /* 0x000fe20003800000 */
[----:B---3--:R-:W-:-:S04]  /*24580*/  LEA R2, R12, R2, 0x3 ;  /* 0x000000020c027211 */ /* 0x008fc800078e18ff */
[----:B------:R-:W3:Y:S02]  /*24590*/  SYNCS.PHASECHK.TRANS64.TRYWAIT P0, [R2+URZ+0x28840], R3 ;  /* 0x02884003020075a7 */ /* 0x000ee4000800017f */
[----:B---3--:R-:W-:Y:S05]  /*245a0*/  @!P0 BRA `(.L_x_2052) ;  /* 0x0000004800748947 */ /* 0x008fea0003800000 */
.L_x_2205:
[----:B------:R-:W-:Y:S05]  /*245b0*/  BSYNC B2 ;  /* 0x0000000000027941 */ /* 0x000fea0003800000 */
.L_x_2051:
[----:B0-2---:R-:W0:Y:S01]  /*245c0*/  S2R R8, SR_TID.X ;  /* 0x0000000000087919 */ /* 0x005e220000002100 */
[----:B------:R-:W-:Y:S01]  /*245d0*/  BSSY B2, `(.L_x_2053) ;  /* 0x000000b000027945 */ /* 0x000fe20003800000 */
[----:B0-----:R-:W-:-:S04]  /*245e0*/  LOP3.LUT R8, R8, 0x7f, RZ, 0xc0, !PT ;  /* 0x0000007f08087812 */ /* 0x001fc800078ec0ff */
[----:B------:R-:W-:-:S13]  /*245f0*/  ISETP.NE.AND P1, PT, R8, RZ, PT ;  /* 0x000000ff0800720c */ /* 0x000fda0003f25270 */
[----:B------:R-:W-:Y:S05]  /*24600*/  @P1 BRA `(.L_x_2054) ;  /* 0x00000000001c1947 */ /* 0x000fea0003800000 */
[----:B------:R-:W0:Y:S01]  /*24610*/  S2R R8, SR_TID.X ;  /* 0x0000000000087919 */ /* 0x000e220000002100 */
[----:B---3--:R-:W-:-:S04]  /*24620*/  IMAD.MOV.U32 R3, RZ, RZ, 0x8000 ;  /* 0x00008000ff037424 */ /* 0x008fc800078e00ff */
[----:B------:R2:W-:Y:S01]  /*24630*/  SYNCS.ARRIVE.TRANS64 RZ, [R2+URZ+0x28830], R3 ;  /* 0x0288300302ff79a7 */ /* 0x0005e2000800003f */
[----:B0-----:R-:W-:-:S04]  /*24640*/  LOP3.LUT R8, R8, 0x1f, RZ, 0xc0, !PT ;  /* 0x0000001f08087812 */ /* 0x001fc800078ec0ff */
[----:B------:R-:W-:-:S13]  /*24650*/  ISETP.NE.AND P0, PT, R8, RZ, PT ;  /* 0x000000ff0800720c */ /* 0x000fda0003f05270 */
[----:B--2---:R-:W-:Y:S05]  /*24660*/  @!P0 BRA `(.L_x_2054) ;  /* 0x0000000000048947 */ /* 0x004fea0003800000 */
[----:B------:R-:W-:Y:S01]  /*24670*/  BPT.TRAP 0x1 ;  /* 0x000000040000795c */ /* 0x000fe20000300000 */
.L_x_2054:
[----:B------:R-:W-:Y:S05]  /*24680*/  BSYNC B2 ;  /* 0x0000000000027941 */ /* 0x000fea0003800000 */
.L_x_2053:
[----:B---3--:R-:W2:Y:S04]  /*24690*/  LDL R2, [R1+0x4] ;  /* 0x0000040001027983 */ /* 0x008ea80000100800 */
[----:B-1----:R-:W3:Y:S04]  /*246a0*/  LDL R10, [R1] ;  /* 0x00000000010a7983 */ /* 0x002ee80000100800 */
        /* <DEDUP_REMOVED lines=8> */
[C---:B--2---:R-:W-:Y:S02]  /*24730*/  IMAD R3, R2.reuse, 0x8, R11 ;  /* 0x0000000802037824 */ /* 0x044fe400078e020b */
[----:B---3--:R-:W-:Y:S02]  /*24740*/  IMAD R2, R2, 0x8000, R10 ;  /* 0x0000800002027824 */ /* 0x008fe400078e020a */
[----:B------:R-:W-:-:S02]  /*24750*/  VIADD R3, R3, 0x30 ;  /* 0x0000003003037836 */ /* 0x000fc40000000000 */
[----:B----4-:R-:W-:Y:S01]  /*24760*/  IMAD R8, R7, 0x80, R8 ;  /* 0x0000008007087824 */ /* 0x010fe200078e0208 */
[----:B------:R-:W-:-:S07]  /*24770*/  IADD3 R10, R2, 0x18400, RZ ;  /* 0x00018400020a7810 */ /* 0x000fce0007ffe0ff */
.L_x_2055:
        /* <DEDUP_REMOVED lines=16> */
.L_x_2056:
        /* <DEDUP_REMOVED lines=15> */
.L_x_2206:
[----:B------:R-:W-:Y:S05]  /*24970*/  BSYNC B2 ;  /* 0x0000000000027941 */ /* 0x000fea0003800000 */
.L_x_2057:
        /* <DEDUP_REMOVED lines=11> */
.L_x_2060:
[----:B------:R-:W-:Y:S05]  /*24a30*/  BSYNC B2 ;  /* 0x0000000000027941 */ /* 0x000fea0003800000 */
.L_x_2059:
        /* <DEDUP_REMOVED lines=9> */
[----:B------:R-:W-:-:S02]  /*24ad0*/  PLOP3.LUT P0, PT, PT, PT, PT, 0x80, 0x0 ;  /* 0x000000000000781c */ /* 0x000fc40003f0f070 */
[----:B--2---:R-:W-:Y:S01]  /*24ae0*/  LEA R4, R4, R8, 0xf ;  /* 0x0000000804047211 */ /* 0x004fe200078e78ff */
[----:B---3--:R-:W-:-:S04]  /*24af0*/  IMAD R3, R3, 0x80, R5 ;  /* 0x0000008003037824 */ /* 0x008fc800078e0205 */
[----:B------:R-:W-:-:S07]  /*24b00*/  VIADD R5, R4, 0x400 ;  /* 0x0000040004057836 */ /* 0x000fce0000000000 */
.L_x_2061:
        /* <DEDUP_REMOVED lines=15> */
.L_x_2062:
        /* <DEDUP_REMOVED lines=12> */
.L_x_2049:
[----:B------:R-:W-:Y:S05]  /*24cc0*/  BSYNC B1 ;  /* 0x0000000000017941 */ /* 0x000fea0003800000 */
.L_x_2048:
[----:B------:R-:W3:Y:S01]  /*24cd0*/  LDL R2, [R1+0x28] ;  /* 0x0000280001027983 */ /* 0x000ee20000100800 */
[----:B------:R-:W-:Y:S01]  /*24ce0*/  VIADD R0, R0, 0xfffffffe ;  /* 0xfffffffe00007836 */ /* 0x000fe20000000000 */
[----:B---3--:R-:W-:-:S13]  /*24cf0*/  ISETP.GT.AND P0, PT, R6, R2, PT ;  /* 0x000000020600720c */ /* 0x008fda0003f04270 */
[----:B------:R-:W-:Y:S05]  /*24d00*/  @P0 BRA `(.L_x_2063) ;  /* 0xffffffec000c0947 */ /* 0x000fea000383ffff */
.L_x_2015:
[----:B------:R-:W-:Y:S05]  /*24d10*/  BSYNC B0 ;  /* 0x0000000000007941 */ /* 0x000fea0003800000 */
.L_x_2014:
[----:B------:R-:W3:Y:S01]  /*24d20*/  S2R R3, SR_TID.X ;  /* 0x0000000000037919 */ /* 0x000ee20000002100 */
[----:B------:R-:W-:Y:S01]  /*24d30*/  BSSY B0, `(.L_x_2064) ;  /* 0x0000010000007945 */ /* 0x000fe20003800000 */
[----:B---3--:R-:W-:-:S04]  /*24d40*/  LOP3.LUT R3, R3, 0x7f, RZ, 0xc0, !PT ;  /* 0x0000007f03037812 */ /* 0x008fc800078ec0ff */
[----:B------:R-:W-:-:S13]  /*24d50*/  ISETP.NE.AND P0, PT, R3, RZ, PT ;  /* 0x000000ff0300720c */ /* 0x000fda0003f05270 */
[----:B------:R-:W-:Y:S05]  /*24d60*/  @P0 BRA `(.L_x_2065) ;  /* 0x0000000000300947 */ /* 0x000fea0003800000 */
[----:B------:R-:W3:Y:S01]  /*24d70*/  S2R R2, SR_LANEID ;  /* 0x0000000000027919 */ /* 0x000ee20000000000 */
[----:B------:R-:W-:Y:S01]  /*24d80*/  VOTEU.ANY UR4, UPT, PT ;  /* 0x0000000000047886 */ /* 0x000fe200038e0100 */
[----:B-1----:R-:W1:Y:S01]  /*24d90*/  LDC.64 R4, c[0x0][0xc60] ;  /* 0x00031800ff047b82 */ /* 0x002e620000000a00 */
[----:B------:R-:W3:Y:S02]  /*24da0*/  FLO.U32 R0, UR4 ;  /* 0x0000000400007d00 */ /* 0x000ee400080e0000 */
[----:B---3--:R-:W-:-:S06]  /*24db0*/  ISETP.EQ.U32.AND P0, PT, R0, R2, PT ;  /* 0x000000020000720c */ /* 0x008fcc0003f02070 */
[----:B------:R-:W1:Y:S07]  /*24dc0*/  POPC R2, UR4 ;  /* 0x0000000400027d09 */ /* 0x000e6e0008000000 */
[----:B-1----:R-:W3:Y:S04]  /*24dd0*/  @P0 ATOMG.E.ADD.STRONG.GPU PT, R2, desc[UR38][R4.64], R2 ;  /* 0x00000002040209a8 */ /* 0x002ee800081ee1e6 */
[----:B---3--:R1:W3:Y:S02]  /*24de0*/  SHFL.IDX PT, R2, R2, R0, 0x1f ;  /* 0x00001f0002027589 */ /* 0x0082e400000e0000 */
[----:B-1----:R-:W1:Y:S02]  /*24df0*/  S2R R0, SR_LTMASK ;  /* 0x0000000000007919 */ /* 0x002e640000003900 */
[----:B-1----:R-:W-:-:S06]  /*24e00*/  LOP3.LUT R0, R0, UR4, RZ, 0xc0, !PT ;  /* 0x0000000400007c12 */ /* 0x002fcc000f8ec0ff */
[----:B------:R-:W3:Y:S02]  /*24e10*/  POPC R0, R0 ;  /* 0x0000000000007309 */ /* 0x000ee40000000000 */
[----:B---3--:R-:W-:-:S07]  /*24e20*/  IADD3 R16, R2, UR36, R0 ;  /* 0x0000002402107c10 */ /* 0x008fce000fffe000 */
.L_x_2065:
[----:B------:R-:W-:Y:S05]  /*24e30*/  BSYNC B0 ;  /* 0x0000000000007941 */ /* 0x000fea0003800000 */
.L_x_2064:
[----:B------:R-:W3:Y:S01]  /*24e40*/  LDL R0, [R1+0x20] ;  /* 0x0000200001007983 */ /* 0x000ee20000100800 */
[----:B------:R-:W-:Y:S01]  /*24e50*/  BSSY B0, `(.L_x_2066) ;  /* 0x000003e000007945 */ /* 0x000fe20003800000 */
[----:B---3--:R-:W-:-:S13]  /*24e60*/  LOP3.LUT P0, RZ, R0, 0x1, RZ, 0xc0, !PT ;  /* 0x0000000100ff7812 */ /* 0x008fda000780c0ff */
[----:B------:R-:W-:Y:S05]  /*24e70*/  @!P0 BRA `(.L_x_2067) ;  /* 0x0000000000ec8947 */ /* 0x000fea0003800000 */
[----:B------:R-:W3:Y:S04]  /*24e80*/  LDL R4, [R1] ;  /* 0x0000000001047983 */ /* 0x000ee80000100800 */
[----:B------:R-:W3:Y:S04]  /*24e90*/  LDL R0, [R1+0x4] ;  /* 0x0000040001007983 */ /* 0x000ee80000100800 */
[----:B------:R-:W4:Y:S01]  /*24ea0*/  LDL R2, [R1+0x10] ;  /* 0x0000100001027983 */ /* 0x000f220000100800 */
[----:B------:R-:W-:Y:S01]  /*24eb0*/  BSSY B1, `(.L_x_2068) ;  /* 0x0000006000017945 */ /* 0x000fe20003800000 */
[----:B------:R-:W-:-:S02]  /*24ec0*/  ISETP.NE.AND P1, PT, R3, RZ, PT ;  /* 0x000000ff0300720c */ /* 0x000fc40003f25270 */
[----:B---3--:R-:W-:Y:S02]  /*24ed0*/  LEA R0, R0, R4, 0x3 ;  /* 0x0000000400007211 */ /* 0x008fe400078e18ff */
[----:B----4-:R-:W-:-:S04]  /*24ee0*/  SHF.L.U32 R2, R2, 0x1f, RZ ;  /* 0x0000001f02027819 */ /* 0x010fc800000006ff */
[----:B------:R-:W3:Y:S02]  /*24ef0*/  SYNCS.PHASECHK.TRANS64.TRYWAIT P0, [R0+URZ+0x28860], R2 ;  /* 0x02886002000075a7 */ /* 0x000ee4000800017f */
[----:B---3--:R-:W-:Y:S05]  /*24f00*/  @!P0 BRA `(.L_x_2069) ;  /* 0x0000004000448947 */ /* 0x008fea0003800000 */
.L_x_2207:
[----:B------:R-:W-:Y:S05]  /*24f10*/  BSYNC B1 ;  /* 0x0000000000017941 */ /* 0x000fea0003800000 */
.L_x_2068:
[----:B------:R-:W-:Y:S04]  /*24f20*/  BSSY B1, `(.L_x_2070) ;  /* 0x0000009000017945 */ /* 0x000fe80003800000 */
        /* <DEDUP_REMOVED lines=8> */
.L_x_2071:
[----:B------:R-:W-:Y:S05]  /*24fb0*/  BSYNC B1 ;  /* 0x0000000000017941 */ /* 0x000fea0003800000 */
.L_x_2070:
[----:B-1----:R-:W4:Y:S04]  /*24fc0*/  LDL.LU R5, [R1+0x14] ;  /* 0x0000140001057983 */ /* 0x002f280000300800 */
[----:B------:R-:W4:Y:S04]  /*24fd0*/  LDL.LU R3, [R1+0x8] ;  /* 0x0000080001037983 */ /* 0x000f280000300800 */
[----:B------:R-:W5:Y:S04]  /*24fe0*/  LDL R4, [R1] ;  /* 0x0000000001047983 */ /* 0x000f680000100800 */
[----:B---3--:R-:W5:Y:S01]  /*24ff0*/  LDL R2, [R1+0x4] ;  /* 0x0000040001027983 */ /* 0x008f620000100800 */
        /* <DEDUP_REMOVED lines=8> */
[----:B-----5:R-:W-:-:S04]  /*25080*/  IMAD R2, R2, 0x8000, R4 ;  /* 0x0000800002027824 */ /* 0x020fc800078e0204 */
[----:B------:R-:W-:-:S07]  /*25090*/  VIADD R4, R2, 0x400 ;  /* 0x0000040002047836 */ /* 0x000fce0000000000 */
.L_x_2072:
        /* <DEDUP_REMOVED lines=10> */
[----:B------:R-:W-:Y:S01]  /*25140*/  PLOP3.LUT P0, PT, PT, PT, PT, 0x80, 0x0 ;  /* 0x000000000000781c */ /* 0x000fe20003f0f070 */
[----:B------:R-:W-:Y:S01]  /*25150*/  VIADD R2, R2, 0x4400 ;  /* 0x0000440002027836 */ /* 0x000fe20000000000 */
[----:B------:R-:W-:Y:S01]  /*25160*/  UMOV UR6, 0x0 ;  /* 0x0000000000067882 */ /* 0x000fe20000000000 */
[----:B------:R-:W-:Y:S01]  /*25170*/  UMOV UR7, 0x14f00000 ;  /* 0x14f0000000077882 */ /* 0x000fe20000000000 */
[----:B------:R-:W-:-:S09]  /*25180*/  UMOV UR10, 0x40 ;  /* 0x00000040000a7882 */ /* 0x000fd20000000000 */
.L_x_2073:
        /* <DEDUP_REMOVED lines=9> */
[----:B---3--:R-:W-:Y:S05]  /*25220*/  @P0 BRA.U.ANY `(.L_x_2073) ;  /* 0xfffffffd00d80947 */ /* 0x008fea000393ffff */
.L_x_2067:
[----:B------:R-:W-:Y:S05]  /*25230*/  BSYNC B0 ;  /* 0x0000000000007941 */ /* 0x000fea0003800000 */
.L_x_2066:
[----:B-1----:R-:W3:Y:S04]  /*25240*/  LDL.LU R5, [R1+0x4] ;  /* 0x0000040001057983 */ /* 0x002ee80000300800 */
[----:B------:R-:W4:Y:S01]  /*25250*/  LDL.LU R4, [R1+0x10] ;  /* 0x0000100001047983 */ /* 0x000f220000300800 */
[----:B---3--:R-:W-:-:S04]  /*25260*/  IADD3 R0, R5, 0x1, RZ ;  /* 0x0000000105007810 */ /* 0x008fc80007ffe0ff */
[----:B------:R-:W-:-:S04]  /*25270*/  ISETP.NE.AND P0, PT, R0, 0x2, PT ;  /* 0x000000020000780c */ /* 0x000fc80003f05270 */
[----:B------:R-:W-:Y:S02]  /*25280*/  SEL R2, RZ, 0x1, P0 ;  /* 0x00000001ff027807 */ /* 0x000fe40000000000 */
[----:B------:R-:W-:Y:S02]  /*25290*/  SEL R0, R0, RZ, P0 ;  /* 0x000000ff00007207 */ /* 0x000fe40000000000 */
[----:B----4-:R-:W-:-:S03]  /*252a0*/  LOP3.LUT R4, R4, R2, RZ, 0x3c, !PT ;  /* 0x0000000204047212 */ /* 0x010fc600078e3cff */
[----:B------:R1:W-:Y:S04]  /*252b0*/  STL [R1+0x4], R0 ;  /* 0x0000040001007387 */ /* 0x0003e80000100800 */
[----:B------:R1:W-:Y:S02]  /*252c0*/  STL [R1+0x10], R4 ;  /* 0x0000100401007387 */ /* 0x0003e40000100800 */
.L_x_1994:
[----:B------:R-:W-:Y:S05]  /*252d0*/  BSYNC B7 ;  /* 0x0000000000077941 */ /* 0x000fea0003800000 */
.L_x_1992:
[----:B-1----:R-:W3:Y:S02]  /*252e0*/  LDL R0, [R1+0x20] ;  /* 0x0000200001007983 */ /* 0x002ee40000100800 */
[----:B---3--:R-:W-:-:S13]  /*252f0*/  LOP3.LUT P0, RZ, R0, 0x2, RZ, 0xc0, !PT ;  /* 0x0000000200ff7812 */ /* 0x008fda000780c0ff */
[----:B------:R-:W-:Y:S05]  /*25300*/  @!P0 BRA `(.L_x_2074) ;  /* 0x0000000000288947 */ /* 0x000fea0003800000 */
[----:B------:R-:W-:Y:S05]  /*25310*/  WARPSYNC.ALL ;  /* 0x0000000000007948 */ /* 0x000fea0003800000 */
[----:B------:R-:W1:Y:S08]  /*25320*/  S2UR UR5, SR_CgaCtaId ;  /* 0x00000000000579c3 */ /* 0x000e700000008800 */
[----:B------:R-:W-:Y:S06]  /*25330*/  BAR.SYNC.DEFER_BLOCKING 0x5, 0x180 ;  /* 0x0146000000007b1d */ /* 0x000fec0000010000 */
[----:B------:R-:W-:-:S02]  /*25340*/  UMOV UR4, 0x400 ;  /* 0x0000040000047882 */ /* 0x000fc40000000000 */
[----:B-1----:R-:W-:-:S06]  /*25350*/  ULEA UR4, UR5, UR4, 0x18 ;  /* 0x0000000405047291 */ /* 0x002fcc000f8ec03f */
[----:B------:R-:W-:-:S05]  /*25360*/  IMAD.U32 R0, RZ, RZ, UR4 ;  /* 0x00000004ff007e24 */ /* 0x000fca000f8e00ff */
[----:B------:R3:W4:Y:S04]  /*25370*/  LDS.128 R16, [R0+0x288d0] ;  /* 0x0288d00000107984 */ /* 0x0007280000000c00 */
[----:B------:R3:W-:Y:S01]  /*25380*/  STL [R1], R0 ;  /* 0x0000000001007387 */ /* 0x0007e20000100800 */
[----:B------:R-:W-:Y:S06]  /*25390*/  BAR.ARV 0x4, 0x180 ;  /* 0x0106000000007b1d */ /* 0x000fec0000002000 */
[----:B------:R-:W-:Y:S05]  /*253a0*/  BRA `(.L_x_2075) ;  /* 0x0000000800d87947 */ /* 0x000fea0003800000 */
.L_x_2074:
[----:B------:R-:W1:Y:S01]  /*253b0*/  S2R R6, SR_TID.X ;  /* 0x0000000000067919 */ /* 0x000e620000002100 */
[----:B------:R-:W-:Y:S01]  /*253c0*/  UMOV UR4, 0xffffffff ;  /* 0xffffffff00047882 */ /* 0x000fe20000000000 */
[----:B-1----:R-:W-:-:S04]  /*253d0*/  LOP3.LUT R6, R6, 0x1f, RZ, 0xc0, !PT ;  /* 0x0000001f06067812 */ /* 0x002fc800078ec0ff */
[----:B------:R-:W-:Y:S01]  /*253e0*/  ISETP.NE.AND P0, PT, R6, 0x1f, PT ;  /* 0x0000001f0600780c */ /* 0x000fe20003f05270 */
[----:B------:R-:W-:-:S12]  /*253f0*/  BRA.DIV UR4, `(.L_x_2076) ;  /* 0x0000003e041c7947 */ /* 0x000fd8000b800000 */
[----:B------:R-:W-:Y:S01]  /*25400*/  IMAD.IADD R5, R19, 0x1, R6 ;  /* 0x0000000113057824 */ /* 0x000fe200078e0206 */
[----:B------:R-:W-:-:S04]  /*25410*/  ULDC UR4, c[0x0][0xc3c] ;  /* 0x00030f0000047ab9 */ /* 0x000fc80000000800 */
[----:B------:R-:W-:-:S13]  /*25420*/  ISETP.GE.OR P1, PT, R5, UR4, !P0 ;  /* 0x0000000405007c0c */ /* 0x000fda000c726670 */
[----:B------:R-:W1:Y:S02]  /*25430*/  @!P1 LDC.64 R2, c[0x0][0xc80] ;  /* 0x00032000ff029b82 */ /* 0x000e640000000a00 */
[----:B-1----:R-:W-:-:S06]  /*25440*/  @!P1 IMAD.WIDE R2, R5, 0x4, R2 ;  /* 0x0000000405029825 */ /* 0x002fcc00078e0202 */
[----:B------:R1:W3:Y:S01]  /*25450*/  @!P1 LDG.E R2, desc[UR38][R2.64] ;  /* 0x0000002602029981 */ /* 0x0002e2000c1e1900 */
[C---:B------:R-:W-:Y:S02]  /*25460*/  ISETP.GE.U32.AND P2, PT, R6.reuse, 0x2, PT ;  /* 0x000000020600780c */ /* 0x040fe40003f46070 */
[C---:B------:R-:W-:Y:S02]  /*25470*/  ISETP.GE.U32.AND P3, PT, R6.reuse, 0x4, PT ;  /* 0x000000040600780c */ /* 0x040fe40003f66070 */
[C---:B------:R-:W-:Y:S02]  /*25480*/  ISETP.GE.U32.AND P4, PT, R6.reuse, 0x8, PT ;  /* 0x000000080600780c */ /* 0x040fe40003f86070 */
[C---:B------:R-:W-:Y:S01]  /*25490*/  ISETP.GE.U32.AND P5, PT, R6.reuse, 0x10, PT ;  /* 0x000000100600780c */ /* 0x040fe20003fa6070 */
[----:B-1----:R-:W-:Y:S02]  /*254a0*/  IMAD.MOV.U32 R3, RZ, RZ, RZ ;  /* 0x000000ffff037224 */ /* 0x002fe400078e00ff */
[----:B---3--:R-:W-:Y:S01]  /*254b0*/  @!P1 IMAD.MOV.U32 R3, RZ, RZ, R2 ;  /* 0x000000ffff039224 */ /* 0x008fe200078e0002 */
[----:B------:R-:W-:-:S04]  /*254c0*/  ISETP.NE.AND P1, PT, R6, RZ, PT ;  /* 0x000000ff0600720c */ /* 0x000fc80003f25270 */
[----:B------:R-:W1:Y:S02]  /*254d0*/  SHFL.UP PT, R2, R3, 0x1, RZ ;  /* 0x0420000003027989 */ /* 0x000e6400000e00ff */
[----:B-1----:R-:W-:-:S05]  /*254e0*/  SEL R0, R2, RZ, P1 ;  /* 0x000000ff02007207 */ /* 0x002fca0000800000 */
[----:B------:R-:W-:Y:S02]  /*254f0*/  IMAD.IADD R2, R3, 0x1, R0 ;  /* 0x0000000103027824 */ /* 0x000fe400078e0200 */
[----:B------:R-:W-:Y:S04]  /*25500*/  SHFL.IDX PT, R0, R16, RZ, 0x1f ;  /* 0x00001fff10007589 */ /* 0x000fe800000e0000 */
        /* <DEDUP_REMOVED lines=11> */
[----:B------:R-:W-:Y:S02]  /*255c0*/  IMAD.IADD R2, R2, 0x1, R5 ;  /* 0x0000000102027824 */ /* 0x000fe400078e0205 */
[----:B------:R1:W3:Y:S04]  /*255d0*/  SHFL.IDX PT, R5, R16, 0x1, 0x1f ;  /* 0x00201f0010057f89 */ /* 0x0002e800000e0000 */
[----:B------:R1:W4:Y:S02]  /*255e0*/  SHFL.IDX PT, R16, R2, 0x1f, 0x1f ;  /* 0x03e01f0002107f89 */ /* 0x00032400000e0000 */
.L_x_2217:
[----:B------:R-:W-:Y:S02]  /*255f0*/  ULDC UR4, c[0x0][0xc38] ;  /* 0x00030e0000047ab9 */ /* 0x000fe40000000800 */
[----:B------:R-:W-:-:S04]  /*25600*/  IMAD.U32 R4, RZ, RZ, UR4 ;  /* 0x00000004ff047e24 */ /* 0x000fc8000f8e00ff */
[----:B-1--4-:R-:W-:-:S04]  /*25610*/  IMAD R16, R16, R4, RZ ;  /* 0x0000000410107224 */ /* 0x012fc800078e02ff */
[----:B---3--:R-:W-:-:S05]  /*25620*/  IMAD.IADD R5, R5, 0x1, R16 ;  /* 0x0000000105057824 */ /* 0x008fca00078e0210 */
[----:B------:R-:W-:-:S13]  /*25630*/  ISETP.GT.AND P6, PT, R5, R0, PT ;  /* 0x000000000500720c */ /* 0x000fda0003fc4270 */
[----:B------:R-:W-:Y:S05]  /*25640*/  @P6 BRA `(.L_x_2077) ;  /* 0x00000000009c6947 */ /* 0x000fea0003800000 */
.L_x_2082:
[----:B-1----:R-:W1:Y:S01]  /*25650*/  LDC R3, c[0x0][0xc3c] ;  /* 0x00030f00ff037b82 */ /* 0x002e620000000800 */
[----:B------:R-:W-:-:S05]  /*25660*/  VIADD R19, R19, 0x1f ;  /* 0x0000001f13137836 */ /* 0x000fca0000000000 */
[----:B-1----:R-:W-:-:S13]  /*25670*/  ISETP.GE.AND P6, PT, R19, R3, PT ;  /* 0x000000031300720c */ /* 0x002fda0003fc6270 */
[----:B------:R-:W-:Y:S05]  /*25680*/  @P6 BRA `(.L_x_2078) ;  /* 0x0000000400d46947 */ /* 0x000fea0003800000 */
[----:B------:R-:W1:Y:S01]  /*25690*/  S2R R2, SR_TID.X ;  /* 0x0000000000027919 */ /* 0x000e620000002100 */
[----:B------:R-:W-:Y:S01]  /*256a0*/  BSSY B0, `(.L_x_2079) ;  /* 0x0000009000007945 */ /* 0x000fe20003800000 */
[----:B-1----:R-:W-:-:S05]  /*256b0*/  LOP3.LUT R2, R2, 0x1f, RZ, 0xc0, !PT ;  /* 0x0000001f02027812 */ /* 0x002fca00078ec0ff */
[----:B------:R-:W-:-:S05]  /*256c0*/  IMAD.IADD R4, R19, 0x1, R2 ;  /* 0x0000000113047824 */ /* 0x000fca00078e0202 */
[----:B------:R-:W-:Y:S02]  /*256d0*/  ISETP.GE.OR P6, PT, R4, R3, !P0 ;  /* 0x000000030400720c */ /* 0x000fe400047c6670 */
[----:B------:R-:W-:-:S11]  /*256e0*/  MOV R3, RZ ;  /* 0x000000ff00037202 */ /* 0x000fd60000000f00 */
[----:B------:R-:W-:Y:S05]  /*256f0*/  @P6 BRA `(.L_x_2080) ;  /* 0x00000000000c6947 */ /* 0x000fea0003800000 */
[----:B------:R-:W1:Y:S02]  /*25700*/  LDC.64 R2, c[0x0][0xc80] ;  /* 0x00032000ff027b82 */ /* 0x000e640000000a00 */
[----:B-1----:R-:W-:-:S06]  /*25710*/  IMAD.WIDE R2, R4, 0x4, R2 ;  /* 0x0000000404027825 */ /* 0x002fcc00078e0202 */
[----:B------:R1:W5:Y:S02]  /*25720*/  LDG.E R3, desc[UR38][R2.64] ;  /* 0x0000002602037981 */ /* 0x000364000c1e1900 */
.L_x_2080:
[----:B------:R-:W-:Y:S05]  /*25730*/  BSYNC B0 ;  /* 0x0000000000007941 */ /* 0x000fea0003800000 */
.L_x_2079:
[----:B------:R-:W-:-:S03]  /*25740*/  UMOV UR4, 0xffffffff ;  /* 0xffffffff00047882 */ /* 0x000fc60000000000 */
[----:B------:R-:W-:Y:S05]  /*25750*/  BRA.DIV UR4, `(.L_x_2081) ;  /* 0x0000003e04807947 */ /* 0x000fea000b800000 */
[----:B-----5:R-:W1:Y:S02]  /*25760*/  SHFL.UP PT, R14, R3, 0x1, RZ ;  /* 0x04200000030e7989 */ /* 0x020e6400000e00ff */
        /* <DEDUP_REMOVED lines=14> */
[----:B------:R1:W3:Y:S02]  /*25850*/  SHFL.IDX PT, R16, R2, 0x1f, 0x1f ;  /* 0x03e01f0002107f89 */ /* 0x0002e400000e0000 */
.L_x_2225:
[----:B------:R-:W-:Y:S02]  /*25860*/  ULDC UR4, c[0x0][0xc38] ;  /* 0x00030e0000047ab9 */ /* 0x000fe40000000800 */
[----:B------:R-:W-:-:S04]  /*25870*/  IMAD.U32 R4, RZ, RZ, UR4 ;  /* 0x00000004ff047e24 */ /* 0x000fc8000f8e00ff */
[----:B---3--:R-:W-:-:S05]  /*25880*/  IMAD R16, R16, R4, RZ ;  /* 0x0000000410107224 */ /* 0x008fca00078e02ff */
[----:B------:R-:W-:-:S04]  /*25890*/  IADD3 R5, R16, R5, RZ ;  /* 0x0000000510057210 */ /* 0x000fc80007ffe0ff */
[----:B------:R-:W-:-:S13]  /*258a0*/  ISETP.GT.AND P6, PT, R5, R0, PT ;  /* 0x000000000500720c */ /* 0x000fda0003fc4270 */
[----:B------:R-:W-:Y:S05]  /*258b0*/  @!P6 BRA `(.L_x_2082) ;  /* 0xfffffffc0064e947 */ /* 0x000fea000383ffff */
.L_x_2077:
[----:B------:R-:W-:Y:S01]  /*258c0*/  IMAD.IADD R16, R5, 0x1, -R16 ;  /* 0x0000000105107824 */ /* 0x000fe200078e0a10 */
[----:B------:R-:W-:-:S03]  /*258d0*/  UMOV UR4, 0xffffffff ;  /* 0xffffffff00047882 */ /* 0x000fc60000000000 */
[----:B------:R-:W-:-:S05]  /*258e0*/  IMAD R5, R2, R4, R16 ;  /* 0x0000000402057224 */ /* 0x000fca00078e0210 */
[----:B------:R-:W-:Y:S01]  /*258f0*/  ISETP.GT.AND P6, PT, R5, R0, PT ;  /* 0x000000000500720c */ /* 0x000fe20003fc4270 */
[----:B------:R-:W-:-:S12]  /*25900*/  BRA.DIV UR4, `(.L_x_2083) ;  /* 0x0000003e04e87947 */ /* 0x000fd8000b800000 */
[----:B------:R-:W-:-:S04]  /*25910*/  VOTE.ANY R5, PT, !P6 ;  /* 0x0000000000057806 */ /* 0x000fc800070e0100 */
[----:B------:R-:W3:Y:S02]  /*25920*/  POPC R6, R5 ;  /* 0x0000000500067309 */ /* 0x000ee40000000000 */
[----:B---3--:R3:W4:Y:S02]  /*25930*/  SHFL.IDX PT, R17, R3, R6, 0x1f ;  /* 0x00001f0603117589 */ /* 0x00872400000e0000 */
.L_x_2229:
[----:B------:R-:W-:Y:S01]  /*25940*/  ISETP.NE.AND P0, PT, R5, RZ, PT ;  /* 0x000000ff0500720c */ /* 0x000fe20003f05270 */
[----:B------:R-:W-:-:S12]  /*25950*/  IMAD.MOV.U32 R5, RZ, RZ, RZ ;  /* 0x000000ffff057224 */ /* 0x000fd800078e00ff */
[----:B------:R-:W-:Y:S05]  /*25960*/  @!P0 BRA `(.L_x_2084) ;  /* 0x0000000000148947 */ /* 0x000fea0003800000 */
[----:B------:R-:W-:Y:S01]  /*25970*/  UMOV UR4, 0xffffffff ;  /* 0xffffffff00047882 */ /* 0x000fe20000000000 */
[----:B------:R-:W-:Y:S02]  /*25980*/  VIADD R12, R6, 0xffffffff ;  /* 0xffffffff060c7836 */ /* 0x000fe40000000000 */
[----:B------:R-:W-:Y:S05]  /*25990*/  BRA.DIV UR4, `(.L_x_2085) ;  /* 0x00000042040c7947 */ /* 0x000fea000b800000 */
[----:B-1----:R1:W0:Y:S02]  /*259a0*/  SHFL.IDX PT, R2, R2, R12, 0x1f ;  /* 0x00001f0c02027589 */ /* 0x00222400000e0000 */
.L_x_2232:
[----:B0-----:R-:W-:-:S07]  /*259b0*/  IMAD.MOV.U32 R5, RZ, RZ, R2 ;  /* 0x000000ffff057224 */ /* 0x001fce00078e0002 */
.L_x_2084:
[----:B-1-3--:R-:W1:Y:S01]  /*259c0*/  LDC.64 R2, c[0x0][0xc90] ;  /* 0x00032400ff027b82 */ /* 0x00ae620000000a00 */
[----:B------:R-:W-:-:S04]  /*259d0*/  IMAD.IADD R19, R6, 0x1, R19 ;  /* 0x0000000106137824 */ /* 0x000fc800078e0213 */
[----:B-1----:R-:W-:-:S05]  /*259e0*/  IMAD.WIDE R2, R19, 0x4, R2 ;  /* 0x0000000413027825 */ /* 0x002fca00078e0202 */
[----:B--2---:R-:W4:Y:S01]  /*259f0*/  LDG.E R7, desc[UR38][R2.64] ;  /* 0x0000002602077981 */ /* 0x004f22000c1e1900 */
[----:B------:R-:W-:-:S04]  /*25a00*/  IMAD R16, R5, R4, R16 ;  /* 0x0000000405107224 */ /* 0x000fc800078e0210 */
[----:B------:R-:W-:Y:S02]  /*25a10*/  IMAD.IADD R0, R0, 0x1, -R16 ;  /* 0x0000000100007824 */ /* 0x000fe400078e0a10 */
[----:B----4-:R-:W-:-:S05]  /*25a20*/  IMAD R6, R17, R7, RZ ;  /* 0x0000000711067224 */ /* 0x010fca00078e02ff */
[----:B0-----:R-:W-:-:S04]  /*25a30*/  IABS R8, R6 ;  /* 0x0000000600087213 */ /* 0x001fc80000000000 */
[----:B------:R-:W0:Y:S08]  /*25a40*/  I2F.RP R2, R8 ;  /* 0x0000000800027306 */ /* 0x000e300000209400 */
[----:B0-----:R-:W0:Y:S02]  /*25a50*/  MUFU.RCP R2, R2 ;  /* 0x0000000200027308 */ /* 0x001e240000001000 */
[----:B0-----:R-:W-:-:S06]  /*25a60*/  VIADD R2, R2, 0xffffffe ;  /* 0x0ffffffe02027836 */ /* 0x001fcc0000000000 */
[----:B------:R-:W0:Y:S02]  /*25a70*/  F2I.FTZ.U32.TRUNC.NTZ R3, R2 ;  /* 0x0000000200037305 */ /* 0x000e24000021f000 */
[----:B0-----:R-:W-:-:S05]  /*25a80*/  IADD3 R2, RZ, -R3, RZ ;  /* 0x80000003ff027210 */ /* 0x001fca0007ffe0ff */
        /* <DEDUP_REMOVED lines=22> */
[----:B------:R-:W-:-:S04]  /*25bf0*/  VIADDMNMX R4, R3, R4, R7, PT ;  /* 0x0000000403047246 */ /* 0x000fc80003800107 */
        /* <DEDUP_REMOVED lines=15> */
[-C--:B------:R-:W-:Y:S01]  /*25cf0*/  @!P1 IADD3 R3, R3, -R7.reuse, RZ ;  /* 0x8000000703039210 */ /* 0x080fe20007ffe0ff */
[----:B------:R-:W-:Y:S01]  /*25d00*/  @!P1 VIADD R2, R2, 0x1 ;  /* 0x0000000102029836 */ /* 0x000fe20000000000 */
[----:B------:R-:W-:Y:S02]  /*25d10*/  ISETP.NE.AND P1, PT, R4, RZ, PT ;  /* 0x000000ff0400720c */ /* 0x000fe40003f25270 */
[----:B------:R-:W-:Y:S02]  /*25d20*/  ISETP.GE.U32.AND P0, PT, R3, R7, PT ;  /* 0x000000070300720c */ /* 0x000fe40003f06070 */
[C---:B------:R-:W-:Y:S01]  /*25d30*/  LOP3.LUT R3, R0.reuse, R4, RZ, 0x3c, !PT ;  /* 0x0000000400037212 */ /* 0x040fe200078e3cff */
[----:B------:R-:W-:-:S03]  /*25d40*/  IMAD.IADD R0, R0, 0x1, R5 ;  /* 0x0000000100007824 */ /* 0x000fc600078e0205 */
        /* <DEDUP_REMOVED lines=9> */
.L_x_2078:
[----:B------:R-:W-:Y:S01]  /*25de0*/  UMOV UR4, URZ ;  /* 0x0000003f00047c82 */ /* 0x000fe20008000000 */
[----:B------:R-:W-:Y:S01]  /*25df0*/  UMOV UR5, URZ ;  /* 0x0000003f00057c82 */ /* 0x000fe20008000000 */
[----:B------:R-:W-:Y:S01]  /*25e00*/  ULDC UR6, c[0x0][0xc3c] ;  /* 0x00030f0000067ab9 */ /* 0x000fe20000000800 */
[----:B------:R-:W-:Y:S01]  /*25e10*/  MOV R16, R0 ;  /* 0x0000000000107202 */ /* 0x000fe20000000f00 */
[----:B------:R-:W-:Y:S02]  /*25e20*/  IMAD.U32 R17, RZ, RZ, UR4 ;  /* 0x00000004ff117e24 */ /* 0x000fe4000f8e00ff */
[----:B------:R-:W-:Y:S02]  /*25e30*/  IMAD.U32 R18, RZ, RZ, UR5 ;  /* 0x00000005ff127e24 */ /* 0x000fe4000f8e00ff */
[----:B------:R-:W-:-:S07]  /*25e40*/  IMAD.U32 R19, RZ, RZ, UR6 ;  /* 0x00000006ff137e24 */ /* 0x000fce000f8e00ff */
.L_x_2086:
[----:B------:R1:W3:Y:S01]  /*25e50*/  LDL R3, [R1] ;  /* 0x0000000001037983 */ /* 0x0002e20000100800 */
[----:B------:R-:W4:Y:S01]  /*25e60*/  S2R R0, SR_TID.X ;  /* 0x0000000000007919 */ /* 0x000f220000002100 */
[----:B------:R-:W-:Y:S05]  /*25e70*/  WARPSYNC.ALL ;  /* 0x0000000000007948 */ /* 0x000fea0003800000 */
[----:B----4-:R-:W-:Y:S01]  /*25e80*/  LOP3.LUT R0, R0, 0x1f, RZ, 0xc0, !PT ;  /* 0x0000001f00007812 */ /* 0x010fe200078ec0ff */
[----:B------:R-:W-:Y:S03]  /*25e90*/  BAR.SYNC.DEFER_BLOCKING 0x4, 0x180 ;  /* 0x0106000000007b1d */ /* 0x000fe60000010000 */
[----:B------:R-:W-:-:S13]  /*25ea0*/  ISETP.NE.AND P0, PT, R0, RZ, PT ;  /* 0x000000ff0000720c */ /* 0x000fda0003f05270 */
[----:B------:R-:W3:Y:S01]  /*25eb0*/  @!P0 S2R R0, SR_CgaCtaId ;  /* 0x0000000000008919 */ /* 0x000ee20000008800 */
[----:B------:R-:W-:-:S04]  /*25ec0*/  @!P0 MOV R2, 0x400 ;  /* 0x0000040000028802 */ /* 0x000fc80000000f00 */
[----:B---3--:R-:W-:-:S05]  /*25ed0*/  @!P0 LEA R3, R0, R2, 0x18 ;  /* 0x0000000200038211 */ /* 0x008fca00078ec0ff */
[----:B------:R1:W-:Y:S04]  /*25ee0*/  @!P0 STS.128 [R3+0x288d0], R16 ;  /* 0x0288d01003008388 */ /* 0x0003e80000000c00 */
[----:B------:R1:W-:Y:S01]  /*25ef0*/  @!P0 STL [R1], R3 ;  /* 0x0000000301008387 */ /* 0x0003e20000100800 */
[----:B------:R-:W-:Y:S06]  /*25f00*/  BAR.ARV 0x5, 0x180 ;  /* 0x0146000000007b1d */ /* 0x000fec0000002000 */
.L_x_2075:
[----:B------:R-:W-:Y:S02]  /*25f10*/  ULDC UR4, c[0x0][0xc3c] ;  /* 0x00030f0000047ab9 */ /* 0x000fe40000000800 */
[----:B----4-:R-:W-:-:S13]  /*25f20*/  ISETP.GE.AND P0, PT, R19, UR4, PT ;  /* 0x0000000413007c0c */ /* 0x010fda000bf06270 */
[----:B------:R-:W-:Y:S05]  /*25f30*/  @!P0 BRA `(.L_x_2087) ;  /* 0xffffff9400648947 */ /* 0x000fea000383ffff */
[----:B------:R-:W-:Y:S05]  /*25f40*/  BSYNC B8 ;  /* 0x0000000000087941 */ /* 0x000fea0003800000 */
.L_x_1936:
[----:B---3--:R-:W3:Y:S01]  /*25f50*/  LDL.LU R0, [R1+0x48] ;  /* 0x0000480001007983 */ /* 0x008ee20000300800 */
[----:B------:R-:W-:Y:S01]  /*25f60*/  BSSY B0, `(.L_x_2088) ;  /* 0x000000b000007945 */ /* 0x000fe20003800000 */
[----:B------:R-:W4:Y:S01]  /*25f70*/  S2R R5, SR_CgaCtaId ;  /* 0x0000000000057919 */ /* 0x000f220000008800 */
[----:B---3--:R-:W-:-:S05]  /*25f80*/  VIADD R0, R0, 0x1 ;  /* 0x0000000100007836 */ /* 0x008fca0000000000 */
[----:B0-----:R-:W-:-:S04]  /*25f90*/  LEA.HI R2, R0, R0, RZ, 0x1 ;  /* 0x0000000000027211 */ /* 0x001fc800078f08ff */
[----:B-1----:R-:W-:-:S05]  /*25fa0*/  LOP3.LUT R3, R2, 0xfffffffe, RZ, 0xc0, !PT ;  /* 0xfffffffe02037812 */ /* 0x002fca00078ec0ff */
[----:B------:R-:W-:Y:S01]  /*25fb0*/  IMAD.IADD R3, R0, 0x1, -R3 ;  /* 0x0000000100037824 */ /* 0x000fe200078e0a03 */
[----:B------:R-:W-:-:S04]  /*25fc0*/  MOV R0, 0x400 ;  /* 0x0000040000007802 */ /* 0x000fc80000000f00 */
[----:B----4-:R-:W-:Y:S02]  /*25fd0*/  LEA R0, R5, R0, 0x18 ;  /* 0x0000000005007211 */ /* 0x010fe400078ec0ff */
[----:B------:R-:W-:-:S04]  /*25fe0*/  SHF.L.U32 R3, R3, 0x1f, RZ ;  /* 0x0000001f03037819 */ /* 0x000fc800000006ff */
[----:B------:R-:W0:Y:S02]  /*25ff0*/  SYNCS.PHASECHK.TRANS64.TRYWAIT P0, [R0+URZ+0x28820], R3 ;  /* 0x02882003000075a7 */ /* 0x000e24000800017f */
[----:B0-----:R-:W-:Y:S05]  /*26000*/  @!P0 BRA `(.L_x_2089) ;  /* 0x0000003800988947 */ /* 0x001fea0003800000 */
.L_x_2233:
[----:B------:R-:W-:Y:S05]  /*26010*/  BSYNC B0 ;  /* 0x0000000000007941 */ /* 0x000fea0003800000 */
.L_x_2088:
[----:B------:R-:W-:-:S03]  /*26020*/  UMOV UR4, 0xffffffff ;  /* 0xffffffff00047882 */ /* 0x000fc60000000000 */
[----:B------:R-:W-:Y:S05]  /*26030*/  BRA.DIV UR4, `(.L_x_2090) ;  /* 0x0000003a04a07947 */ /* 0x000fea000b800000 */
[----:B------:R-:W1:Y:S02]  /*26040*/  S2R R2, SR_TID.X ;  /* 0x0000000000027919 */ /* 0x000e640000002100 */
[----:B-1----:R-:W-:-:S04]  /*26050*/  SHF.R.U32.HI R2, RZ, 0x5, R2 ;  /* 0x00000005ff027819 */ /* 0x002fc80000011602 */
[----:B------:R-:W-:-:S05]  /*26060*/  LOP3.LUT R2, R2, 0x3, RZ, 0xc0, !PT ;  /* 0x0000000302027812 */ /* 0x000fca00078ec0ff */
[----:B------:R1:W3:Y:S02]  /*26070*/  SHFL.IDX PT, R14, R2, RZ, 0x1f ;  /* 0x00001fff020e7589 */ /* 0x0002e400000e0000 */
.L_x_2236:
[----:B---3--:R-:W-:-:S13]  /*26080*/  ISETP.NE.AND P0, PT, R14, RZ, PT ;  /* 0x000000ff0e00720c */ /* 0x008fda0003f05270 */
[----:B------:R-:W-:Y:S05]  /*26090*/  @P0 BRA `(.L_x_1664) ;  /* 0x0000000000940947 */ /* 0x000fea0003800000 */
[----:B------:R-:W-:-:S03]  /*260a0*/  UMOV UR4, 0xffffffff ;  /* 0xffffffff00047882 */ /* 0x000fc60000000000 */
[----:B------:R-:W-:Y:S05]  /*260b0*/  BRA.DIV UR4, `(.L_x_2091) ;  /* 0x0000003a04b47947 */ /* 0x000fea000b800000 */
[----:B------:R-:W-:-:S13]  /*260c0*/  ELECT P6, URZ, PT ;  /* 0x00000000003f782f */ /* 0x000fda00038c0000 */
.L_x_2239:
[----:B------:R-:W-:Y:S05]  /*260d0*/  @!P6 BRA `(.L_x_1664) ;  /* 0x000000000084e947 */ /* 0x000fea0003800000 */
[----:B-1----:R-:W3:Y:S02]  /*260e0*/  LDL.LU R2, [R1+0x50] ;  /* 0x0000500001027983 */ /* 0x002ee40000300800 */
[----:B---3--:R-:W-:-:S04]  /*260f0*/  LOP3.LUT R2, R2, 0x2, RZ, 0xfc, !PT ;  /* 0x0000000202027812 */ /* 0x008fc800078efcff */
[----:B------:R-:W-:-:S13]  /*26100*/  ISETP.NE.AND P2, PT, R2, 0x3, PT ;  /* 0x000000030200780c */ /* 0x000fda0003f45270 */
[----:B------:R-:W-:Y:S05]  /*26110*/  @!P2 BRA `(.L_x_2092) ;  /* 0x000000000004a947 */ /* 0x000fea0003800000 */
[----:B------:R-:W-:Y:S01]  /*26120*/  BPT.TRAP 0x1 ;  /* 0x000000040000795c */ /* 0x000fe20000300000 */
.L_x_2092:
[----:B0-----:R-:W3:Y:S04]  /*26130*/  LDL R3, [R1+0x4] ;  /* 0x0000040001037983 */ /* 0x001ee80000100800 */
[----:B--2---:R-:W2:Y:S01]  /*26140*/  LDL.LU R7, [R1+0x10] ;  /* 0x0000100001077983 */ /* 0x004ea20000300800 */
[----:B------:R-:W-:-:S05]  /*26150*/  VIADD R2, R0, 0x28840 ;  /* 0x0002884000027836 */ /* 0x000fca0000000000 */
[C---:B---3--:R-:W-:Y:S01]  /*26160*/  LEA R6, R3.reuse, R2, 0x3 ;  /* 0x0000000203067211 */ /* 0x048fe200078e18ff */
        /* <DEDUP_REMOVED lines=10> */
.L_x_2240:
[----:B------:R-:W1:Y:S02]  /*26210*/  SYNCS.PHASECHK.TRANS64.TRYWAIT P0, [R7+URZ], R2 ;  /* 0x00000002070075a7 */ /* 0x000e64000800017f */
[----:B-1----:R-:W-:Y:S05]  /*26220*/  @!P0 BRA `(.L_x_2094) ;  /* 0x00000038008c8947 */ /* 0x002fea0003800000 */
.L_x_2241:
[----:B------:R-:W-:Y:S05]  /*26230*/  @!P2 BRA `(.L_x_2095) ;  /* 0x000000000004a947 */ /* 0x000fea0003800000 */
[----:B------:R-:W-:Y:S01]  /*26240*/  BPT.TRAP 0x1 ;  /* 0x000000040000795c */ /* 0x000fe20000300000 */
.L_x_2095:
[----:B------:R-:W2:Y:S01]  /*26250*/  LDL.LU R4, [R1+0x4] ;  /* 0x0000040001047983 */ /* 0x000ea20000300800 */
[----:B------:R-:W-:-:S04]  /*26260*/  VIADD R0, R0, 0x28860 ;  /* 0x0002886000007836 */ /* 0x000fc80000000000 */
[----:B--2---:R-:W-:-:S04]  /*26270*/  IMAD R4, R4, 0x8, R0 ;  /* 0x0000000804047824 */ /* 0x004fc800078e0200 */
[----:B------:R-:W2:Y:S02]  /*26280*/  SYNCS.PHASECHK.TRANS64.TRYWAIT P0, [R4+URZ], R5 ;  /* 0x00000005040075a7 */ /* 0x000ea4000800017f */
[----:B--2---:R-:W-:Y:S05]  /*26290*/  @!P0 BRA `(.L_x_2096) ;  /* 0x0000003800848947 */ /* 0x004fea0003800000 */
.L_x_2242:
[----:B------:R-:W-:-:S07]  /*262a0*/  IMAD R3, R3, 0x8, R0 ;  /* 0x0000000803037824 */ /* 0x000fce00078e0200 */
.L_x_2097:
[----:B---3--:R3:W4:Y:S02]  /*262b0*/  SYNCS.PHASECHK.TRANS64.TRYWAIT P0, [R3+URZ], R2 ;  /* 0x00000002030075a7 */ /* 0x008724000800017f */
[----:B----4-:R-:W-:Y:S05]  /*262c0*/  @!P0 NANOSLEEP.SYNCS 0x989680 ;  /* 0x009896800000895d */ /* 0x010fea0003900000 */
[----:B------:R-:W4:Y:S02]  /*262d0*/  @!P0 SYNCS.PHASECHK.TRANS64 P0, [R3+URZ], R2 ;  /* 0x00000002030085a7 */ /* 0x000f24000800007f */
[----:B----4-:R-:W-:Y:S05]  /*262e0*/  @!P0 BRA `(.L_x_2097) ;  /* 0xfffffffc00f08947 */ /* 0x010fea000383ffff */
.L_x_1664:
[----:B------:R-:W-:Y:S05]  /*262f0*/  BSYNC B9 ;  /* 0x0000000000097941 */ /* 0x000fea0003800000 */
.L_x_1661:
[----:B------:R-:W-:Y:S05]  /*26300*/  EXIT ;  /* 0x000000000000794d */ /* 0x000fea0003800000 */
.L_x_1694:
[----:B0-----:R0:W1:Y:S02]  /*26310*/  SYNCS.PHASECHK.TRANS64.TRYWAIT P6, [R106+URZ+0x28890], R119 ;  /* 0x028890776a0075a7 */ /* 0x00106400080c017f */
[----:B-1----:R-:W-:Y:S05]  /*26320*/  @!P6 NANOSLEEP.SYNCS 0x989680 ;  /* 0x009896800000e95d */ /* 0x002fea0003900000 */
[----:B------:R-:W1:Y:S02]  /*26330*/  @!P6 SYNCS.PHASECHK.TRANS64 P6, [R106+URZ+0x28890], R119 ;  /* 0x028890776a00e5a7 */ /* 0x000e6400080c007f */
[----:B-1----:R-:W-:Y:S05]  /*26340*/  @!P6 BRA `(.L_x_1694) ;  /* 0xfffffffc00f0e947 */ /* 0x002fea000383ffff */
[----:B------:R-:W-:Y:S05]  /*26350*/  BRA `(.L_x_2098) ;  /* 0xfffffdd000287947 */ /* 0x000fea000383ffff */
.L_x_1730:
[----:B0-----:R0:W1:Y:S02]  /*26360*/  SYNCS.PHASECHK.TRANS64.TRYWAIT P4, [R106+URZ+0x28890], R119 ;  /* 0x028890776a0075a7 */ /* 0x001064000808017f */
[----:B-1----:R-:W-:Y:S05]  /*26370*/  @!P4 NANOSLEEP.SYNCS 0x989680 ;  /* 0x009896800000c95d */ /* 0x002fea0003900000 */
[----:B------:R-:W1:Y:S02]  /*26380*/  @!P4 SYNCS.PHASECHK.TRANS64 P4, [R106+URZ+0x28890], R119 ;  /* 0x028890776a00c5a7 */ /* 0x000e64000808007f */
[----:B-1----:R-:W-:Y:S05]  /*26390*/  @!P4 BRA `(.L_x_1730) ;  /* 0xfffffffc00f0c947 */ /* 0x002fea000383ffff */
[----:B------:R-:W-:Y:S05]  /*263a0*/  BRA `(.L_x_2099) ;  /* 0xfffffdf400847947 */ /* 0x000fea000383ffff */
.L_x_1747:
[----:B0-----:R0:W1:Y:S02]  /*263b0*/  SYNCS.PHASECHK.TRANS64.TRYWAIT P3, [R106+URZ+0x28890], R119 ;  /* 0x028890776a0075a7 */ /* 0x001064000806017f */
[----:B-1----:R-:W-:Y:S05]  /*263c0*/  @!P3 NANOSLEEP.SYNCS 0x989680 ;  /* 0x009896800000b95d */ /* 0x002fea0003900000 */
[----:B------:R-:W1:Y:S02]  /*263d0*/  @!P3 SYNCS.PHASECHK.TRANS64 P3, [R106+URZ+0x28890], R119 ;  /* 0x028890776a00b5a7 */ /* 0x000e64000806007f */
[----:B-1----:R-:W-:Y:S05]  /*263e0*/  @!P3 BRA `(.L_x_1747) ;  /* 0xfffffffc00f0b947 */ /* 0x002fea000383ffff */
[----:B------:R-:W-:Y:S05]  /*263f0*/  BRA `(.L_x_2100) ;  /* 0xfffffe1400a87947 */ /* 0x000fea000383ffff */
.L_x_1757:
[----:B--2---:R2:W3:Y:S02]  /*26400*/  SYNCS.PHASECHK.TRANS64.TRYWAIT P0, [R106+URZ+0x288b0], R119 ;  /* 0x0288b0776a0075a7 */ /* 0x0044e4000800017f */
[----:B---3--:R-:W-:Y:S05]  /*26410*/  @!P0 NANOSLEEP.SYNCS 0x989680 ;  /* 0x009896800000895d */ /* 0x008fea0003900000 */
[----:B------:R-:W3:Y:S02]  /*26420*/  @!P0 SYNCS.PHASECHK.TRANS64 P0, [R106+URZ+0x288b0], R119 ;  /* 0x0288b0776a0085a7 */ /* 0x000ee4000800007f */
[----:B---3--:R-:W-:Y:S05]  /*26430*/  @!P0 BRA `(.L_x_1757) ;  /* 0xfffffffc00f08947 */ /* 0x008fea000383ffff */
[----:B------:R-:W-:Y:S05]  /*26440*/  BRA `(.L_x_2101) ;  /* 0xfffffe1c00447947 */ /* 0x000fea000383ffff */
.L_x_1777:
[----:B------:R-:W-:Y:S01]  /*26450*/  BSSY B0, `(.L_x_2102) ;  /* 0x0000008000007945 */ /* 0x000fe20003800000 */
[----:B------:R-:W-:Y:S01]  /*26460*/  IMAD.MOV.U32 R13, RZ, RZ, R222 ;  /* 0x000000ffff0d7224 */ /* 0x000fe200078e00de */
[----:B------:R-:W-:Y:S01]  /*26470*/  MOV R12, RZ ;  /* 0x000000ff000c7202 */ /* 0x000fe20000000f00 */
[----:B------:R-:W-:Y:S02]  /*26480*/  IMAD.MOV.U32 R11, RZ, RZ, 0x1f ;  /* 0x0000001fff0b7424 */ /* 0x000fe400078e00ff */
[----:B------:R-:W-:-:S07]  /*26490*/  IMAD.MOV.U32 R15, RZ, RZ, -0x1 ;  /* 0xffffffffff0f7424 */ /* 0x000fce00078e00ff */
[----:B-----5:R-:W-:Y:S05]  /*264a0*/  WARPSYNC.COLLECTIVE R15, `(.L_x_2103) ;  /* 0x000000000f087348 */ /* 0x020fea0003c00000 */
[----:B------:R0:W1:Y:S02]  /*264b0*/  SHFL.IDX P6, R14, R13, R12, R11 ;  /* 0x0000000c0d0e7389 */ /* 0x00006400000c000b */
[----:B01---5:R-:W-:Y:S01]  /*264c0*/  ENDCOLLECTIVE ;  /* 0x000000000000791b */ /* 0x023fe20003800000 */
.L_x_2103:
[----:B------:R-:W-:Y:S05]  /*264d0*/  BSYNC B0 ;  /* 0x0000000000007941 */ /* 0x000fea0003800000 */
.L_x_2102:
[----:B------:R-:W-:Y:S01]  /*264e0*/  IMAD.MOV.U32 R194, RZ, RZ, R14 ;  /* 0x000000ffffc27224 */ /* 0x000fe200078e000e */
[----:B------:R-:W-:Y:S06]  /*264f0*/  BRA `(.L_x_2104) ;  /* 0xfffffe2800787947 */ /* 0x000fec000383ffff */
.L_x_1787:
[----:B------:R-:W-:Y:S01]  /*26500*/  BSSY B1, `(.L_x_2105) ;  /* 0x0000008000017945 */ /* 0x000fe20003800000 */
[----:B------:R-:W-:Y:S01]  /*26510*/  IMAD.MOV.U32 R13, RZ, RZ, R6 ;  /* 0x000000ffff0d7224 */ /* 0x000fe200078e0006 */
[----:B------:R-:W-:Y:S01]  /*26520*/  MOV R15, 0xffffffff ;  /* 0xffffffff000f7802 */ /* 0x000fe20000000f00 */
[----:B------:R-:W-:Y:S02]  /*26530*/  IMAD.MOV.U32 R12, RZ, RZ, RZ ;  /* 0x000000ffff0c7224 */ /* 0x000fe400078e00ff */
[----:B------:R-:W-:-:S07]  /*26540*/  IMAD.MOV.U32 R11, RZ, RZ, 0x181f ;  /* 0x0000181fff0b7424 */ /* 0x000fce00078e00ff */
[----:B0-----:R-:W-:Y:S05]  /*26550*/  WARPSYNC.COLLECTIVE R15, `(.L_x_2106) ;  /* 0x000000000f087348 */ /* 0x001fea0003c00000 */
[----:B------:R1:W2:Y:S02]  /*26560*/  SHFL.IDX P6, R14, R13, R12, R11 ;  /* 0x0000000c0d0e7389 */ /* 0x0002a400000c000b */
[----:B012---:R-:W-:Y:S01]  /*26570*/  ENDCOLLECTIVE ;  /* 0x000000000000791b */ /* 0x007fe20003800000 */
.L_x_2106:
[----:B------:R-:W-:Y:S05]  /*26580*/  BSYNC B1 ;  /* 0x0000000000017941 */ /* 0x000fea0003800000 */
.L_x_2105:
[----:B------:R-:W-:Y:S02]  /*26590*/  IMAD.MOV.U32 R13, RZ, RZ, R5 ;  /* 0x000000ffff0d7224 */ /* 0x000fe400078e0005 */
[----:B------:R-:W-:Y:S02]  /*265a0*/  IMAD.MOV.U32 R12, RZ, RZ, RZ ;  /* 0x000000ffff0c7224 */ /* 0x000fe400078e00ff */
[----:B------:R-:W-:Y:S02]  /*265b0*/  IMAD.MOV.U32 R11, RZ, RZ, 0x181f ;  /* 0x0000181fff0b7424 */ /* 0x000fe400078e00ff */
[----:B------:R-:W-:Y:S02]  /*265c0*/  IMAD.MOV.U32 R15, RZ, RZ, -0x1 ;  /* 0xffffffffff0f7424 */ /* 0x000fe400078e00ff */
[----:B------:R-:W-:-:S07]  /*265d0*/  IMAD.MOV.U32 R0, RZ, RZ, R14 ;  /* 0x000000ffff007224 */ /* 0x000fce00078e000e */
[----:B------:R-:W-:Y:S05]  /*265e0*/  WARPSYNC.COLLECTIVE R15, `(.L_x_2107) ;  /* 0x000000000f087348 */ /* 0x000fea0003c00000 */
[----:B------:R0:W1:Y:S02]  /*265f0*/  SHFL.IDX P6, R14, R13, R12, R11 ;  /* 0x0000000c0d0e7389 */ /* 0x00006400000c000b */
[----:B01----:R-:W-:Y:S01]  /*26600*/  ENDCOLLECTIVE ;  /* 0x000000000000791b */ /* 0x003fe20003800000 */
.L_x_2107:
[----:B------:R-:W-:Y:S01]  /*26610*/  MOV R13, R8 ;  /* 0x00000008000d7202 */ /* 0x000fe20000000f00 */
[----:B------:R-:W-:-:S07]  /*26620*/  IMAD.MOV.U32 R3, RZ, RZ, R14 ;  /* 0x000000ffff037224 */ /* 0x000fce00078e000e */
[----:B------:R-:W-:Y:S05]  /*26630*/  WARPSYNC.COLLECTIVE R15, `(.L_x_2108) ;  /* 0x000000000f087348 */ /* 0x000fea0003c00000 */
[----:B------:R0:W1:Y:S02]  /*26640*/  SHFL.IDX P6, R14, R13, R12, R11 ;  /* 0x0000000c0d0e7389 */ /* 0x00006400000c000b */
[----:B01----:R-:W-:Y:S01]  /*26650*/  ENDCOLLECTIVE ;  /* 0x000000000000791b */ /* 0x003fe20003800000 */
.L_x_2108:
[----:B------:R-:W-:Y:S02]  /*26660*/  IMAD.MOV.U32 R13, RZ, RZ, R7 ;  /* 0x000000ffff0d7224 */ /* 0x000fe400078e0007 */
[----:B------:R-:W-:-:S07]  /*26670*/  IMAD.MOV.U32 R4, RZ, RZ, R14 ;  /* 0x000000ffff047224 */ /* 0x000fce00078e000e */
[----:B------:R-:W-:Y:S05]  /*26680*/  WARPSYNC.COLLECTIVE R15, `(.L_x_2109) ;  /* 0x000000000f087348 */ /* 0x000fea0003c00000 */
[----:B------:R0:W1:Y:S02]  /*26690*/  SHFL.IDX P6, R14, R13, R12, R11 ;  /* 0x0000000c0d0e7389 */ /* 0x00006400000c000b */
[----:B01----:R-:W-:Y:S01]  /*266a0*/  ENDCOLLECTIVE ;  /* 0x000000000000791b */ /* 0x003fe20003800000 */
.L_x_2109:
[----:B------:R-:W-:Y:S05]  /*266b0*/  BRA `(.L_x_2110) ;  /* 0xfffffe2c00c47947 */ /* 0x000fea000383ffff */
.L_x_1790:
[----:B------:R-:W-:Y:S01]  /*266c0*/  BSSY B1, `(.L_x_2111) ;  /* 0x0000008000017945 */ /* 0x000fe20003800000 */
[----:B0-----:R-:W-:Y:S02]  /*266d0*/  IMAD.MOV.U32 R13, RZ, RZ, R6 ;  /* 0x000000ffff0d7224 */ /* 0x001fe400078e0006 */
[----:B------:R-:W-:Y:S02]  /*266e0*/  IMAD.MOV.U32 R12, RZ, RZ, 0x1 ;  /* 0x00000001ff0c7424 */ /* 0x000fe400078e00ff */
[----:B------:R-:W-:Y:S02]  /*266f0*/  IMAD.MOV.U32 R11, RZ, RZ, 0x181f ;  /* 0x0000181fff0b7424 */ /* 0x000fe400078e00ff */
[----:B------:R-:W-:-:S07]  /*26700*/  IMAD.MOV.U32 R15, RZ, RZ, -0x1 ;  /* 0xffffffffff0f7424 */ /* 0x000fce00078e00ff */
[----:B-1----:R-:W-:Y:S05]  /*26710*/  WARPSYNC.COLLECTIVE R15, `(.L_x_2112) ;  /* 0x000000000f087348 */ /* 0x002fea0003c00000 */
[----:B------:R0:W2:Y:S02]  /*26720*/  SHFL.IDX P6, R14, R13, R12, R11 ;  /* 0x0000000c0d0e7389 */ /* 0x0000a400000c000b */
[----:B012---:R-:W-:Y:S01]  /*26730*/  ENDCOLLECTIVE ;  /* 0x000000000000791b */ /* 0x007fe20003800000 */
.L_x_2112:
[----:B------:R-:W-:Y:S05]  /*26740*/  BSYNC B1 ;  /* 0x0000000000017941 */ /* 0x000fea0003800000 */
.L_x_2111:
[----:B------:R-:W-:Y:S01]  /*26750*/  IMAD.MOV.U32 R13, RZ, RZ, R5 ;  /* 0x000000ffff0d7224 */ /* 0x000fe200078e0005 */
[----:B------:R-:W-:Y:S01]  /*26760*/  MOV R0, R14 ;  /* 0x0000000e00007202 */ /* 0x000fe20000000f00 */
[----:B------:R-:W-:Y:S02]  /*26770*/  IMAD.MOV.U32 R12, RZ, RZ, 0x1 ;  /* 0x00000001ff0c7424 */ /* 0x000fe400078e00ff */
[----:B------:R-:W-:Y:S02]  /*26780*/  IMAD.MOV.U32 R11, RZ, RZ, 0x181f ;  /* 0x0000181fff0b7424 */ /* 0x000fe400078e00ff */
[----:B------:R-:W-:-:S07]  /*26790*/  IMAD.MOV.U32 R15, RZ, RZ, -0x1 ;  /* 0xffffffffff0f7424 */ /* 0x000fce00078e00ff */
[----:B------:R-:W-:Y:S05]  /*267a0*/  WARPSYNC.COLLECTIVE R15, `(.L_x_2113) ;  /* 0x000000000f087348 */ /* 0x000fea0003c00000 */
[----:B------:R0:W1:Y:S02]  /*267b0*/  SHFL.IDX P6, R14, R13, R12, R11 ;  /* 0x0000000c0d0e7389 */ /* 0x00006400000c000b */
[----:B01----:R-:W-:Y:S01]  /*267c0*/  ENDCOLLECTIVE ;  /* 0x000000000000791b */ /* 0x003fe20003800000 */
.L_x_2113:
[----:B------:R-:W-:Y:S02]  /*267d0*/  IMAD.MOV.U32 R13, RZ, RZ, R8 ;  /* 0x000000ffff0d7224 */ /* 0x000fe400078e0008 */
[----:B------:R-:W-:-:S07]  /*267e0*/  IMAD.MOV.U32 R3, RZ, RZ, R14 ;  /* 0x000000ffff037224 */ /* 0x000fce00078e000e */
[----:B------:R-:W-:Y:S05]  /*267f0*/  WARPSYNC.COLLECTIVE R15, `(.L_x_2114) ;  /* 0x000000000f087348 */ /* 0x000fea0003c00000 */
[----:B------:R0:W1:Y:S02]  /*26800*/  SHFL.IDX P6, R14, R13, R12, R11 ;  /* 0x0000000c0d0e7389 */ /* 0x00006400000c000b */
[----:B01----:R-:W-:Y:S01]  /*26810*/  ENDCOLLECTIVE ;  /* 0x000000000000791b */ /* 0x003fe20003800000 */
.L_x_2114:
[----:B------:R-:W-:Y:S01]  /*26820*/  IMAD.MOV.U32 R13, RZ, RZ, R7 ;  /* 0x000000ffff0d7224 */ /* 0x000fe200078e0007 */
[----:B------:R-:W-:-:S07]  /*26830*/  MOV R4, R14 ;  /* 0x0000000e00047202 */ /* 0x000fce0000000f00 */
[----:B------:R-:W-:Y:S05]  /*26840*/  WARPSYNC.COLLECTIVE R15, `(.L_x_2115) ;  /* 0x000000000f087348 */ /* 0x000fea0003c00000 */
[----:B------:R0:W1:Y:S02]  /*26850*/  SHFL.IDX P6, R14, R13, R12, R11 ;  /* 0x0000000c0d0e7389 */ /* 0x00006400000c000b */
[----:B01----:R-:W-:Y:S01]  /*26860*/  ENDCOLLECTIVE ;  /* 0x000000000000791b */ /* 0x003fe20003800000 */
.L_x_2115:
[----:B------:R-:W-:Y:S05]  /*26870*/  BRA `(.L_x_2116) ;  /* 0xfffffe3000307947 */ /* 0x000fea000383ffff */
.L_x_1793:
[----:B------:R-:W-:Y:S01]  /*26880*/  BSSY B1, `(.L_x_2117) ;  /* 0x0000008000017945 */ /* 0x000fe20003800000 */
[----:B0-----:R-:W-:Y:S02]  /*26890*/  IMAD.MOV.U32 R13, RZ, RZ, R6 ;  /* 0x000000ffff0d7224 */ /* 0x001fe400078e0006 */
[----:B------:R-:W-:Y:S02]  /*268a0*/  IMAD.MOV.U32 R12, RZ, RZ, 0x2 ;  /* 0x00000002ff0c7424 */ /* 0x000fe400078e00ff */
[----:B------:R-:W-:Y:S02]  /*268b0*/  IMAD.MOV.U32 R11, RZ, RZ, 0x181f ;  /* 0x0000181fff0b7424 */ /* 0x000fe400078e00ff */
[----:B------:R-:W-:-:S07]  /*268c0*/  IMAD.MOV.U32 R15, RZ, RZ, -0x1 ;  /* 0xffffffffff0f7424 */ /* 0x000fce00078e00ff */
[----:B--2---:R-:W-:Y:S05]  /*268d0*/  WARPSYNC.COLLECTIVE R15, `(.L_x_2118) ;  /* 0x000000000f087348 */ /* 0x004fea0003c00000 */
[----:B------:R0:W1:Y:S02]  /*268e0*/  SHFL.IDX P6, R14, R13, R12, R11 ;  /* 0x0000000c0d0e7389 */ /* 0x00006400000c000b */
[----:B012---:R-:W-:Y:S01]  /*268f0*/  ENDCOLLECTIVE ;  /* 0x000000000000791b */ /* 0x007fe20003800000 */
.L_x_2118:
[----:B------:R-:W-:Y:S05]  /*26900*/  BSYNC B1 ;  /* 0x0000000000017941 */ /* 0x000fea0003800000 */
.L_x_2117:
[----:B------:R-:W-:Y:S01]  /*26910*/  MOV R13, R5 ;  /* 0x00000005000d7202 */ /* 0x000fe20000000f00 */
[----:B------:R-:W-:Y:S02]  /*26920*/  IMAD.MOV.U32 R12, RZ, RZ, 0x2 ;  /* 0x00000002ff0c7424 */ /* 0x000fe400078e00ff */
[----:B------:R-:W-:Y:S02]  /*26930*/  IMAD.MOV.U32 R11, RZ, RZ, 0x181f ;  /* 0x0000181fff0b7424 */ /* 0x000fe400078e00ff */
[----:B------:R-:W-:Y:S02]  /*26940*/  IMAD.MOV.U32 R15, RZ, RZ, -0x1 ;  /* 0xffffffffff0f7424 */ /* 0x000fe400078e00ff */
[----:B------:R-:W-:-:S07]  /*26950*/  IMAD.MOV.U32 R0, RZ, RZ, R14 ;  /* 0x000000ffff007224 */ /* 0x000fce00078e000e */
[----:B------:R-:W-:Y:S05]  /*26960*/  WARPSYNC.COLLECTIVE R15, `(.L_x_2119) ;  /* 0x000000000f087348 */ /* 0x000fea0003c00000 */
[----:B------:R0:W1:Y:S02]  /*26970*/  SHFL.IDX P6, R14, R13, R12, R11 ;  /* 0x0000000c0d0e7389 */ /* 0x00006400000c000b */
[----:B01----:R-:W-:Y:S01]  /*26980*/  ENDCOLLECTIVE ;  /* 0x000000000000791b */ /* 0x003fe20003800000 */
.L_x_2119:
[----:B------:R-:W-:Y:S02]  /*26990*/  IMAD.MOV.U32 R13, RZ, RZ, R8 ;  /* 0x000000ffff0d7224 */ /* 0x000fe400078e0008 */
[----:B------:R-:W-:-:S07]  /*269a0*/  IMAD.MOV.U32 R3, RZ, RZ, R14 ;  /* 0x000000ffff037224 */ /* 0x000fce00078e000e */
[----:B------:R-:W-:Y:S05]  /*269b0*/  WARPSYNC.COLLECTIVE R15, `(.L_x_2120) ;  /* 0x000000000f087348 */ /* 0x000fea0003c00000 */
[----:B------:R0:W1:Y:S02]  /*269c0*/  SHFL.IDX P6, R14, R13, R12, R11 ;  /* 0x0000000c0d0e7389 */ /* 0x00006400000c000b */
[----:B01----:R-:W-:Y:S01]  /*269d0*/  ENDCOLLECTIVE ;  /* 0x000000000000791b */ /* 0x003fe20003800000 */
.L_x_2120:
[----:B------:R-:W-:Y:S01]  /*269e0*/  MOV R13, R7 ;  /* 0x00000007000d7202 */ /* 0x000fe20000000f00 */
[----:B------:R-:W-:-:S07]  /*269f0*/  IMAD.MOV.U32 R4, RZ, RZ, R14 ;  /* 0x000000ffff047224 */ /* 0x000fce00078e000e */
[----:B------:R-:W-:Y:S05]  /*26a00*/  WARPSYNC.COLLECTIVE R15, `(.L_x_2121) ;  /* 0x000000000f087348 */ /* 0x000fea0003c00000 */
[----:B------:R0:W1:Y:S02]  /*26a10*/  SHFL.IDX P6, R14, R13, R12, R11 ;  /* 0x0000000c0d0e7389 */ /* 0x00006400000c000b */
[----:B01----:R-:W-:Y:S01]  /*26a20*/  ENDCOLLECTIVE ;  /* 0x000000000000791b */ /* 0x003fe20003800000 */
.L_x_2121:
[----:B------:R-:W-:Y:S05]  /*26a30*/  BRA `(.L_x_2122) ;  /* 0xfffffe30008c7947 */ /* 0x000fea000383ffff */
.L_x_1796:
[----:B------:R-:W-:Y:S01]  /*26a40*/  BSSY B1, `(.L_x_2123) ;  /* 0x0000008000017945 */ /* 0x000fe20003800000 */
[----:B------:R-:W-:Y:S02]  /*26a50*/  IMAD.MOV.U32 R13, RZ, RZ, R6 ;  /* 0x000000ffff0d7224 */ /* 0x000fe400078e0006 */
[----:B------:R-:W-:Y:S02]  /*26a60*/  IMAD.MOV.U32 R12, RZ, RZ, 0x3 ;  /* 0x00000003ff0c7424 */ /* 0x000fe400078e00ff */
[----:B------:R-:W-:Y:S02]  /*26a70*/  IMAD.MOV.U32 R11, RZ, RZ, 0x181f ;  /* 0x0000181fff0b7424 */ /* 0x000fe400078e00ff */
[----:B------:R-:W-:-:S07]  /*26a80*/  IMAD.MOV.U32 R15, RZ, RZ, -0x1 ;  /* 0xffffffffff0f7424 */ /* 0x000fce00078e00ff */
[----:B--2---:R-:W-:Y:S05]  /*26a90*/  WARPSYNC.COLLECTIVE R15, `(.L_x_2124) ;  /* 0x000000000f087348 */ /* 0x004fea0003c00000 */
[----:B------:R0:W1:Y:S02]  /*26aa0*/  SHFL.IDX P6, R14, R13, R12, R11 ;  /* 0x0000000c0d0e7389 */ /* 0x00006400000c000b */
[----:B012---:R-:W-:Y:S01]  /*26ab0*/  ENDCOLLECTIVE ;  /* 0x000000000000791b */ /* 0x007fe20003800000 */
.L_x_2124:
[----:B------:R-:W-:Y:S05]  /*26ac0*/  BSYNC B1 ;  /* 0x0000000000017941 */ /* 0x000fea0003800000 */
.L_x_2123:
[----:B------:R-:W-:Y:S01]  /*26ad0*/  IMAD.MOV.U32 R13, RZ, RZ, R5 ;  /* 0x000000ffff0d7224 */ /* 0x000fe200078e0005 */
[----:B------:R-:W-:Y:S01]  /*26ae0*/  MOV R12, 0x3 ;  /* 0x00000003000c7802 */ /* 0x000fe20000000f00 */
[----:B------:R-:W-:Y:S02]  /*26af0*/  IMAD.MOV.U32 R11, RZ, RZ, 0x181f ;  /* 0x0000181fff0b7424 */ /* 0x000fe400078e00ff */
[----:B------:R-:W-:Y:S02]  /*26b00*/  IMAD.MOV.U32 R15, RZ, RZ, -0x1 ;  /* 0xffffffffff0f7424 */ /* 0x000fe400078e00ff */
[----:B------:R-:W-:-:S07]  /*26b10*/  IMAD.MOV.U32 R0, RZ, RZ, R14 ;  /* 0x000000ffff007224 */ /* 0x000fce00078e000e */
[----:B------:R-:W-:Y:S05]  /*26b20*/  WARPSYNC.COLLECTIVE R15, `(.L_x_2125) ;  /* 0x000000000f087348 */ /* 0x000fea0003c00000 */
[----:B------:R0:W1:Y:S02]  /*26b30*/  SHFL.IDX P6, R14, R13, R12, R11 ;  /* 0x0000000c0d0e7389 */ /* 0x00006400000c000b */
[----:B01----:R-:W-:Y:S01]  /*26b40*/  ENDCOLLECTIVE ;  /* 0x000000000000791b */ /* 0x003fe20003800000 */
.L_x_2125:
[----:B------:R-:W-:Y:S02]  /*26b50*/  IMAD.MOV.U32 R13, RZ, RZ, R8 ;  /* 0x000000ffff0d7224 */ /* 0x000fe400078e0008 */
[----:B------:R-:W-:-:S07]  /*26b60*/  IMAD.MOV.U32 R3, RZ, RZ, R14 ;  /* 0x000000ffff037224 */ /* 0x000fce00078e000e */
[----:B------:R-:W-:Y:S05]  /*26b70*/  WARPSYNC.COLLECTIVE R15, `(.L_x_2126) ;  /* 0x000000000f087348 */ /* 0x000fea0003c00000 */
[----:B------:R0:W1:Y:S02]  /*26b80*/  SHFL.IDX P6, R14, R13, R12, R11 ;  /* 0x0000000c0d0e7389 */ /* 0x00006400000c000b */
[----:B01----:R-:W-:Y:S01]  /*26b90*/  ENDCOLLECTIVE ;  /* 0x000000000000791b */ /* 0x003fe20003800000 */
.L_x_2126:
[----:B------:R-:W-:Y:S02]  /*26ba0*/  IMAD.MOV.U32 R13, RZ, RZ, R7 ;  /* 0x000000ffff0d7224 */ /* 0x000fe400078e0007 */
[----:B------:R-:W-:-:S07]  /*26bb0*/  IMAD.MOV.U32 R4, RZ, RZ, R14 ;  /* 0x000000ffff047224 */ /* 0x000fce00078e000e */
[----:B------:R-:W-:Y:S05]  /*26bc0*/  WARPSYNC.COLLECTIVE R15, `(.L_x_2127) ;  /* 0x000000000f087348 */ /* 0x000fea0003c00000 */
[----:B------:R0:W1:Y:S02]  /*26bd0*/  SHFL.IDX P6, R14, R13, R12, R11 ;  /* 0x0000000c0d0e7389 */ /* 0x00006400000c000b */
[----:B01----:R-:W-:Y:S01]  /*26be0*/  ENDCOLLECTIVE ;  /* 0x000000000000791b */ /* 0x003fe20003800000 */
.L_x_2127:
[----:B------:R-:W-:Y:S05]  /*26bf0*/  BRA `(.L_x_2128) ;  /* 0xfffffe3000e87947 */ /* 0x000fea000383ffff */
.L_x_1800:
[----:B0-----:R0:W1:Y:S02]  /*26c00*/  SYNCS.PHASECHK.TRANS64.TRYWAIT P0, [R2+URZ+0x28800], R5 ;  /* 0x02880005020075a7 */ /* 0x001064000800017f */
[----:B-1----:R-:W-:Y:S05]  /*26c10*/  @!P0 NANOSLEEP.SYNCS 0x989680 ;  /* 0x009896800000895d */ /* 0x002fea0003900000 */
[----:B------:R-:W1:Y:S02]  /*26c20*/  @!P0 SYNCS.PHASECHK.TRANS64 P0, [R2+URZ+0x28800], R5 ;  /* 0x02880005020085a7 */ /* 0x000e64000800007f */
[----:B-1----:R-:W-:Y:S05]  /*26c30*/  @!P0 BRA `(.L_x_1800) ;  /* 0xfffffffc00f08947 */ /* 0x002fea000383ffff */
[----:B------:R-:W-:Y:S05]  /*26c40*/  BRA `(.L_x_2129) ;  /* 0xfffffe3400a07947 */ /* 0x000fea000383ffff */
.L_x_1816:
[----:B------:R-:W1:Y:S01]  /*26c50*/  LDC R54, c[0x0][0x3f4] ;  /* 0x0000fd00ff367b82 */ /* 0x000e620000000800 */
[----:B------:R-:W-:Y:S01]  /*26c60*/  BSSY B1, `(.L_x_2130) ;  /* 0x0000008000017945 */ /* 0x000fe20003800000 */
[----:B------:R-:W-:Y:S01]  /*26c70*/  MOV R13, R35 ;  /* 0x00000023000d7202 */ /* 0x000fe20000000f00 */
[----:B------:R-:W-:Y:S02]  /*26c80*/  IMAD.MOV.U32 R12, RZ, RZ, RZ ;  /* 0x000000ffff0c7224 */ /* 0x000fe400078e00ff */
[----:B------:R-:W-:Y:S02]  /*26c90*/  IMAD.MOV.U32 R11, RZ, RZ, 0x181f ;  /* 0x0000181fff0b7424 */ /* 0x000fe400078e00ff */
[----:B------:R-:W-:-:S07]  /*26ca0*/  IMAD.MOV.U32 R15, RZ, RZ, -0x1 ;  /* 0xffffffffff0f7424 */ /* 0x000fce00078e00ff */
[----:B01----:R-:W-:Y:S05]  /*26cb0*/  WARPSYNC.COLLECTIVE R15, `(.L_x_2131) ;  /* 0x000000000f087348 */ /* 0x003fea0003c00000 */
[----:B------:R2:W3:Y:S02]  /*26cc0*/  SHFL.IDX P6, R14, R13, R12, R11 ;  /* 0x0000000c0d0e7389 */ /* 0x0004e400000c000b */
[----:B0123--:R-:W-:Y:S01]  /*26cd0*/  ENDCOLLECTIVE ;  /* 0x000000000000791b */ /* 0x00ffe20003800000 */
.L_x_2131:
[----:B------:R-:W-:Y:S05]  /*26ce0*/  BSYNC B1 ;  /* 0x0000000000017941 */ /* 0x000fea0003800000 */
.L_x_2130:
[----:B------:R-:W-:Y:S01]  /*26cf0*/  IMAD.MOV.U32 R13, RZ, RZ, R32 ;  /* 0x000000ffff0d7224 */ /* 0x000fe200078e0020 */
[----:B------:R-:W-:Y:S01]  /*26d00*/  MOV R11, 0x181f ;  /* 0x0000181f000b7802 */ /* 0x000fe20000000f00 */
[----:B------:R-:W-:Y:S01]  /*26d10*/  IMAD.MOV.U32 R12, RZ, RZ, RZ ;  /* 0x000000ffff0c7224 */ /* 0x000fe200078e00ff */
[----:B------:R-:W-:Y:S01]  /*26d20*/  ISETP.GE.AND P0, PT, R16, R54, PT ;  /* 0x000000361000720c */ /* 0x000fe20003f06270 */
[----:B------:R-:W-:Y:S02]  /*26d30*/  IMAD.MOV.U32 R15, RZ, RZ, -0x1 ;  /* 0xffffffffff0f7424 */ /* 0x000fe400078e00ff */
[----:B------:R-:W-:Y:S02]  /*26d40*/  IMAD.MOV.U32 R3, RZ, RZ, R14 ;  /* 0x000000ffff037224 */ /* 0x000fe400078e000e */
[----:B------:R-:W-:-:S08]  /*26d50*/  IMAD R0, R187, R0, RZ ;  /* 0x00000000bb007224 */ /* 0x000fd000078e02ff */
[----:B------:R-:W-:Y:S05]  /*26d60*/  WARPSYNC.COLLECTIVE R15, `(.L_x_2132) ;  /* 0x000000000f087348 */ /* 0x000fea0003c00000 */
[----:B------:R0:W1:Y:S02]  /*26d70*/  SHFL.IDX P6, R14, R13, R12, R11 ;  /* 0x0000000c0d0e7389 */ /* 0x00006400000c000b */
[----:B01----:R-:W-:Y:S01]  /*26d80*/  ENDCOLLECTIVE ;  /* 0x000000000000791b */ /* 0x003fe20003800000 */
.L_x_2132:
[----:B------:R-:W-:Y:S01]  /*26d90*/  ISETP.GE.OR P1, PT, R55, R0, P0 ;  /* 0x000000003700720c */ /* 0x000fe20000726670 */
[----:B------:R-:W-:-:S12]  /*26da0*/  IMAD.MOV.U32 R13, RZ, RZ, R33 ;  /* 0x000000ffff0d7224 */ /* 0x000fd800078e0021 */
[C---:B------:R-:W-:Y:S01]  /*26db0*/  @!P1 IMAD.SHL.U32 R7, R16.reuse, 0x2, RZ ;  /* 0x0000000210079824 */ /* 0x040fe200078e00ff */
[----:B------:R-:W-:Y:S01]  /*26dc0*/  @!P1 SHF.L.U64.HI R6, R16, 0x1, R17 ;  /* 0x0000000110069819 */ /* 0x000fe20000010211 */
[----:B------:R-:W-:-:S07]  /*26dd0*/  IMAD.MOV.U32 R4, RZ, RZ, R14 ;  /* 0x000000ffff047224 */ /* 0x000fce00078e000e */
[----:B------:R-:W-:Y:S05]  /*26de0*/  WARPSYNC.COLLECTIVE R15, `(.L_x_2133) ;  /* 0x000000000f087348 */ /* 0x000fea0003c00000 */
[----:B------:R0:W1:Y:S02]  /*26df0*/  SHFL.IDX P6, R14, R13, R12, R11 ;  /* 0x0000000c0d0e7389 */ /* 0x00006400000c000b */
[----:B01----:R-:W-:Y:S01]  /*26e00*/  ENDCOLLECTIVE ;  /* 0x000000000000791b */ /* 0x003fe20003800000 */
.L_x_2133:
[----:B------:R-:W-:-:S04]  /*26e10*/  @!P1 IADD3 R4, P2, R4, R7, RZ ;  /* 0x0000000704049210 */ /* 0x000fc80007f5e0ff */
[----:B------:R-:W-:Y:S01]  /*26e20*/  @!P1 IADD3.X R3, R3, R6, RZ, P2, !PT ;  /* 0x0000000603039210 */ /* 0x000fe200017fe4ff */
[----:B------:R-:W-:-:S04]  /*26e30*/  @!P1 IMAD.MOV.U32 R24, RZ, RZ, R4 ;  /* 0x000000ffff189224 */ /* 0x000fc800078e0004 */
[----:B------:R-:W-:Y:S02]  /*26e40*/  @!P1 IMAD.MOV.U32 R25, RZ, RZ, R3 ;  /* 0x000000ffff199224 */ /* 0x000fe400078e0003 */
[----:B------:R-:W-:-:S04]  /*26e50*/  IMAD.MOV.U32 R13, RZ, RZ, R34 ;  /* 0x000000ffff0d7224 */ /* 0x000fc800078e0022 */
[----:B------:R-:W5:Y:S01]  /*26e60*/  @!P1 LD.E.128 R24, desc[UR38][R24.64] ;  /* 0x0000002618189980 */ /* 0x000f62000c101d00 */
[----:B------:R-:W-:-:S07]  /*26e70*/  IMAD.MOV.U32 R5, RZ, RZ, R14 ;  /* 0x000000ffff057224 */ /* 0x000fce00078e000e */
[----:B-----5:R-:W-:Y:S05]  /*26e80*/  WARPSYNC.COLLECTIVE R15, `(.L_x_2134) ;  /* 0x000000000f087348 */ /* 0x020fea0003c00000 */
[----:B------:R0:W1:Y:S02]  /*26e90*/  SHFL.IDX P6, R14, R13, R12, R11 ;  /* 0x0000000c0d0e7389 */ /* 0x00006400000c000b */
[----:B01---5:R-:W-:Y:S01]  /*26ea0*/  ENDCOLLECTIVE ;  /* 0x000000000000791b */ /* 0x023fe20003800000 */
.L_x_2134:
[----:B------:R-:W-:-:S05]  /*26eb0*/  @!P1 IADD3 R14, P2, R14, R7, RZ ;  /* 0x000000070e0e9210 */ /* 0x000fca0007f5e0ff */
[----:B------:R-:W-:Y:S02]  /*26ec0*/  @!P1 IMAD.X R5, R5, 0x1, R6, P2 ;  /* 0x0000000105059824 */ /* 0x000fe400010e0606 */
[----:B------:R-:W-:-:S06]  /*26ed0*/  @!P1 IMAD.MOV.U32 R4, RZ, RZ, R14 ;  /* 0x000000ffff049224 */ /* 0x000fcc00078e000e */
[----:B------:R-:W5:Y:S01]  /*26ee0*/  @!P1 LD.E.128 R4, desc[UR38][R4.64] ;  /* 0x0000002604049980 */ /* 0x000f62000c101d00 */
[----:B------:R-:W-:Y:S02]  /*26ef0*/  IMAD.MOV.U32 R13, RZ, RZ, R35 ;  /* 0x000000ffff0d7224 */ /* 0x000fe400078e0023 */
[----:B------:R-:W-:-:S07]  /*26f00*/  IMAD.MOV.U32 R12, RZ, RZ, 0x1 ;  /* 0x00000001ff0c7424 */ /* 0x000fce00078e00ff */
[----:B-----5:R-:W-:Y:S05]  /*26f10*/  WARPSYNC.COLLECTIVE R15, `(.L_x_2135) ;  /* 0x000000000f087348 */ /* 0x020fea0003c00000 */
[----:B------:R0:W1:Y:S02]  /*26f20*/  SHFL.IDX P6, R14, R13, R12, R11 ;  /* 0x0000000c0d0e7389 */ /* 0x00006400000c000b */
[----:B01---5:R-:W-:Y:S01]  /*26f30*/  ENDCOLLECTIVE ;  /* 0x000000000000791b */ /* 0x023fe20003800000 */
.L_x_2135:
[----:B------:R-:W-:Y:S02]  /*26f40*/  CS2R R46, SRZ ;  /* 0x00000000002e7805 */ /* 0x000fe4000001ff00 */
[----:B------:R-:W-:Y:S02]  /*26f50*/  MOV R13, R32 ;  /* 0x00000020000d7202 */ /* 0x000fe40000000f00 */
[----:B------:R-:W-:Y:S02]  /*26f60*/  CS2R R48, SRZ ;  /* 0x0000000000307805 */ /* 0x000fe4000001ff00 */
[----:B------:R-:W-:Y:S02]  /*26f70*/  CS2R R20, SRZ ;  /* 0x0000000000147805 */ /* 0x000fe4000001ff00 */
[----:B------:R-:W-:Y:S01]  /*26f80*/  CS2R R36, SRZ ;  /* 0x0000000000247805 */ /* 0x000fe2000001ff00 */
[----:B------:R-:W-:-:S05]  /*26f90*/  @!P1 IMAD.MOV.U32 R46, RZ, RZ, R24 ;  /* 0x000000ffff2e9224 */ /* 0x000fca00078e0018 */
[----:B------:R-:W-:-:S04]  /*26fa0*/  MOV R3, R46 ;  /* 0x0000002e00037202 */ /* 0x000fc80000000f00 */
[----:B------:R-:W-:Y:S01]  /*26fb0*/  PRMT R64, R3, 0x7610, R64 ;  /* 0x0000761003407816 */ /* 0x000fe20000000040 */
[----:B------:R-:W-:-:S07]  /*26fc0*/  IMAD.MOV.U32 R3, RZ, RZ, R14 ;  /* 0x000000ffff037224 */ /* 0x000fce00078e000e */
[----:B------:R-:W-:Y:S05]  /*26fd0*/  WARPSYNC.COLLECTIVE R15, `(.L_x_2136) ;  /* 0x000000000f087348 */ /* 0x000fea0003c00000 */
[----:B------:R0:W1:Y:S02]  /*26fe0*/  SHFL.IDX P6, R14, R13, R12, R11 ;  /* 0x0000000c0d0e7389 */ /* 0x00006400000c000b */
[----:B01----:R-:W-:Y:S01]  /*26ff0*/  ENDCOLLECTIVE ;  /* 0x000000000000791b */ /* 0x003fe20003800000 */
.L_x_2136:
[----:B------:R-:W-:-:S04]  /*27000*/  @!P1 IMAD.MOV.U32 R47, RZ, RZ, R25 ;  /* 0x000000ffff2f9224 */ /* 0x000fc800078e0019 */
[----:B------:R-:W-:-:S05]  /*27010*/  IMAD.MOV.U32 R8, RZ, RZ, R47 ;  /* 0x000000ffff087224 */ /* 0x000fca00078e002f */
[----:B------:R-:W-:Y:S01]  /*27020*/  PRMT R66, R8, 0x7610, R66 ;  /* 0x0000761008427816 */ /* 0x000fe20000000042 */
[----:B------:R-:W-:Y:S02]  /*27030*/  IMAD.MOV.U32 R13, RZ, RZ, R33 ;  /* 0x000000ffff0d7224 */ /* 0x000fe400078e0021 */
[----:B------:R-:W-:-:S07]  /*27040*/  IMAD.MOV.U32 R8, RZ, RZ, R14 ;  /* 0x000000ffff087224 */ /* 0x000fce00078e000e */
[----:B------:R-:W-:Y:S05]  /*27050*/  WARPSYNC.COLLECTIVE R15, `(.L_x_2137) ;  /* 0x000000000f087348 */ /* 0x000fea0003c00000 */
[----:B------:R0:W1:Y:S02]  /*27060*/  SHFL.IDX P6, R14, R13, R12, R11 ;  /* 0x0000000c0d0e7389 */ /* 0x00006400000c000b */
[----:B01----:R-:W-:Y:S01]  /*27070*/  ENDCOLLECTIVE ;  /* 0x000000000000791b */ /* 0x003fe20003800000 */
.L_x_2137:
[----:B------:R-:W-:Y:S02]  /*27080*/  IMAD.MOV.U32 R13, RZ, RZ, R34 ;  /* 0x000000ffff0d7224 */ /* 0x000fe400078e0022 */
[----:B------:R-:W-:-:S07]  /*27090*/  IMAD.MOV.U32 R9, RZ, RZ, R14 ;  /* 0x000000ffff097224 */ /* 0x000fce00078e000e */
[----:B------:R-:W-:Y:S05]  /*270a0*/  WARPSYNC.COLLECTIVE R15, `(.L_x_2138) ;  /* 0x000000000f087348 */ /* 0x000fea0003c00000 */
[----:B------:R0:W1:Y:S02]  /*270b0*/  SHFL.IDX P6, R14, R13, R12, R11 ;  /* 0x0000000c0d0e7389 */ /* 0x00006400000c000b */
[----:B01----:R-:W-:Y:S01]  /*270c0*/  ENDCOLLECTIVE ;  /* 0x000000000000791b */ /* 0x003fe20003800000 */
.L_x_2138:
[----:B------:R-:W-:Y:S01]  /*270d0*/  @!P1 IMAD.MOV.U32 R48, RZ, RZ, R26 ;  /* 0x000000ffff309224 */ /* 0x000fe200078e001a */
[----:B------:R-:W-:Y:S01]  /*270e0*/  @!P1 MOV R20, R4 ;  /* 0x0000000400149202 */ /* 0x000fe20000000f00 */
[----:B------:R-:W-:Y:S02]  /*270f0*/  @!P1 IMAD.MOV.U32 R49, RZ, RZ, R27 ;  /* 0x000000ffff319224 */ /* 0x000fe400078e001b */
[----:B------:R-:W-:Y:S02]  /*27100*/  @!P1 IMAD.MOV.U32 R21, RZ, RZ, R5 ;  /* 0x000000ffff159224 */ /* 0x000fe400078e0005 */
[----:B------:R-:W-:Y:S02]  /*27110*/  @!P1 IMAD.MOV.U32 R36, RZ, RZ, R6 ;  /* 0x000000ffff249224 */ /* 0x000fe400078e0006 */
[----:B------:R-:W-:Y:S02]  /*27120*/  @!P1 IMAD.MOV.U32 R37, RZ, RZ, R7 ;  /* 0x000000ffff259224 */ /* 0x000fe400078e0007 */
[----:B------:R-:W-:-:S02]  /*27130*/  IMAD.MOV.U32 R10, RZ, RZ, R48 ;  /* 0x000000ffff0a7224 */ /* 0x000fc400078e0030 */
[----:B------:R-:W-:Y:S01]  /*27140*/  IMAD.MOV.U32 R25, RZ, RZ, R49 ;  /* 0x000000ffff197224 */ /* 0x000fe200078e0031 */
[----:B------:R-:W-:Y:S01]  /*27150*/  MOV R7, R37 ;  /* 0x0000002500077202 */ /* 0x000fe20000000f00 */
[----:B------:R-:W-:Y:S02]  /*27160*/  IMAD.MOV.U32 R4, RZ, RZ, R20 ;  /* 0x000000ffff047224 */ /* 0x000fe400078e0014 */
[----:B------:R-:W-:Y:S02]  /*27170*/  IMAD.MOV.U32 R5, RZ, RZ, R21 ;  /* 0x000000ffff057224 */ /* 0x000fe400078e0015 */
[----:B------:R-:W-:Y:S01]  /*27180*/  IMAD.MOV.U32 R6, RZ, RZ, R36 ;  /* 0x000000ffff067224 */ /* 0x000fe200078e0024 */
[----:B------:R-:W-:Y:S02]  /*27190*/  PRMT R43, R10, 0x5410, R25 ;  /* 0x000054100a2b7816 */ /* 0x000fe40000000019 */
[----:B------:R-:W-:Y:S02]  /*271a0*/  CS2R R24, SRZ ;  /* 0x0000000000187805 */ /* 0x000fe4000001ff00 */
[----:B------:R-:W-:-:S02]  /*271b0*/  PRMT R68, R5, 0x7610, R68 ;  /* 0x0000761005447816 */ /* 0x000fc40000000044 */
[----:B------:R-:W-:Y:S02]  /*271c0*/  PRMT R65, R6, 0x5410, R4 ;  /* 0x0000541006417816 */ /* 0x000fe40000000004 */
[----:B------:R-:W-:Y:S01]  /*271d0*/  PRMT R64, R64, 0x5410, R7 ;  /* 0x0000541040407816 */ /* 0x000fe20000000007 */
[----:B------:R-:W-:Y:S06]  /*271e0*/  BRA `(.L_x_2139) ;  /* 0xfffffe4c005c7947 */ /* 0x000fec000383ffff */
.L_x_1819:
[----:B------:R-:W-:Y:S01]  /*271f0*/  BSSY B1, `(.L_x_2140) ;  /* 0x0000008000017945 */ /* 0x000fe20003800000 */
[----:B------:R-:W-:Y:S02]  /*27200*/  IMAD.MOV.U32 R13, RZ, RZ, R35 ;  /* 0x000000ffff0d7224 */ /* 0x000fe400078e0023 */
[----:B------:R-:W-:Y:S02]  /*27210*/  IMAD.MOV.U32 R12, RZ, RZ, 0x2 ;  /* 0x00000002ff0c7424 */ /* 0x000fe400078e00ff */
[----:B------:R-:W-:Y:S02]  /*27220*/  IMAD.MOV.U32 R11, RZ, RZ, 0x181f ;  /* 0x0000181fff0b7424 */ /* 0x000fe400078e00ff */
[----:B0-----:R-:W-:-:S07]  /*27230*/  IMAD.MOV.U32 R15, RZ, RZ, -0x1 ;  /* 0xffffffffff0f7424 */ /* 0x001fce00078e00ff */
[----:B------:R-:W-:Y:S05]  /*27240*/  WARPSYNC.COLLECTIVE R15, `(.L_x_2141) ;  /* 0x000000000f087348 */ /* 0x000fea0003c00000 */
[----:B------:R0:W1:Y:S02]  /*27250*/  SHFL.IDX P6, R14, R13, R12, R11 ;  /* 0x0000000c0d0e7389 */ /* 0x00006400000c000b */
[----:B01----:R-:W-:Y:S01]  /*27260*/  ENDCOLLECTIVE ;  /* 0x000000000000791b */ /* 0x003fe20003800000 */
.L_x_2141:
[----:B------:R-:W-:Y:S05]  /*27270*/  BSYNC B1 ;  /* 0x0000000000017941 */ /* 0x000fea0003800000 */
.L_x_2140:
[----:B------:R-:W-:Y:S01]  /*27280*/  IMAD.MOV.U32 R13, RZ, RZ, R32 ;  /* 0x000000ffff0d7224 */ /* 0x000fe200078e0020 */
[----:B------:R-:W-:Y:S01]  /*27290*/  MOV R12, 0x2 ;  /* 0x00000002000c7802 */ /* 0x000fe20000000f00 */
[----:B------:R-:W-:Y:S02]  /*272a0*/  IMAD.MOV.U32 R11, RZ, RZ, 0x181f ;  /* 0x0000181fff0b7424 */ /* 0x000fe400078e00ff */
[----:B------:R-:W-:Y:S02]  /*272b0*/  IMAD.MOV.U32 R15, RZ, RZ, -0x1 ;  /* 0xffffffffff0f7424 */ /* 0x000fe400078e00ff */
[----:B------:R-:W-:Y:S02]  /*272c0*/  IMAD.MOV.U32 R3, RZ, RZ, R14 ;  /* 0x000000ffff037224 */ /* 0x000fe400078e000e */
[----:B------:R-:W-:-:S07]  /*272d0*/  VIADD R9, R55, 0x40 ;  /* 0x0000004037097836 */ /* 0x000fce0000000000 */
[----:B------:R-:W-:Y:S05]  /*272e0*/  WARPSYNC.COLLECTIVE R15, `(.L_x_2142) ;  /* 0x000000000f087348 */ /* 0x000fea0003c00000 */
[----:B------:R0:W1:Y:S02]  /*272f0*/  SHFL.IDX P6, R14, R13, R12, R11 ;  /* 0x0000000c0d0e7389 */ /* 0x00006400000c000b */
[----:B01----:R-:W-:Y:S01]  /*27300*/  ENDCOLLECTIVE ;  /* 0x000000000000791b */ /* 0x003fe20003800000 */
.L_x_2142:
        /* <DEDUP_REMOVED lines=8> */
.L_x_2143:
[----:B------:R-:W-:-:S05]  /*27390*/  @!P1 IADD3 R8, P2, R8, R31, RZ ;  /* 0x0000001f08089210 */ /* 0x000fca0007f5e0ff */
[----:B------:R-:W-:Y:S01]  /*273a0*/  @!P1 IMAD.X R9, R3, 0x1, R29, P2 ;  /* 0x0000000103099824 */ /* 0x000fe200010e061d */
[----:B------:R-:W-:Y:S01]  /*273b0*/  MOV R13, R34 ;  /* 0x00000022000d7202 */ /* 0x000fe20000000f00 */
[----:B------:R-:W-:-:S07]  /*273c0*/  IMAD.MOV.U32 R28, RZ, RZ, R14 ;  /* 0x000000ffff1c7224 */ /* 0x000fce00078e000e */
[----:B------:R-:W-:Y:S05]  /*273d0*/  WARPSYNC.COLLECTIVE R15, `(.L_x_2144) ;  /* 0x000000000f087348 */ /* 0x000fea0003c00000 */
[----:B------:R0:W1:Y:S02]  /*273e0*/  SHFL.IDX P6, R14, R13, R12, R11 ;  /* 0x0000000c0d0e7389 */ /* 0x00006400000c000b */
[----:B01----:R-:W-:Y:S01]  /*273f0*/  ENDCOLLECTIVE ;  /* 0x000000000000791b */ /* 0x003fe20003800000 */
.L_x_2144:
[----:B------:R-:W2:Y:S01]  /*27400*/  @!P1 LD.E.128 R8, desc[UR38][R8.64] ;  /* 0x0000002608089980 */ /* 0x000ea2000c101d00 */
[----:B------:R-:W-:-:S05]  /*27410*/  @!P1 IADD3 R14, P2, R14, R31, RZ ;  /* 0x0000001f0e0e9210 */ /* 0x000fca0007f5e0ff */
[----:B------:R-:W-:-:S04]  /*27420*/  @!P1 IMAD.X R3, R28, 0x1, R29, P2 ;  /* 0x000000011c039824 */ /* 0x000fc800010e061d */
[----:B------:R-:W-:-:S05]  /*27430*/  @!P1 IMAD.MOV.U32 R15, RZ, RZ, R3 ;  /* 0x000000ffff0f9224 */ /* 0x000fca00078e0003 */
[----:B------:R0:W5:Y:S01]  /*27440*/  @!P1 LD.E.128 R28, desc[UR38][R14.64] ;  /* 0x000000260e1c9980 */ /* 0x000162000c101d00 */
[----:B------:R-:W-:Y:S02]  /*27450*/  CS2R R50, SRZ ;  /* 0x0000000000327805 */ /* 0x000fe4000001ff00 */
[----:B------:R-:W-:Y:S01]  /*27460*/  CS2R R52, SRZ ;  /* 0x0000000000347805 */ /* 0x000fe2000001ff00 */
[----:B------:R-:W-:Y:S01]  /*27470*/  IMAD.MOV.U32 R13, RZ, RZ, R35 ;  /* 0x000000ffff0d7224 */ /* 0x000fe200078e0023 */
[----:B------:R-:W-:Y:S02]  /*27480*/  CS2R R38, SRZ ;  /* 0x0000000000267805 */ /* 0x000fe4000001ff00 */
[----:B------:R-:W-:Y:S02]  /*27490*/  CS2R R40, SRZ ;  /* 0x0000000000287805 */ /* 0x000fe4000001ff00 */
[----:B0-----:R-:W-:Y:S01]  /*274a0*/  MOV R15, 0xffffffff ;  /* 0xffffffff000f7802 */ /* 0x001fe20000000f00 */
[----:B--2---:R-:W-:-:S02]  /*274b0*/  @!P1 IMAD.MOV.U32 R50, RZ, RZ, R8 ;  /* 0x000000ffff329224 */ /* 0x004fc400078e0008 */
[----:B------:R-:W-:Y:S02]  /*274c0*/  @!P1 IMAD.MOV.U32 R51, RZ, RZ, R9 ;  /* 0x000000ffff339224 */ /* 0x000fe400078e0009 */
[----:B------:R-:W-:Y:S01]  /*274d0*/  @!P1 IMAD.MOV.U32 R53, RZ, RZ, R11 ;  /* 0x000000ffff359224 */ /* 0x000fe200078e000b */
[----:B------:R-:W-:Y:S01]  /*274e0*/  MOV R3, R50 ;  /* 0x0000003200037202 */ /* 0x000fe20000000f00 */
[----:B------:R-:W-:Y:S02]  /*274f0*/  IMAD.MOV.U32 R12, RZ, RZ, R51 ;  /* 0x000000ffff0c7224 */ /* 0x000fe400078e0033 */
[----:B------:R-:W-:Y:S02]  /*27500*/  IMAD.MOV.U32 R11, RZ, RZ, 0x181f ;  /* 0x0000181fff0b7424 */ /* 0x000fe400078e00ff */
[----:B------:R-:W-:Y:S01]  /*27510*/  @!P1 IMAD.MOV.U32 R52, RZ, RZ, R10 ;  /* 0x000000ffff349224 */ /* 0x000fe200078e000a */
[----:B------:R-:W-:Y:S01]  /*27520*/  PRMT R59, R3, 0x5410, R12 ;  /* 0x00005410033b7816 */ /* 0x000fe2000000000c */
[----:B------:R-:W-:-:S02]  /*27530*/  IMAD.MOV.U32 R12, RZ, RZ, 0x3 ;  /* 0x00000003ff0c7424 */ /* 0x000fc400078e00ff */
[----:B------:R-:W-:Y:S02]  /*27540*/  IMAD.MOV.U32 R8, RZ, RZ, R52 ;  /* 0x000000ffff087224 */ /* 0x000fe400078e0034 */
[----:B------:R-:W-:-:S07]  /*27550*/  IMAD.MOV.U32 R9, RZ, RZ, R53 ;  /* 0x000000ffff097224 */ /* 0x000fce00078e0035 */
[----:B-----5:R-:W-:Y:S05]  /*27560*/  WARPSYNC.COLLECTIVE R15, `(.L_x_2145) ;  /* 0x000000000f087348 */ /* 0x020fea0003c00000 */
[----:B------:R0:W1:Y:S02]  /*27570*/  SHFL.IDX P6, R14, R13, R12, R11 ;  /* 0x0000000c0d0e7389 */ /* 0x00006400000c000b */
[----:B01---5:R-:W-:Y:S01]  /*27580*/  ENDCOLLECTIVE ;  /* 0x000000000000791b */ /* 0x023fe20003800000 */
.L_x_2145:
[----:B------:R-:W-:Y:S01]  /*27590*/  PRMT R44, R8, 0x5410, R9 ;  /* 0x00005410082c7816 */ /* 0x000fe20000000009 */
[----:B------:R-:W-:Y:S02]  /*275a0*/  @!P1 IMAD.MOV.U32 R38, RZ, RZ, R28 ;  /* 0x000000ffff269224 */ /* 0x000fe400078e001c */
[----:B------:R-:W-:Y:S02]  /*275b0*/  @!P1 IMAD.MOV.U32 R39, RZ, RZ, R29 ;  /* 0x000000ffff279224 */ /* 0x000fe400078e001d */
[----:B------:R-:W-:Y:S01]  /*275c0*/  @!P1 IMAD.MOV.U32 R40, RZ, RZ, R30 ;  /* 0x000000ffff289224 */ /* 0x000fe200078e001e */
[----:B------:R-:W-:Y:S01]  /*275d0*/  MOV R8, R38 ;  /* 0x0000002600087202 */ /* 0x000fe20000000f00 */
[----:B------:R-:W-:Y:S02]  /*275e0*/  @!P1 IMAD.MOV.U32 R41, RZ, RZ, R31 ;  /* 0x000000ffff299224 */ /* 0x000fe400078e001f */
[----:B------:R-:W-:Y:S02]  /*275f0*/  IMAD.MOV.U32 R13, RZ, RZ, R32 ;  /* 0x000000ffff0d7224 */ /* 0x000fe400078e0020 */
[----:B------:R-:W-:-:S02]  /*27600*/  IMAD.MOV.U32 R9, RZ, RZ, R39 ;  /* 0x000000ffff097224 */ /* 0x000fc400078e0027 */
[----:B------:R-:W-:-:S03]  /*27610*/  IMAD.MOV.U32 R10, RZ, RZ, R40 ;  /* 0x000000ffff0a7224 */ /* 0x000fc600078e0028 */
[----:B------:R-:W-:Y:S02]  /*27620*/  PRMT R62, R8, 0x5410, R9 ;  /* 0x00005410083e7816 */ /* 0x000fe40000000009 */
[----:B------:R-:W-:Y:S01]  /*27630*/  CS2R R8, SRZ ;  /* 0x0000000000087805 */ /* 0x000fe2000001ff00 */
[----:B------:R-:W-:-:S07]  /*27640*/  IMAD.MOV.U32 R3, RZ, RZ, R14 ;  /* 0x000000ffff037224 */ /* 0x000fce00078e000e */
[----:B------:R-:W-:Y:S05]  /*27650*/  WARPSYNC.COLLECTIVE R15, `(.L_x_2146) ;  /* 0x000000000f087348 */ /* 0x000fea0003c00000 */
[----:B------:R0:W1:Y:S02]  /*27660*/  SHFL.IDX P6, R14, R13, R12, R11 ;  /* 0x0000000c0d0e7389 */ /* 0x00006400000c000b */
[----:B01----:R-:W-:Y:S01]  /*27670*/  ENDCOLLECTIVE ;  /* 0x000000000000791b */ /* 0x003fe20003800000 */
.L_x_2146:
[----:B------:R-:W-:Y:S02]  /*27680*/  IMAD.MOV.U32 R13, RZ, RZ, R33 ;  /* 0x000000ffff0d7224 */ /* 0x000fe400078e0021 */
[----:B------:R-:W-:-:S07]  /*27690*/  IMAD.MOV.U32 R32, RZ, RZ, R14 ;  /* 0x000000ffff207224 */ /* 0x000fce00078e000e */
[----:B------:R-:W-:Y:S05]  /*276a0*/  WARPSYNC.COLLECTIVE R15, `(.L_x_2147) ;  /* 0x000000000f087348 */ /* 0x000fea0003c00000 */
[----:B------:R0:W1:Y:S02]  /*276b0*/  SHFL.IDX P6, R14, R13, R12, R11 ;  /* 0x0000000c0d0e7389 */ /* 0x00006400000c000b */
[----:B01----:R-:W-:Y:S01]  /*276c0*/  ENDCOLLECTIVE ;  /* 0x000000000000791b */ /* 0x003fe20003800000 */
.L_x_2147:
[----:B------:R-:W-:Y:S02]  /*276d0*/  IMAD.MOV.U32 R13, RZ, RZ, R34 ;  /* 0x000000ffff0d7224 */ /* 0x000fe400078e0022 */
[----:B------:R-:W-:-:S07]  /*276e0*/  IMAD.MOV.U32 R33, RZ, RZ, R14 ;  /* 0x000000ffff217224 */ /* 0x000fce00078e000e */
[----:B------:R-:W-:Y:S05]  /*276f0*/  WARPSYNC.COLLECTIVE R15, `(.L_x_2148) ;  /* 0x000000000f087348 */ /* 0x000fea0003c00000 */
[----:B------:R0:W1:Y:S02]  /*27700*/  SHFL.IDX P6, R14, R13, R12, R11 ;  /* 0x0000000c0d0e7389 */ /* 0x00006400000c000b */
[----:B01----:R-:W-:Y:S01]  /*27710*/  ENDCOLLECTIVE ;  /* 0x000000000000791b */ /* 0x003fe20003800000 */
.L_x_2148:
[----:B------:R-:W-:-:S05]  /*27720*/  IMAD.MOV.U32 R11, RZ, RZ, R41 ;  /* 0x000000ffff0b7224 */ /* 0x000fca00078e0029 */
[----:B------:R-:W-:Y:S02]  /*27730*/  PRMT R63, R10, 0x5410, R11 ;  /* 0x000054100a3f7816 */ /* 0x000fe4000000000b */
[----:B------:R-:W-:Y:S01]  /*27740*/  MOV R34, R14 ;  /* 0x0000000e00227202 */ /* 0x000fe20000000f00 */
[----:B------:R-:W-:Y:S06]  /*27750*/  BRA `(.L_x_2149) ;  /* 0xfffffe4c00387947 */ /* 0x000fec000383ffff */
.L_x_1823:
[----:B0-----:R0:W1:Y:S02]  /*27760*/  SYNCS.PHASECHK.TRANS64.TRYWAIT P4, [R2+URZ+0x28800], R29 ;  /* 0x0288001d020075a7 */ /* 0x001064000808017f */
[----:B-1----:R-:W-:Y:S05]  /*27770*/  @!P4 NANOSLEEP.SYNCS 0x989680 ;  /* 0x009896800000c95d */ /* 0x002fea0003900000 */
[----:B------:R-:W1:Y:S02]  /*27780*/  @!P4 SYNCS.PHASECHK.TRANS64 P4, [R2+URZ+0x28800], R29 ;  /* 0x0288001d0200c5a7 */ /* 0x000e64000808007f */
[----:B-1----:R-:W-:Y:S05]  /*27790*/  @!P4 BRA `(.L_x_1823) ;  /* 0xfffffffc00f0c947 */ /* 0x002fea000383ffff */
[----:B------:R-:W-:Y:S05]  /*277a0*/  BRA `(.L_x_2150) ;  /* 0xfffffe4c00d07947 */ /* 0x000fea000383ffff */
.L_x_1833:
[----:B0-----:R0:W2:Y:S02]  /*277b0*/  SYNCS.PHASECHK.TRANS64.TRYWAIT P2, [R8+URZ+0x28830], R3 ;  /* 0x02883003080075a7 */ /* 0x0010a4000804017f */
[----:B--2---:R-:W-:Y:S05]  /*277c0*/  @!P2 NANOSLEEP.SYNCS 0x989680 ;  /* 0x009896800000a95d */ /* 0x004fea0003900000 */
[----:B------:R-:W2:Y:S02]  /*277d0*/  @!P2 SYNCS.PHASECHK.TRANS64 P2, [R8+URZ+0x28830], R3 ;  /* 0x028830030800a5a7 */ /* 0x000ea4000804007f */
[----:B--2---:R-:W-:Y:S05]  /*277e0*/  @!P2 BRA `(.L_x_1833) ;  /* 0xfffffffc00f0a947 */ /* 0x004fea000383ffff */
[----:B------:R-:W-:Y:S05]  /*277f0*/  BRA `(.L_x_1832) ;  /* 0xfffffe68002c7947 */ /* 0x000fea000383ffff */
.L_x_1851:
[----:B-1----:R1:W2:Y:S02]  /*27800*/  SYNCS.PHASECHK.TRANS64.TRYWAIT P5, [R7+URZ+0x28830], R6 ;  /* 0x02883006070075a7 */ /* 0x0022a400080a017f */
[----:B--2---:R-:W-:Y:S05]  /*27810*/  @!P5 NANOSLEEP.SYNCS 0x989680 ;  /* 0x009896800000d95d */ /* 0x004fea0003900000 */
[----:B------:R-:W2:Y:S02]  /*27820*/  @!P5 SYNCS.PHASECHK.TRANS64 P5, [R7+URZ+0x28830], R6 ;  /* 0x028830060700d5a7 */ /* 0x000ea400080a007f */
[----:B--2---:R-:W-:Y:S05]  /*27830*/  @!P5 BRA `(.L_x_1851) ;  /* 0xfffffffc00f0d947 */ /* 0x004fea000383ffff */
[----:B------:R-:W-:Y:S05]  /*27840*/  BRA `(.L_x_1850) ;  /* 0xfffffea400087947 */ /* 0x000fea000383ffff */
.L_x_1855:
[----:B-1----:R1:W2:Y:S02]  /*27850*/  SYNCS.PHASECHK.TRANS64.TRYWAIT P4, [R7+URZ+0x28850], R6 ;  /* 0x02885006070075a7 */ /* 0x0022a4000808017f */
[----:B--2---:R-:W-:Y:S05]  /*27860*/  @!P4 NANOSLEEP.SYNCS 0x989680 ;  /* 0x009896800000c95d */ /* 0x004fea0003900000 */
[----:B------:R-:W2:Y:S02]  /*27870*/  @!P4 SYNCS.PHASECHK.TRANS64 P4, [R7+URZ+0x28850], R6 ;  /* 0x028850060700c5a7 */ /* 0x000ea4000808007f */
[----:B--2---:R-:W-:Y:S05]  /*27880*/  @!P4 BRA `(.L_x_1855) ;  /* 0xfffffffc00f0c947 */ /* 0x004fea000383ffff */
[----:B------:R-:W-:Y:S05]  /*27890*/  BRA `(.L_x_1852) ;  /* 0xfffffea800187947 */ /* 0x000fea000383ffff */
.L_x_1874:
[----:B-1----:R1:W2:Y:S02]  /*278a0*/  SYNCS.PHASECHK.TRANS64.TRYWAIT P3, [R6+URZ+0x28830], R7 ;  /* 0x02883007060075a7 */ /* 0x0022a4000806017f */
[----:B--2---:R-:W-:Y:S05]  /*278b0*/  @!P3 NANOSLEEP.SYNCS 0x989680 ;  /* 0x009896800000b95d */ /* 0x004fea0003900000 */
[----:B------:R-:W2:Y:S02]  /*278c0*/  @!P3 SYNCS.PHASECHK.TRANS64 P3, [R6+URZ+0x28830], R7 ;  /* 0x028830070600b5a7 */ /* 0x000ea4000806007f */
[----:B--2---:R-:W-:Y:S05]  /*278d0*/  @!P3 BRA `(.L_x_1874) ;  /* 0xfffffffc00f0b947 */ /* 0x004fea000383ffff */
[----:B------:R-:W-:Y:S05]  /*278e0*/  BRA `(.L_x_1873) ;  /* 0xfffffee000247947 */ /* 0x000fea000383ffff */
.L_x_1878:
[----:B-1----:R1:W2:Y:S02]  /*278f0*/  SYNCS.PHASECHK.TRANS64.TRYWAIT P2, [R7+URZ+0x28850], R6 ;  /* 0x02885006070075a7 */ /* 0x0022a4000804017f */
[----:B--2---:R-:W-:Y:S05]  /*27900*/  @!P2 NANOSLEEP.SYNCS 0x989680 ;  /* 0x009896800000a95d */ /* 0x004fea0003900000 */
[----:B------:R-:W2:Y:S02]  /*27910*/  @!P2 SYNCS.PHASECHK.TRANS64 P2, [R7+URZ+0x28850], R6 ;  /* 0x028850060700a5a7 */ /* 0x000ea4000804007f */
[----:B--2---:R-:W-:Y:S05]  /*27920*/  @!P2 BRA `(.L_x_1878) ;  /* 0xfffffffc00f0a947 */ /* 0x004fea000383ffff */
[----:B------:R-:W-:Y:S05]  /*27930*/  BRA `(.L_x_1875) ;  /* 0xfffffee400347947 */ /* 0x000fea000383ffff */
.L_x_1885:
[----:B-1----:R1:W2:Y:S02]  /*27940*/  SYNCS.PHASECHK.TRANS64.TRYWAIT P3, [R6+URZ+0x28830], R7 ;  /* 0x02883007060075a7 */ /* 0x0022a4000806017f */
[----:B--2---:R-:W-:Y:S05]  /*27950*/  @!P3 NANOSLEEP.SYNCS 0x989680 ;  /* 0x009896800000b95d */ /* 0x004fea0003900000 */
[----:B------:R-:W2:Y:S02]  /*27960*/  @!P3 SYNCS.PHASECHK.TRANS64 P3, [R6+URZ+0x28830], R7 ;  /* 0x028830070600b5a7 */ /* 0x000ea4000806007f */
[----:B--2---:R-:W-:Y:S05]  /*27970*/  @!P3 BRA `(.L_x_1885) ;  /* 0xfffffffc00f0b947 */ /* 0x004fea000383ffff */
[----:B------:R-:W-:Y:S05]  /*27980*/  BRA `(.L_x_1884) ;  /* 0xffffff0800887947 */ /* 0x000fea000383ffff */
.L_x_1889:
[----:B-1----:R1:W2:Y:S02]  /*27990*/  SYNCS.PHASECHK.TRANS64.TRYWAIT P2, [R7+URZ+0x28850], R6 ;  /* 0x02885006070075a7 */ /* 0x0022a4000804017f */
[----:B--2---:R-:W-:Y:S05]  /*279a0*/  @!P2 NANOSLEEP.SYNCS 0x989680 ;  /* 0x009896800000a95d */ /* 0x004fea0003900000 */
[----:B------:R-:W2:Y:S02]  /*279b0*/  @!P2 SYNCS.PHASECHK.TRANS64 P2, [R7+URZ+0x28850], R6 ;  /* 0x028850060700a5a7 */ /* 0x000ea4000804007f */
[----:B--2---:R-:W-:Y:S05]  /*279c0*/  @!P2 BRA `(.L_x_1889) ;  /* 0xfffffffc00f0a947 */ /* 0x004fea000383ffff */
[----:B------:R-:W-:Y:S05]  /*279d0*/  BRA `(.L_x_1886) ;  /* 0xffffff0c00987947 */ /* 0x000fea000383ffff */
.L_x_1902:
[----:B-1----:R1:W2:Y:S02]  /*279e0*/  SYNCS.PHASECHK.TRANS64.TRYWAIT P0, [R9+URZ+0x28850], R4 ;  /* 0x02885004090075a7 */ /* 0x0022a4000800017f */
[----:B--2---:R-:W-:Y:S05]  /*279f0*/  @!P0 NANOSLEEP.SYNCS 0x989680 ;  /* 0x009896800000895d */ /* 0x004fea0003900000 */
[----:B------:R-:W2:Y:S02]  /*27a00*/  @!P0 SYNCS.PHASECHK.TRANS64 P0, [R9+URZ+0x28850], R4 ;  /* 0x02885004090085a7 */ /* 0x000ea4000800007f */
[----:B--2---:R-:W-:Y:S05]  /*27a10*/  @!P0 BRA `(.L_x_1902) ;  /* 0xfffffffc00f08947 */ /* 0x004fea000383ffff */
[----:B------:R-:W-:Y:S05]  /*27a20*/  BRA `(.L_x_1901) ;  /* 0xffffff4000e07947 */ /* 0x000fea000383ffff */
.L_x_1916:
[----:B------:R-:W-:Y:S01]  /*27a30*/  IMAD.MOV.U32 R13, RZ, RZ, R4 ;  /* 0x000000ffff0d7224 */ /* 0x000fe200078e0004 */
[----:B------:R-:W-:Y:S01]  /*27a40*/  MOV R15, 0xffffffff ;  /* 0xffffffff000f7802 */ /* 0x000fe20000000f00 */
[----:B------:R-:W-:Y:S02]  /*27a50*/  IMAD.MOV.U32 R12, RZ, RZ, RZ ;  /* 0x000000ffff0c7224 */ /* 0x000fe400078e00ff */
[----:B------:R-:W-:-:S07]  /*27a60*/  IMAD.MOV.U32 R11, RZ, RZ, 0x181f ;  /* 0x0000181fff0b7424 */ /* 0x000fce00078e00ff */
[----:B01----:R-:W-:Y:S05]  /*27a70*/  WARPSYNC.COLLECTIVE R15, `(.L_x_2151) ;  /* 0x000000000f087348 */ /* 0x003fea0003c00000 */
[----:B------:R2:W3:Y:S02]  /*27a80*/  SHFL.IDX P6, R14, R13, R12, R11 ;  /* 0x0000000c0d0e7389 */ /* 0x0004e400000c000b */
[----:B0123--:R-:W-:Y:S01]  /*27a90*/  ENDCOLLECTIVE ;  /* 0x000000000000791b */ /* 0x00ffe20003800000 */
.L_x_2151:
[----:B------:R-:W-:Y:S02]  /*27aa0*/  IMAD.MOV.U32 R13, RZ, RZ, R0 ;  /* 0x000000ffff0d7224 */ /* 0x000fe400078e0000 */
[----:B------:R-:W-:-:S07]  /*27ab0*/  IMAD.MOV.U32 R3, RZ, RZ, R14 ;  /* 0x000000ffff037224 */ /* 0x000fce00078e000e */
[----:B------:R-:W-:Y:S05]  /*27ac0*/  WARPSYNC.COLLECTIVE R15, `(.L_x_2152) ;  /* 0x000000000f087348 */ /* 0x000fea0003c00000 */
[----:B------:R0:W1:Y:S02]  /*27ad0*/  SHFL.IDX P6, R14, R13, R12, R11 ;  /* 0x0000000c0d0e7389 */ /* 0x00006400000c000b */
[----:B01----:R-:W-:Y:S01]  /*27ae0*/  ENDCOLLECTIVE ;  /* 0x000000000000791b */ /* 0x003fe20003800000 */
.L_x_2152:
[----:B------:R-:W-:Y:S05]  /*27af0*/  BRA `(.L_x_2153) ;  /* 0xffffff6800087947 */ /* 0x000fea000383ffff */
.L_x_1919:
[----:B------:R-:W-:Y:S01]  /*27b00*/  BSSY B1, `(.L_x_2154) ;  /* 0x0000008000017945 */ /* 0x000fe20003800000 */
[----:B------:R-:W-:Y:S02]  /*27b10*/  IMAD.MOV.U32 R13, RZ, RZ, R4 ;  /* 0x000000ffff0d7224 */ /* 0x000fe400078e0004 */
[----:B------:R-:W-:Y:S02]  /*27b20*/  IMAD.MOV.U32 R12, RZ, RZ, 0x1 ;  /* 0x00000001ff0c7424 */ /* 0x000fe400078e00ff */
[----:B------:R-:W-:Y:S02]  /*27b30*/  IMAD.MOV.U32 R11, RZ, RZ, 0x181f ;  /* 0x0000181fff0b7424 */ /* 0x000fe400078e00ff */
[----:B---3--:R-:W-:-:S07]  /*27b40*/  IMAD.MOV.U32 R15, RZ, RZ, -0x1 ;  /* 0xffffffffff0f7424 */ /* 0x008fce00078e00ff */
[----:B012-4-:R-:W-:Y:S05]  /*27b50*/  WARPSYNC.COLLECTIVE R15, `(.L_x_2155) ;  /* 0x000000000f087348 */ /* 0x017fea0003c00000 */
[----:B----4-:R3:W4:Y:S02]  /*27b60*/  SHFL.IDX P6, R14, R13, R12, R11 ;  /* 0x0000000c0d0e7389 */ /* 0x01072400000c000b */
[----:B01234-:R-:W-:Y:S01]  /*27b70*/  ENDCOLLECTIVE ;  /* 0x000000000000791b */ /* 0x01ffe20003800000 */
.L_x_2155:
[----:B------:R-:W-:Y:S05]  /*27b80*/  BSYNC B1 ;  /* 0x0000000000017941 */ /* 0x000fea0003800000 */
.L_x_2154:
        /* <DEDUP_REMOVED lines=8> */
.L_x_2156:
[----:B------:R-:W-:Y:S05]  /*27c10*/  BRA `(.L_x_2157) ;  /* 0xffffff6800087947 */ /* 0x000fea000383ffff */
.L_x_1922:
[----:B------:R-:W-:Y:S01]  /*27c20*/  BSSY B1, `(.L_x_2158) ;  /* 0x0000008000017945 */ /* 0x000fe20003800000 */
[----:B------:R-:W-:Y:S01]  /*27c30*/  IMAD.MOV.U32 R13, RZ, RZ, R4 ;  /* 0x000000ffff0d7224 */ /* 0x000fe200078e0004 */
[----:B------:R-:W-:Y:S01]  /*27c40*/  MOV R11, 0x181f ;  /* 0x0000181f000b7802 */ /* 0x000fe20000000f00 */
[----:B------:R-:W-:Y:S02]  /*27c50*/  IMAD.MOV.U32 R12, RZ, RZ, 0x2 ;  /* 0x00000002ff0c7424 */ /* 0x000fe400078e00ff */
[----:B0-----:R-:W-:-:S07]  /*27c60*/  IMAD.MOV.U32 R15, RZ, RZ, -0x1 ;  /* 0xffffffffff0f7424 */ /* 0x001fce00078e00ff */
[----:B-1234-:R-:W-:Y:S05]  /*27c70*/  WARPSYNC.COLLECTIVE R15, `(.L_x_2159) ;  /* 0x000000000f087348 */ /* 0x01efea0003c00000 */
[----:B----4-:R0:W4:Y:S02]  /*27c80*/  SHFL.IDX P6, R14, R13, R12, R11 ;  /* 0x0000000c0d0e7389 */ /* 0x01012400000c000b */
[----:B01234-:R-:W-:Y:S01]  /*27c90*/  ENDCOLLECTIVE ;  /* 0x000000000000791b */ /* 0x01ffe20003800000 */
.L_x_2159:
[----:B------:R-:W-:Y:S05]  /*27ca0*/  BSYNC B1 ;  /* 0x0000000000017941 */ /* 0x000fea0003800000 */
.L_x_2158:
[----:B------:R-:W-:Y:S02]  /*27cb0*/  IMAD.MOV.U32 R13, RZ, RZ, R0 ;  /* 0x000000ffff0d7224 */ /* 0x000fe400078e0000 */
[----:B------:R-:W-:Y:S02]  /*27cc0*/  IMAD.MOV.U32 R12, RZ, RZ, 0x2 ;  /* 0x00000002ff0c7424 */ /* 0x000fe400078e00ff */
[----:B------:R-:W-:Y:S02]  /*27cd0*/  IMAD.MOV.U32 R11, RZ, RZ, 0x181f ;  /* 0x0000181fff0b7424 */ /* 0x000fe400078e00ff */
[----:B------:R-:W-:Y:S02]  /*27ce0*/  IMAD.MOV.U32 R15, RZ, RZ, -0x1 ;  /* 0xffffffffff0f7424 */ /* 0x000fe400078e00ff */
[----:B------:R-:W-:-:S07]  /*27cf0*/  IMAD.MOV.U32 R3, RZ, RZ, R14 ;  /* 0x000000ffff037224 */ /* 0x000fce00078e000e */
[----:B------:R-:W-:Y:S05]  /*27d00*/  WARPSYNC.COLLECTIVE R15, `(.L_x_2160) ;  /* 0x000000000f087348 */ /* 0x000fea0003c00000 */
[----:B------:R0:W1:Y:S02]  /*27d10*/  SHFL.IDX P6, R14, R13, R12, R11 ;  /* 0x0000000c0d0e7389 */ /* 0x00006400000c000b */
[----:B01----:R-:W-:Y:S01]  /*27d20*/  ENDCOLLECTIVE ;  /* 0x000000000000791b */ /* 0x003fe20003800000 */
.L_x_2160:
[----:B------:R-:W-:Y:S05]  /*27d30*/  BRA `(.L_x_2161) ;  /* 0xffffff6800087947 */ /* 0x000fea000383ffff */
.L_x_1925:
[----:B------:R-:W-:Y:S01]  /*27d40*/  BSSY B1, `(.L_x_2162) ;  /* 0x0000008000017945 */ /* 0x000fe20003800000 */
[----:B------:R-:W-:Y:S01]  /*27d50*/  MOV R13, R4 ;  /* 0x00000004000d7202 */ /* 0x000fe20000000f00 */
[----:B------:R-:W-:Y:S02]  /*27d60*/  IMAD.MOV.U32 R12, RZ, RZ, 0x3 ;  /* 0x00000003ff0c7424 */ /* 0x000fe400078e00ff */
[----:B------:R-:W-:Y:S02]  /*27d70*/  IMAD.MOV.U32 R11, RZ, RZ, 0x181f ;  /* 0x0000181fff0b7424 */ /* 0x000fe400078e00ff */
[----:B0-----:R-:W-:-:S07]  /*27d80*/  IMAD.MOV.U32 R15, RZ, RZ, -0x1 ;  /* 0xffffffffff0f7424 */ /* 0x001fce00078e00ff */
[----:B-1234-:R-:W-:Y:S05]  /*27d90*/  WARPSYNC.COLLECTIVE R15, `(.L_x_2163) ;  /* 0x000000000f087348 */ /* 0x01efea0003c00000 */
[----:B------:R0:W0:Y:S02]  /*27da0*/  SHFL.IDX P6, R14, R13, R12, R11 ;  /* 0x0000000c0d0e7389 */ /* 0x00002400000c000b */
[----:B01234-:R-:W-:Y:S01]  /*27db0*/  ENDCOLLECTIVE ;  /* 0x000000000000791b */ /* 0x01ffe20003800000 */
.L_x_2163:
[----:B------:R-:W-:Y:S05]  /*27dc0*/  BSYNC B1 ;  /* 0x0000000000017941 */ /* 0x000fea0003800000 */
.L_x_2162:
        /* <DEDUP_REMOVED lines=8> */
.L_x_2164:
[----:B------:R-:W-:Y:S05]  /*27e50*/  BRA `(.L_x_2165) ;  /* 0xffffff6800087947 */ /* 0x000fea000383ffff */
.L_x_1950:
[----:B------:R-:W1:Y:S01]  /*27e60*/  S2R R5, SR_TID.X ;  /* 0x0000000000057919 */ /* 0x000e620000002100 */
[----:B------:R-:W-:Y:S01]  /*27e70*/  BSSY B1, `(.L_x_2166) ;  /* 0x000000a000017945 */ /* 0x000fe20003800000 */
[----:B------:R-:W-:Y:S02]  /*27e80*/  IMAD.MOV.U32 R12, RZ, RZ, RZ ;  /* 0x000000ffff0c7224 */ /* 0x000fe400078e00ff */
[----:B0-----:R-:W-:Y:S02]  /*27e90*/  IMAD.MOV.U32 R11, RZ, RZ, 0x1f ;  /* 0x0000001fff0b7424 */ /* 0x001fe400078e00ff */
[----:B------:R-:W-:Y:S01]  /*27ea0*/  IMAD.MOV.U32 R15, RZ, RZ, -0x1 ;  /* 0xffffffffff0f7424 */ /* 0x000fe200078e00ff */
[----:B-1----:R-:W-:-:S04]  /*27eb0*/  SHF.R.U32.HI R5, RZ, 0x5, R5 ;  /* 0x00000005ff057819 */ /* 0x002fc80000011605 */
[----:B------:R-:W-:-:S05]  /*27ec0*/  LOP3.LUT R5, R5, 0x3, RZ, 0xc0, !PT ;  /* 0x0000000305057812 */ /* 0x000fca00078ec0ff */
[----:B------:R-:W-:-:S07]  /*27ed0*/  IMAD.MOV.U32 R13, RZ, RZ, R5 ;  /* 0x000000ffff0d7224 */ /* 0x000fce00078e0005 */
[----:B------:R-:W-:Y:S05]  /*27ee0*/  WARPSYNC.COLLECTIVE R15, `(.L_x_2167) ;  /* 0x000000000f087348 */ /* 0x000fea0003c00000 */
[----:B------:R0:W1:Y:S02]  /*27ef0*/  SHFL.IDX P6, R14, R13, R12, R11 ;  /* 0x0000000c0d0e7389 */ /* 0x00006400000c000b */
[----:B01----:R-:W-:Y:S01]  /*27f00*/  ENDCOLLECTIVE ;  /* 0x000000000000791b */ /* 0x003fe20003800000 */
.L_x_2167:
[----:B------:R-:W-:Y:S05]  /*27f10*/  BSYNC B1 ;  /* 0x0000000000017941 */ /* 0x000fea0003800000 */
.L_x_2166:
[----:B------:R-:W-:Y:S05]  /*27f20*/  BRA `(.L_x_2168) ;  /* 0xffffff80000c7947 */ /* 0x000fea000383ffff */
.L_x_1952:
[----:B------:R-:W-:Y:S01]  /*27f30*/  BSSY B1, `(.L_x_2169) ;  /* 0x0000006000017945 */ /* 0x000fe20003800000 */
[----:B------:R-:W-:-:S07]  /*27f40*/  IMAD.MOV.U32 R15, RZ, RZ, -0x1 ;  /* 0xffffffffff0f7424 */ /* 0x000fce00078e00ff */
[----:B01----:R-:W-:Y:S05]  /*27f50*/  WARPSYNC.COLLECTIVE R15, `(.L_x_2170) ;  /* 0x000000000f0c7348 */ /* 0x003fea0003c00000 */
[----:B------:R-:W-:Y:S02]  /*27f60*/  ELECT P6, UR62, PT ;  /* 0x00000000003e782f */ /* 0x000fe400038c0000 */
[----:B------:R-:W-:Y:S01]  /*27f70*/  MOV R14, UR62 ;  /* 0x0000003e000e7c02 */ /* 0x000fe20008000f00 */
[----:B01----:R-:W-:Y:S10]  /*27f80*/  ENDCOLLECTIVE ;  /* 0x000000000000791b */ /* 0x003ff40003800000 */
.L_x_2170:
[----:B------:R-:W-:Y:S05]  /*27f90*/  BSYNC B1 ;  /* 0x0000000000017941 */ /* 0x000fea0003800000 */
.L_x_2169:
[----:B------:R-:W-:Y:S05]  /*27fa0*/  BRA `(.L_x_1951) ;  /* 0xffffff8000047947 */ /* 0x000fea000383ffff */
.L_x_1954:
[----:B-1----:R-:W2:Y:S02]  /*27fb0*/  LDL R6, [R1] ;  /* 0x0000000001067983 */ /* 0x002ea40000100800 */
[----:B--2---:R1:W2:Y:S02]  /*27fc0*/  SYNCS.PHASECHK.TRANS64.TRYWAIT P0, [R6+URZ+0x28820], R5 ;  /* 0x02882005060075a7 */ /* 0x0042a4000800017f */
[----:B--2---:R-:W-:Y:S05]  /*27fd0*/  @!P0 NANOSLEEP.SYNCS 0x989680 ;  /* 0x009896800000895d */ /* 0x004fea0003900000 */
[----:B------:R-:W2:Y:S02]  /*27fe0*/  @!P0 SYNCS.PHASECHK.TRANS64 P0, [R6+URZ+0x28820], R5 ;  /* 0x02882005060085a7 */ /* 0x000ea4000800007f */
[----:B--2---:R-:W-:Y:S05]  /*27ff0*/  @!P0 BRA `(.L_x_1954) ;  /* 0xfffffffc00ec8947 */ /* 0x004fea000383ffff */
[----:B------:R-:W-:Y:S05]  /*28000*/  BRA `(.L_x_2171) ;  /* 0xffffff8000147947 */ /* 0x000fea000383ffff */
.L_x_1958:
[----:B-1----:R1:W2:Y:S02]  /*28010*/  SYNCS.PHASECHK.TRANS64.TRYWAIT P0, [R7+URZ+0x288a0], R10 ;  /* 0x0288a00a070075a7 */ /* 0x0022a4000800017f */
[----:B--2---:R-:W-:Y:S05]  /*28020*/  @!P0 NANOSLEEP.SYNCS 0x989680 ;  /* 0x009896800000895d */ /* 0x004fea0003900000 */
[----:B------:R-:W2:Y:S02]  /*28030*/  @!P0 SYNCS.PHASECHK.TRANS64 P0, [R7+URZ+0x288a0], R10 ;  /* 0x0288a00a070085a7 */ /* 0x000ea4000800007f */
[----:B--2---:R-:W-:Y:S05]  /*28040*/  @!P0 BRA `(.L_x_1958) ;  /* 0xfffffffc00f08947 */ /* 0x004fea000383ffff */
[----:B------:R-:W-:Y:S05]  /*28050*/  BRA `(.L_x_2172) ;  /* 0xffffff8000387947 */ /* 0x000fea000383ffff */
.L_x_1964:
[----:B0-----:R0:W2:Y:S02]  /*28060*/  SYNCS.PHASECHK.TRANS64.TRYWAIT P0, [R7+URZ+0x288c0], R10 ;  /* 0x0288c00a070075a7 */ /* 0x0010a4000800017f */
[----:B--2---:R-:W-:Y:S05]  /*28070*/  @!P0 NANOSLEEP.SYNCS 0x989680 ;  /* 0x009896800000895d */ /* 0x004fea0003900000 */
[----:B------:R-:W2:Y:S02]  /*28080*/  @!P0 SYNCS.PHASECHK.TRANS64 P0, [R7+URZ+0x288c0], R10 ;  /* 0x0288c00a070085a7 */ /* 0x000ea4000800007f */
[----:B--2---:R-:W-:Y:S05]  /*28090*/  @!P0 BRA `(.L_x_1964) ;  /* 0xfffffffc00f08947 */ /* 0x004fea000383ffff */
[----:B------:R-:W-:Y:S05]  /*280a0*/  BRA `(.L_x_2173) ;  /* 0xffffff8400007947 */ /* 0x000fea000383ffff */
.L_x_1972:
[----:B-1----:R1:W2:Y:S02]  /*280b0*/  SYNCS.PHASECHK.TRANS64.TRYWAIT P1, [R8+URZ+0x288a0], R7 ;  /* 0x0288a007080075a7 */ /* 0x0022a4000802017f */
[----:B--2---:R-:W-:Y:S05]  /*280c0*/  @!P1 NANOSLEEP.SYNCS 0x989680 ;  /* 0x009896800000995d */ /* 0x004fea0003900000 */
[----:B------:R-:W2:Y:S02]  /*280d0*/  @!P1 SYNCS.PHASECHK.TRANS64 P1, [R8+URZ+0x288a0], R7 ;  /* 0x0288a007080095a7 */ /* 0x000ea4000802007f */
[----:B--2---:R-:W-:Y:S05]  /*280e0*/  @!P1 BRA `(.L_x_1972) ;  /* 0xfffffffc00f09947 */ /* 0x004fea000383ffff */
[----:B------:R-:W-:Y:S05]  /*280f0*/  BRA `(.L_x_2174) ;  /* 0xffffff88001c7947 */ /* 0x000fea000383ffff */
.L_x_1978:
[----:B--2---:R2:W3:Y:S02]  /*28100*/  SYNCS.PHASECHK.TRANS64.TRYWAIT P1, [R8+URZ+0x288c0], R7 ;  /* 0x0288c007080075a7 */ /* 0x0044e4000802017f */
[----:B---3--:R-:W-:Y:S05]  /*28110*/  @!P1 NANOSLEEP.SYNCS 0x989680 ;  /* 0x009896800000995d */ /* 0x008fea0003900000 */
[----:B------:R-:W3:Y:S02]  /*28120*/  @!P1 SYNCS.PHASECHK.TRANS64 P1, [R8+URZ+0x288c0], R7 ;  /* 0x0288c007080095a7 */ /* 0x000ee4000802007f */
[----:B---3--:R-:W-:Y:S05]  /*28130*/  @!P1 BRA `(.L_x_1978) ;  /* 0xfffffffc00f09947 */ /* 0x008fea000383ffff */
[----:B------:R-:W-:Y:S05]  /*28140*/  BRA `(.L_x_2175) ;  /* 0xffffff8800dc7947 */ /* 0x000fea000383ffff */
.L_x_2000:
[----:B------:R-:W2:Y:S01]  /*28150*/  S2R R4, SR_TID.X ;  /* 0x0000000000047919 */ /* 0x000ea20000002100 */
[----:B------:R-:W-:Y:S01]  /*28160*/  BSSY B0, `(.L_x_2176) ;  /* 0x000000a000007945 */ /* 0x000fe20003800000 */
[----:B------:R-:W-:Y:S02]  /*28170*/  IMAD.MOV.U32 R12, RZ, RZ, RZ ;  /* 0x000000ffff0c7224 */ /* 0x000fe400078e00ff */
[----:B0-----:R-:W-:Y:S02]  /*28180*/  IMAD.MOV.U32 R11, RZ, RZ, 0x1f ;  /* 0x0000001fff0b7424 */ /* 0x001fe400078e00ff */
[----:B------:R-:W-:Y:S01]  /*28190*/  IMAD.MOV.U32 R15, RZ, RZ, -0x1 ;  /* 0xffffffffff0f7424 */ /* 0x000fe200078e00ff */
[----:B--2---:R-:W-:-:S04]  /*281a0*/  SHF.R.U32.HI R4, RZ, 0x5, R4 ;  /* 0x00000005ff047819 */ /* 0x004fc80000011604 */
[----:B------:R-:W-:-:S04]  /*281b0*/  LOP3.LUT R4, R4, 0x3, RZ, 0xc0, !PT ;  /* 0x0000000304047812 */ /* 0x000fc800078ec0ff */
[----:B------:R-:W-:-:S07]  /*281c0*/  MOV R13, R4 ;  /* 0x00000004000d7202 */ /* 0x000fce0000000f00 */
[----:B-1----:R-:W-:Y:S05]  /*281d0*/  WARPSYNC.COLLECTIVE R15, `(.L_x_2177) ;  /* 0x000000000f087348 */ /* 0x002fea0003c00000 */
[----:B------:R0:W2:Y:S02]  /*281e0*/  SHFL.IDX P6, R14, R13, R12, R11 ;  /* 0x0000000c0d0e7389 */ /* 0x0000a400000c000b */
[----:B012---:R-:W-:Y:S01]  /*281f0*/  ENDCOLLECTIVE ;  /* 0x000000000000791b */ /* 0x007fe20003800000 */
.L_x_2177:
[----:B------:R-:W-:Y:S05]  /*28200*/  BSYNC B0 ;  /* 0x0000000000007941 */ /* 0x000fea0003800000 */
.L_x_2176:
[----:B------:R-:W-:Y:S05]  /*28210*/  BRA `(.L_x_2178) ;  /* 0xffffff9800447947 */ /* 0x000fea000383ffff */
.L_x_2002:
[----:B------:R-:W-:Y:S01]  /*28220*/  BSSY B0, `(.L_x_2179) ;  /* 0x0000006000007945 */ /* 0x000fe20003800000 */
[----:B------:R-:W-:-:S07]  /*28230*/  IMAD.MOV.U32 R15, RZ, RZ, -0x1 ;  /* 0xffffffffff0f7424 */ /* 0x000fce00078e00ff */
[----:B01-3--:R-:W-:Y:S05]  /*28240*/  WARPSYNC.COLLECTIVE R15, `(.L_x_2180) ;  /* 0x000000000f0c7348 */ /* 0x00bfea0003c00000 */
[----:B------:R-:W-:Y:S02]  /*28250*/  ELECT P6, UR62, PT ;  /* 0x00000000003e782f */ /* 0x000fe400038c0000 */
[----:B------:R-:W-:Y:S01]  /*28260*/  MOV R14, UR62 ;  /* 0x0000003e000e7c02 */ /* 0x000fe20008000f00 */
[----:B01-3--:R-:W-:Y:S10]  /*28270*/  ENDCOLLECTIVE ;  /* 0x000000000000791b */ /* 0x00bff40003800000 */
.L_x_2180:
[----:B------:R-:W-:Y:S05]  /*28280*/  BSYNC B0 ;  /* 0x0000000000007941 */ /* 0x000fea0003800000 */
.L_x_2179:
[----:B------:R-:W-:Y:S05]  /*28290*/  BRA `(.L_x_2181) ;  /* 0xffffff9800507947 */ /* 0x000fea000383ffff */
.L_x_2004:
[----:B-1----:R1:W2:Y:S02]  /*282a0*/  SYNCS.PHASECHK.TRANS64.TRYWAIT P0, [R0+URZ+0x28840], R2 ;  /* 0x02884002000075a7 */ /* 0x0022a4000800017f */
[----:B--2---:R-:W-:Y:S05]  /*282b0*/  @!P0 NANOSLEEP.SYNCS 0x989680 ;  /* 0x009896800000895d */ /* 0x004fea0003900000 */
[----:B------:R-:W2:Y:S02]  /*282c0*/  @!P0 SYNCS.PHASECHK.TRANS64 P0, [R0+URZ+0x28840], R2 ;  /* 0x02884002000085a7 */ /* 0x000ea4000800007f */
[----:B--2---:R-:W-:Y:S05]  /*282d0*/  @!P0 BRA `(.L_x_2004) ;  /* 0xfffffffc00f08947 */ /* 0x004fea000383ffff */
[----:B------:R-:W-:Y:S05]  /*282e0*/  BRA `(.L_x_2182) ;  /* 0xffffff9800b87947 */ /* 0x000fea000383ffff */
.L_x_2008:
[----:B------:R-:W2:Y:S01]  /*282f0*/  LDL.LU R11, [R1+0x38] ;  /* 0x00003800010b7983 */ /* 0x000ea20000300800 */
[----:B------:R-:W-:Y:S02]  /*28300*/  IMAD.MOV.U32 R13, RZ, RZ, R3 ;  /* 0x000000ffff0d7224 */ /* 0x000fe400078e0003 */
[----:B------:R-:W-:Y:S01]  /*28310*/  IMAD.MOV.U32 R12, RZ, RZ, RZ ;  /* 0x000000ffff0c7224 */ /* 0x000fe200078e00ff */
[----:B------:R-:W0:Y:S01]  /*28320*/  S2R R5, SR_TID.X ;  /* 0x0000000000057919 */ /* 0x000e220000002100 */
[----:B------:R-:W-:Y:S01]  /*28330*/  IMAD.MOV.U32 R15, RZ, RZ, -0x1 ;  /* 0xffffffffff0f7424 */ /* 0x000fe200078e00ff */
[----:B0-----:R-:W-:-:S04]  /*28340*/  LOP3.LUT R5, R5, 0x7f, RZ, 0xc0, !PT ;  /* 0x0000007f05057812 */ /* 0x001fc800078ec0ff */
[----:B------:R-:W-:-:S05]  /*28350*/  SHF.R.U32.HI R5, RZ, 0x3, R5 ;  /* 0x00000003ff057819 */ /* 0x000fca0000011605 */
[----:B------:R-:W-:-:S05]  /*28360*/  IMAD.IADD R0, R5, 0x1, R8 ;  /* 0x0000000105007824 */ /* 0x000fca00078e0208 */
[----:B------:R-:W-:Y:S01]  /*28370*/  IADD3 R5, R0, 0x10, RZ ;  /* 0x0000001000057810 */ /* 0x000fe20007ffe0ff */
[----:B--2---:R-:W-:Y:S01]  /*28380*/  IMAD R2, R11, R7, RZ ;  /* 0x000000070b027224 */ /* 0x004fe200078e02ff */
[----:B------:R-:W-:-:S04]  /*28390*/  MOV R11, 0x181f ;  /* 0x0000181f000b7802 */ /* 0x000fc80000000f00 */
[----:B------:R-:W-:-:S13]  /*283a0*/  ISETP.GE.AND P2, PT, R0, R2, PT ;  /* 0x000000020000720c */ /* 0x000fda0003f46270 */
[----:B-----5:R-:W-:Y:S05]  /*283b0*/  WARPSYNC.COLLECTIVE R15, `(.L_x_2183) ;  /* 0x000000000f087348 */ /* 0x020fea0003c00000 */
[----:B------:R0:W1:Y:S02]  /*283c0*/  SHFL.IDX P6, R14, R13, R12, R11 ;  /* 0x0000000c0d0e7389 */ /* 0x00006400000c000b */
[----:B01---5:R-:W-:Y:S01]  /*283d0*/  ENDCOLLECTIVE ;  /* 0x000000000000791b */ /* 0x023fe20003800000 */
.L_x_2183:
[----:B------:R-:W-:Y:S02]  /*283e0*/  IMAD.MOV.U32 R13, RZ, RZ, R4 ;  /* 0x000000ffff0d7224 */ /* 0x000fe400078e0004 */
[----:B------:R-:W-:-:S07]  /*283f0*/  IMAD.MOV.U32 R6, RZ, RZ, R14 ;  /* 0x000000ffff067224 */ /* 0x000fce00078e000e */
[----:B------:R-:W-:Y:S05]  /*28400*/  WARPSYNC.COLLECTIVE R15, `(.L_x_2184) ;  /* 0x000000000f087348 */ /* 0x000fea0003c00000 */
[----:B------:R0:W1:Y:S02]  /*28410*/  SHFL.IDX P6, R14, R13, R12, R11 ;  /* 0x0000000c0d0e7389 */ /* 0x00006400000c000b */
[----:B01----:R-:W-:Y:S01]  /*28420*/  ENDCOLLECTIVE ;  /* 0x000000000000791b */ /* 0x003fe20003800000 */
.L_x_2184:
[----:B------:R-:W-:Y:S02]  /*28430*/  IMAD.MOV.U32 R13, RZ, RZ, R3 ;  /* 0x000000ffff0d7224 */ /* 0x000fe400078e0003 */
[----:B------:R-:W-:Y:S02]  /*28440*/  IMAD.MOV.U32 R12, RZ, RZ, 0x1 ;  /* 0x00000001ff0c7424 */ /* 0x000fe400078e00ff */
[----:B------:R-:W-:-:S07]  /*28450*/  IMAD.MOV.U32 R7, RZ, RZ, R14 ;  /* 0x000000ffff077224 */ /* 0x000fce00078e000e */
[----:B------:R-:W-:Y:S05]  /*28460*/  WARPSYNC.COLLECTIVE R15, `(.L_x_2185) ;  /* 0x000000000f087348 */ /* 0x000fea0003c00000 */
[----:B------:R0:W1:Y:S02]  /*28470*/  SHFL.IDX P6, R14, R13, R12, R11 ;  /* 0x0000000c0d0e7389 */ /* 0x00006400000c000b */
[----:B01----:R-:W-:Y:S01]  /*28480*/  ENDCOLLECTIVE ;  /* 0x000000000000791b */ /* 0x003fe20003800000 */
.L_x_2185:
        /* <DEDUP_REMOVED lines=10> */
.L_x_2186:
        /* <DEDUP_REMOVED lines=12> */
.L_x_2187:
[----:B------:R-:W-:Y:S02]  /*285f0*/  @!P2 LEA R7, P3, R10, R5, 0x1 ;  /* 0x000000050a07a211 */ /* 0x000fe400078608ff */
[----:B------:R-:W-:-:S03]  /*28600*/  IADD3 R5, R0, 0x20, RZ ;  /* 0x0000002000057810 */ /* 0x000fc60007ffe0ff */
        /* <DEDUP_REMOVED lines=15> */
.L_x_2188:
[----:B------:R-:W-:Y:S02]  /*28700*/  IMAD.MOV.U32 R13, RZ, RZ, R3 ;  /* 0x000000ffff0d7224 */ /* 0x000fe400078e0003 */
[----:B------:R-:W-:Y:S02]  /*28710*/  IMAD.MOV.U32 R12, RZ, RZ, 0x3 ;  /* 0x00000003ff0c7424 */ /* 0x000fe400078e00ff */
[----:B------:R-:W-:-:S07]  /*28720*/  IMAD.MOV.U32 R5, RZ, RZ, R14 ;  /* 0x000000ffff057224 */ /* 0x000fce00078e000e */
[----:B------:R-:W-:Y:S05]  /*28730*/  WARPSYNC.COLLECTIVE R15, `(.L_x_2189) ;  /* 0x000000000f087348 */ /* 0x000fea0003c00000 */
[----:B------:R0:W1:Y:S02]  /*28740*/  SHFL.IDX P6, R14, R13, R12, R11 ;  /* 0x0000000c0d0e7389 */ /* 0x00006400000c000b */
[----:B01----:R-:W-:Y:S01]  /*28750*/  ENDCOLLECTIVE ;  /* 0x000000000000791b */ /* 0x003fe20003800000 */
.L_x_2189:
[----:B------:R-:W-:-:S05]  /*28760*/  @!P2 LEA R5, P3, R10, R5, 0x1 ;  /* 0x000000050a05a211 */ /* 0x000fca00078608ff */
[----:B------:R-:W-:-:S05]  /*28770*/  @!P2 IMAD.X R6, RZ, RZ, R6, P3 ;  /* 0x000000ffff06a224 */ /* 0x000fca00018e0606 */
[----:B------:R-:W-:Y:S01]  /*28780*/  @!P2 MOV R7, R6 ;  /* 0x000000060007a202 */ /* 0x000fe20000000f00 */
        /* <DEDUP_REMOVED lines=13> */
.L_x_2190:
[----:B------:R-:W-:Y:S02]  /*28860*/  IMAD.MOV.U32 R13, RZ, RZ, R3 ;  /* 0x000000ffff0d7224 */ /* 0x000fe400078e0003 */
[----:B------:R-:W-:Y:S01]  /*28870*/  IMAD.MOV.U32 R12, RZ, RZ, 0x4 ;  /* 0x00000004ff0c7424 */ /* 0x000fe200078e00ff */
[----:B------:R-:W-:-:S07]  /*28880*/  MOV R5, R14 ;  /* 0x0000000e00057202 */ /* 0x000fce0000000f00 */
[----:B------:R-:W-:Y:S05]  /*28890*/  WARPSYNC.COLLECTIVE R15, `(.L_x_2191) ;  /* 0x000000000f087348 */ /* 0x000fea0003c00000 */
[----:B------:R0:W1:Y:S02]  /*288a0*/  SHFL.IDX P6, R14, R13, R12, R11 ;  /* 0x0000000c0d0e7389 */ /* 0x00006400000c000b */
[----:B01----:R-:W-:Y:S01]  /*288b0*/  ENDCOLLECTIVE ;  /* 0x000000000000791b */ /* 0x003fe20003800000 */
.L_x_2191:
        /* <DEDUP_REMOVED lines=11> */
[----:B------:R-:W-:-:S02]  /*28970*/  ISETP.GE.AND P2, PT, R5, R2, PT ;  /* 0x000000020500720c */ /* 0x000fc40003f46270 */
[----:B0-----:R-:W-:-:S11]  /*28980*/  MOV R6, R14 ;  /* 0x0000000e00067202 */ /* 0x001fd60000000f00 */
[----:B------:R-:W-:Y:S05]  /*28990*/  WARPSYNC.COLLECTIVE R15, `(.L_x_2192) ;  /* 0x000000000f087348 */ /* 0x000fea0003c00000 */
[----:B------:R0:W1:Y:S02]  /*289a0*/  SHFL.IDX P6, R14, R13, R12, R11 ;  /* 0x0000000c0d0e7389 */ /* 0x00006400000c000b */
[----:B01----:R-:W-:Y:S01]  /*289b0*/  ENDCOLLECTIVE ;  /* 0x000000000000791b */ /* 0x003fe20003800000 */
.L_x_2192:
[----:B------:R-:W-:Y:S01]  /*289c0*/  MOV R13, R3 ;  /* 0x00000003000d7202 */ /* 0x000fe20000000f00 */
[----:B------:R-:W-:Y:S02]  /*289d0*/  IMAD.MOV.U32 R12, RZ, RZ, 0x5 ;  /* 0x00000005ff0c7424 */ /* 0x000fe400078e00ff */
[----:B------:R-:W-:-:S07]  /*289e0*/  IMAD.MOV.U32 R5, RZ, RZ, R14 ;  /* 0x000000ffff057224 */ /* 0x000fce00078e000e */
[----:B------:R-:W-:Y:S05]  /*289f0*/  WARPSYNC.COLLECTIVE R15, `(.L_x_2193) ;  /* 0x000000000f087348 */ /* 0x000fea0003c00000 */
[----:B------:R0:W1:Y:S02]  /*28a00*/  SHFL.IDX P6, R14, R13, R12, R11 ;  /* 0x0000000c0d0e7389 */ /* 0x00006400000c000b */
[----:B01----:R-:W-:Y:S01]  /*28a10*/  ENDCOLLECTIVE ;  /* 0x000000000000791b */ /* 0x003fe20003800000 */
.L_x_2193:
        /* <DEDUP_REMOVED lines=16> */
.L_x_2194:
[----:B------:R-:W-:Y:S02]  /*28b20*/  IMAD.MOV.U32 R13, RZ, RZ, R3 ;  /* 0x000000ffff0d7224 */ /* 0x000fe400078e0003 */
[----:B------:R-:W-:Y:S02]  /*28b30*/  IMAD.MOV.U32 R12, RZ, RZ, 0x6 ;  /* 0x00000006ff0c7424 */ /* 0x000fe400078e00ff */
[----:B------:R-:W-:-:S07]  /*28b40*/  IMAD.MOV.U32 R5, RZ, RZ, R14 ;  /* 0x000000ffff057224 */ /* 0x000fce00078e000e */
[----:B------:R-:W-:Y:S05]  /*28b50*/  WARPSYNC.COLLECTIVE R15, `(.L_x_2195) ;  /* 0x000000000f087348 */ /* 0x000fea0003c00000 */
[----:B------:R0:W1:Y:S02]  /*28b60*/  SHFL.IDX P6, R14, R13, R12, R11 ;  /* 0x0000000c0d0e7389 */ /* 0x00006400000c000b */
[----:B01----:R-:W-:Y:S01]  /*28b70*/  ENDCOLLECTIVE ;  /* 0x000000000000791b */ /* 0x003fe20003800000 */
.L_x_2195:
[----:B------:R-:W-:-:S05]  /*28b80*/  @!P2 LEA R5, P3, R10, R5, 0x1 ;  /* 0x000000050a05a211 */ /* 0x000fca00078608ff */
[----:B------:R-:W-:-:S04]  /*28b90*/  @!P2 IMAD.X R6, RZ, RZ, R6, P3 ;  /* 0x000000ffff06a224 */ /* 0x000fc800018e0606 */
[----:B------:R-:W-:Y:S01]  /*28ba0*/  @!P2 IMAD.MOV.U32 R7, RZ, RZ, R6 ;  /* 0x000000ffff07a224 */ /* 0x000fe200078e0006 */
[----:B------:R-:W-:Y:S01]  /*28bb0*/  @!P2 MOV R6, R5 ;  /* 0x000000050006a202 */ /* 0x000fe20000000f00 */
[----:B------:R-:W-:-:S04]  /*28bc0*/  IMAD.MOV.U32 R13, RZ, RZ, R4 ;  /* 0x000000ffff0d7224 */ /* 0x000fc800078e0004 */
        /* <DEDUP_REMOVED lines=9> */
.L_x_2196:
        /* <DEDUP_REMOVED lines=8> */
.L_x_2197:
[----:B------:R-:W-:-:S04]  /*28ce0*/  @!P2 LEA R5, P3, R10, R5, 0x1 ;  /* 0x000000050a05a211 */ /* 0x000fc800078608ff */
[----:B------:R-:W-:-:S05]  /*28cf0*/  @!P2 IADD3.X R6, RZ, R6, RZ, P3, !PT ;  /* 0x00000006ff06a210 */ /* 0x000fca0001ffe4ff */
        /* <DEDUP_REMOVED lines=12> */
.L_x_2198:
[----:B------:R-:W-:Y:S01]  /*28dc0*/  MOV R3, R14 ;  /* 0x0000000e00037202 */ /* 0x000fe20000000f00 */
[----:B------:R-:W-:Y:S06]  /*28dd0*/  BRA `(.L_x_2199) ;  /* 0xffffff9c006c7947 */ /* 0x000fec000383ffff */
.L_x_2013:
[----:B0-----:R-:W2:Y:S02]  /*28de0*/  LDL R2, [R1] ;  /* 0x0000000001027983 */ /* 0x001ea40000100800 */
[----:B--2---:R0:W2:Y:S02]  /*28df0*/  SYNCS.PHASECHK.TRANS64.TRYWAIT P0, [R2+URZ+0x28820], R0 ;  /* 0x02882000020075a7 */ /* 0x0040a4000800017f */
[----:B--2---:R-:W-:Y:S05]  /*28e00*/  @!P0 NANOSLEEP.SYNCS 0x989680 ;  /* 0x009896800000895d */ /* 0x004fea0003900000 */
[----:B------:R-:W2:Y:S02]  /*28e10*/  @!P0 SYNCS.PHASECHK.TRANS64 P0, [R2+URZ+0x28820], R0 ;  /* 0x02882000020085a7 */ /* 0x000ea4000800007f */
[----:B--2---:R-:W-:Y:S05]  /*28e20*/  @!P0 BRA `(.L_x_2013) ;  /* 0xfffffffc00ec8947 */ /* 0x004fea000383ffff */
[----:B------:R-:W-:Y:S05]  /*28e30*/  BRA `(.L_x_2200) ;  /* 0xffffff9c00e07947 */ /* 0x000fea000383ffff */
.L_x_2022:
[----:B-1----:R1:W2:Y:S02]  /*28e40*/  SYNCS.PHASECHK.TRANS64.TRYWAIT P0, [R3+URZ+0x28840], R2 ;  /* 0x02884002030075a7 */ /* 0x0022a4000800017f */
[----:B--2---:R-:W-:Y:S05]  /*28e50*/  @!P0 NANOSLEEP.SYNCS 0x989680 ;  /* 0x009896800000895d */ /* 0x004fea0003900000 */
[----:B------:R-:W2:Y:S02]  /*28e60*/  @!P0 SYNCS.PHASECHK.TRANS64 P0, [R3+URZ+0x28840], R2 ;  /* 0x02884002030085a7 */ /* 0x000ea4000800007f */
[----:B--2---:R-:W-:Y:S05]  /*28e70*/  @!P0 BRA `(.L_x_2022) ;  /* 0xfffffffc00f08947 */ /* 0x004fea000383ffff */
[----:B------:R-:W-:Y:S05]  /*28e80*/  BRA `(.L_x_2201) ;  /* 0xffffffa000ac7947 */ /* 0x000fea000383ffff */
.L_x_2028:
[----:B0-----:R0:W1:Y:S02]  /*28e90*/  SYNCS.PHASECHK.TRANS64.TRYWAIT P0, [R3+URZ+0x60], R2 ;  /* 0x00006002030075a7 */ /* 0x001064000800017f */
[----:B-1----:R-:W-:Y:S05]  /*28ea0*/  @!P0 NANOSLEEP.SYNCS 0x989680 ;  /* 0x009896800000895d */ /* 0x002fea0003900000 */
[----:B------:R-:W1:Y:S02]  /*28eb0*/  @!P0 SYNCS.PHASECHK.TRANS64 P0, [R3+URZ+0x60], R2 ;  /* 0x00006002030085a7 */ /* 0x000e64000800007f */
[----:B-1----:R-:W-:Y:S05]  /*28ec0*/  @!P0 BRA `(.L_x_2028) ;  /* 0xfffffffc00f08947 */ /* 0x002fea000383ffff */
[----:B------:R-:W-:Y:S05]  /*28ed0*/  BRA `(.L_x_2202) ;  /* 0xffffffa400887947 */ /* 0x000fea000383ffff */
.L_x_2037:
[----:B-1----:R1:W2:Y:S02]  /*28ee0*/  SYNCS.PHASECHK.TRANS64.TRYWAIT P0, [R3+URZ+0x28840], R2 ;  /* 0x02884002030075a7 */ /* 0x0022a4000800017f */
[----:B--2---:R-:W-:Y:S05]  /*28ef0*/  @!P0 NANOSLEEP.SYNCS 0x989680 ;  /* 0x009896800000895d */ /* 0x004fea0003900000 */
[----:B------:R-:W2:Y:S02]  /*28f00*/  @!P0 SYNCS.PHASECHK.TRANS64 P0, [R3+URZ+0x28840], R2 ;  /* 0x02884002030085a7 */ /* 0x000ea4000800007f */
[----:B--2---:R-:W-:Y:S05]  /*28f10*/  @!P0 BRA `(.L_x_2037) ;  /* 0xfffffffc00f08947 */ /* 0x004fea000383ffff */
[----:B------:R-:W-:Y:S05]  /*28f20*/  BRA `(.L_x_2203) ;  /* 0xffffffac002c7947 */ /* 0x000fea000383ffff */
.L_x_2043:
[----:B0-----:R0:W1:Y:S02]  /*28f30*/  SYNCS.PHASECHK.TRANS64.TRYWAIT P0, [R2+URZ+0x60], R3 ;  /* 0x00006003020075a7 */ /* 0x001064000800017f */
[----:B-1----:R-:W-:Y:S05]  /*28f40*/  @!P0 NANOSLEEP.SYNCS 0x989680 ;  /* 0x009896800000895d */ /* 0x002fea0003900000 */
[----:B------:R-:W1:Y:S02]  /*28f50*/  @!P0 SYNCS.PHASECHK.TRANS64 P0, [R2+URZ+0x60], R3 ;  /* 0x00006003020085a7 */ /* 0x000e64000800007f */
[----:B-1----:R-:W-:Y:S05]  /*28f60*/  @!P0 BRA `(.L_x_2043) ;  /* 0xfffffffc00f08947 */ /* 0x002fea000383ffff */
[----:B------:R-:W-:Y:S05]  /*28f70*/  BRA `(.L_x_2204) ;  /* 0xffffffb000087947 */ /* 0x000fea000383ffff */
.L_x_2052:
[----:B---3--:R3:W4:Y:S02]  /*28f80*/  SYNCS.PHASECHK.TRANS64.TRYWAIT P0, [R2+URZ+0x28840], R3 ;  /* 0x02884003020075a7 */ /* 0x008724000800017f */
[----:B----4-:R-:W-:Y:S05]  /*28f90*/  @!P0 NANOSLEEP.SYNCS 0x989680 ;  /* 0x009896800000895d */ /* 0x010fea0003900000 */
[----:B------:R-:W4:Y:S02]  /*28fa0*/  @!P0 SYNCS.PHASECHK.TRANS64 P0, [R2+URZ+0x28840], R3 ;  /* 0x02884003020085a7 */ /* 0x000f24000800007f */
[----:B----4-:R-:W-:Y:S05]  /*28fb0*/  @!P0 BRA `(.L_x_2052) ;  /* 0xfffffffc00f08947 */ /* 0x010fea000383ffff */
[----:B------:R-:W-:Y:S05]  /*28fc0*/  BRA `(.L_x_2205) ;  /* 0xffffffb400787947 */ /* 0x000fea000383ffff */
.L_x_2058:
[----:B0-----:R0:W1:Y:S02]  /*28fd0*/  SYNCS.PHASECHK.TRANS64.TRYWAIT P0, [R2+URZ+0x60], R5 ;  /* 0x00006005020075a7 */ /* 0x001064000800017f */
[----:B-1----:R-:W-:Y:S05]  /*28fe0*/  @!P0 NANOSLEEP.SYNCS 0x989680 ;  /* 0x009896800000895d */ /* 0x002fea0003900000 */
[----:B------:R-:W1:Y:S02]  /*28ff0*/  @!P0 SYNCS.PHASECHK.TRANS64 P0, [R2+URZ+0x60], R5 ;  /* 0x00006005020085a7 */ /* 0x000e64000800007f */
[----:B-1----:R-:W-:Y:S05]  /*29000*/  @!P0 BRA `(.L_x_2058) ;  /* 0xfffffffc00f08947 */ /* 0x002fea000383ffff */
[----:B------:R-:W-:Y:S05]  /*29010*/  BRA `(.L_x_2206) ;  /* 0xffffffb800547947 */ /* 0x000fea000383ffff */
.L_x_2069:
[----:B---3--:R3:W4:Y:S02]  /*29020*/  SYNCS.PHASECHK.TRANS64.TRYWAIT P0, [R0+URZ+0x28860], R2 ;  /* 0x02886002000075a7 */ /* 0x008724000800017f */
[----:B----4-:R-:W-:Y:S05]  /*29030*/  @!P0 NANOSLEEP.SYNCS 0x989680 ;  /* 0x009896800000895d */ /* 0x010fea0003900000 */
[----:B------:R-:W4:Y:S02]  /*29040*/  @!P0 SYNCS.PHASECHK.TRANS64 P0, [R0+URZ+0x28860], R2 ;  /* 0x02886002000085a7 */ /* 0x000f24000800007f */
[----:B----4-:R-:W-:Y:S05]  /*29050*/  @!P0 BRA `(.L_x_2069) ;  /* 0xfffffffc00f08947 */ /* 0x010fea000383ffff */
[----:B------:R-:W-:Y:S05]  /*29060*/  BRA `(.L_x_2207) ;  /* 0xffffffbc00a87947 */ /* 0x000fea000383ffff */
.L_x_2076:
[----:B------:R-:W-:Y:S01]  /*29070*/  BSSY B0, `(.L_x_2208) ;  /* 0x0000008000007945 */ /* 0x000fe20003800000 */
[----:B------:R-:W-:Y:S02]  /*29080*/  IMAD.MOV.U32 R13, RZ, RZ, R16 ;  /* 0x000000ffff0d7224 */ /* 0x000fe400078e0010 */
[----:B------:R-:W-:Y:S02]  /*29090*/  IMAD.MOV.U32 R12, RZ, RZ, RZ ;  /* 0x000000ffff0c7224 */ /* 0x000fe400078e00ff */
[----:B0-----:R-:W-:Y:S02]  /*290a0*/  IMAD.MOV.U32 R11, RZ, RZ, 0x1f ;  /* 0x0000001fff0b7424 */ /* 0x001fe400078e00ff */
[----:B------:R-:W-:-:S07]  /*290b0*/  IMAD.MOV.U32 R15, RZ, RZ, -0x1 ;  /* 0xffffffffff0f7424 */ /* 0x000fce00078e00ff */
[----:B--2---:R-:W-:Y:S05]  /*290c0*/  WARPSYNC.COLLECTIVE R15, `(.L_x_2209) ;  /* 0x000000000f087348 */ /* 0x004fea0003c00000 */
[----:B------:R0:W1:Y:S02]  /*290d0*/  SHFL.IDX P6, R14, R13, R12, R11 ;  /* 0x0000000c0d0e7389 */ /* 0x00006400000c000b */
[----:B012---:R-:W-:Y:S01]  /*290e0*/  ENDCOLLECTIVE ;  /* 0x000000000000791b */ /* 0x007fe20003800000 */
.L_x_2209:
[----:B------:R-:W-:Y:S05]  /*290f0*/  BSYNC B0 ;  /* 0x0000000000007941 */ /* 0x000fea0003800000 */
.L_x_2208:
[----:B------:R-:W-:Y:S01]  /*29100*/  IMAD.MOV.U32 R13, RZ, RZ, R16 ;  /* 0x000000ffff0d7224 */ /* 0x000fe200078e0010 */
[----:B------:R-:W-:Y:S01]  /*29110*/  MOV R12, 0x1 ;  /* 0x00000001000c7802 */ /* 0x000fe20000000f00 */
[----:B------:R-:W-:Y:S02]  /*29120*/  IMAD.MOV.U32 R11, RZ, RZ, 0x1f ;  /* 0x0000001fff0b7424 */ /* 0x000fe400078e00ff */
[----:B------:R-:W-:Y:S02]  /*29130*/  IMAD.MOV.U32 R15, RZ, RZ, -0x1 ;  /* 0xffffffffff0f7424 */ /* 0x000fe400078e00ff */
[----:B------:R-:W-:Y:S02]  /*29140*/  IMAD.IADD R4, R19, 0x1, R6 ;  /* 0x0000000113047824 */ /* 0x000fe400078e0206 */
[----:B------:R-:W-:-:S07]  /*29150*/  IMAD.MOV.U32 R0, RZ, RZ, R14 ;  /* 0x000000ffff007224 */ /* 0x000fce00078e000e */
[----:B------:R-:W-:Y:S05]  /*29160*/  WARPSYNC.COLLECTIVE R15, `(.L_x_2210) ;  /* 0x000000000f087348 */ /* 0x000fea0003c00000 */
[----:B------:R0:W1:Y:S02]  /*29170*/  SHFL.IDX P6, R14, R13, R12, R11 ;  /* 0x0000000c0d0e7389 */ /* 0x00006400000c000b */
[----:B01----:R-:W-:Y:S01]  /*29180*/  ENDCOLLECTIVE ;  /* 0x000000000000791b */ /* 0x003fe20003800000 */
.L_x_2210:
        /* <DEDUP_REMOVED lines=18> */
.L_x_2211:
        /* <DEDUP_REMOVED lines=8> */
.L_x_2212:
        /* <DEDUP_REMOVED lines=8> */
.L_x_2213:
        /* <DEDUP_REMOVED lines=8> */
.L_x_2214:
        /* <DEDUP_REMOVED lines=8> */
.L_x_2215:
[----:B------:R-:W-:Y:S01]  /*294b0*/  MOV R12, 0x1f ;  /* 0x0000001f000c7802 */ /* 0x000fe20000000f00 */
[----:B------:R-:W-:Y:S02]  /*294c0*/  IMAD.MOV.U32 R11, RZ, RZ, 0x1f ;  /* 0x0000001fff0b7424 */ /* 0x000fe400078e00ff */
[----:B------:R-:W-:-:S05]  /*294d0*/  IMAD.MOV.U32 R4, RZ, RZ, R14 ;  /* 0x000000ffff047224 */ /* 0x000fca00078e000e */
[----:B------:R-:W-:-:S05]  /*294e0*/  SEL R4, R4, RZ, P5 ;  /* 0x000000ff04047207 */ /* 0x000fca0002800000 */
[----:B------:R-:W-:-:S04]  /*294f0*/  IMAD.IADD R2, R2, 0x1, R4 ;  /* 0x0000000102027824 */ /* 0x000fc800078e0204 */
[----:B------:R-:W-:-:S07]  /*29500*/  IMAD.MOV.U32 R13, RZ, RZ, R2 ;  /* 0x000000ffff0d7224 */ /* 0x000fce00078e0002 */
[----:B------:R-:W-:Y:S05]  /*29510*/  WARPSYNC.COLLECTIVE R15, `(.L_x_2216) ;  /* 0x000000000f087348 */ /* 0x000fea0003c00000 */
[----:B------:R0:W1:Y:S02]  /*29520*/  SHFL.IDX P6, R14, R13, R12, R11 ;  /* 0x0000000c0d0e7389 */ /* 0x00006400000c000b */
[----:B01----:R-:W-:Y:S01]  /*29530*/  ENDCOLLECTIVE ;  /* 0x000000000000791b */ /* 0x003fe20003800000 */
.L_x_2216:
[----:B------:R-:W-:Y:S01]  /*29540*/  IMAD.MOV.U32 R16, RZ, RZ, R14 ;  /* 0x000000ffff107224 */ /* 0x000fe200078e000e */
[----:B------:R-:W-:Y:S06]  /*29550*/  BRA `(.L_x_2217) ;  /* 0xffffffc000247947 */ /* 0x000fec000383ffff */
.L_x_2081:
[----:B------:R-:W-:Y:S01]  /*29560*/  BSSY B0, `(.L_x_2218) ;  /* 0x0000008000007945 */ /* 0x000fe20003800000 */
[----:B-----5:R-:W-:Y:S02]  /*29570*/  IMAD.MOV.U32 R13, RZ, RZ, R3 ;  /* 0x000000ffff0d7224 */ /* 0x020fe400078e0003 */
[----:B------:R-:W-:Y:S02]  /*29580*/  IMAD.MOV.U32 R12, RZ, RZ, 0x1 ;  /* 0x00000001ff0c7424 */ /* 0x000fe400078e00ff */
[----:B0-----:R-:W-:Y:S02]  /*29590*/  IMAD.MOV.U32 R11, RZ, RZ, RZ ;  /* 0x000000ffff0b7224 */ /* 0x001fe400078e00ff */
[----:B------:R-:W-:-:S07]  /*295a0*/  IMAD.MOV.U32 R15, RZ, RZ, -0x1 ;  /* 0xffffffffff0f7424 */ /* 0x000fce00078e00ff */
[----:B-12---:R-:W-:Y:S05]  /*295b0*/  WARPSYNC.COLLECTIVE R15, `(.L_x_2219) ;  /* 0x000000000f087348 */ /* 0x006fea0003c00000 */
[----:B------:R0:W3:Y:S02]  /*295c0*/  SHFL.UP P6, R14, R13, R12, R11 ;  /* 0x0400000c0d0e7389 */ /* 0x0000e400000c000b */
[----:B0123--:R-:W-:Y:S01]  /*295d0*/  ENDCOLLECTIVE ;  /* 0x000000000000791b */ /* 0x00ffe20003800000 */
.L_x_2219:
[----:B------:R-:W-:Y:S05]  /*295e0*/  BSYNC B0 ;  /* 0x0000000000007941 */ /* 0x000fea0003800000 */
.L_x_2218:
        /* <DEDUP_REMOVED lines=9> */
.L_x_2220:
        /* <DEDUP_REMOVED lines=8> */
.L_x_2221:
        /* <DEDUP_REMOVED lines=8> */
.L_x_2222:
        /* <DEDUP_REMOVED lines=8> */
.L_x_2223:
[----:B------:R-:W-:Y:S01]  /*29800*/  IMAD.MOV.U32 R12, RZ, RZ, 0x1f ;  /* 0x0000001fff0c7424 */ /* 0x000fe200078e00ff */
[----:B------:R-:W-:Y:S01]  /*29810*/  MOV R11, 0x1f ;  /* 0x0000001f000b7802 */ /* 0x000fe20000000f00 */
[----:B------:R-:W-:-:S05]  /*29820*/  IMAD.MOV.U32 R4, RZ, RZ, R14 ;  /* 0x000000ffff047224 */ /* 0x000fca00078e000e */
[----:B------:R-:W-:-:S05]  /*29830*/  SEL R4, R4, RZ, P5 ;  /* 0x000000ff04047207 */ /* 0x000fca0002800000 */
[----:B------:R-:W-:-:S04]  /*29840*/  IMAD.IADD R2, R2, 0x1, R4 ;  /* 0x0000000102027824 */ /* 0x000fc800078e0204 */
[----:B------:R-:W-:-:S07]  /*29850*/  IMAD.MOV.U32 R13, RZ, RZ, R2 ;  /* 0x000000ffff0d7224 */ /* 0x000fce00078e0002 */
[----:B------:R-:W-:Y:S05]  /*29860*/  WARPSYNC.COLLECTIVE R15, `(.L_x_2224) ;  /* 0x000000000f087348 */ /* 0x000fea0003c00000 */
[----:B------:R0:W1:Y:S02]  /*29870*/  SHFL.IDX P6, R14, R13, R12, R11 ;  /* 0x0000000c0d0e7389 */ /* 0x00006400000c000b */
[----:B01----:R-:W-:Y:S01]  /*29880*/  ENDCOLLECTIVE ;  /* 0x000000000000791b */ /* 0x003fe20003800000 */
.L_x_2224:
[----:B------:R-:W-:Y:S01]  /*29890*/  IMAD.MOV.U32 R16, RZ, RZ, R14 ;  /* 0x000000ffff107224 */ /* 0x000fe200078e000e */
[----:B------:R-:W-:Y:S06]  /*298a0*/  BRA `(.L_x_2225) ;  /* 0xffffffbc00ec7947 */ /* 0x000fec000383ffff */
.L_x_2083:
[----:B------:R-:W-:Y:S01]  /*298b0*/  BSSY B0, `(.L_x_2226) ;  /* 0x0000006000007945 */ /* 0x000fe20003800000 */
[----:B------:R-:W-:Y:S01]  /*298c0*/  PLOP3.LUT P6, PT, P6, PT, PT, 0x8, 0x0 ;  /* 0x000000000000781c */ /* 0x000fe200037ce170 */
[----:B------:R-:W-:-:S12]  /*298d0*/  IMAD.MOV.U32 R15, RZ, RZ, -0x1 ;  /* 0xffffffffff0f7424 */ /* 0x000fd800078e00ff */
[----:B012---:R-:W-:Y:S05]  /*298e0*/  WARPSYNC.COLLECTIVE R15, `(.L_x_2227) ;  /* 0x000000000f087348 */ /* 0x007fea0003c00000 */
[----:B------:R-:W-:Y:S01]  /*298f0*/  VOTE.ANY R14, PT, P6 ;  /* 0x00000000000e7806 */ /* 0x000fe200030e0100 */
[----:B012---:R-:W-:Y:S06]  /*29900*/  ENDCOLLECTIVE ;  /* 0x000000000000791b */ /* 0x007fec0003800000 */
.L_x_2227:
[----:B------:R-:W-:Y:S05]  /*29910*/  BSYNC B0 ;  /* 0x0000000000007941 */ /* 0x000fea0003800000 */
.L_x_2226:
[----:B------:R-:W-:Y:S01]  /*29920*/  IMAD.MOV.U32 R5, RZ, RZ, R14 ;  /* 0x000000ffff057224 */ /* 0x000fe200078e000e */
[----:B------:R-:W-:Y:S01]  /*29930*/  MOV R15, 0xffffffff ;  /* 0xffffffff000f7802 */ /* 0x000fe20000000f00 */
[----:B------:R-:W-:Y:S02]  /*29940*/  IMAD.MOV.U32 R13, RZ, RZ, R3 ;  /* 0x000000ffff0d7224 */ /* 0x000fe400078e0003 */
[----:B------:R-:W0:Y:S01]  /*29950*/  POPC R6, R5 ;  /* 0x0000000500067309 */ /* 0x000e220000000000 */
[----:B------:R-:W-:Y:S02]  /*29960*/  IMAD.MOV.U32 R11, RZ, RZ, 0x1f ;  /* 0x0000001fff0b7424 */ /* 0x000fe400078e00ff */
[----:B0-----:R-:W-:-:S07]  /*29970*/  IMAD.MOV.U32 R12, RZ, RZ, R6 ;  /* 0x000000ffff0c7224 */ /* 0x001fce00078e0006 */
[----:B------:R-:W-:Y:S05]  /*29980*/  WARPSYNC.COLLECTIVE R15, `(.L_x_2228) ;  /* 0x000000000f087348 */ /* 0x000fea0003c00000 */
[----:B------:R0:W1:Y:S02]  /*29990*/  SHFL.IDX P6, R14, R13, R12, R11 ;  /* 0x0000000c0d0e7389 */ /* 0x00006400000c000b */
[----:B01----:R-:W-:Y:S01]  /*299a0*/  ENDCOLLECTIVE ;  /* 0x000000000000791b */ /* 0x003fe20003800000 */
.L_x_2228:
[----:B------:R-:W-:Y:S01]  /*299b0*/  IMAD.MOV.U32 R17, RZ, RZ, R14 ;  /* 0x000000ffff117224 */ /* 0x000fe200078e000e */
[----:B------:R-:W-:Y:S06]  /*299c0*/  BRA `(.L_x_2229) ;  /* 0xffffffbc00dc7947 */ /* 0x000fec000383ffff */
.L_x_2085:
[----:B------:R-:W-:Y:S01]  /*299d0*/  BSSY B0, `(.L_x_2230) ;  /* 0x0000007000007945 */ /* 0x000fe20003800000 */
[----:B------:R-:W-:Y:S02]  /*299e0*/  IMAD.MOV.U32 R13, RZ, RZ, R2 ;  /* 0x000000ffff0d7224 */ /* 0x000fe400078e0002 */
[----:B0-----:R-:W-:Y:S02]  /*299f0*/  IMAD.MOV.U32 R11, RZ, RZ, 0x1f ;  /* 0x0000001fff0b7424 */ /* 0x001fe400078e00ff */
[----:B------:R-:W-:-:S07]  /*29a00*/  IMAD.MOV.U32 R15, RZ, RZ, -0x1 ;  /* 0xffffffffff0f7424 */ /* 0x000fce00078e00ff */
[----:B-1234-:R-:W-:Y:S05]  /*29a10*/  WARPSYNC.COLLECTIVE R15, `(.L_x_2231) ;  /* 0x000000000f087348 */ /* 0x01efea0003c00000 */
[----:B------:R0:W0:Y:S02]  /*29a20*/  SHFL.IDX P6, R14, R13, R12, R11 ;  /* 0x0000000c0d0e7389 */ /* 0x00002400000c000b */
[----:B01234-:R-:W-:Y:S01]  /*29a30*/  ENDCOLLECTIVE ;  /* 0x000000000000791b */ /* 0x01ffe20003800000 */
.L_x_2231:
[----:B------:R-:W-:Y:S05]  /*29a40*/  BSYNC B0 ;  /* 0x0000000000007941 */ /* 0x000fea0003800000 */
.L_x_2230:
[----:B------:R-:W-:Y:S01]  /*29a50*/  IMAD.MOV.U32 R2, RZ, RZ, R14 ;  /* 0x000000ffff027224 */ /* 0x000fe200078e000e */
[----:B------:R-:W-:Y:S06]  /*29a60*/  BRA `(.L_x_2232) ;  /* 0xffffffbc00d07947 */ /* 0x000fec000383ffff */
.L_x_2089:
[----:B0-----:R0:W1:Y:S02]  /*29a70*/  SYNCS.PHASECHK.TRANS64.TRYWAIT P0, [R0+URZ+0x28820], R3 ;  /* 0x02882003000075a7 */ /* 0x001064000800017f */
[----:B-1----:R-:W-:Y:S05]  /*29a80*/  @!P0 NANOSLEEP.SYNCS 0x989680 ;  /* 0x009896800000895d */ /* 0x002fea0003900000 */
[----:B------:R-:W1:Y:S02]  /*29a90*/  @!P0 SYNCS.PHASECHK.TRANS64 P0, [R0+URZ+0x28820], R3 ;  /* 0x02882003000085a7 */ /* 0x000e64000800007f */
[----:B-1----:R-:W-:Y:S05]  /*29aa0*/  @!P0 BRA `(.L_x_2089) ;  /* 0xfffffffc00f08947 */ /* 0x002fea000383ffff */
[----:B------:R-:W-:Y:S05]  /*29ab0*/  BRA `(.L_x_2233) ;  /* 0xffffffc400547947 */ /* 0x000fea000383ffff */
.L_x_2090:
[----:B------:R-:W1:Y:S01]  /*29ac0*/  S2R R2, SR_TID.X ;  /* 0x0000000000027919 */ /* 0x000e620000002100 */
[----:B------:R-:W-:Y:S01]  /*29ad0*/  BSSY B0, `(.L_x_2234) ;  /* 0x000000a000007945 */ /* 0x000fe20003800000 */
[----:B------:R-:W-:Y:S02]  /*29ae0*/  IMAD.MOV.U32 R12, RZ, RZ, RZ ;  /* 0x000000ffff0c7224 */ /* 0x000fe400078e00ff */
[----:B------:R-:W-:Y:S02]  /*29af0*/  IMAD.MOV.U32 R11, RZ, RZ, 0x1f ;  /* 0x0000001fff0b7424 */ /* 0x000fe400078e00ff */
[----:B------:R-:W-:Y:S01]  /*29b00*/  IMAD.MOV.U32 R15, RZ, RZ, -0x1 ;  /* 0xffffffffff0f7424 */ /* 0x000fe200078e00ff */
[----:B-1----:R-:W-:-:S04]  /*29b10*/  SHF.R.U32.HI R2, RZ, 0x5, R2 ;  /* 0x00000005ff027819 */ /* 0x002fc80000011602 */
[----:B------:R-:W-:-:S04]  /*29b20*/  LOP3.LUT R2, R2, 0x3, RZ, 0xc0, !PT ;  /* 0x0000000302027812 */ /* 0x000fc800078ec0ff */
[----:B------:R-:W-:-:S07]  /*29b30*/  MOV R13, R2 ;  /* 0x00000002000d7202 */ /* 0x000fce0000000f00 */
[----:B0-2---:R-:W-:Y:S05]  /*29b40*/  WARPSYNC.COLLECTIVE R15, `(.L_x_2235) ;  /* 0x000000000f087348 */ /* 0x005fea0003c00000 */
[----:B------:R1:W3:Y:S02]  /*29b50*/  SHFL.IDX P6, R14, R13, R12, R11 ;  /* 0x0000000c0d0e7389 */ /* 0x0002e400000c000b */
[----:B0123--:R-:W-:Y:S01]  /*29b60*/  ENDCOLLECTIVE ;  /* 0x000000000000791b */ /* 0x00ffe20003800000 */
.L_x_2235:
[----:B------:R-:W-:Y:S05]  /*29b70*/  BSYNC B0 ;  /* 0x0000000000007941 */ /* 0x000fea0003800000 */
.L_x_2234:
[----:B------:R-:W-:Y:S05]  /*29b80*/  BRA `(.L_x_2236) ;  /* 0xffffffc4003c7947 */ /* 0x000fea000383ffff */
.L_x_2091:
[----:B------:R-:W-:Y:S01]  /*29b90*/  BSSY B0, `(.L_x_2237) ;  /* 0x0000006000007945 */ /* 0x000fe20003800000 */
[----:B------:R-:W-:-:S07]  /*29ba0*/  IMAD.MOV.U32 R15, RZ, RZ, -0x1 ;  /* 0xffffffffff0f7424 */ /* 0x000fce00078e00ff */
[----:B012---:R-:W-:Y:S05]  /*29bb0*/  WARPSYNC.COLLECTIVE R15, `(.L_x_2238) ;  /* 0x000000000f0c7348 */ /* 0x007fea0003c00000 */
[----:B------:R-:W-:Y:S02]  /*29bc0*/  ELECT P6, UR62, PT ;  /* 0x00000000003e782f */ /* 0x000fe400038c0000 */
[----:B------:R-:W-:Y:S01]  /*29bd0*/  MOV R14, UR62 ;  /* 0x0000003e000e7c02 */ /* 0x000fe20008000f00 */
[----:B012---:R-:W-:Y:S10]  /*29be0*/  ENDCOLLECTIVE ;  /* 0x000000000000791b */ /* 0x007ff40003800000 */
.L_x_2238:
[----:B------:R-:W-:Y:S05]  /*29bf0*/  BSYNC B0 ;  /* 0x0000000000007941 */ /* 0x000fea0003800000 */
.L_x_2237:
[----:B------:R-:W-:Y:S05]  /*29c00*/  BRA `(.L_x_2239) ;  /* 0xffffffc400307947 */ /* 0x000fea000383ffff */
.L_x_2093:
[----:B0-----:R0:W1:Y:S02]  /*29c10*/  SYNCS.PHASECHK.TRANS64.TRYWAIT P0, [R6+URZ], R5 ;  /* 0x00000005060075a7 */ /* 0x001064000800017f */
[----:B-1----:R-:W-:Y:S05]  /*29c20*/  @!P0 NANOSLEEP.SYNCS 0x989680 ;  /* 0x009896800000895d */ /* 0x002fea0003900000 */
[----:B------:R-:W1:Y:S02]  /*29c30*/  @!P0 SYNCS.PHASECHK.TRANS64 P0, [R6+URZ], R5 ;  /* 0x00000005060085a7 */ /* 0x000e64000800007f */
[----:B-1----:R-:W-:Y:S05]  /*29c40*/  @!P0 BRA `(.L_x_2093) ;  /* 0xfffffffc00f08947 */ /* 0x002fea000383ffff */
[----:B------:R-:W-:Y:S05]  /*29c50*/  BRA `(.L_x_2240) ;  /* 0xffffffc4006c7947 */ /* 0x000fea000383ffff */
.L_x_2094:
[----:B-1----:R1:W2:Y:S02]  /*29c60*/  SYNCS.PHASECHK.TRANS64.TRYWAIT P0, [R7+URZ], R2 ;  /* 0x00000002070075a7 */ /* 0x0022a4000800017f */
[----:B--2---:R-:W-:Y:S05]  /*29c70*/  @!P0 NANOSLEEP.SYNCS 0x989680 ;  /* 0x009896800000895d */ /* 0x004fea0003900000 */
[----:B------:R-:W2:Y:S02]  /*29c80*/  @!P0 SYNCS.PHASECHK.TRANS64 P0, [R7+URZ], R2 ;  /* 0x00000002070085a7 */ /* 0x000ea4000800007f */
[----:B--2---:R-:W-:Y:S05]  /*29c90*/  @!P0 BRA `(.L_x_2094) ;  /* 0xfffffffc00f08947 */ /* 0x004fea000383ffff */
[----:B------:R-:W-:Y:S05]  /*29ca0*/  BRA `(.L_x_2241) ;  /* 0xffffffc400607947 */ /* 0x000fea000383ffff */
.L_x_2096:
[----:B--2---:R2:W3:Y:S02]  /*29cb0*/  SYNCS.PHASECHK.TRANS64.TRYWAIT P0, [R4+URZ], R5 ;  /* 0x00000005040075a7 */ /* 0x0044e4000800017f */
[----:B---3--:R-:W-:Y:S05]  /*29cc0*/  @!P0 NANOSLEEP.SYNCS 0x989680 ;  /* 0x009896800000895d */ /* 0x008fea0003900000 */
[----:B------:R-:W3:Y:S02]  /*29cd0*/  @!P0 SYNCS.PHASECHK.TRANS64 P0, [R4+URZ], R5 ;  /* 0x00000005040085a7 */ /* 0x000ee4000800007f */
[----:B---3--:R-:W-:Y:S05]  /*29ce0*/  @!P0 BRA `(.L_x_2096) ;  /* 0xfffffffc00f08947 */ /* 0x008fea000383ffff */
[----:B------:R-:W-:Y:S05]  /*29cf0*/  BRA `(.L_x_2242) ;  /* 0xffffffc400687947 */ /* 0x000fea000383ffff */
.L_x_2243:
        /* <DEDUP_REMOVED lines=16> */
.L_x_3223:


//--------------------- .text._ZN7cutlass13device_kernelIN5flash11enable_sm90INS1_16FlashAttnFwdSm90INS1_25CollectiveMainloopFwdSm90ILi2EN4cute5tupleIJNS5_1CILi1EEES8_S8_EEENS6_IJNS7_ILi128EEESA_SA_EEELi128ENS_6half_tEfNS_4arch4Sm90ELb1ELb0ELb1ELb0ELb0ELb0ELb0ELb1ELb1ELb1ELb0ELb0EEENS1_21CollectiveEpilogueFwdISB_S9_SC_SE_Li256ELb0ELb1ELb0ELb0EEENS1_30DynamicPersistentTileSchedulerILi256ELi128ELb0ELb1ELb1EEEEEEEEEvNT_6ParamsE --------------------------
	.section	.text._ZN7cutlass13device_kernelIN5flash11enable_sm90INS1_16FlashAttnFwdSm90INS1_25CollectiveMainloopFwdSm90ILi2EN4cute5tupleIJNS5_1CILi1EEES8_S8_EEENS6_IJNS7_ILi128EEESA_SA_EEELi128ENS_6half_tEfNS_4arch4Sm90ELb1ELb0ELb1ELb0ELb0ELb0ELb0ELb1ELb1ELb1ELb0ELb0EEENS1_21CollectiveEpilogueFwdISB_S9_SC_SE_Li256ELb0ELb1ELb0ELb0EEENS1_30DynamicPersistentTileSchedulerILi256ELi128ELb0ELb1ELb1EEEEEEEEEvNT_6ParamsE,"ax",@progbits
	.align	128
.text._ZN7cutlass13device_kernelIN5flash11enable_sm90INS1_16FlashAttnFwdSm90INS1_25CollectiveMainloopFwdSm90ILi2EN4cute5tupleIJNS5_1CILi1EEES8_S8_EEENS6_IJNS7_ILi128EEESA_SA_EEELi128ENS_6half_tEfNS_4arch4Sm90ELb1ELb0ELb1ELb0ELb0ELb0ELb0ELb1ELb1ELb1ELb0ELb0EEENS1_21CollectiveEpilogueFwdISB_S9_SC_SE_Li256ELb0ELb1ELb0ELb0EEENS1_30DynamicPersistentTileSchedulerILi256ELi128ELb0ELb1ELb1EEEEEEEEEvNT_6ParamsE:
        .type           _ZN7cutlass13device_kernelIN5flash11enable_sm90INS1_16FlashAttnFwdSm90INS1_25CollectiveMainloopFwdSm90ILi2EN4cute5tupleIJNS5_1CILi1EEES8_S8_EEENS6_IJNS7_ILi128EEESA_SA_EEELi128ENS_6half_tEfNS_4arch4Sm90ELb1ELb0ELb1ELb0ELb0ELb0ELb0ELb1ELb1ELb1ELb0ELb0EEENS1_21CollectiveEpilogueFwdISB_S9_SC_SE_Li256ELb0ELb1ELb0ELb0EEENS1_30DynamicPersistentTileSchedulerILi256ELi128ELb0ELb1ELb1EEEEEEEEEvNT_6ParamsE,@function
        .size           _ZN7cutlass13device_kernelIN5flash11enable_sm90INS1_16FlashAttnFwdSm90INS1_25CollectiveMainloopFwdSm90ILi2EN4cute5tupleIJNS5_1CILi1EEES8_S8_EEENS6_IJNS7_ILi128EEESA_SA_EEELi128ENS_6half_tEfNS_4arch4Sm90ELb1ELb0ELb1ELb0ELb0ELb0ELb0ELb1ELb1ELb1ELb0ELb0EEENS1_21CollectiveEpilogueFwdISB_S9_SC_SE_Li256ELb0ELb1ELb0ELb0EEENS1_30DynamicPersistentTileSchedulerILi256ELi128ELb0ELb1ELb1EEEEEEEEEvNT_6ParamsE,(.L_x_3224 - _ZN7cutlass13device_kernelIN5flash11enable_sm90INS1_16FlashAttnFwdSm90INS1_25CollectiveMainloopFwdSm90ILi2EN4cute5tupleIJNS5_1CILi1EEES8_S8_EEENS6_IJNS7_ILi128EEESA_SA_EEELi128ENS_6half_tEfNS_4arch4Sm90ELb1ELb0ELb1ELb0ELb0ELb0ELb0ELb1ELb1ELb1ELb0ELb0EEENS1_21CollectiveEpilogueFwdISB_S9_SC_SE_Li256ELb0ELb1ELb0ELb0EEENS1_30DynamicPersistentTileSchedulerILi256ELi128ELb0ELb1ELb1EEEEEEEEEvNT_6ParamsE)
        .other          _ZN7cutlass13device_kernelIN5flash11enable_sm90INS1_16FlashAttnFwdSm90INS1_25CollectiveMainloopFwdSm90ILi2EN4cute5tupleIJNS5_1CILi1EEES8_S8_EEENS6_IJNS7_ILi128EEESA_SA_EEELi128ENS_6half_tEfNS_4arch4Sm90ELb1ELb0ELb1ELb0ELb0ELb0ELb0ELb1ELb1ELb1ELb0ELb0EEENS1_21CollectiveEpilogueFwdISB_S9_SC_SE_Li256ELb0ELb1ELb0ELb0EEENS1_30DynamicPersistentTileSchedulerILi256ELi128ELb0ELb1ELb1EEEEEEEEEvNT_6ParamsE,@"STO_CUDA_ENTRY STV_DEFAULT"
_ZN7cutlass13device_kernelIN5flash11enable_sm90INS1_16FlashAttnFwdSm90INS1_25CollectiveMainloopFwdSm90ILi2EN4cute5tupleIJNS5_1CILi1EEES8_S8_EEENS6_IJNS7_ILi128EEESA_SA_EEELi128ENS_6half_tEfNS_4arch4Sm90ELb1ELb0ELb1ELb0ELb0ELb0ELb0ELb1ELb1ELb1ELb0ELb0EEENS1_21CollectiveEpilogueFwdISB_S9_SC_SE_Li256ELb0ELb1ELb0ELb0EEENS1_30DynamicPersistentTileSchedulerILi256ELi128ELb0ELb1ELb1EEEEEEEEEvNT_6ParamsE:
        /* <DEDUP_REMOVED lines=18> */
.L_x_2245:
[----:B------:R-:W-:Y:S05]  /*0120*/  BSYNC B0 ;  /* 0x0000000000007941 */ /* 0x000fea0003800000 */
.L_x_2244:
        /* <DEDUP_REMOVED lines=41> */
.L_x_2246:
        /* <DEDUP_REMOVED lines=22> */
.L_x_2247:
        /* <DEDUP_REMOVED lines=18> */
.L_x_2248:
        /* <DEDUP_REMOVED lines=22> */
.L_x_2249:
        /* <DEDUP_REMOVED lines=22> */
.L_x_2250:
[----:B------:R-:W-:Y:S01]  /*0900*/  PLOP3.LUT P0, PT, PT, PT, UP0, 0x80, 0x0 ;  /* 0x000000000000781c */ /* 0x000fe20003f0f008 */
[----:B------:R-:W-:Y:S01]  /*0910*/  UMOV UR38, 0x1 ;  /* 0x0000000100267882 */ /* 0x000fe20000000000 */
[----:B------:R-:W-:Y:S01]  /*0920*/  NOP ;  /* 0x0000000000007918 */ /* 0x000fe20000000000 */
[----:B------:R-:W-:Y:S01]  /*0930*/  USEL UR38, UR38, 0x2, !UP0 ;  /* 0x0000000226267887 */ /* 0x000fe2000c000000 */
[----:B------:R-:W-:Y:S01]  /*0940*/  ULDC.64 UR46, c[0x0][0x208] ;  /* 0x00008200002e7ab9 */ /* 0x000fe20000000a00 */
[----:B012-4-:R-:W-:Y:S08]  /*0950*/  BAR.SYNC.DEFER_BLOCKING 0x0 ;  /* 0x0000000000007b1d */ /* 0x017ff00000010000 */
[----:B------:R-:W-:Y:S05]  /*0960*/  @!P0 BRA `(.L_x_2251) ;  /* 0x000000b8007c8947 */ /* 0x000fea0003800000 */
.L_x_2252:
        /* <DEDUP_REMOVED lines=21> */
[CC--:B------:R-:W-:Y:S02]  /*0ac0*/  LEA.HI R4, R3.reuse, R190.reuse, RZ, 0x5 ;  /* 0x000000be03047211 */ /* 0x0c0fe400078f28ff */
[----:B------:R-:W-:Y:S02]  /*0ad0*/  LOP3.LUT R5, R0, 0xffffff80, RZ, 0xc0, !PT ;  /* 0xffffff8000057812 */ /* 0x000fe400078ec0ff */
[----:B------:R-:W-:Y:S01]  /*0ae0*/  LEA.HI R2, R3, R190, RZ, 0x4 ;  /* 0x000000be03027211 */ /* 0x000fe200078f20ff */
[----:B------:R-:W-:Y:S01]  /*0af0*/  IMAD.SHL.U32 R4, R4, 0x20, RZ ;  /* 0x0000002004047824 */ /* 0x000fe200078e00ff */
[----:B------:R-:W-:Y:S01]  /*0b00*/  SHF.R.S32.HI R185, RZ, 0x7, R0 ;  /* 0x00000007ffb97819 */ /* 0x000fe20000011400 */
[----:B------:R-:W-:Y:S01]  /*0b10*/  IMAD.IADD R184, R190, 0x1, -R5 ;  /* 0x00000001beb87824 */ /* 0x000fe200078e0a05 */
[----:B------:R-:W-:-:S02]  /*0b20*/  SHF.R.S32.HI R7, RZ, 0x4, R2 ;  /* 0x00000004ff077819 */ /* 0x000fc40000011402 */
[----:B------:R-:W-:Y:S02]  /*0b30*/  LOP3.LUT R5, R2, 0x3fffff0, RZ, 0xc0, !PT ;  /* 0x03fffff002057812 */ /* 0x000fe400078ec0ff */
[----:B------:R-:W-:Y:S02]  /*0b40*/  LOP3.LUT R4, R4, 0xfffffc00, RZ, 0xc0, !PT ;  /* 0xfffffc0004047812 */ /* 0x000fe400078ec0ff */
[----:B------:R-:W-:Y:S01]  /*0b50*/  LEA.HI R2, R2, R7, RZ, 0x1 ;  /* 0x0000000702027211 */ /* 0x000fe200078f08ff */
[----:B------:R-:W-:Y:S01]  /*0b60*/  IMAD.IADD R5, R190, 0x1, -R5 ;  /* 0x00000001be057824 */ /* 0x000fe200078e0a05 */
[----:B------:R-:W-:Y:S02]  /*0b70*/  SHF.R.S32.HI R9, RZ, 0x1f, R184 ;  /* 0x0000001fff097819 */ /* 0x000fe400000114b8 */
[----:B------:R-:W-:Y:S01]  /*0b80*/  LOP3.LUT R2, R2, 0x1ffffffe, RZ, 0xc0, !PT ;  /* 0x1ffffffe02027812 */ /* 0x000fe200078ec0ff */
[----:B------:R-:W-:Y:S01]  /*0b90*/  IMAD R5, R5, 0x40, R4 ;  /* 0x0000004005057824 */ /* 0x000fe200078e0204 */
[----:B------:R-:W-:-:S02]  /*0ba0*/  LEA.HI R4, R3, R190, RZ, 0x2 ;  /* 0x000000be03047211 */ /* 0x000fc400078f10ff */
[----:B------:R-:W-:Y:S01]  /*0bb0*/  LEA.HI R6, R9, R184, RZ, 0x2 ;  /* 0x000000b809067211 */ /* 0x000fe200078f10ff */
[----:B------:R-:W-:Y:S01]  /*0bc0*/  IMAD.IADD R2, R7, 0x1, -R2 ;  /* 0x0000000107027824 */ /* 0x000fe200078e0a02 */
[----:B------:R-:W-:Y:S02]  /*0bd0*/  LOP3.LUT R7, R4, 0xfffffffc, RZ, 0xc0, !PT ;  /* 0xfffffffc04077812 */ /* 0x000fe400078ec0ff */
[--C-:B------:R-:W-:Y:S01]  /*0be0*/  SHF.R.S32.HI R8, RZ, 0x2, R6.reuse ;  /* 0x00000002ff087819 */ /* 0x100fe20000011406 */
[----:B------:R-:W-:Y:S01]  /*0bf0*/  IMAD R187, R2, 0x8, R5 ;  /* 0x0000000802bb7824 */ /* 0x000fe200078e0205 */
[----:B------:R-:W-:Y:S01]  /*0c00*/  SHF.R.S32.HI R11, RZ, 0x1f, R6 ;  /* 0x0000001fff0b7819 */ /* 0x000fe20000011406 */
[----:B------:R-:W-:Y:S01]  /*0c10*/  IMAD.IADD R7, R190, 0x1, -R7 ;  /* 0x00000001be077824 */ /* 0x000fe200078e0a07 */
[----:B------:R-:W-:Y:S02]  /*0c20*/  LEA.HI R3, R3, R190, RZ, 0x3 ;  /* 0x000000be03037211 */ /* 0x000fe400078f18ff */
[----:B------:R-:W-:-:S02]  /*0c30*/  LEA.HI R11, R11, R8, RZ, 0x3 ;  /* 0x000000080b0b7211 */ /* 0x000fc400078f18ff */
[----:B------:R-:W-:Y:S02]  /*0c40*/  LEA.HI R2, R7, R7, RZ, 0x1 ;  /* 0x0000000707027211 */ /* 0x000fe400078f08ff */
[----:B------:R-:W-:Y:S02]  /*0c50*/  LOP3.LUT R19, R3, 0xfffffff8, RZ, 0xc0, !PT ;  /* 0xfffffff803137812 */ /* 0x000fe400078ec0ff */
[----:B------:R-:W-:Y:S02]  /*0c60*/  LOP3.LUT R11, R11, 0xfffffff8, RZ, 0xc0, !PT ;  /* 0xfffffff80b0b7812 */ /* 0x000fe400078ec0ff */
[----:B------:R-:W-:Y:S01]  /*0c70*/  LEA.HI R9, R9, R184, RZ, 0x5 ;  /* 0x000000b809097211 */ /* 0x000fe200078f28ff */
[----:B------:R-:W-:Y:S01]  /*0c80*/  IMAD.IADD R19, R190, 0x1, -R19 ;  /* 0x00000001be137824 */ /* 0x000fe200078e0a13 */
[----:B------:R-:W-:Y:S01]  /*0c90*/  LEA.HI R0, R0, R185, RZ, 0x1 ;  /* 0x000000b900007211 */ /* 0x000fe200078f08ff */
[----:B------:R-:W-:Y:S01]  /*0ca0*/  IMAD.IADD R8, R8, 0x1, -R11 ;  /* 0x0000000108087824 */ /* 0x000fe200078e0a0b */
[----:B------:R-:W-:-:S02]  /*0cb0*/  LOP3.LUT R2, R2, 0x1ffffffe, RZ, 0xc0, !PT ;  /* 0x1ffffffe02027812 */ /* 0x000fc400078ec0ff */
[----:B------:R-:W-:Y:S02]  /*0cc0*/  SHF.R.S32.HI R9, RZ, 0x5, R9 ;  /* 0x00000005ff097819 */ /* 0x000fe40000011409 */
[----:B------:R-:W-:Y:S01]  /*0cd0*/  LOP3.LUT R0, R0, 0x3fffffe, RZ, 0xc0, !PT ;  /* 0x03fffffe00007812 */ /* 0x000fe200078ec0ff */
[----:B------:R-:W-:Y:S01]  /*0ce0*/  IMAD.IADD R17, R7, 0x1, -R2 ;  /* 0x0000000107117824 */ /* 0x000fe200078e0a02 */
[----:B------:R-:W-:Y:S01]  /*0cf0*/  LOP3.LUT R5, R6, 0x7ffffffc, RZ, 0xc0, !PT ;  /* 0x7ffffffc06057812 */ /* 0x000fe200078ec0ff */
[----:B------:R-:W-:Y:S01]  /*0d00*/  IMAD.SHL.U32 R2, R19, 0x8, RZ ;  /* 0x0000000813027824 */ /* 0x000fe200078e00ff */
[----:B------:R-:W-:Y:S01]  /*0d10*/  SHF.R.S32.HI R22, RZ, 0x3, R3 ;  /* 0x00000003ff167819 */ /* 0x000fe20000011403 */
[----:B------:R-:W-:Y:S02]  /*0d20*/  IMAD R9, R9, 0x10, R8 ;  /* 0x0000001009097824 */ /* 0x000fe400078e0208 */
[----:B------:R-:W-:Y:S01]  /*0d30*/  IMAD.IADD R0, R185, 0x1, -R0 ;  /* 0x00000001b9007824 */ /* 0x000fe200078e0a00 */
[----:B------:R-:W-:Y:S01]  /*0d40*/  SHF.R.S32.HI R189, RZ, 0x1f, R2 ;  /* 0x0000001fffbd7819 */ /* 0x000fe20000011402 */
[----:B------:R-:W-:-:S02]  /*0d50*/  VIADD R18, R2, 0x40 ;  /* 0x0000004002127836 */ /* 0x000fc40000000000 */
[----:B------:R-:W-:Y:S02]  /*0d60*/  IMAD R186, R0, 0x40, R9 ;  /* 0x0000004000ba7824 */ /* 0x000fe400078e0209 */
[----:B------:R-:W-:Y:S01]  /*0d70*/  IMAD.IADD R16, R184, 0x1, -R5 ;  /* 0x00000001b8107824 */ /* 0x000fe200078e0a05 */
[----:B------:R-:W-:Y:S01]  /*0d80*/  SHF.R.S32.HI R188, RZ, 0x1f, R18 ;  /* 0x0000001fffbc7819 */ /* 0x000fe20000011412 */
[----:B------:R-:W-:-:S07]  /*0d90*/  IMAD R17, R17, 0x8, R186 ;  /* 0x0000000811117824 */ /* 0x000fce00078e02ba */
.L_x_2303:
        /* <DEDUP_REMOVED lines=12> */
[----:B01234-:R-:W-:Y:S05]  /*0e60*/  @!P0 BRA `(.L_x_2253) ;  /* 0x0000000000208947 */ /* 0x01ffea0003800000 */
        /* <DEDUP_REMOVED lines=8> */
.L_x_2253:
[----:B------:R-:W-:Y:S01]  /*0ef0*/  ULDC UR7, c[0x0][0xc54] ;  /* 0x0003150000077ab9 */ /* 0x000fe20000000800 */
[----:B------:R-:W-:Y:S01]  /*0f00*/  UMOV UR6, UR9 ;  /* 0x0000000900067c82 */ /* 0x000fe20008000000 */
[----:B------:R-:W-:-:S11]  /*0f10*/  UISETP.NE.AND UP0, UPT, UR7, 0x1, UPT ;  /* 0x000000010700788c */ /* 0x000fd6000bf05270 */
[----:B------:R-:W-:Y:S02]  /*0f20*/  @UP0 ULDC.64 UR10, c[0x0][0xc58] ;  /* 0x00031600000a0ab9 */ /* 0x000fe40000000a00 */
[----:B------:R-:W-:-:S04]  /*0f30*/  UIMAD.WIDE.U32 UR4, UR9, UR10, URZ ;  /* 0x0000000a090472a5 */ /* 0x000fc8000f8e003f */
[----:B------:R-:W-:-:S04]  /*0f40*/  @UP0 USHF.R.U32.HI UR6, URZ, UR11, UR5 ;  /* 0x0000000b3f060299 */ /* 0x000fc80008011605 */
[----:B------:R-:W-:-:S12]  /*0f50*/  UIMAD UR4, UR6, UR7, URZ ;  /* 0x00000007060472a4 */ /* 0x000fd8000f8e023f */
.L_x_2254:
[----:B------:R-:W-:Y:S01]  /*0f60*/  ULDC.64 UR10, c[0x0][0x418] ;  /* 0x00010600000a7ab9 */ /* 0x000fe20000000a00 */
[----:B------:R-:W-:Y:S01]  /*0f70*/  ULOP3.LUT UR6, URZ, UR6, URZ, 0x33, !UPT ;  /* 0x000000063f067292 */ /* 0x000fe2000f8e333f */
[----:B------:R-:W-:Y:S01]  /*0f80*/  PLOP3.LUT P0, PT, PT, PT, PT, 0x80, 0x0 ;  /* 0x000000000000781c */ /* 0x000fe20003f0f070 */
[----:B------:R-:W-:Y:S01]  /*0f90*/  UISETP.NE.U32.AND UP0, UPT, UR10, URZ, UPT ;  /* 0x0000003f0a00728c */ /* 0x000fe2000bf05070 */
[----:B------:R-:W-:Y:S01]  /*0fa0*/  IMAD.MOV.U32 R0, RZ, RZ, RZ ;  /* 0x000000ffff007224 */ /* 0x000fe200078e00ff */
[----:B------:R-:W-:Y:S01]  /*0fb0*/  ULDC UR5, c[0x0][0xc3c] ;  /* 0x00030f0000057ab9 */ /* 0x000fe20000000800 */
[----:B------:R-:W-:Y:S01]  /*0fc0*/  UIADD3 UR4, UR9, -UR4, URZ ;  /* 0x8000000409047290 */ /* 0x000fe2000fffe03f */
[----:B------:R-:W-:Y:S01]  /*0fd0*/  IMAD.MOV.U32 R3, RZ, RZ, RZ ;  /* 0x000000ffff037224 */ /* 0x000fe200078e00ff */
[----:B------:R-:W-:Y:S01]  /*0fe0*/  UISETP.NE.AND.EX UP0, UPT, UR11, URZ, UPT, UP0 ;  /* 0x0000003f0b00728c */ /* 0x000fe2000bf05300 */
[----:B------:R-:W-:Y:S01]  /*0ff0*/  CS2R R150, SRZ ;  /* 0x0000000000967805 */ /* 0x000fe2000001ff00 */
[----:B------:R-:W-:Y:S01]  /*1000*/  UIADD3 UR6, UR6, UR5, URZ ;  /* 0x0000000506067290 */ /* 0x000fe2000fffe03f */
[----:B------:R-:W-:Y:S01]  /*1010*/  CS2R R148, SRZ ;  /* 0x0000000000947805 */ /* 0x000fe2000001ff00 */
[----:B------:R-:W-:Y:S01]  /*1020*/  ULDC UR11, c[0x0][0x448] ;  /* 0x00011200000b7ab9 */ /* 0x000fe20000000800 */
[----:B------:R-:W-:Y:S01]  /*1030*/  ULDC UR10, c[0x0][0xc54] ;  /* 0x00031500000a7ab9 */ /* 0x000fe20000000800 */
[----:B------:R-:W-:Y:S01]  /*1040*/  UISETP.NE.AND UP2, UPT, UR11, 0x1, UPT ;  /* 0x000000010b00788c */ /* 0x000fe2000bf45270 */
[----:B------:R-:W-:Y:S01]  /*1050*/  CS2R R146, SRZ ;  /* 0x0000000000927805 */ /* 0x000fe2000001ff00 */
[----:B------:R-:W-:Y:S01]  /*1060*/  USHF.L.U32 UR36, UR6, 0x7, URZ ;  /* 0x0000000706247899 */ /* 0x000fe2000800063f */
[----:B------:R-:W-:Y:S01]  /*1070*/  CS2R R144, SRZ ;  /* 0x0000000000907805 */ /* 0x000fe2000001ff00 */
[----:B------:R-:W-:Y:S01]  /*1080*/  UIMAD UR10, UR8, UR10, UR4 ;  /* 0x0000000a080a72a4 */ /* 0x000fe2000f8e0204 */
[----:B------:R-:W-:Y:S01]  /*1090*/  CS2R R142, SRZ ;  /* 0x00000000008e7805 */ /* 0x000fe2000001ff00 */
[----:B------:R-:W-:Y:S01]  /*10a0*/  UIADD3 UR6, UR36, 0x7f, URZ ;  /* 0x0000007f24067890 */ /* 0x000fe2000fffe03f */
[----:B------:R-:W-:Y:S01]  /*10b0*/  CS2R R140, SRZ ;  /* 0x00000000008c7805 */ /* 0x000fe2000001ff00 */
[----:B------:R-:W-:Y:S01]  /*10c0*/  ULDC UR49, c[0x0][0x424] ;  /* 0x0001090000317ab9 */ /* 0x000fe20000000800 */
[----:B------:R-:W-:Y:S01]  /*10d0*/  ULDC UR7, c[0x0][0x288] ;  /* 0x0000a20000077ab9 */ /* 0x000fe20000000800 */
[----:B------:R-:W-:Y:S01]  /*10e0*/  USEL UR49, UR49, 0x1, UP0 ;  /* 0x0000000131317887 */ /* 0x000fe20008000000 */
[----:B------:R-:W-:Y:S01]  /*10f0*/  CS2R R138, SRZ ;  /* 0x00000000008a7805 */ /* 0x000fe2000001ff00 */
[----:B------:R-:W-:Y:S01]  /*1100*/  @UP2 ULDC UR4, c[0x0][0x44c] ;  /* 0x0001130000042ab9 */ /* 0x000fe20000000800 */
[----:B------:R-:W-:Y:S01]  /*1110*/  UIADD3 UR7, -UR7, 0x80, URZ ;  /* 0x0000008007077890 */ /* 0x000fe2000fffe13f */
[----:B------:R-:W-:Y:S01]  /*1120*/  CS2R R136, SRZ ;  /* 0x0000000000887805 */ /* 0x000fe2000001ff00 */
[----:B------:R-:W-:Y:S01]  /*1130*/  UIMAD.WIDE.U32 UR4, UR6, UR4, URZ ;  /* 0x00000004060472a5 */ /* 0x000fe2000f8e003f */
[----:B------:R-:W-:Y:S01]  /*1140*/  CS2R R134, SRZ ;  /* 0x0000000000867805 */ /* 0x000fe2000001ff00 */
[----:B------:R-:W-:Y:S01]  /*1150*/  ULDC UR9, c[0x0][0x2f0] ;  /* 0x0000bc0000097ab9 */ /* 0x000fe20000000800 */
[----:B------:R-:W-:Y:S01]  /*1160*/  @UP2 ULDC UR11, c[0x0][0x450] ;  /* 0x00011400000b2ab9 */ /* 0x000fe20000000800 */
[----:B------:R-:W-:Y:S01]  /*1170*/  UIMAD UR7, UR49, UR9, UR7 ;  /* 0x00000009310772a4 */ /* 0x000fe2000f8e0207 */
[----:B------:R-:W-:Y:S01]  /*1180*/  CS2R R132, SRZ ;  /* 0x0000000000847805 */ /* 0x000fe2000001ff00 */
[----:B------:R-:W-:Y:S01]  /*1190*/  @UP2 USHF.R.U32.HI UR6, URZ, UR11, UR5 ;  /* 0x0000000b3f062299 */ /* 0x000fe20008011605 */
[----:B------:R-:W-:Y:S01]  /*11a0*/  CS2R R130, SRZ ;  /* 0x0000000000827805 */ /* 0x000fe2000001ff00 */
[----:B------:R-:W-:Y:S01]  /*11b0*/  UIMAD UR4, UR49, UR9, 0x7f ;  /* 0x0000007f310474a4 */ /* 0x000fe2000f8e0209 */
[----:B------:R-:W-:Y:S01]  /*11c0*/  CS2R R128, SRZ ;  /* 0x0000000000807805 */ /* 0x000fe2000001ff00 */
[----:B------:R-:W-:Y:S01]  /*11d0*/  UIADD3 UR6, UR7, UR6, URZ ;  /* 0x0000000607067290 */ /* 0x000fe2000fffe03f */
[----:B------:R-:W-:Y:S01]  /*11e0*/  CS2R R126, SRZ ;  /* 0x00000000007e7805 */ /* 0x000fe2000001ff00 */
[----:B------:R-:W-:Y:S01]  /*11f0*/  USHF.R.S32.HI UR5, URZ, 0x1f, UR4 ;  /* 0x0000001f3f057899 */ /* 0x000fe20008011404 */
[----:B------:R-:W-:Y:S01]  /*1200*/  CS2R R124, SRZ ;  /* 0x00000000007c7805 */ /* 0x000fe2000001ff00 */
[----:B------:R-:W-:Y:S01]  /*1210*/  USHF.R.S32.HI UR7, URZ, 0x1f, UR6 ;  /* 0x0000001f3f077899 */ /* 0x000fe20008011406 */
[----:B------:R-:W-:Y:S01]  /*1220*/  CS2R R122, SRZ ;  /* 0x00000000007a7805 */ /* 0x000fe2000001ff00 */
[----:B------:R-:W-:Y:S01]  /*1230*/  ULEA.HI UR5, UR5, UR4, URZ, 0x7 ;  /* 0x0000000405057291 */ /* 0x000fe2000f8f383f */
[----:B------:R-:W-:Y:S01]  /*1240*/  CS2R R120, SRZ ;  /* 0x0000000000787805 */ /* 0x000fe2000001ff00 */
[----:B------:R-:W-:Y:S01]  /*1250*/  ULEA.HI UR7, UR7, UR6, URZ, 0x7 ;  /* 0x0000000607077291 */ /* 0x000fe2000f8f383f */
[----:B------:R-:W-:Y:S01]  /*1260*/  CS2R R118, SRZ ;  /* 0x0000000000767805 */ /* 0x000fe2000001ff00 */
[----:B------:R-:W-:Y:S01]  /*1270*/  USHF.R.S32.HI UR54, URZ, 0x7, UR5 ;  /* 0x000000073f367899 */ /* 0x000fe20008011405 */
[----:B------:R-:W-:Y:S01]  /*1280*/  CS2R R116, SRZ ;  /* 0x0000000000747805 */ /* 0x000fe2000001ff00 */
[----:B------:R-:W-:Y:S01]  /*1290*/  USHF.R.S32.HI UR7, URZ, 0x7, UR7 ;  /* 0x000000073f077899 */ /* 0x000fe20008011407 */
[----:B------:R-:W-:Y:S01]  /*12a0*/  CS2R R114, SRZ ;  /* 0x0000000000727805 */ /* 0x000fe2000001ff00 */
[----:B------:R-:W-:Y:S01]  /*12b0*/  ULDC UR39, c[0x0][0xc48] ;  /* 0x0003120000277ab9 */ /* 0x000fe20000000800 */
[----:B------:R-:W-:Y:S01]  /*12c0*/  UMOV UR37, UR10 ;  /* 0x0000000a00257c82 */ /* 0x000fe20008000000 */
[----:B------:R-:W-:Y:S01]  /*12d0*/  UISETP.LT.AND UP0, UPT, UR54, UR7, UPT ;  /* 0x000000073600728c */ /* 0x000fe2000bf01270 */
[----:B------:R-:W-:Y:S01]  /*12e0*/  CS2R R112, SRZ ;  /* 0x0000000000707805 */ /* 0x000fe2000001ff00 */
[----:B------:R-:W-:Y:S01]  /*12f0*/  UISETP.NE.AND UP1, UPT, UR39, 0x1, UPT ;  /* 0x000000012700788c */ /* 0x000fe2000bf25270 */
[----:B------:R-:W-:Y:S01]  /*1300*/  CS2R R110, SRZ ;  /* 0x00000000006e7805 */ /* 0x000fe2000001ff00 */
[----:B------:R-:W-:Y:S01]  /*1310*/  USEL UR54, UR54, UR7, UP0 ;  /* 0x0000000736367287 */ /* 0x000fe20008000000 */
[----:B------:R-:W-:-:S02]  /*1320*/  CS2R R108, SRZ ;  /* 0x00000000006c7805 */ /* 0x000fc4000001ff00 */
[----:B------:R-:W-:Y:S02]  /*1330*/  CS2R R106, SRZ ;  /* 0x00000000006a7805 */ /* 0x000fe4000001ff00 */
[----:B------:R-:W-:Y:S01]  /*1340*/  CS2R R104, SRZ ;  /* 0x0000000000687805 */ /* 0x000fe2000001ff00 */
[----:B------:R-:W-:Y:S01]  /*1350*/  UISETP.GE.AND UP0, UPT, UR54, 0x1, UPT ;  /* 0x000000013600788c */ /* 0x000fe2000bf06270 */
[----:B------:R-:W-:Y:S02]  /*1360*/  CS2R R102, SRZ ;  /* 0x0000000000667805 */ /* 0x000fe4000001ff00 */
[----:B------:R-:W-:Y:S02]  /*1370*/  CS2R R100, SRZ ;  /* 0x0000000000647805 */ /* 0x000fe4000001ff00 */
[----:B------:R-:W-:Y:S02]  /*1380*/  CS2R R98, SRZ ;  /* 0x0000000000627805 */ /* 0x000fe4000001ff00 */
[----:B------:R-:W-:Y:S01]  /*1390*/  CS2R R96, SRZ ;  /* 0x0000000000607805 */ /* 0x000fe2000001ff00 */
[----:B------:R-:W-:Y:S01]  /*13a0*/  @UP1 ULDC UR8, c[0x0][0xc4c] ;  /* 0x0003130000081ab9 */ /* 0x000fe20000000800 */
[----:B------:R-:W-:Y:S01]  /*13b0*/  PLOP3.LUT P1, PT, PT, PT, UP0, 0x80, 0x0 ;  /* 0x000000000000781c */ /* 0x000fe20003f2f008 */
[----:B------:R-:W-:Y:S01]  /*13c0*/  UIMAD.WIDE.U32 UR4, UR10, UR8, URZ ;  /* 0x000000080a0472a5 */ /* 0x000fe2000f8e003f */
[----:B------:R-:W-:Y:S01]  /*13d0*/  CS2R R6, SRZ ;  /* 0x0000000000067805 */ /* 0x000fe2000001ff00 */
[----:B------:R-:W-:Y:S01]  /*13e0*/  @UP1 ULDC UR6, c[0x0][0xc50] ;  /* 0x0003140000061ab9 */ /* 0x000fe20000000800 */
[----:B------:R-:W-:Y:S01]  /*13f0*/  IMAD.MOV.U32 R94, RZ, RZ, RZ ;  /* 0x000000ffff5e7224 */ /* 0x000fe200078e00ff */
[----:B------:R-:W-:Y:S01]  /*1400*/  @UP1 USHF.R.U32.HI UR37, URZ, UR6, UR5 ;  /* 0x000000063f251299 */ /* 0x000fe20008011605 */
[----:B------:R-:W-:Y:S01]  /*1410*/  IMAD.MOV.U32 R93, RZ, RZ, RZ ;  /* 0x000000ffff5d7224 */ /* 0x000fe200078e00ff */
[----:B------:R-:W-:-:S02]  /*1420*/  CS2R R90, SRZ ;  /* 0x00000000005a7805 */ /* 0x000fc4000001ff00 */
[----:B------:R-:W-:Y:S01]  /*1430*/  CS2R R88, SRZ ;  /* 0x0000000000587805 */ /* 0x000fe2000001ff00 */
[----:B------:R-:W-:-:S04]  /*1440*/  UIADD3 UR4, -UR37, URZ, URZ ;  /* 0x0000003f25047290 */ /* 0x000fc8000fffe13f */
[----:B------:R-:W-:Y:S01]  /*1450*/  UIMAD UR39, UR39, UR4, UR10 ;  /* 0x00000004272772a4 */ /* 0x000fe2000f8e020a */
[----:B------:R-:W-:Y:S11]  /*1460*/  @!P1 BRA `(.L_x_2255) ;  /* 0x0000009000889947 */ /* 0x000ff60003800000 */
        /* <DEDUP_REMOVED lines=31> */
.L_x_2256:
        /* <DEDUP_REMOVED lines=9> */
.L_x_2404:
[----:B------:R-:W-:Y:S05]  /*16f0*/  @!P0 BRA `(.L_x_2258) ;  /* 0x0000000000048947 */ /* 0x000fea0003800000 */
[----:B------:R-:W-:Y:S01]  /*1700*/  BPT.TRAP 0x1 ;  /* 0x000000040000795c */ /* 0x000fe20000300000 */
.L_x_2258:
[----:B0-----:R-:W-:Y:S02]  /*1710*/  IMAD.U32 R0, RZ, RZ, UR42 ;  /* 0x0000002aff007e24 */ /* 0x001fe4000f8e00ff */
[----:B------:R-:W-:-:S03]  /*1720*/  IMAD.U32 R3, RZ, RZ, UR43 ;  /* 0x0000002bff037e24 */ /* 0x000fc6000f8e00ff */
[----:B------:R-:W-:Y:S02]  /*1730*/  LEA R0, R0, UR41, 0x3 ;  /* 0x0000002900007c11 */ /* 0x000fe4000f8e18ff */
[----:B------:R-:W-:-:S04]  /*1740*/  SHF.L.U32 R3, R3, 0x1f, RZ ;  /* 0x0000001f03037819 */ /* 0x000fc800000006ff */
[----:B------:R0:W1:Y:S01]  /*1750*/  SYNCS.PHASECHK.TRANS64.TRYWAIT P2, [R0+URZ+0x28830], R3 ;  /* 0x02883003000075a7 */ /* 0x000062000804017f */
[----:B------:R-:W-:Y:S05]  /*1760*/  @!P0 BRA `(.L_x_2259) ;  /* 0x0000000000048947 */ /* 0x000fea0003800000 */
[----:B------:R-:W-:Y:S01]  /*1770*/  BPT.TRAP 0x1 ;  /* 0x000000040000795c */ /* 0x000fe20000300000 */
.L_x_2259:
[----:B------:R-:W2:Y:S02]  /*1780*/  S2R R4, SR_TID.X ;  /* 0x0000000000047919 */ /* 0x000ea40000002100 */
[----:B--2---:R-:W-:Y:S01]  /*1790*/  LOP3.LUT P1, RZ, R4, 0x7f, RZ, 0xc0, !PT ;  /* 0x0000007f04ff7812 */ /* 0x004fe2000782c0ff */
[----:B-1----:R-:W-:-:S12]  /*17a0*/  @P2 BRA `(.L_x_2260) ;  /* 0x0000000000082947 */ /* 0x002fd80003800000 */
[----:B------:R-:W1:Y:S02]  /*17b0*/  SYNCS.PHASECHK.TRANS64.TRYWAIT P2, [R0+URZ+0x28830], R3 ;  /* 0x02883003000075a7 */ /* 0x000e64000804017f */
[----:B-1----:R-:W-:Y:S05]  /*17c0*/  @!P2 BRA `(.L_x_2261) ;  /* 0x000000f0006ca947 */ /* 0x002fea0003800000 */
.L_x_2260:
[----:B------:R-:W-:Y:S05]  /*17d0*/  WARPSYNC.ALL ;  /* 0x0000000000007948 */ /* 0x000fea0003800000 */
[----:B------:R-:W-:Y:S01]  /*17e0*/  UIADD3 UR4, UR41, 0x18400, URZ ;  /* 0x0001840029047890 */ /* 0x000fe2000fffe03f */
[----:B------:R-:W-:Y:S01]  /*17f0*/  WARPGROUP.ARRIVE ;  /* 0x00000000000079c5 */ /* 0x000fe20000000000 */
[----:B------:R-:W-:Y:S01]  /*1800*/  ULOP3.LUT UR32, UR50, 0x10000, URZ, 0xfc, !UPT ;  /* 0x0001000032207892 */ /* 0x000fe2000f8efc3f */
[----:B------:R-:W-:Y:S01]  /*1810*/  VIADD R4, R17, UR36 ;  /* 0x0000002411047c36 */ /* 0x000fe20008000000 */
[----:B------:R-:W-:Y:S01]  /*1820*/  USHF.R.U32.HI UR4, URZ, 0x4, UR4 ;  /* 0x000000043f047899 */ /* 0x000fe20008011604 */
[----:B01----:R-:W-:Y:S01]  /*1830*/  @!P1 VIADD R0, R0, 0x28840 ;  /* 0x0002884000009836 */ /* 0x003fe20000000000 */
[----:B------:R-:W-:Y:S01]  /*1840*/  UMOV UR33, 0x40000040 ;  /* 0x4000004000217882 */ /* 0x000fe20000000000 */
[----:B------:R-:W-:Y:S01]  /*1850*/  UMOV UR35, 0x40000040 ;  /* 0x4000004000237882 */ /* 0x000fe20000000000 */
[----:B------:R-:W-:Y:S01]  /*1860*/  ULOP3.LUT UR4, UR4, 0x3fff, URZ, 0xc0, !UPT ;  /* 0x00003fff04047892 */ /* 0x000fe2000f8ec03f */
[----:B------:R-:W-:Y:S01]  /*1870*/  CS2R R150, SRZ ;  /* 0x0000000000967805 */ /* 0x000fe2000001ff00 */
[----:B------:R-:W-:Y:S01]  /*1880*/  UMOV UR5, 0x40000040 ;  /* 0x4000004000057882 */ /* 0x000fe20000000000 */
[----:B------:R-:W-:Y:S01]  /*1890*/  UMOV UR7, 0x40000040 ;  /* 0x4000004000077882 */ /* 0x000fe20000000000 */
[----:B------:R-:W-:Y:S01]  /*18a0*/  ULOP3.LUT UR48, UR4, 0x10000, URZ, 0xfc, !UPT ;  /* 0x0001000004307892 */ /* 0x000fe2000f8efc3f */
[----:B------:R-:W-:Y:S01]  /*18b0*/  @!P1 PRMT R0, RZ, 0x654, R0 ;  /* 0x00000654ff009816 */ /* 0x000fe20000000000 */
[----:B------:R-:W-:Y:S01]  /*18c0*/  UIADD3 UR4, UR32, 0x2, URZ ;  /* 0x0000000220047890 */ /* 0x000fe2000fffe03f */
[----:B------:R-:W-:Y:S01]  /*18d0*/  CS2R R148, SRZ ;  /* 0x0000000000947805 */ /* 0x000fe2000001ff00 */
[----:B------:R-:W-:Y:S01]  /*18e0*/  ULEA UR34, UR42, UR48, 0xb ;  /* 0x000000302a227291 */ /* 0x000fe2000f8e583f */
[----:B------:R-:W-:Y:S01]  /*18f0*/  CS2R R146, SRZ ;  /* 0x0000000000927805 */ /* 0x000fe2000001ff00 */
[----:B------:R-:W-:Y:S01]  /*1900*/  UIADD3 UR8, UR32, 0x4, URZ ;  /* 0x0000000420087890 */ /* 0x000fe2000fffe03f */
[----:B------:R-:W-:Y:S01]  /*1910*/  CS2R R144, SRZ ;  /* 0x0000000000907805 */ /* 0x000fe2000001ff00 */
[----:B------:R-:W-:Y:S01]  /*1920*/  UIADD3 UR6, UR34, 0x2, URZ ;  /* 0x0000000222067890 */ /* 0x000fe2000fffe03f */
[----:B------:R-:W-:Y:S01]  /*1930*/  CS2R R142, SRZ ;  /* 0x00000000008e7805 */ /* 0x000fe2000001ff00 */
[----:B------:R-:W-:Y:S01]  /*1940*/  UIADD3 UR10, UR34, 0x4, URZ ;  /* 0x00000004220a7890 */ /* 0x000fe2000fffe03f */
[----:B------:R-:W-:Y:S01]  /*1950*/  CS2R R140, SRZ ;  /* 0x00000000008c7805 */ /* 0x000fe2000001ff00 */
[----:B------:R-:W-:Y:S01]  /*1960*/  UMOV UR9, 0x40000040 ;  /* 0x4000004000097882 */ /* 0x000fe20000000000 */
[----:B------:R-:W-:Y:S01]  /*1970*/  HGMMA.64x128x16.F32 R24, gdesc[UR32], RZ, !UPT, gsb0 ;  /* 0x01e00000201879f0 */ /* 0x000fe2000c0008ff */
[----:B------:R-:W-:Y:S01]  /*1980*/  UMOV UR11, 0x40000040 ;  /* 0x40000040000b7882 */ /* 0x000fe20000000000 */
[----:B------:R-:W-:Y:S01]  /*1990*/  UIADD3 UR12, UR32, 0x6, URZ ;  /* 0x00000006200c7890 */ /* 0x000fe2000fffe03f */
[----:B------:R-:W-:Y:S01]  /*19a0*/  CS2R R138, SRZ ;  /* 0x00000000008a7805 */ /* 0x000fe2000001ff00 */
[----:B------:R-:W-:Y:S01]  /*19b0*/  UIADD3 UR14, UR34, 0x6, URZ ;  /* 0x00000006220e7890 */ /* 0x000fe2000fffe03f */
[----:B------:R-:W-:Y:S01]  /*19c0*/  CS2R R136, SRZ ;  /* 0x0000000000887805 */ /* 0x000fe2000001ff00 */
[----:B------:R-:W-:Y:S01]  /*19d0*/  UMOV UR13, 0x40000040 ;  /* 0x40000040000d7882 */ /* 0x000fe20000000000 */
        /* <DEDUP_REMOVED lines=25> */
[----:B------:R-:W-:-:S02]  /*1b70*/  CS2R R118, SRZ ;  /* 0x0000000000767805 */ /* 0x000fc4000001ff00 */
[----:B------:R-:W-:Y:S02]  /*1b80*/  CS2R R116, SRZ ;  /* 0x0000000000747805 */ /* 0x000fe4000001ff00 */
[----:B------:R-:W-:Y:S02]  /*1b90*/  CS2R R114, SRZ ;  /* 0x0000000000727805 */ /* 0x000fe4000001ff00 */
[----:B------:R-:W-:Y:S01]  /*1ba0*/  CS2R R112, SRZ ;  /* 0x0000000000707805 */ /* 0x000fe2000001ff00 */
[----:B------:R-:W-:Y:S02]  /*1bb0*/  WARPGROUP.DEPBAR.LE gsb0, 0x0 ;  /* 0x00008000000079c5 */ /* 0x000fe40000010000 */
[----:B------:R-:W-:-:S06]  /*1bc0*/  WARPGROUP.ARRIVE ;  /* 0x00000000000079c5 */ /* 0x000fcc0000000000 */
[----:B------:R-:W-:Y:S01]  /*1bd0*/  HGMMA.64x128x16.F32 R24, gdesc[UR4], R24, gsb0 ;  /* 0x01e00000041879f0 */ /* 0x000fe20008000818 */
[----:B------:R-:W-:Y:S02]  /*1be0*/  ULDC UR6, c[0x0][0x448] ;  /* 0x0001120000067ab9 */ /* 0x000fe40000000800 */
[----:B------:R-:W-:-:S06]  /*1bf0*/  UISETP.NE.AND UP0, UPT, UR6, 0x1, UPT ;  /* 0x000000010600788c */ /* 0x000fcc000bf05270 */
[----:B------:R-:W-:-:S05]  /*1c00*/  PLOP3.LUT P2, PT, PT, PT, UP0, 0x80, 0x0 ;  /* 0x000000000000781c */ /* 0x000fca0003f4f008 */
[----:B------:R-:W-:-:S08]  /*1c10*/  @UP0 ULDC UR6, c[0x0][0x44c] ;  /* 0x0001130000060ab9 */ /* 0x000fd00000000800 */
[----:B------:R-:W-:Y:S01]  /*1c20*/  @P2 IMAD.HI.U32 R7, R4, UR6, RZ ;  /* 0x0000000604072c27 */ /* 0x000fe2000f8e00ff */
[----:B------:R-:W-:Y:S01]  /*1c30*/  @UP0 ULDC UR6, c[0x0][0x450] ;  /* 0x0001140000060ab9 */ /* 0x000fe20000000800 */
[----:B------:R-:W-:Y:S02]  /*1c40*/  WARPGROUP.DEPBAR.LE gsb0, 0x0 ;  /* 0x00008000000079c5 */ /* 0x000fe40000010000 */
[----:B------:R-:W-:-:S06]  /*1c50*/  WARPGROUP.ARRIVE ;  /* 0x00000000000079c5 */ /* 0x000fcc0000000000 */
[----:B------:R-:W-:Y:S01]  /*1c60*/  HGMMA.64x128x16.F32 R24, gdesc[UR8], R24, gsb0 ;  /* 0x01e00000081879f0 */ /* 0x000fe20008000818 */
[----:B------:R-:W-:Y:S01]  /*1c70*/  ULDC UR10, c[0x0][0x9d8] ;  /* 0x00027600000a7ab9 */ /* 0x000fe20000000800 */
[----:B------:R-:W-:Y:S01]  /*1c80*/  ULDC UR11, c[0x0][0x2f0] ;  /* 0x0000bc00000b7ab9 */ /* 0x000fe20000000800 */
[----:B------:R-:W-:Y:S02]  /*1c90*/  WARPGROUP.DEPBAR.LE gsb0, 0x0 ;  /* 0x00008000000079c5 */ /* 0x000fe40000010000 */
[----:B------:R-:W-:-:S07]  /*1ca0*/  WARPGROUP.ARRIVE ;  /* 0x00000000000079c5 */ /* 0x000fce0000000000 */
        /* <DEDUP_REMOVED lines=19> */
[----:B------:R0:W1:Y:S01]  /*1de0*/  MUFU.TANH R93, R26 ;  /* 0x0000001a005d7308 */ /* 0x0000620000002400 */
[----:B------:R-:W-:Y:S01]  /*1df0*/  FMUL.FTZ R27, R27, UR10 ;  /* 0x0000000a1b1b7c20 */ /* 0x000fe20008410000 */
[----:B------:R-:W-:Y:S01]  /*1e00*/  FMUL.FTZ R25, R33, UR10 ;  /* 0x0000000a21197c20 */ /* 0x000fe20008410000 */
[----:B------:R-:W-:-:S02]  /*1e10*/  IMAD.U32 R33, RZ, RZ, UR11 ;  /* 0x0000000bff217e24 */ /* 0x000fc4000f8e00ff */
[----:B------:R-:W-:Y:S01]  /*1e20*/  FMUL.FTZ R21, R24, UR10 ;  /* 0x0000000a18157c20 */ /* 0x000fe20008410000 */
[----:B------:R-:W-:Y:S01]  /*1e30*/  FMUL.FTZ R24, R32, UR10 ;  /* 0x0000000a20187c20 */ /* 0x000fe20008410000 */
[----:B------:R-:W-:Y:S01]  /*1e40*/  FMUL.FTZ R30, R30, UR10 ;  /* 0x0000000a1e1e7c20 */ /* 0x000fe20008410000 */
[----:B------:R-:W-:Y:S01]  /*1e50*/  FMUL.FTZ R31, R31, UR10 ;  /* 0x0000000a1f1f7c20 */ /* 0x000fe20008410000 */
[----:B------:R-:W2:Y:S01]  /*1e60*/  MUFU.TANH R27, R27 ;  /* 0x0000001b001b7308 */ /* 0x000ea20000002400 */
[----:B0-----:R-:W-:Y:S01]  /*1e70*/  IMAD.MOV.U32 R26, RZ, RZ, R4 ;  /* 0x000000ffff1a7224 */ /* 0x001fe200078e0004 */
[----:B------:R-:W-:Y:S01]  /*1e80*/  @P2 SHF.R.U32.HI R26, RZ, UR6, R7 ;  /* 0x00000006ff1a2c19 */ /* 0x000fe20008011607 */
[----:B------:R-:W-:Y:S01]  /*1e90*/  UMOV UR6, 0xffffff80 ;  /* 0xffffff8000067882 */ /* 0x000fe20000000000 */
[----:B------:R-:W-:Y:S01]  /*1ea0*/  FMUL.FTZ R34, R34, UR10 ;  /* 0x0000000a22227c20 */ /* 0x000fe20008410000 */
[----:B------:R-:W-:Y:S01]  /*1eb0*/  UIMAD UR6, UR54, UR6, 0x80 ;  /* 0x00000080360674a4 */ /* 0x000fe2000f8e0206 */
[----:B------:R-:W-:Y:S01]  /*1ec0*/  FMUL.FTZ R35, R35, UR10 ;  /* 0x0000000a23237c20 */ /* 0x000fe20008410000 */
[----:B------:R-:W0:Y:S01]  /*1ed0*/  SHFL.IDX PT, R7, R26, 0x1, 0x1c1f ;  /* 0x003c1f001a077f89 */ /* 0x000e2200000e0000 */
[----:B------:R3:W4:Y:S01]  /*1ee0*/  MUFU.TANH R95, R30 ;  /* 0x0000001e005f7308 */ /* 0x0007220000002400 */
[----:B------:R-:W-:Y:S01]  /*1ef0*/  UIADD3 UR7, UR6, 0x1, URZ ;  /* 0x0000000106077890 */ /* 0x000fe2000fffe03f */
[----:B------:R-:W-:Y:S01]  /*1f00*/  FMUL.FTZ R38, R38, UR10 ;  /* 0x0000000a26267c20 */ /* 0x000fe20008410000 */
[----:B------:R-:W-:Y:S01]  /*1f10*/  UIMAD UR6, UR49, UR11, UR6 ;  /* 0x0000000b310672a4 */ /* 0x000fe2000f8e0206 */
[----:B------:R-:W-:Y:S01]  /*1f20*/  FMUL.FTZ R39, R39, UR10 ;  /* 0x0000000a27277c20 */ /* 0x000fe20008410000 */
[----:B------:R-:W-:Y:S01]  /*1f30*/  FMUL.FTZ R42, R42, UR10 ;  /* 0x0000000a2a2a7c20 */ /* 0x000fe20008410000 */
[----:B------:R-:W-:Y:S01]  /*1f40*/  FMUL.FTZ R43, R43, UR10 ;  /* 0x0000000a2b2b7c20 */ /* 0x000fe20008410000 */
[----:B------:R-:W-:Y:S01]  /*1f50*/  IMAD.U32 R29, RZ, RZ, UR7 ;  /* 0x00000007ff1d7e24 */ /* 0x000fe2000f8e00ff */
[----:B------:R-:W5:Y:S01]  /*1f60*/  MUFU.TANH R31, R31 ;  /* 0x0000001f001f7308 */ /* 0x000f620000002400 */
[----:B------:R-:W-:Y:S01]  /*1f70*/  FMUL.FTZ R46, R46, UR10 ;  /* 0x0000000a2e2e7c20 */ /* 0x000fe20008410000 */
[----:B------:R-:W-:Y:S01]  /*1f80*/  FMUL.FTZ R47, R47, UR10 ;  /* 0x0000000a2f2f7c20 */ /* 0x000fe20008410000 */
[----:B------:R-:W-:-:S02]  /*1f90*/  IMAD R4, R16, -0x2, R29 ;  /* 0xfffffffe10047824 */ /* 0x000fc400078e021d */
[----:B------:R-:W-:Y:S01]  /*1fa0*/  FMUL.FTZ R50, R50, UR10 ;  /* 0x0000000a32327c20 */ /* 0x000fe20008410000 */
[----:B------:R-:W-:Y:S02]  /*1fb0*/  IMAD.U32 R29, RZ, RZ, UR6 ;  /* 0x00000006ff1d7e24 */ /* 0x000fe4000f8e00ff */
[----:B------:R-:W-:Y:S01]  /*1fc0*/  FMUL.FTZ R51, R51, UR10 ;  /* 0x0000000a33337c20 */ /* 0x000fe20008410000 */
[----:B------:R-:W-:Y:S01]  /*1fd0*/  IMAD R32, R33, UR49, R4 ;  /* 0x0000003121207c24 */ /* 0x000fe2000f8e0204 */
[----:B------:R2:W5:Y:S01]  /*1fe0*/  MUFU.TANH R99, R34 ;  /* 0x0000002200637308 */ /* 0x0005620000002400 */
[----:B---3--:R-:W-:Y:S02]  /*1ff0*/  IMAD R30, R16, -0x2, R29 ;  /* 0xfffffffe101e7824 */ /* 0x008fe400078e021d */
[----:B------:R-:W-:Y:S01]  /*2000*/  FMUL.FTZ R54, R54, UR10 ;  /* 0x0000000a36367c20 */ /* 0x000fe20008410000 */
[----:B------:R-:W-:Y:S01]  /*2010*/  FMUL.FTZ R20, R36, UR10 ;  /* 0x0000000a24147c20 */ /* 0x000fe20008410000 */
[----:B------:R-:W-:Y:S01]  /*2020*/  FMUL.FTZ R55, R55, UR10 ;  /* 0x0000000a37377c20 */ /* 0x000fe20008410000 */
[----:B------:R-:W-:Y:S01]  /*2030*/  FMUL.FTZ R58, R58, UR10 ;  /* 0x0000000a3a3a7c20 */ /* 0x000fe20008410000 */
[----:B------:R-:W-:Y:S01]  /*2040*/  FMUL.FTZ R5, R57, UR10 ;  /* 0x0000000a39057c20 */ /* 0x000fe20008410000 */
[----:B0-----:R-:W-:Y:S01]  /*2050*/  IADD3 R7, R7, -UR14, R32 ;  /* 0x8000000e07077c10 */ /* 0x001fe2000fffe020 */
[----:B------:R-:W0:Y:S01]  /*2060*/  MUFU.TANH R35, R35 ;  /* 0x0000002300237308 */ /* 0x000e220000002400 */
[----:B------:R-:W-:Y:S01]  /*2070*/  FMUL.FTZ R59, R59, UR10 ;  /* 0x0000000a3b3b7c20 */ /* 0x000fe20008410000 */
[----:B------:R-:W-:Y:S01]  /*2080*/  FMUL.FTZ R67, R67, UR10 ;  /* 0x0000000a43437c20 */ /* 0x000fe20008410000 */
[----:B------:R-:W-:Y:S01]  /*2090*/  VIMNMX R7, R30, R7, PT ;  /* 0x000000071e077248 */ /* 0x000fe20003fe0100 */
[----:B------:R-:W-:Y:S01]  /*20a0*/  FMUL.FTZ R62, R62, UR10 ;  /* 0x0000000a3e3e7c20 */ /* 0x000fe20008410000 */
[----:B------:R-:W-:Y:S01]  /*20b0*/  FMUL.FTZ R6, R53, UR10 ;  /* 0x0000000a35067c20 */ /* 0x000fe20008410000 */
[----:B------:R-:W-:Y:S01]  /*20c0*/  FMUL.FTZ R63, R63, UR10 ;  /* 0x0000000a3f3f7c20 */ /* 0x000fe20008410000 */
[C---:B------:R-:W-:Y:S01]  /*20d0*/  ISETP.GT.AND P3, PT, R7.reuse, RZ, PT ;  /* 0x000000ff0700720c */ /* 0x040fe20003f64270 */
[----:B------:R-:W3:Y:S01]  /*20e0*/  MUFU.TANH R38, R38 ;  /* 0x0000002600267308 */ /* 0x000ee20000002400 */
[----:B------:R-:W-:Y:S01]  /*20f0*/  ISETP.GT.AND P4, PT, R7, 0x1, PT ;  /* 0x000000010700780c */ /* 0x000fe20003f84270 */
[----:B------:R-:W-:Y:S01]  /*2100*/  FMUL.FTZ R11, R45, UR10 ;  /* 0x0000000a2d0b7c20 */ /* 0x000fe20008410000 */
[----:B------:R-:W-:Y:S01]  /*2110*/  ISETP.GT.AND P5, PT, R7, 0x8, PT ;  /* 0x000000080700780c */ /* 0x000fe20003fa4270 */
[----:B------:R-:W-:Y:S01]  /*2120*/  FMUL.FTZ R66, R66, UR10 ;  /* 0x0000000a42427c20 */ /* 0x000fe20008410000 */
[----:B-1----:R-:W-:Y:S01]  /*2130*/  FSEL R93, R93, -INF , P3 ;  /* 0xff8000005d5d7808 */ /* 0x002fe20001800000 */
[----:B------:R-:W-:Y:S01]  /*2140*/  FMUL.FTZ R70, R70, UR10 ;  /* 0x0000000a46467c20 */ /* 0x000fe20008410000 */
[----:B--2---:R-:W-:Y:S01]  /*2150*/  FSEL R34, R27, -INF , P4 ;  /* 0xff8000001b227808 */ /* 0x004fe20002000000 */
[----:B------:R-:W1:Y:S01]  /*2160*/  MUFU.TANH R39, R39 ;  /* 0x0000002700277308 */ /* 0x000e620000002400 */
[----:B------:R-:W-:Y:S01]  /*2170*/  ISETP.GT.AND P3, PT, R7, 0x9, PT ;  /* 0x000000090700780c */ /* 0x000fe20003f64270 */
[----:B------:R-:W-:Y:S01]  /*2180*/  FMUL.FTZ R10, R49, UR10 ;  /* 0x0000000a310a7c20 */ /* 0x000fe20008410000 */
[----:B----4-:R-:W-:Y:S01]  /*2190*/  FSEL R95, R95, -INF , P5 ;  /* 0xff8000005f5f7808 */ /* 0x010fe20002800000 */
[----:B------:R-:W-:Y:S01]  /*21a0*/  FMUL.FTZ R74, R74, UR10 ;  /* 0x0000000a4a4a7c20 */ /* 0x000fe20008410000 */
[----:B------:R-:W-:Y:S01]  /*21b0*/  FMNMX.FTZ R4, R93, R34, !PT ;  /* 0x000000225d047209 */ /* 0x000fe20007810000 */
[----:B------:R-:W-:Y:S01]  /*21c0*/  FMUL.FTZ R75, R75, UR10 ;  /* 0x0000000a4b4b7c20 */ /* 0x000fe20008410000 */
[----:B------:R-:W-:Y:S01]  /*21d0*/  ISETP.GT.AND P4, PT, R7, 0x10, PT ;  /* 0x000000100700780c */ /* 0x000fe20003f84270 */
[----:B------:R-:W2:Y:S01]  /*21e0*/  MUFU.TANH R42, R42 ;  /* 0x0000002a002a7308 */ /* 0x000ea20000002400 */
[----:B-----5:R-:W-:Y:S01]  /*21f0*/  FSEL R97, R31, -INF , P3 ;  /* 0xff8000001f617808 */ /* 0x020fe20001800000 */
[----:B------:R-:W-:Y:S01]  /*2200*/  FMUL.FTZ R14, R41, UR10 ;  /* 0x0000000a290e7c20 */ /* 0x000fe20008410000 */
[----:B------:R-:W-:Y:S01]  /*2210*/  FMNMX.FTZ R4, R95, R4, !PT ;  /* 0x000000045f047209 */ /* 0x000fe20007810000 */
[----:B------:R-:W-:Y:S01]  /*2220*/  FMUL.FTZ R78, R78, UR10 ;  /* 0x0000000a4e4e7c20 */ /* 0x000fe20008410000 */
[----:B------:R-:W-:Y:S01]  /*2230*/  ISETP.GT.AND P3, PT, R7, 0x11, PT ;  /* 0x000000110700780c */ /* 0x000fe20003f64270 */
[----:B------:R-:W-:Y:S01]  /*2240*/  FMUL.FTZ R79, R79, UR10 ;  /* 0x0000000a4f4f7c20 */ /* 0x000fe20008410000 */
[----:B------:R-:W-:Y:S01]  /*2250*/  FSEL R99, R99, -INF , P4 ;  /* 0xff80000063637808 */ /* 0x000fe20002000000 */
[----:B------:R-:W4:Y:S01]  /*2260*/  MUFU.TANH R43, R43 ;  /* 0x0000002b002b7308 */ /* 0x000f220000002400 */
[----:B------:R-:W-:Y:S01]  /*2270*/  FMNMX.FTZ R4, R97, R4, !PT ;  /* 0x0000000461047209 */ /* 0x000fe20007810000 */
[----:B------:R-:W-:Y:S01]  /*2280*/  FMUL.FTZ R82, R82, UR10 ;  /* 0x0000000a52527c20 */ /* 0x000fe20008410000 */
[----:B------:R-:W-:Y:S01]  /*2290*/  ISETP.GT.AND P4, PT, R7, 0x18, PT ;  /* 0x000000180700780c */ /* 0x000fe20003f84270 */
[----:B------:R-:W-:Y:S01]  /*22a0*/  FMUL.FTZ R83, R83, UR10 ;  /* 0x0000000a53537c20 */ /* 0x000fe20008410000 */
[----:B0-----:R-:W-:Y:S01]  /*22b0*/  FSEL R101, R35, -INF , P3 ;  /* 0xff80000023657808 */ /* 0x001fe20001800000 */
[----:B------:R-:W-:Y:S01]  /*22c0*/  FMUL.FTZ R15, R37, UR10 ;  /* 0x0000000a250f7c20 */ /* 0x000fe20008410000 */
[----:B------:R-:W-:Y:S01]  /*22d0*/  FMNMX.FTZ R4, R99, R4, !PT ;  /* 0x0000000463047209 */ /* 0x000fe20007810000 */
[----:B------:R-:W0:Y:S01]  /*22e0*/  MUFU.TANH R46, R46 ;  /* 0x0000002e002e7308 */ /* 0x000e220000002400 */
[----:B------:R-:W-:Y:S01]  /*22f0*/  ISETP.GT.AND P3, PT, R7, 0x19, PT ;  /* 0x000000190700780c */ /* 0x000fe20003f64270 */
[----:B------:R-:W-:Y:S01]  /*2300*/  FMUL.FTZ R86, R86, UR10 ;  /* 0x0000000a56567c20 */ /* 0x000fe20008410000 */
[----:B---3--:R-:W-:Y:S01]  /*2310*/  FSEL R103, R38, -INF , P4 ;  /* 0xff80000026677808 */ /* 0x008fe20002000000 */
[----:B------:R-:W-:Y:S01]  /*2320*/  FMUL.FTZ R87, R87, UR10 ;  /* 0x0000000a57577c20 */ /* 0x000fe20008410000 */
[----:B------:R-:W-:Y:S01]  /*2330*/  FMNMX.FTZ R4, R101, R4, !PT ;  /* 0x0000000465047209 */ /* 0x000fe20007810000 */
[----:B------:R-:W3:Y:S01]  /*2340*/  SHFL.IDX PT, R26, R26, RZ, 0x1c1f ;  /* 0x001c1fff1a1a7589 */ /* 0x000ee200000e0000 */
[----:B------:R-:W-:Y:S01]  /*2350*/  ISETP.GT.AND P4, PT, R7, 0x20, PT ;  /* 0x000000200700780c */ /* 0x000fe20003f84270 */
[----:B------:R-:W5:Y:S01]  /*2360*/  MUFU.TANH R47, R47 ;  /* 0x0000002f002f7308 */ /* 0x000f620000002400 */
[----:B-1----:R-:W-:Y:S01]  /*2370*/  FSEL R105, R39, -INF , P3 ;  /* 0xff80000027697808 */ /* 0x002fe20001800000 */
[----:B------:R-:W-:Y:S01]  /*2380*/  FMUL.FTZ R61, R61, UR10 ;  /* 0x0000000a3d3d7c20 */ /* 0x000fe20008410000 */
[----:B------:R-:W-:Y:S01]  /*2390*/  FMNMX.FTZ R4, R103, R4, !PT ;  /* 0x0000000467047209 */ /* 0x000fe20007810000 */
[----:B------:R-:W-:Y:S01]  /*23a0*/  ULDC UR6, c[0x0][0x988] ;  /* 0x0002620000067ab9 */ /* 0x000fe20000000800 */
[----:B------:R-:W-:Y:S01]  /*23b0*/  ISETP.GT.AND P3, PT, R7, 0x21, PT ;  /* 0x000000210700780c */ /* 0x000fe20003f64270 */
[----:B------:R-:W-:Y:S01]  /*23c0*/  FMUL.FTZ R65, R65, UR10 ;  /* 0x0000000a41417c20 */ /* 0x000fe20008410000 */
[----:B--2---:R-:W-:Y:S01]  /*23d0*/  FSEL R107, R42, -INF , P4 ;  /* 0xff8000002a6b7808 */ /* 0x004fe20002000000 */
[----:B------:R-:W1:Y:S01]  /*23e0*/  MUFU.TANH R50, R50 ;  /* 0x0000003200327308 */ /* 0x000e620000002400 */
[----:B------:R-:W-:Y:S01]  /*23f0*/  FMNMX.FTZ R4, R105, R4, !PT ;  /* 0x0000000469047209 */ /* 0x000fe20007810000 */
[----:B------:R-:W-:Y:S01]  /*2400*/  FMUL.FTZ R13, R40, UR10 ;  /* 0x0000000a280d7c20 */ /* 0x000fe20008410000 */
[----:B------:R-:W-:Y:S01]  /*2410*/  ISETP.GT.AND P4, PT, R7, 0x28, PT ;  /* 0x000000280700780c */ /* 0x000fe20003f84270 */
[----:B------:R-:W-:Y:S01]  /*2420*/  FMUL.FTZ R69, R69, UR10 ;  /* 0x0000000a45457c20 */ /* 0x000fe20008410000 */
[----:B----4-:R-:W-:Y:S01]  /*2430*/  FSEL R109, R43, -INF , P3 ;  /* 0xff8000002b6d7808 */ /* 0x010fe20001800000 */
[----:B------:R-:W-:Y:S01]  /*2440*/  FMUL.FTZ R73, R73, UR10 ;  /* 0x0000000a49497c20 */ /* 0x000fe20008410000 */
[----:B------:R-:W-:Y:S01]  /*2450*/  FMNMX.FTZ R36, R107, R4, !PT ;  /* 0x000000046b247209 */ /* 0x000fe20007810000 */
[----:B------:R-:W2:Y:S01]  /*2460*/  MUFU.TANH R51, R51 ;  /* 0x0000003300337308 */ /* 0x000ea20000002400 */
[----:B------:R-:W-:Y:S01]  /*2470*/  ISETP.GT.AND P3, PT, R7, 0x29, PT ;  /* 0x000000290700780c */ /* 0x000fe20003f64270 */
[----:B------:R-:W-:Y:S01]  /*2480*/  FMUL.FTZ R4, R71, UR10 ;  /* 0x0000000a47047c20 */ /* 0x000fe20008410000 */
[----:B0-----:R-:W-:Y:S01]  /*2490*/  FSEL R111, R46, -INF , P4 ;  /* 0xff8000002e6f7808 */ /* 0x001fe20002000000 */
[----:B------:R-:W-:Y:S01]  /*24a0*/  FMUL.FTZ R12, R44, UR10 ;  /* 0x0000000a2c0c7c20 */ /* 0x000fe20008410000 */
[----:B------:R-:W-:Y:S01]  /*24b0*/  FMNMX.FTZ R36, R109, R36, !PT ;  /* 0x000000246d247209 */ /* 0x000fe20007810000 */
[----:B------:R-:W-:Y:S01]  /*24c0*/  FMUL.FTZ R9, R48, UR10 ;  /* 0x0000000a30097c20 */ /* 0x000fe20008410000 */
[----:B------:R-:W-:Y:S01]  /*24d0*/  ISETP.GT.AND P4, PT, R7, 0x30, PT ;  /* 0x000000300700780c */ /* 0x000fe20003f84270 */
[----:B------:R-:W-:Y:S01]  /*24e0*/  MUFU.TANH R54, R54 ;  /* 0x0000003600367308 */ /* 0x000fe20000002400 */
[----:B-----5:R-:W-:Y:S01]  /*24f0*/  FSEL R91, R47, -INF , P3 ;  /* 0xff8000002f5b7808 */ /* 0x020fe20001800000 */
[----:B------:R-:W-:Y:S01]  /*2500*/  FMUL.FTZ R77, R77, UR10 ;  /* 0x0000000a4d4d7c20 */ /* 0x000fe20008410000 */
[----:B------:R-:W-:Y:S01]  /*2510*/  FMNMX.FTZ R36, R111, R36, !PT ;  /* 0x000000246f247209 */ /* 0x000fe20007810000 */
[----:B------:R-:W-:Y:S01]  /*2520*/  FMUL.FTZ R8, R52, UR10 ;  /* 0x0000000a34087c20 */ /* 0x000fe20008410000 */
[----:B------:R-:W-:Y:S01]  /*2530*/  ISETP.GT.AND P3, PT, R7, 0x31, PT ;  /* 0x000000310700780c */ /* 0x000fe20003f64270 */
[----:B------:R-:W-:Y:S01]  /*2540*/  FMUL.FTZ R3, R56, UR10 ;  /* 0x0000000a38037c20 */ /* 0x000fe20008410000 */
[----:B-1----:R-:W-:Y:S01]  /*2550*/  FSEL R71, R50, -INF , P4 ;  /* 0xff80000032477808 */ /* 0x002fe20002000000 */
[----:B------:R-:W0:Y:S01]  /*2560*/  MUFU.TANH R55, R55 ;  /* 0x0000003700377308 */ /* 0x000e220000002400 */
[----:B------:R-:W-:Y:S01]  /*2570*/  FMNMX.FTZ R36, R91, R36, !PT ;  /* 0x000000245b247209 */ /* 0x000fe20007810000 */
[----:B------:R-:W-:Y:S01]  /*2580*/  FMUL.FTZ R81, R81, UR10 ;  /* 0x0000000a51517c20 */ /* 0x000fe20008410000 */
[----:B------:R-:W-:Y:S01]  /*2590*/  ISETP.GT.AND P4, PT, R7, 0x38, PT ;  /* 0x000000380700780c */ /* 0x000fe20003f84270 */
[----:B------:R-:W-:Y:S01]  /*25a0*/  FMUL.FTZ R60, R60, UR10 ;  /* 0x0000000a3c3c7c20 */ /* 0x000fe20008410000 */
[----:B------:R-:W-:Y:S01]  /*25b0*/  FMNMX.FTZ R36, R71, R36, !PT ;  /* 0x0000002447247209 */ /* 0x000fe20007810000 */
        /* <DEDUP_REMOVED lines=8> */
[----:B------:R1:W-:Y:S01]  /*2640*/  @!P1 SYNCS.ARRIVE.TRANS64.RED.A1T0 RZ, [R0+URZ], RZ ;  /* 0x000000ff00ff99a7 */ /* 0x0003e2000810043f */
[----:B------:R-:W-:Y:S01]  /*2650*/  UIMAD UR11, UR49, UR11, -UR14 ;  /* 0x0000000b310b72a4 */ /* 0x000fe2000f8e0a0e */
[----:B------:R-:W4:Y:S01]  /*2660*/  MUFU.TANH R29, R59 ;  /* 0x0000003b001d7308 */ /* 0x000f220000002400 */
[----:B------:R-:W-:Y:S01]  /*2670*/  UMOV UR10, UR36 ;  /* 0x00000024000a7c82 */ /* 0x000fe20008000000 */
[----:B------:R-:W-:-:S06]  /*2680*/  UIADD3 UR54, UR54, -0x2, URZ ;  /* 0xfffffffe36367890 */ /* 0x000fcc000fffe03f */
[----:B------:R2:W-:Y:S08]  /*2690*/  MUFU.TANH R53, R67 ;  /* 0x0000004300357308 */ /* 0x0005f00000002400 */
[----:B------:R-:W5:Y:S01]  /*26a0*/  MUFU.TANH R62, R62 ;  /* 0x0000003e003e7308 */ /* 0x000f620000002400 */
[----:B--2---:R-:W-:Y:S02]  /*26b0*/  FSEL R67, R51, -INF , P3 ;  /* 0xff80000033437808 */ /* 0x004fe40001800000 */
[----:B------:R-:W-:-:S02]  /*26c0*/  ISETP.GT.AND P3, PT, R7, 0x39, PT ;  /* 0x000000390700780c */ /* 0x000fc40003f64270 */
[----:B------:R-:W-:Y:S02]  /*26d0*/  FMNMX.FTZ R36, R67, R36, !PT ;  /* 0x0000002443247209 */ /* 0x000fe40007810000 */
[----:B0-----:R-:W-:Y:S01]  /*26e0*/  FSEL R59, R55, -INF , P3 ;  /* 0xff800000373b7808 */ /* 0x001fe20001800000 */
[----:B------:R0:W2:Y:S01]  /*26f0*/  MUFU.TANH R45, R63 ;  /* 0x0000003f002d7308 */ /* 0x0000a20000002400 */
[----:B------:R-:W-:-:S04]  /*2700*/  ISETP.GT.AND P3, PT, R7, 0x41, PT ;  /* 0x000000410700780c */ /* 0x000fc80003f64270 */
[----:B----4-:R-:W-:Y:S02]  /*2710*/  FSEL R55, R29, -INF , P3 ;  /* 0xff8000001d377808 */ /* 0x010fe40001800000 */
[C---:B------:R-:W-:Y:S01]  /*2720*/  ISETP.GT.AND P3, PT, R7.reuse, 0x49, PT ;  /* 0x000000490700780c */ /* 0x040fe20003f64270 */
[----:B------:R-:W4:Y:S01]  /*2730*/  MUFU.TANH R66, R66 ;  /* 0x0000004200427308 */ /* 0x000f220000002400 */
[----:B0-----:R-:W-:Y:S02]  /*2740*/  FSEL R63, R54, -INF , P4 ;  /* 0xff800000363f7808 */ /* 0x001fe40002000000 */
[----:B------:R-:W-:Y:S02]  /*2750*/  ISETP.GT.AND P4, PT, R7, 0x40, PT ;  /* 0x000000400700780c */ /* 0x000fe40003f84270 */
[----:B------:R-:W-:Y:S02]  /*2760*/  FMNMX.FTZ R36, R63, R36, !PT ;  /* 0x000000243f247209 */ /* 0x000fe40007810000 */
[----:B------:R-:W-:Y:S01]  /*2770*/  FSEL R57, R57, -INF , P4 ;  /* 0xff80000039397808 */ /* 0x000fe20002000000 */
[----:B------:R-:W0:Y:S01]  /*2780*/  MUFU.TANH R49, R70 ;  /* 0x0000004600317308 */ /* 0x000e220000002400 */
[----:B------:R-:W-:-:S02]  /*2790*/  FMNMX.FTZ R36, R59, R36, !PT ;  /* 0x000000243b247209 */ /* 0x000fc40007810000 */
[----:B------:R-:W-:Y:S02]  /*27a0*/  ISETP.GT.AND P4, PT, R7, 0x48, PT ;  /* 0x000000480700780c */ /* 0x000fe40003f84270 */
[----:B------:R-:W-:Y:S02]  /*27b0*/  FMNMX.FTZ R36, R57, R36, !PT ;  /* 0x0000002439247209 */ /* 0x000fe40007810000 */
[----:B-----5:R-:W-:Y:S01]  /*27c0*/  FSEL R43, R62, -INF , P4 ;  /* 0xff8000003e2b7808 */ /* 0x020fe20002000000 */
[----:B------:R-:W5:Y:S01]  /*27d0*/  MUFU.TANH R4, R4 ;  /* 0x0000000400047308 */ /* 0x000f620000002400 */
[----:B------:R-:W-:Y:S02]  /*27e0*/  FMNMX.FTZ R36, R55, R36, !PT ;  /* 0x0000002437247209 */ /* 0x000fe40007810000 */
[----:B------:R-:W-:Y:S02]  /*27f0*/  ISETP.GT.AND P4, PT, R7, 0x50, PT ;  /* 0x000000500700780c */ /* 0x000fe40003f84270 */
[----:B--2---:R-:W-:-:S02]  /*2800*/  FSEL R45, R45, -INF , P3 ;  /* 0xff8000002d2d7808 */ /* 0x004fc40001800000 */
[----:B------:R-:W-:Y:S01]  /*2810*/  FMNMX.FTZ R36, R43, R36, !PT ;  /* 0x000000242b247209 */ /* 0x000fe20007810000 */
[----:B------:R-:W2:Y:S01]  /*2820*/  MUFU.TANH R41, R74 ;  /* 0x0000004a00297308 */ /* 0x000ea20000002400 */
[----:B------:R-:W-:Y:S02]  /*2830*/  ISETP.GT.AND P3, PT, R7, 0x51, PT ;  /* 0x000000510700780c */ /* 0x000fe40003f64270 */
[----:B----4-:R-:W-:Y:S02]  /*2840*/  FSEL R47, R66, -INF , P4 ;  /* 0xff800000422f7808 */ /* 0x010fe40002000000 */
[----:B------:R-:W-:Y:S02]  /*2850*/  FMNMX.FTZ R36, R45, R36, !PT ;  /* 0x000000242d247209 */ /* 0x000fe40007810000 */
[----:B------:R-:W-:Y:S01]  /*2860*/  ISETP.GT.AND P4, PT, R7, 0x58, PT ;  /* 0x000000580700780c */ /* 0x000fe20003f84270 */
[----:B------:R-:W4:Y:S01]  /*2870*/  MUFU.TANH R75, R75 ;  /* 0x0000004b004b7308 */ /* 0x000f220000002400 */
[----:B------:R-:W-:-:S02]  /*2880*/  FSEL R53, R53, -INF , P3 ;  /* 0xff80000035357808 */ /* 0x000fc40001800000 */
[----:B------:R-:W-:Y:S02]  /*2890*/  FMNMX.FTZ R36, R47, R36, !PT ;  /* 0x000000242f247209 */ /* 0x000fe40007810000 */
[----:B------:R-:W-:Y:S02]  /*28a0*/  ISETP.GT.AND P3, PT, R7, 0x59, PT ;  /* 0x000000590700780c */ /* 0x000fe40003f64270 */
[----:B0-----:R-:W-:Y:S01]  /*28b0*/  FSEL R49, R49, -INF , P4 ;  /* 0xff80000031317808 */ /* 0x001fe20002000000 */
[----:B------:R-:W0:Y:S01]  /*28c0*/  MUFU.TANH R35, R78 ;  /* 0x0000004e00237308 */ /* 0x000e220000002400 */
[----:B------:R-:W-:Y:S02]  /*28d0*/  FMNMX.FTZ R36, R53, R36, !PT ;  /* 0x0000002435247209 */ /* 0x000fe40007810000 */
[----:B------:R-:W-:Y:S02]  /*28e0*/  ISETP.GT.AND P4, PT, R7, 0x60, PT ;  /* 0x000000600700780c */ /* 0x000fe40003f84270 */
[----:B-----5:R-:W-:-:S02]  /*28f0*/  FSEL R51, R4, -INF , P3 ;  /* 0xff80000004337808 */ /* 0x020fc40001800000 */
[----:B------:R-:W-:Y:S01]  /*2900*/  FMNMX.FTZ R36, R49, R36, !PT ;  /* 0x0000002431247209 */ /* 0x000fe20007810000 */
[----:B------:R-:W5:Y:S01]  /*2910*/  MUFU.TANH R39, R79 ;  /* 0x0000004f00277308 */ /* 0x000f620000002400 */
[----:B------:R-:W-:Y:S02]  /*2920*/  ISETP.GT.AND P3, PT, R7, 0x61, PT ;  /* 0x000000610700780c */ /* 0x000fe40003f64270 */
[----:B--2---:R-:W-:Y:S02]  /*2930*/  FSEL R41, R41, -INF , P4 ;  /* 0xff80000029297808 */ /* 0x004fe40002000000 */
[----:B------:R-:W-:Y:S02]  /*2940*/  FMNMX.FTZ R36, R51, R36, !PT ;  /* 0x0000002433247209 */ /* 0x000fe40007810000 */
[----:B------:R-:W-:Y:S01]  /*2950*/  ISETP.GT.AND P4, PT, R7, 0x68, PT ;  /* 0x000000680700780c */ /* 0x000fe20003f84270 */
[----:B------:R-:W2:Y:S01]  /*2960*/  MUFU.TANH R31, R82 ;  /* 0x00000052001f7308 */ /* 0x000ea20000002400 */
[----:B----4-:R-:W-:-:S02]  /*2970*/  FSEL R29, R75, -INF , P3 ;  /* 0xff8000004b1d7808 */ /* 0x010fc40001800000 */
        /* <DEDUP_REMOVED lines=8> */
[----:B------:R-:W4:Y:S01]  /*2a00*/  MUFU.TANH R33, R86 ;  /* 0x0000005600217308 */ /* 0x000f220000002400 */
[----:B------:R-:W-:Y:S02]  /*2a10*/  ISETP.GT.AND P3, PT, R7, 0x71, PT ;  /* 0x000000710700780c */ /* 0x000fe40003f64270 */
[----:B--2---:R-:W-:Y:S02]  /*2a20*/  FSEL R31, R31, -INF , P4 ;  /* 0xff8000001f1f7808 */ /* 0x004fe40002000000 */
[----:B------:R-:W-:Y:S02]  /*2a30*/  FMNMX.FTZ R36, R39, R36, !PT ;  /* 0x0000002427247209 */ /* 0x000fe40007810000 */
[----:B------:R-:W-:Y:S01]  /*2a40*/  ISETP.GT.AND P4, PT, R7, 0x78, PT ;  /* 0x000000780700780c */ /* 0x000fe20003f84270 */
[----:B------:R-:W2:Y:S01]  /*2a50*/  MUFU.TANH R27, R87 ;  /* 0x00000057001b7308 */ /* 0x000ea20000002400 */
[----:B0-----:R-:W-:-:S02]  /*2a60*/  FSEL R37, R37, -INF , P3 ;  /* 0xff80000025257808 */ /* 0x001fc40001800000 */
[----:B------:R-:W-:Y:S02]  /*2a70*/  FMNMX.FTZ R36, R31, R36, !PT ;  /* 0x000000241f247209 */ /* 0x000fe40007810000 */
[----:B------:R-:W-:Y:S02]  /*2a80*/  ISETP.GT.AND P3, PT, R7, 0x79, PT ;  /* 0x000000790700780c */ /* 0x000fe40003f64270 */
[----:B------:R-:W-:Y:S01]  /*2a90*/  FMNMX.FTZ R36, R37, R36, !PT ;  /* 0x0000002425247209 */ /* 0x000fe20007810000 */
[----:B------:R-:W-:Y:S01]  /*2aa0*/  MUFU.TANH R21, R21 ;  /* 0x0000001500157308 */ /* 0x000fe20000002400 */
[----:B----4-:R-:W-:-:S04]  /*2ab0*/  FSEL R33, R33, -INF , P4 ;  /* 0xff80000021217808 */ /* 0x010fc80002000000 */
[----:B------:R-:W-:-:S03]  /*2ac0*/  FMNMX.FTZ R36, R33, R36, !PT ;  /* 0x0000002421247209 */ /* 0x000fc60007810000 */
[----:B------:R-:W0:Y:S01]  /*2ad0*/  MUFU.TANH R88, R88 ;  /* 0x0000005800587308 */ /* 0x000e220000002400 */
[----:B--2---:R-:W-:-:S04]  /*2ae0*/  FSEL R27, R27, -INF , P3 ;  /* 0xff8000001b1b7808 */ /* 0x004fc80001800000 */
[----:B------:R-:W-:-:S03]  /*2af0*/  FMNMX.FTZ R36, R27, R36, !PT ;  /* 0x000000241b247209 */ /* 0x000fc60007810000 */
[----:B------:R2:W-:Y:S02]  /*2b00*/  MUFU.TANH R38, R61 ;  /* 0x0000003d00267308 */ /* 0x0005e40000002400 */
[----:B------:R-:W4:Y:S06]  /*2b10*/  SHFL.BFLY PT, R7, R36, 0x2, 0x1f ;  /* 0x0c401f0024077f89 */ /* 0x000f2c00000e0000 */
[----:B------:R-:W5:Y:S01]  /*2b20*/  MUFU.TANH R89, R89 ;  /* 0x0000005900597308 */ /* 0x000f620000002400 */
[----:B--2---:R-:W-:Y:S01]  /*2b30*/  VIADD R61, R32, -UR14 ;  /* 0x8000000e203d7c36 */ /* 0x004fe20008000000 */
[----:B------:R-:W-:-:S04]  /*2b40*/  @UP0 ULDC UR14, c[0x0][0x450] ;  /* 0x00011400000e0ab9 */ /* 0x000fc80000000800 */
[----:B---3--:R-:W-:Y:S02]  /*2b50*/  VIADDMNMX R61, R26, R61, R30, PT ;  /* 0x0000003d1a3d7246 */ /* 0x008fe4000380011e */
[----:B------:R-:W2:Y:S02]  /*2b60*/  MUFU.TANH R28, R28 ;  /* 0x0000001c001c7308 */ /* 0x000ea40000002400 */
[C---:B------:R-:W-:Y:S02]  /*2b70*/  ISETP.GT.AND P4, PT, R61.reuse, 0x1, PT ;  /* 0x000000013d00780c */ /* 0x040fe40003f84270 */
[----:B------:R-:W-:Y:S02]  /*2b80*/  ISETP.GT.AND P5, PT, R61, 0x8, PT ;  /* 0x000000083d00780c */ /* 0x000fe40003fa4270 */
[----:B0-----:R-:W-:Y:S02]  /*2b90*/  FSEL R88, R88, -INF , P4 ;  /* 0xff80000058587808 */ /* 0x001fe40002000000 */
[----:B------:R-:W-:Y:S01]  /*2ba0*/  MUFU.TANH R24, R24 ;  /* 0x0000001800187308 */ /* 0x000fe20000002400 */
[----:B-----5:R-:W-:-:S02]  /*2bb0*/  FSEL R89, R89, -INF , P5 ;  /* 0xff80000059597808 */ /* 0x020fc40002800000 */
[----:B----4-:R-:W-:Y:S02]  /*2bc0*/  FMNMX.FTZ R4, R36, R7, !PT ;  /* 0x0000000724047209 */ /* 0x010fe40007810000 */
[----:B------:R-:W-:-:S03]  /*2bd0*/  ISETP.GT.AND P4, PT, R61, 0x10, PT ;  /* 0x000000103d00780c */ /* 0x000fc60003f84270 */
[----:B------:R-:W0:Y:S01]  /*2be0*/  SHFL.BFLY PT, R7, R4, 0x1, 0x1f ;  /* 0x0c201f0004077f89 */ /* 0x000e2200000e0000 */
[----:B------:R-:W3:Y:S08]  /*2bf0*/  MUFU.TANH R25, R25 ;  /* 0x0000001900197308 */ /* 0x000ef00000002400 */
[----:B------:R4:W-:Y:S08]  /*2c00*/  MUFU.TANH R40, R65 ;  /* 0x0000004100287308 */ /* 0x0009f00000002400 */
[----:B------:R-:W5:Y:S01]  /*2c10*/  MUFU.TANH R20, R20 ;  /* 0x0000001400147308 */ /* 0x000f620000002400 */
[----:B0-----:R-:W-:Y:S01]  /*2c20*/  FMNMX.FTZ R7, R4, R7, !PT ;  /* 0x0000000704077209 */ /* 0x001fe20007810000 */
[----:B------:R-:W-:-:S06]  /*2c30*/  IMAD.U32 R4, RZ, RZ, UR6 ;  /* 0x00000006ff047e24 */ /* 0x000fcc000f8e00ff */
[----:B------:R-:W0:Y:S01]  /*2c40*/  MUFU.TANH R15, R15 ;  /* 0x0000000f000f7308 */ /* 0x000e220000002400 */
[----:B------:R-:W-:Y:S01]  /*2c50*/  @UP0 ULDC UR6, c[0x0][0x44c] ;  /* 0x0001130000060ab9 */ /* 0x000fe20000000800 */
[C---:B------:R-:W-:Y:S01]  /*2c60*/  FSETP.NEU.FTZ.AND P3, PT, R7.reuse, -INF , PT ;  /* 0xff8000000700780b */ /* 0x040fe20003f7d000 */
[----:B------:R-:W-:Y:S01]  /*2c70*/  FMUL.FTZ R36, R7, R4 ;  /* 0x0000000407247220 */ /* 0x000fe20000410000 */
[----:B------:R-:W-:-:S04]  /*2c80*/  UIMAD.WIDE.U32 UR6, UR36, UR6, URZ ;  /* 0x00000006240672a5 */ /* 0x000fc8000f8e003f */
[----:B------:R-:W-:Y:S01]  /*2c90*/  FSEL R36, R36, RZ, P3 ;  /* 0x000000ff24247208 */ /* 0x000fe20001800000 */
[----:B------:R2:W-:Y:S01]  /*2ca0*/  MUFU.TANH R42, R69 ;  /* 0x00000045002a7308 */ /* 0x0005e20000002400 */
[----:B------:R-:W-:Y:S01]  /*2cb0*/  ISETP.GT.AND P3, PT, R61, RZ, PT ;  /* 0x000000ff3d00720c */ /* 0x000fe20003f64270 */
[----:B------:R-:W-:Y:S02]  /*2cc0*/  @UP0 USHF.R.U32.HI UR10, URZ, UR14, UR7 ;  /* 0x0000000e3f0a0299 */ /* 0x000fe40008011607 */
[-CC-:B------:R-:W-:Y:S01]  /*2cd0*/  FFMA.FTZ R181, R93, R4.reuse, -R36.reuse ;  /* 0x000000045db57223 */ /* 0x180fe20000010824 */
[----:B----4-:R-:W-:Y:S01]  /*2ce0*/  FSEL R65, R21, -INF , P3 ;  /* 0xff80000015417808 */ /* 0x010fe20001800000 */
[--C-:B------:R-:W-:Y:S01]  /*2cf0*/  FFMA.FTZ R169, R71, R4, -R36.reuse ;  /* 0x0000000447a97223 */ /* 0x100fe20000010824 */
[----:B------:R-:W-:Y:S01]  /*2d00*/  ISETP.GT.AND P3, PT, R61, 0x9, PT ;  /* 0x000000093d00780c */ /* 0x000fe20003f64270 */
[----:B------:R-:W4:Y:S01]  /*2d10*/  MUFU.TANH R13, R13 ;  /* 0x0000000d000d7308 */ /* 0x000f220000002400 */
[----:B------:R-:W-:Y:S01]  /*2d20*/  FMNMX.FTZ R30, R65, R88, !PT ;  /* 0x00000058411e7209 */ /* 0x000fe20007810000 */
[-CC-:B------:R-:W-:Y:S01]  /*2d30*/  FFMA.FTZ R183, R95, R4.reuse, -R36.reuse ;  /* 0x000000045fb77223 */ /* 0x180fe20000010824 */
[----:B--2---:R-:W-:Y:S01]  /*2d40*/  FSEL R69, R28, -INF , P3 ;  /* 0xff8000001c457808 */ /* 0x004fe20001800000 */
[--C-:B------:R-:W-:Y:S01]  /*2d50*/  FFMA.FTZ R97, R97, R4, -R36.reuse ;  /* 0x0000000461617223 */ /* 0x100fe20000010824 */
[----:B------:R-:W-:Y:S01]  /*2d60*/  FMNMX.FTZ R30, R89, R30, !PT ;  /* 0x0000001e591e7209 */ /* 0x000fe20007810000 */
[--C-:B------:R-:W-:Y:S01]  /*2d70*/  FFMA.FTZ R171, R63, R4, -R36.reuse ;  /* 0x000000043fab7223 */ /* 0x100fe20000010824 */
[----:B------:R-:W-:Y:S01]  /*2d80*/  ISETP.GT.AND P3, PT, R61, 0x11, PT ;  /* 0x000000113d00780c */ /* 0x000fe20003f64270 */
[----:B------:R2:W-:Y:S01]  /*2d90*/  MUFU.TANH R44, R73 ;  /* 0x00000049002c7308 */ /* 0x0005e20000002400 */
[----:B------:R-:W-:Y:S01]  /*2da0*/  FMNMX.FTZ R30, R69, R30, !PT ;  /* 0x0000001e451e7209 */ /* 0x000fe20007810000 */
[-CC-:B------:R-:W-:Y:S01]  /*2db0*/  FFMA.FTZ R177, R99, R4.reuse, -R36.reuse ;  /* 0x0000000463b17223 */ /* 0x180fe20000010824 */
[----:B---3--:R-:W-:Y:S01]  /*2dc0*/  FSEL R25, R25, -INF , P3 ;  /* 0xff80000019197808 */ /* 0x008fe20001800000 */
[-CC-:B------:R-:W-:Y:S01]  /*2dd0*/  FFMA.FTZ R153, R57, R4.reuse, -R36.reuse ;  /* 0x0000000439997223 */ /* 0x180fe20000010824 */
[----:B------:R-:W-:Y:S01]  /*2de0*/  ISETP.GT.AND P3, PT, R61, 0x19, PT ;  /* 0x000000193d00780c */ /* 0x000fe20003f64270 */
[-CC-:B------:R-:W-:Y:S01]  /*2df0*/  FFMA.FTZ R34, R34, R4.reuse, -R36.reuse ;  /* 0x0000000422227223 */ /* 0x180fe20000010824 */
[-CC-:B------:R-:W-:Y:S01]  /*2e00*/  FFMA.FTZ R179, R103, R4.reuse, -R36.reuse ;  /* 0x0000000467b37223 */ /* 0x180fe20000010824 */
[----:B------:R-:W-:Y:S01]  /*2e10*/  MUFU.TANH R14, R14 ;  /* 0x0000000e000e7308 */ /* 0x000fe20000002400 */
[----:B--2---:R-:W-:Y:S01]  /*2e20*/  FSEL R73, R24, -INF , P4 ;  /* 0xff80000018497808 */ /* 0x004fe20002000000 */
[-CC-:B------:R-:W-:Y:S01]  /*2e30*/  FFMA.FTZ R24, R55, R4.reuse, -R36.reuse ;  /* 0x0000000437187223 */ /* 0x180fe20000010824 */
[----:B------:R-:W-:Y:S01]  /*2e40*/  ISETP.GT.AND P4, PT, R61, 0x18, PT ;  /* 0x000000183d00780c */ /* 0x000fe20003f84270 */
[--C-:B------:R-:W-:Y:S01]  /*2e50*/  FFMA.FTZ R173, R107, R4, -R36.reuse ;  /* 0x000000046bad7223 */ /* 0x100fe20000010824 */
[----:B------:R-:W-:Y:S01]  /*2e60*/  FMNMX.FTZ R30, R73, R30, !PT ;  /* 0x0000001e491e7209 */ /* 0x000fe20007810000 */
[--C-:B------:R-:W-:Y:S01]  /*2e70*/  FFMA.FTZ R109, R109, R4, -R36.reuse ;  /* 0x000000046d6d7223 */ /* 0x100fe20000010824 */
[----:B-----5:R-:W-:Y:S01]  /*2e80*/  FSEL R75, R20, -INF , P4 ;  /* 0xff800000144b7808 */ /* 0x020fe20002000000 */
[----:B------:R-:W2:Y:S01]  /*2e90*/  MUFU.TANH R12, R12 ;  /* 0x0000000c000c7308 */ /* 0x000ea20000002400 */
[----:B------:R-:W-:Y:S01]  /*2ea0*/  FMNMX.FTZ R30, R25, R30, !PT ;  /* 0x0000001e191e7209 */ /* 0x000fe20007810000 */
[-CC-:B------:R-:W-:Y:S01]  /*2eb0*/  FFMA.FTZ R20, R101, R4.reuse, -R36.reuse ;  /* 0x0000000465147223 */ /* 0x180fe20000010824 */
[----:B------:R-:W-:Y:S01]  /*2ec0*/  ISETP.GT.AND P4, PT, R61, 0x20, PT ;  /* 0x000000203d00780c */ /* 0x000fe20003f84270 */
[-CC-:B------:R-:W-:Y:S01]  /*2ed0*/  FFMA.FTZ R175, R111, R4.reuse, -R36.reuse ;  /* 0x000000046faf7223 */ /* 0x180fe20000010824 */
[----:B0-----:R-:W-:Y:S01]  /*2ee0*/  FSEL R15, R15, -INF , P3 ;  /* 0xff8000000f0f7808 */ /* 0x001fe20001800000 */
[--C-:B------:R-:W-:Y:S01]  /*2ef0*/  FFMA.FTZ R43, R43, R4, -R36.reuse ;  /* 0x000000042b2b7223 */ /* 0x100fe20000010824 */
[----:B------:R-:W-:Y:S01]  /*2f00*/  FMNMX.FTZ R30, R75, R30, !PT ;  /* 0x0000001e4b1e7209 */ /* 0x000fe20007810000 */
[----:B------:R-:W-:Y:S01]  /*2f10*/  MUFU.TANH R11, R11 ;  /* 0x0000000b000b7308 */ /* 0x000fe20000002400 */
[----:B------:R-:W-:Y:S01]  /*2f20*/  ISETP.GT.AND P3, PT, R61, 0x21, PT ;  /* 0x000000213d00780c */ /* 0x000fe20003f64270 */
[-CC-:B------:R-:W-:Y:S01]  /*2f30*/  FFMA.FTZ R45, R45, R4.reuse, -R36.reuse ;  /* 0x000000042d2d7223 */ /* 0x180fe20000010824 */
[----:B----4-:R-:W-:Y:S01]  /*2f40*/  FSEL R13, R13, -INF , P4 ;  /* 0xff8000000d0d7808 */ /* 0x010fe20002000000 */
[--C-:B------:R-:W-:Y:S01]  /*2f50*/  FFMA.FTZ R47, R47, R4, -R36.reuse ;  /* 0x000000042f2f7223 */ /* 0x100fe20000010824 */
[----:B------:R-:W-:Y:S01]  /*2f60*/  FMNMX.FTZ R30, R15, R30, !PT ;  /* 0x0000001e0f1e7209 */ /* 0x000fe20007810000 */
[--C-:B------:R-:W-:Y:S01]  /*2f70*/  FFMA.FTZ R53, R53, R4, -R36.reuse ;  /* 0x0000000435357223 */ /* 0x100fe20000010824 */
[----:B------:R-:W-:Y:S01]  /*2f80*/  ISETP.GT.AND P4, PT, R61, 0x28, PT ;  /* 0x000000283d00780c */ /* 0x000fe20003f84270 */
[----:B------:R-:W0:Y:S01]  /*2f90*/  MUFU.TANH R9, R9 ;  /* 0x0000000900097308 */ /* 0x000e220000002400 */
[----:B------:R-:W-:Y:S01]  /*2fa0*/  FMNMX.FTZ R30, R13, R30, !PT ;  /* 0x0000001e0d1e7209 */ /* 0x000fe20007810000 */
[-CC-:B------:R-:W-:Y:S01]  /*2fb0*/  FFMA.FTZ R49, R49, R4.reuse, -R36.reuse ;  /* 0x0000000431317223 */ /* 0x180fe20000010824 */
[----:B--2---:R-:W-:Y:S01]  /*2fc0*/  FSEL R79, R12, -INF , P4 ;  /* 0xff8000000c4f7808 */ /* 0x004fe20002000000 */
[-CC-:B------:R-:W-:Y:S01]  /*2fd0*/  FFMA.FTZ R12, R105, R4.reuse, -R36.reuse ;  /* 0x00000004690c7223 */ /* 0x180fe20000010824 */
[----:B------:R-:W-:Y:S01]  /*2fe0*/  ISETP.GT.AND P4, PT, R61, 0x30, PT ;  /* 0x000000303d00780c */ /* 0x000fe20003f84270 */
        /* <DEDUP_REMOVED lines=9> */
[----:B------:R-:W-:Y:S01]  /*3080*/  UIADD3 UR11, UR11, UR10, URZ ;  /* 0x0000000a0b0b7290 */ /* 0x000fe2000fffe03f */
[----:B------:R2:W-:Y:S01]  /*3090*/  MUFU.TANH R46, R77 ;  /* 0x0000004d002e7308 */ /* 0x0005e20000002400 */
[----:B0-----:R-:W-:Y:S01]  /*30a0*/  FSEL R9, R9, -INF , P4 ;  /* 0xff80000009097808 */ /* 0x001fe20002000000 */
[----:B------:R-:W-:Y:S01]  /*30b0*/  FFMA.FTZ R27, R27, R4, -R36 ;  /* 0x000000041b1b7223 */ /* 0x000fe20000010824 */
[----:B------:R-:W-:Y:S01]  /*30c0*/  ISETP.GT.AND P4, PT, R61, 0x38, PT ;  /* 0x000000383d00780c */ /* 0x000fe20003f84270 */
[----:B------:R-:W-:Y:S01]  /*30d0*/  USHF.R.S32.HI UR6, URZ, 0x1f, UR11 ;  /* 0x0000001f3f067899 */ /* 0x000fe2000801140b */
[----:B------:R-:W-:-:S02]  /*30e0*/  CS2R R110, SRZ ;  /* 0x00000000006e7805 */ /* 0x000fc4000001ff00 */
[----:B------:R-:W-:Y:S02]  /*30f0*/  CS2R R106, SRZ ;  /* 0x00000000006a7805 */ /* 0x000fe4000001ff00 */
[----:B------:R-:W-:Y:S01]  /*3100*/  CS2R R104, SRZ ;  /* 0x0000000000687805 */ /* 0x000fe2000001ff00 */
[----:B------:R-:W0:Y:S01]  /*3110*/  MUFU.TANH R8, R8 ;  /* 0x0000000800087308 */ /* 0x000e220000002400 */
[----:B--2---:R-:W-:Y:S01]  /*3120*/  FSEL R77, R14, -INF , P3 ;  /* 0xff8000000e4d7808 */ /* 0x004fe20001800000 */
[----:B------:R-:W-:Y:S01]  /*3130*/  FFMA.FTZ R14, R59, R4, -R36 ;  /* 0x000000043b0e7223 */ /* 0x000fe20000010824 */
[----:B------:R-:W-:Y:S01]  /*3140*/  ISETP.GT.AND P3, PT, R61, 0x29, PT ;  /* 0x000000293d00780c */ /* 0x000fe20003f64270 */
[----:B------:R-:W-:Y:S01]  /*3150*/  ULEA.HI UR6, UR6, UR11, URZ, 0x7 ;  /* 0x0000000b06067291 */ /* 0x000fe2000f8f383f */
[----:B------:R-:W-:Y:S02]  /*3160*/  FMNMX.FTZ R30, R77, R30, !PT ;  /* 0x0000001e4d1e7209 */ /* 0x000fe40007810000 */
[----:B------:R-:W-:-:S02]  /*3170*/  CS2R R102, SRZ ;  /* 0x0000000000667805 */ /* 0x000fc4000001ff00 */
[----:B------:R-:W-:Y:S01]  /*3180*/  FSEL R11, R11, -INF , P3 ;  /* 0xff8000000b0b7808 */ /* 0x000fe20001800000 */
[----:B------:R-:W-:Y:S01]  /*3190*/  MUFU.TANH R6, R6 ;  /* 0x0000000600067308 */ /* 0x000fe20000002400 */
[----:B------:R-:W-:Y:S01]  /*31a0*/  FMNMX.FTZ R30, R79, R30, !PT ;  /* 0x0000001e4f1e7209 */ /* 0x000fe20007810000 */
[----:B------:R-:W-:Y:S01]  /*31b0*/  USHF.R.S32.HI UR6, URZ, 0x7, UR6 ;  /* 0x000000073f067899 */ /* 0x000fe20008011406 */
[----:B------:R-:W-:Y:S02]  /*31c0*/  ISETP.GT.AND P3, PT, R61, 0x31, PT ;  /* 0x000000313d00780c */ /* 0x000fe40003f64270 */
[----:B------:R-:W-:Y:S01]  /*31d0*/  FMNMX.FTZ R30, R11, R30, !PT ;  /* 0x0000001e0b1e7209 */ /* 0x000fe20007810000 */
[----:B------:R-:W-:Y:S02]  /*31e0*/  UISETP.LT.AND UP1, UPT, URZ, UR6, UPT ;  /* 0x000000063f00728c */ /* 0x000fe4000bf21270 */
[----:B------:R-:W2:Y:S01]  /*31f0*/  MUFU.TANH R3, R3 ;  /* 0x0000000300037308 */ /* 0x000ea20000002400 */
[----:B------:R-:W-:Y:S01]  /*3200*/  FMNMX.FTZ R30, R9, R30, !PT ;  /* 0x0000001e091e7209 */ /* 0x000fe20007810000 */
[----:B------:R-:W-:Y:S01]  /*3210*/  USEL UR52, URZ, UR6, !UP1 ;  /* 0x000000063f347287 */ /* 0x000fe2000c800000 */
[----:B0-----:R-:W-:Y:S01]  /*3220*/  FSEL R83, R8, -INF , P4 ;  /* 0xff80000008537808 */ /* 0x001fe20002000000 */
[----:B------:R-:W-:Y:S01]  /*3230*/  FFMA.FTZ R8, R91, R4, -R36 ;  /* 0x000000045b087223 */ /* 0x000fe20000010824 */
[----:B------:R-:W-:Y:S01]  /*3240*/  ISETP.GT.AND P4, PT, R61, 0x40, PT ;  /* 0x000000403d00780c */ /* 0x000fe20003f84270 */
[----:B------:R-:W-:-:S02]  /*3250*/  UISETP.GE.AND UP1, UPT, UR54, UR52, UPT ;  /* 0x000000343600728c */ /* 0x000fc4000bf26270 */
[----:B------:R-:W0:Y:S08]  /*3260*/  MUFU.TANH R5, R5 ;  /* 0x0000000500057308 */ /* 0x000e300000002400 */
[----:B------:R3:W-:Y:S01]  /*3270*/  MUFU.TANH R48, R81 ;  /* 0x0000005100307308 */ /* 0x0007e20000002400 */
[----:B--2---:R-:W-:Y:S02]  /*3280*/  FSEL R3, R3, -INF , P4 ;  /* 0xff80000003037808 */ /* 0x004fe40002000000 */
[----:B------:R-:W-:-:S05]  /*3290*/  ISETP.GT.AND P4, PT, R61, 0x48, PT ;  /* 0x000000483d00780c */ /* 0x000fca0003f84270 */
[----:B------:R-:W2:Y:S01]  /*32a0*/  MUFU.TANH R60, R60 ;  /* 0x0000003c003c7308 */ /* 0x000ea20000002400 */
[----:B---3--:R-:W-:Y:S01]  /*32b0*/  FSEL R81, R10, -INF , P3 ;  /* 0xff8000000a517808 */ /* 0x008fe20001800000 */
[----:B------:R-:W-:Y:S01]  /*32c0*/  FFMA.FTZ R10, R67, R4, -R36 ;  /* 0x00000004430a7223 */ /* 0x000fe20000010824 */
[----:B------:R-:W-:Y:S02]  /*32d0*/  ISETP.GT.AND P3, PT, R61, 0x39, PT ;  /* 0x000000393d00780c */ /* 0x000fe40003f64270 */
[----:B------:R-:W-:-:S03]  /*32e0*/  FMNMX.FTZ R30, R81, R30, !PT ;  /* 0x0000001e511e7209 */ /* 0x000fc60007810000 */
[----:B------:R3:W-:Y:S01]  /*32f0*/  MUFU.TANH R50, R85 ;  /* 0x0000005500327308 */ /* 0x0007e20000002400 */
[----:B------:R-:W-:-:S07]  /*3300*/  FMNMX.FTZ R30, R83, R30, !PT ;  /* 0x0000001e531e7209 */ /* 0x000fce0007810000 */
[----:B------:R-:W4:Y:S01]  /*3310*/  MUFU.TANH R64, R64 ;  /* 0x0000004000407308 */ /* 0x000f220000002400 */
[----:B---3--:R-:W-:Y:S02]  /*3320*/  FSEL R85, R6, -INF , P3 ;  /* 0xff80000006557808 */ /* 0x008fe40001800000 */
[----:B------:R-:W-:Y:S02]  /*3330*/  ISETP.GT.AND P3, PT, R61, 0x41, PT ;  /* 0x000000413d00780c */ /* 0x000fe40003f64270 */
[----:B------:R-:W-:Y:S02]  /*3340*/  FMNMX.FTZ R30, R85, R30, !PT ;  /* 0x0000001e551e7209 */ /* 0x000fe40007810000 */
[----:B0-----:R-:W-:Y:S01]  /*3350*/  FSEL R5, R5, -INF , P3 ;  /* 0xff80000005057808 */ /* 0x001fe20001800000 */
[----:B------:R-:W0:Y:S01]  /*3360*/  MUFU.TANH R68, R68 ;  /* 0x0000004400447308 */ /* 0x000e220000002400 */
[----:B------:R-:W-:Y:S02]  /*3370*/  FMNMX.FTZ R30, R3, R30, !PT ;  /* 0x0000001e031e7209 */ /* 0x000fe40007810000 */
[----:B------:R-:W-:-:S02]  /*3380*/  ISETP.GT.AND P3, PT, R61, 0x49, PT ;  /* 0x000000493d00780c */ /* 0x000fc40003f64270 */
[----:B--2---:R-:W-:Y:S02]  /*3390*/  FSEL R87, R60, -INF , P4 ;  /* 0xff8000003c577808 */ /* 0x004fe40002000000 */
[----:B------:R-:W-:Y:S01]  /*33a0*/  FMNMX.FTZ R30, R5, R30, !PT ;  /* 0x0000001e051e7209 */ /* 0x000fe20007810000 */
[----:B------:R-:W2:Y:S01]  /*33b0*/  MUFU.TANH R72, R72 ;  /* 0x0000004800487308 */ /* 0x000ea20000002400 */
[----:B------:R-:W-:Y:S02]  /*33c0*/  ISETP.GT.AND P4, PT, R61, 0x50, PT ;  /* 0x000000503d00780c */ /* 0x000fe40003f84270 */
[----:B------:R-:W-:Y:S02]  /*33d0*/  FSEL R91, R38, -INF , P3 ;  /* 0xff800000265b7808 */ /* 0x000fe40001800000 */
[----:B------:R-:W-:Y:S02]  /*33e0*/  FMNMX.FTZ R30, R87, R30, !PT ;  /* 0x0000001e571e7209 */ /* 0x000fe40007810000 */
[----:B------:R-:W-:Y:S01]  /*33f0*/  ISETP.GT.AND P3, PT, R61, 0x51, PT ;  /* 0x000000513d00780c */ /* 0x000fe20003f64270 */
[----:B------:R-:W3:Y:S01]  /*3400*/  MUFU.TANH R76, R76 ;  /* 0x0000004c004c7308 */ /* 0x000ee20000002400 */
[----:B----4-:R-:W-:-:S02]  /*3410*/  FSEL R93, R64, -INF , P4 ;  /* 0xff800000405d7808 */ /* 0x010fc40002000000 */
[----:B------:R-:W-:Y:S02]  /*3420*/  FMNMX.FTZ R30, R91, R30, !PT ;  /* 0x0000001e5b1e7209 */ /* 0x000fe40007810000 */
[----:B------:R-:W-:Y:S02]  /*3430*/  ISETP.GT.AND P4, PT, R61, 0x58, PT ;  /* 0x000000583d00780c */ /* 0x000fe40003f84270 */
[----:B------:R-:W-:Y:S01]  /*3440*/  FSEL R71, R40, -INF , P3 ;  /* 0xff80000028477808 */ /* 0x000fe20001800000 */
[----:B------:R-:W4:Y:S01]  /*3450*/  MUFU.TANH R80, R80 ;  /* 0x0000005000507308 */ /* 0x000f220000002400 */
[----:B------:R-:W-:Y:S02]  /*3460*/  FMNMX.FTZ R30, R93, R30, !PT ;  /* 0x0000001e5d1e7209 */ /* 0x000fe40007810000 */
[----:B------:R-:W-:Y:S02]  /*3470*/  ISETP.GT.AND P3, PT, R61, 0x59, PT ;  /* 0x000000593d00780c */ /* 0x000fe40003f64270 */
[----:B0-----:R-:W-:-:S02]  /*3480*/  FSEL R95, R68, -INF , P4 ;  /* 0xff800000445f7808 */ /* 0x001fc40002000000 */
[----:B------:R-:W-:Y:S01]  /*3490*/  FMNMX.FTZ R30, R71, R30, !PT ;  /* 0x0000001e471e7209 */ /* 0x000fe20007810000 */
[----:B------:R2:W-:Y:S01]  /*34a0*/  MUFU.EX2 R28, R97 ;  /* 0x00000061001c7308 */ /* 0x0005e20000000800 */
[----:B------:R-:W-:Y:S02]  /*34b0*/  ISETP.GT.AND P4, PT, R61, 0x60, PT ;  /* 0x000000603d00780c */ /* 0x000fe40003f84270 */
[----:B------:R-:W-:Y:S02]  /*34c0*/  FSEL R67, R42, -INF , P3 ;  /* 0xff8000002a437808 */ /* 0x000fe40001800000 */
[----:B------:R-:W-:Y:S02]  /*34d0*/  FMNMX.FTZ R30, R95, R30, !PT ;  /* 0x0000001e5f1e7209 */ /* 0x000fe40007810000 */
[----:B------:R-:W-:Y:S01]  /*34e0*/  ISETP.GT.AND P3, PT, R61, 0x61, PT ;  /* 0x000000613d00780c */ /* 0x000fe20003f64270 */
[----:B------:R-:W0:Y:S01]  /*34f0*/  MUFU.TANH R84, R84 ;  /* 0x0000005400547308 */ /* 0x000e220000002400 */
[----:B--2---:R-:W-:-:S02]  /*3500*/  FSEL R97, R72, -INF , P4 ;  /* 0xff80000048617808 */ /* 0x004fc40002000000 */
[----:B------:R-:W-:Y:S02]  /*3510*/  FMNMX.FTZ R30, R67, R30, !PT ;  /* 0x0000001e431e7209 */ /* 0x000fe40007810000 */
[----:B------:R-:W-:Y:S02]  /*3520*/  ISETP.GT.AND P4, PT, R61, 0x68, PT ;  /* 0x000000683d00780c */ /* 0x000fe40003f84270 */
[----:B------:R-:W-:Y:S01]  /*3530*/  FSEL R63, R44, -INF , P3 ;  /* 0xff8000002c3f7808 */ /* 0x000fe20001800000 */
[----:B------:R-:W-:Y:S01]  /*3540*/  MUFU.EX2 R32, R24 ;  /* 0x0000001800207308 */ /* 0x000fe20000000800 */
[----:B------:R-:W-:Y:S02]  /*3550*/  FMNMX.FTZ R30, R97, R30, !PT ;  /* 0x0000001e611e7209 */ /* 0x000fe40007810000 */
[----:B------:R-:W-:Y:S02]  /*3560*/  ISETP.GT.AND P3, PT, R61, 0x69, PT ;  /* 0x000000693d00780c */ /* 0x000fe40003f64270 */
[----:B---3--:R-:W-:-:S02]  /*3570*/  FSEL R99, R76, -INF , P4 ;  /* 0xff8000004c637808 */ /* 0x008fc40002000000 */
[----:B------:R-:W-:Y:S01]  /*3580*/  FMNMX.FTZ R30, R63, R30, !PT ;  /* 0x0000001e3f1e7209 */ /* 0x000fe20007810000 */
[----:B------:R-:W-:Y:S01]  /*3590*/  MUFU.EX2 R181, R181 ;  /* 0x000000b500b57308 */ /* 0x000fe20000000800 */
[----:B------:R-:W-:Y:S02]  /*35a0*/  ISETP.GT.AND P4, PT, R61, 0x70, PT ;  /* 0x000000703d00780c */ /* 0x000fe40003f84270 */
[----:B------:R-:W-:Y:S02]  /*35b0*/  FSEL R59, R46, -INF , P3 ;  /* 0xff8000002e3b7808 */ /* 0x000fe40001800000 */
[----:B------:R-:W-:Y:S02]  /*35c0*/  FMNMX.FTZ R30, R99, R30, !PT ;  /* 0x0000001e631e7209 */ /* 0x000fe40007810000 */
[----:B------:R-:W-:Y:S01]  /*35d0*/  ISETP.GT.AND P3, PT, R61, 0x71, PT ;  /* 0x000000713d00780c */ /* 0x000fe20003f64270 */
[----:B------:R-:W2:Y:S01]  /*35e0*/  MUFU.EX2 R26, R34 ;  /* 0x00000022001a7308 */ /* 0x000ea20000000800 */
[----:B----4-:R-:W-:-:S02]  /*35f0*/  FSEL R101, R80, -INF , P4 ;  /* 0xff80000050657808 */ /* 0x010fc40002000000 */
[----:B------:R-:W-:Y:S02]  /*3600*/  FMNMX.FTZ R30, R59, R30, !PT ;  /* 0x0000001e3b1e7209 */ /* 0x000fe40007810000 */
[----:B------:R-:W-:Y:S02]  /*3610*/  ISETP.GT.AND P4, PT, R61, 0x78, PT ;  /* 0x000000783d00780c */ /* 0x000fe40003f84270 */
[----:B------:R-:W-:Y:S01]  /*3620*/  FSEL R57, R48, -INF , P3 ;  /* 0xff80000030397808 */ /* 0x000fe20001800000 */
[----:B------:R-:W3:Y:S01]  /*3630*/  MUFU.EX2 R183, R183 ;  /* 0x000000b700b77308 */ /* 0x000ee20000000800 */
[----:B------:R-:W-:Y:S02]  /*3640*/  FMNMX.FTZ R30, R101, R30, !PT ;  /* 0x0000001e651e7209 */ /* 0x000fe40007810000 */
[----:B------:R-:W-:Y:S02]  /*3650*/  ISETP.GT.AND P3, PT, R61, 0x79, PT ;  /* 0x000000793d00780c */ /* 0x000fe40003f64270 */
[----:B0-----:R-:W-:-:S02]  /*3660*/  FSEL R61, R84, -INF , P4 ;  /* 0xff800000543d7808 */ /* 0x001fc40002000000 */
[----:B------:R-:W-:Y:S01]  /*3670*/  FMNMX.FTZ R30, R57, R30, !PT ;  /* 0x0000001e391e7209 */ /* 0x000fe20007810000 */
[----:B------:R-:W0:Y:S01]  /*3680*/  MUFU.EX2 R177, R177 ;  /* 0x000000b100b17308 */ /* 0x000e220000000800 */
[----:B------:R-:W-:Y:S01]  /*3690*/  FSEL R55, R50, -INF , P3 ;  /* 0xff80000032377808 */ /* 0x000fe20001800000 */
[----:B--2---:R-:W-:Y:S01]  /*36a0*/  FADD.FTZ R46, R181, R26 ;  /* 0x0000001ab52e7221 */ /* 0x004fe20000010000 */
[----:B------:R-:W-:Y:S02]  /*36b0*/  FMNMX.FTZ R30, R61, R30, !PT ;  /* 0x0000001e3d1e7209 */ /* 0x000fe40007810000 */
[----:B------:R-:W-:Y:S02]  /*36c0*/  F2FP.F16.F32.PACK_AB R181, R26, R181 ;  /* 0x000000b51ab5723e */ /* 0x000fe400000000ff */
[----:B------:R-:W-:Y:S01]  /*36d0*/  FMNMX.FTZ R30, R55, R30, !PT ;  /* 0x0000001e371e7209 */ /* 0x000fe20007810000 */
[----:B------:R-:W2:Y:S04]  /*36e0*/  MUFU.EX2 R20, R20 ;  /* 0x0000001400147308 */ /* 0x000ea80000000800 */
[----:B------:R-:W4:Y:S04]  /*36f0*/  SHFL.BFLY PT, R21, R30, 0x2, 0x1f ;  /* 0x0c401f001e157f89 */ /* 0x000f2800000e0000 */
[----:B------:R-:W5:Y:S08]  /*3700*/  MUFU.EX2 R179, R179 ;  /* 0x000000b300b37308 */ /* 0x000f700000000800 */
[----:B------:R-:W1:Y:S08]  /*3710*/  MUFU.EX2 R12, R12 ;  /* 0x0000000c000c7308 */ /* 0x000e700000000800 */
[----:B------:R-:W-:Y:S01]  /*3720*/  MUFU.EX2 R173, R173 ;  /* 0x000000ad00ad7308 */ /* 0x000fe20000000800 */
[----:B----4-:R-:W-:-:S07]  /*3730*/  FMNMX.FTZ R24, R30, R21, !PT ;  /* 0x000000151e187209 */ /* 0x010fce0007810000 */
[----:B------:R4:W-:Y:S01]  /*3740*/  MUFU.EX2 R6, R109 ;  /* 0x0000006d00067308 */ /* 0x0009e20000000800 */
[----:B------:R-:W3:Y:S07]  /*3750*/  SHFL.BFLY PT, R21, R24, 0x1, 0x1f ;  /* 0x0c201f0018157f89 */ /* 0x000eee00000e0000 */
[----:B------:R-:W-:Y:S01]  /*3760*/  MUFU.EX2 R175, R175 ;  /* 0x000000af00af7308 */ /* 0x000fe20000000800 */
[----:B----4-:R-:W-:-:S07]  /*3770*/  CS2R R108, SRZ ;  /* 0x00000000006c7805 */ /* 0x010fce000001ff00 */
[----:B------:R-:W-:Y:S08]  /*3780*/  MUFU.EX2 R8, R8 ;  /* 0x0000000800087308 */ /* 0x000ff00000000800 */
[----:B------:R-:W-:Y:S01]  /*3790*/  MUFU.EX2 R169, R169 ;  /* 0x000000a900a97308 */ /* 0x000fe20000000800 */
[----:B---3--:R-:W-:-:S04]  /*37a0*/  FMNMX.FTZ R21, R24, R21, !PT ;  /* 0x0000001518157209 */ /* 0x008fc80007810000 */
[C---:B------:R-:W-:Y:S01]  /*37b0*/  FSETP.NEU.FTZ.AND P3, PT, R21.reuse, -INF , PT ;  /* 0xff8000001500780b */ /* 0x040fe20003f7d000 */
[----:B------:R-:W-:Y:S02]  /*37c0*/  FMUL.FTZ R24, R21, R4 ;  /* 0x0000000415187220 */ /* 0x000fe40000410000 */
[----:B------:R-:W-:Y:S03]  /*37d0*/  MUFU.EX2 R10, R10 ;  /* 0x0000000a000a7308 */ /* 0x000fe60000000800 */
[----:B------:R-:W-:Y:S02]  /*37e0*/  FSEL R24, R24, RZ, P3 ;  /* 0x000000ff18187208 */ /* 0x000fe40001800000 */
[----:B------:R-:W-:-:S03]  /*37f0*/  PLOP3.LUT P3, PT, PT, PT, UP1, 0x80, 0x0 ;  /* 0x000000000000781c */ /* 0x000fc60003f6f018 */
[-CC-:B------:R-:W-:Y:S01]  /*3800*/  FFMA.FTZ R65, R65, R4.reuse, -R24.reuse ;  /* 0x0000000441417223 */ /* 0x180fe20000010818 */
[-CC-:B------:R-:W-:Y:S01]  /*3810*/  FFMA.FTZ R88, R88, R4.reuse, -R24.reuse ;  /* 0x0000000458587223 */ /* 0x180fe20000010818 */
[-CC-:B------:R-:W-:Y:S01]  /*3820*/  FFMA.FTZ R11, R11, R4.reuse, -R24.reuse ;  /* 0x000000040b0b7223 */ /* 0x180fe20000010818 */
[-CC-:B------:R-:W-:Y:S01]  /*3830*/  FFMA.FTZ R89, R89, R4.reuse, -R24.reuse ;  /* 0x0000000459597223 */ /* 0x180fe20000010818 */
[-CC-:B------:R-:W-:Y:S01]  /*3840*/  FFMA.FTZ R69, R69, R4.reuse, -R24.reuse ;  /* 0x0000000445457223 */ /* 0x180fe20000010818 */
[-CC-:B------:R-:W-:Y:S01]  /*3850*/  FFMA.FTZ R73, R73, R4.reuse, -R24.reuse ;  /* 0x0000000449497223 */ /* 0x180fe20000010818 */
[----:B------:R3:W-:Y:S01]  /*3860*/  MUFU.EX2 R174, R11 ;  /* 0x0000000b00ae7308 */ /* 0x0007e20000000800 */
        /* <DEDUP_REMOVED lines=8> */
[----:B---3--:R-:W-:Y:S01]  /*38f0*/  FADD.FTZ R11, R183, R46 ;  /* 0x0000002eb70b7221 */ /* 0x008fe20000010000 */
[-CC-:B------:R-:W-:Y:S01]  /*3900*/  FFMA.FTZ R9, R9, R4.reuse, -R24.reuse ;  /* 0x0000000409097223 */ /* 0x180fe20000010818 */
[-CC-:B------:R-:W-:Y:S01]  /*3910*/  FFMA.FTZ R81, R81, R4.reuse, -R24.reuse ;  /* 0x0000000451517223 */ /* 0x180fe20000010818 */
[-CC-:B------:R-:W-:Y:S01]  /*3920*/  FFMA.FTZ R83, R83, R4.reuse, -R24.reuse ;  /* 0x0000000453537223 */ /* 0x180fe20000010818 */
[----:B------:R-:W-:Y:S01]  /*3930*/  FADD.FTZ R46, R28, R11 ;  /* 0x0000000b1c2e7221 */ /* 0x000fe20000010000 */
[-CC-:B------:R-:W-:Y:S01]  /*3940*/  FFMA.FTZ R85, R85, R4.reuse, -R24.reuse ;  /* 0x0000000455557223 */ /* 0x180fe20000010818 */
[-C--:B------:R-:W-:Y:S01]  /*3950*/  FFMA.FTZ R3, R3, R4.reuse, -R24 ;  /* 0x0000000403037223 */ /* 0x080fe20000010818 */
[----:B------:R-:W3:Y:S01]  /*3960*/  MUFU.EX2 R88, R88 ;  /* 0x0000005800587308 */ /* 0x000ee20000000800 */
[----:B0-----:R-:W-:Y:S01]  /*3970*/  FADD.FTZ R11, R177, R46 ;  /* 0x0000002eb10b7221 */ /* 0x001fe20000010000 */
[-CC-:B------:R-:W-:Y:S01]  /*3980*/  FFMA.FTZ R87, R87, R4.reuse, -R24.reuse ;  /* 0x0000000457577223 */ /* 0x180fe20000010818 */
[-CC-:B------:R-:W-:Y:S01]  /*3990*/  FFMA.FTZ R91, R91, R4.reuse, -R24.reuse ;  /* 0x000000045b5b7223 */ /* 0x180fe20000010818 */
[-CC-:B------:R-:W-:Y:S01]  /*39a0*/  FFMA.FTZ R93, R93, R4.reuse, -R24.reuse ;  /* 0x000000045d5d7223 */ /* 0x180fe20000010818 */
[C---:B--2---:R-:W-:Y:S01]  /*39b0*/  FADD.FTZ R46, R20.reuse, R11 ;  /* 0x0000000b142e7221 */ /* 0x044fe20000010000 */
[-CC-:B------:R-:W-:Y:S01]  /*39c0*/  FFMA.FTZ R71, R71, R4.reuse, -R24.reuse ;  /* 0x0000000447477223 */ /* 0x180fe20000010818 */
[-C--:B------:R-:W-:Y:S01]  /*39d0*/  FFMA.FTZ R95, R95, R4.reuse, -R24 ;  /* 0x000000045f5f7223 */ /* 0x080fe20000010818 */
[----:B------:R-:W0:Y:S01]  /*39e0*/  MUFU.EX2 R89, R89 ;  /* 0x0000005900597308 */ /* 0x000e220000000800 */
[----:B-----5:R-:W-:Y:S01]  /*39f0*/  FADD.FTZ R11, R179, R46 ;  /* 0x0000002eb30b7221 */ /* 0x020fe20000010000 */
[----:B------:R-:W-:Y:S01]  /*3a00*/  F2FP.F16.F32.PACK_AB R177, R20, R177 ;  /* 0x000000b114b1723e */ /* 0x000fe200000000ff */
[-CC-:B------:R-:W-:Y:S01]  /*3a10*/  FFMA.FTZ R67, R67, R4.reuse, -R24.reuse ;  /* 0x0000000443437223 */ /* 0x180fe20000010818 */
[-CC-:B------:R-:W-:Y:S01]  /*3a20*/  FFMA.FTZ R97, R97, R4.reuse, -R24.reuse ;  /* 0x0000000461617223 */ /* 0x180fe20000010818 */
[----:B-1----:R-:W-:Y:S01]  /*3a30*/  FADD.FTZ R48, R12, R11 ;  /* 0x0000000b0c307221 */ /* 0x002fe20000010000 */
[-CC-:B------:R-:W-:Y:S01]  /*3a40*/  FFMA.FTZ R63, R63, R4.reuse, -R24.reuse ;  /* 0x000000043f3f7223 */ /* 0x180fe20000010818 */
[-C--:B------:R-:W-:Y:S01]  /*3a50*/  FFMA.FTZ R99, R99, R4.reuse, -R24 ;  /* 0x0000000463637223 */ /* 0x080fe20000010818 */
[----:B------:R-:W1:Y:S01]  /*3a60*/  MUFU.EX2 R182, R69 ;  /* 0x0000004500b67308 */ /* 0x000e620000000800 */
[----:B---3--:R-:W-:Y:S01]  /*3a70*/  FADD.FTZ R46, R65, R88 ;  /* 0x00000058412e7221 */ /* 0x008fe20000010000 */
        /* <DEDUP_REMOVED lines=8> */
[----:B------:R-:W-:-:S02]  /*3b00*/  F2FP.F16.F32.PACK_AB R183, R28, R183 ;  /* 0x000000b71cb7723e */ /* 0x000fc400000000ff */
[----:B------:R-:W-:-:S04]  /*3b10*/  F2FP.F16.F32.PACK_AB R179, R12, R179 ;  /* 0x000000b30cb3723e */ /* 0x000fc800000000ff */
[----:B------:R-:W0:Y:S01]  /*3b20*/  MUFU.EX2 R176, R25 ;  /* 0x0000001900b07308 */ /* 0x000e220000000800 */
[C---:B-1----:R-:W-:Y:S01]  /*3b30*/  FADD.FTZ R46, R182.reuse, R11 ;  /* 0x0000000bb62e7221 */ /* 0x042fe20000010000 */
[----:B------:R-:W-:Y:S02]  /*3b40*/  F2FP.F16.F32.PACK_AB R182, R182, R89 ;  /* 0x00000059b6b6723e */ /* 0x000fe400000000ff */
[----:B------:R-:W-:-:S04]  /*3b50*/  CS2R R88, SRZ ;  /* 0x0000000000587805 */ /* 0x000fc8000001ff00 */
[----:B------:R-:W1:Y:S08]  /*3b60*/  MUFU.EX2 R75, R75 ;  /* 0x0000004b004b7308 */ /* 0x000e700000000800 */
[----:B------:R3:W4:Y:S08]  /*3b70*/  MUFU.EX2 R178, R15 ;  /* 0x0000000f00b27308 */ /* 0x0007300000000800 */
[----:B------:R-:W5:Y:S01]  /*3b80*/  MUFU.EX2 R13, R13 ;  /* 0x0000000d000d7308 */ /* 0x000f620000000800 */
[----:B---3--:R-:W-:Y:S01]  /*3b90*/  FADD.FTZ R15, R173, R48 ;  /* 0x00000030ad0f7221 */ /* 0x008fe20000010000 */
[----:B------:R-:W-:-:S03]  /*3ba0*/  F2FP.F16.F32.PACK_AB R173, R6, R173 ;  /* 0x000000ad06ad723e */ /* 0x000fc600000000ff */
[----:B------:R-:W-:-:S03]  /*3bb0*/  FADD.FTZ R48, R6, R15 ;  /* 0x0000000f06307221 */ /* 0x000fc60000010000 */
[----:B------:R2:W-:Y:S01]  /*3bc0*/  MUFU.EX2 R152, R5 ;  /* 0x0000000500987308 */ /* 0x0005e20000000800 */
[----:B------:R-:W-:Y:S01]  /*3bd0*/  FADD.FTZ R11, R175, R48 ;  /* 0x00000030af0b7221 */ /* 0x000fe20000010000 */
[----:B------:R-:W-:-:S03]  /*3be0*/  F2FP.F16.F32.PACK_AB R175, R8, R175 ;  /* 0x000000af08af723e */ /* 0x000fc600000000ff */
[----:B------:R-:W-:-:S03]  /*3bf0*/  FADD.FTZ R48, R8, R11 ;  /* 0x0000000b08307221 */ /* 0x000fc60000010000 */
[----:B------:R-:W3:Y:S01]  /*3c00*/  MUFU.EX2 R171, R171 ;  /* 0x000000ab00ab7308 */ /* 0x000ee20000000800 */
[----:B--2---:R-:W-:Y:S01]  /*3c10*/  FADD.FTZ R5, R73, R46 ;  /* 0x0000002e49057221 */ /* 0x004fe20000010000 */
[----:B------:R-:W-:Y:S01]  /*3c20*/  FADD.FTZ R11, R169, R48 ;  /* 0x00000030a90b7221 */ /* 0x000fe20000010000 */
[----:B------:R-:W-:Y:S02]  /*3c30*/  F2FP.F16.F32.PACK_AB R169, R10, R169 ;  /* 0x000000a90aa9723e */ /* 0x000fe400000000ff */
[----:B0-----:R-:W-:Y:S01]  /*3c40*/  FADD.FTZ R46, R176, R5 ;  /* 0x00000005b02e7221 */ /* 0x001fe20000010000 */
[----:B------:R-:W-:Y:S01]  /*3c50*/  FADD.FTZ R48, R10, R11 ;  /* 0x0000000b0a307221 */ /* 0x000fe20000010000 */
[----:B------:R-:W-:Y:S01]  /*3c60*/  F2FP.F16.F32.PACK_AB R176, R176, R73 ;  /* 0x00000049b0b0723e */ /* 0x000fe200000000ff */
[----:B------:R-:W0:Y:S01]  /*3c70*/  MUFU.EX2 R172, R77 ;  /* 0x0000004d00ac7308 */ /* 0x000e220000000800 */
[----:B-1----:R-:W-:-:S04]  /*3c80*/  FADD.FTZ R5, R75, R46 ;  /* 0x0000002e4b057221 */ /* 0x002fc80000010000 */
[C---:B----4-:R-:W-:Y:S01]  /*3c90*/  FADD.FTZ R46, R178.reuse, R5 ;  /* 0x00000005b22e7221 */ /* 0x050fe20000010000 */
[----:B------:R-:W-:Y:S02]  /*3ca0*/  F2FP.F16.F32.PACK_AB R178, R178, R75 ;  /* 0x0000004bb2b2723e */ /* 0x000fe400000000ff */
[----:B------:R-:W1:Y:S01]  /*3cb0*/  MUFU.EX2 R14, R14 ;  /* 0x0000000e000e7308 */ /* 0x000e620000000800 */
[----:B-----5:R-:W-:Y:S01]  /*3cc0*/  FADD.FTZ R5, R13, R46 ;  /* 0x0000002e0d057221 */ /* 0x020fe20000010000 */
[----:B---3--:R-:W-:-:S06]  /*3cd0*/  FADD.FTZ R11, R171, R48 ;  /* 0x00000030ab0b7221 */ /* 0x008fcc0000010000 */
[----:B------:R-:W2:Y:S01]  /*3ce0*/  MUFU.EX2 R79, R79 ;  /* 0x0000004f004f7308 */ /* 0x000ea20000000800 */
[C---:B0-----:R-:W-:Y:S01]  /*3cf0*/  FADD.FTZ R0, R172.reuse, R5 ;  /* 0x00000005ac007221 */ /* 0x041fe20000010000 */
[----:B------:R-:W-:-:S06]  /*3d00*/  F2FP.F16.F32.PACK_AB R172, R172, R13 ;  /* 0x0000000dacac723e */ /* 0x000fcc00000000ff */
[----:B------:R-:W0:Y:S01]  /*3d10*/  MUFU.EX2 R153, R153 ;  /* 0x0000009900997308 */ /* 0x000e220000000800 */
[C---:B-1----:R-:W-:Y:S01]  /*3d20*/  FADD.FTZ R46, R14.reuse, R11 ;  /* 0x0000000b0e2e7221 */ /* 0x042fe20000010000 */
[----:B------:R-:W-:-:S06]  /*3d30*/  F2FP.F16.F32.PACK_AB R171, R14, R171 ;  /* 0x000000ab0eab723e */ /* 0x000fcc00000000ff */
[----:B------:R-:W1:Y:S01]  /*3d40*/  MUFU.EX2 R9, R9 ;  /* 0x0000000900097308 */ /* 0x000e620000000800 */
[----:B--2---:R-:W-:-:S04]  /*3d50*/  FADD.FTZ R5, R79, R0 ;  /* 0x000000004f057221 */ /* 0x004fc80000010000 */
[C---:B------:R-:W-:Y:S01]  /*3d60*/  FADD.FTZ R0, R174.reuse, R5 ;  /* 0x00000005ae007221 */ /* 0x040fe20000010000 */
[----:B------:R-:W-:Y:S02]  /*3d70*/  F2FP.F16.F32.PACK_AB R174, R174, R79 ;  /* 0x0000004faeae723e */ /* 0x000fe400000000ff */
[----:B------:R-:W2:Y:S01]  /*3d80*/  MUFU.EX2 R43, R43 ;  /* 0x0000002b002b7308 */ /* 0x000ea20000000800 */
[----:B0-----:R-:W-:Y:S01]  /*3d90*/  FADD.FTZ R11, R153, R46 ;  /* 0x0000002e990b7221 */ /* 0x001fe20000010000 */
[----:B------:R-:W-:-:S03]  /*3da0*/  F2FP.F16.F32.PACK_AB R153, R32, R153 ;  /* 0x000000992099723e */ /* 0x000fc600000000ff */
[----:B------:R-:W-:-:S03]  /*3db0*/  FADD.FTZ R46, R32, R11 ;  /* 0x0000000b202e7221 */ /* 0x000fc60000010000 */
        /* <DEDUP_REMOVED lines=21> */
[----:B0-----:R-:W-:-:S04]  /*3f10*/  FADD.FTZ R5, R3, R0 ;  /* 0x0000000003057221 */ /* 0x001fc80000010000 */
[C---:B------:R-:W-:Y:S01]  /*3f20*/  FADD.FTZ R0, R152.reuse, R5 ;  /* 0x0000000598007221 */ /* 0x040fe20000010000 */
[----:B------:R-:W-:Y:S02]  /*3f30*/  F2FP.F16.F32.PACK_AB R152, R152, R3 ;  /* 0x000000039898723e */ /* 0x000fe400000000ff */
        /* <DEDUP_REMOVED lines=8> */
[----:B-1----:R-:W-:Y:S01]  /*3fc0*/  FADD.FTZ R11, R41, R20 ;  /* 0x00000014290b7221 */ /* 0x002fe20000010000 */
[----:B--2---:R-:W-:-:S06]  /*3fd0*/  CS2R R90, SRZ ;  /* 0x00000000005a7805 */ /* 0x004fcc000001ff00 */
[----:B------:R-:W1:Y:S01]  /*3fe0*/  MUFU.EX2 R93, R93 ;  /* 0x0000005d005d7308 */ /* 0x000e620000000800 */
[C---:B---3--:R-:W-:Y:S01]  /*3ff0*/  FADD.FTZ R0, R154.reuse, R5 ;  /* 0x000000059a007221 */ /* 0x048fe20000010000 */
        /* <DEDUP_REMOVED lines=10> */
[----:B------:R-:W-:Y:S02]  /*40a0*/  F2FP.F16.F32.PACK_AB R156, R156, R93 ;  /* 0x0000005d9c9c723e */ /* 0x000fe400000000ff */
[----:B------:R-:W-:-:S04]  /*40b0*/  CS2R R92, SRZ ;  /* 0x00000000005c7805 */ /* 0x000fc8000001ff00 */
        /* <DEDUP_REMOVED lines=9> */
[----:B------:R-:W-:Y:S02]  /*4150*/  F2FP.F16.F32.PACK_AB R158, R158, R95 ;  /* 0x0000005f9e9e723e */ /* 0x000fe400000000ff */
[----:B------:R-:W-:-:S04]  /*4160*/  CS2R R94, SRZ ;  /* 0x00000000005e7805 */ /* 0x000fc8000001ff00 */
        /* <DEDUP_REMOVED lines=15> */
[----:B------:R-:W-:Y:S02]  /*4260*/  F2FP.F16.F32.PACK_AB R162, R162, R99 ;  /* 0x00000063a2a2723e */ /* 0x000fe400000000ff */
[----:B------:R-:W-:-:S04]  /*4270*/  CS2R R98, SRZ ;  /* 0x0000000000627805 */ /* 0x000fc8000001ff00 */
[----:B------:R-:W1:Y:S01]  /*4280*/  MUFU.EX2 R61, R61 ;  /* 0x0000003d003d7308 */ /* 0x000e620000000800 */
[----:B--2---:R-:W-:-:S07]  /*4290*/  FADD.FTZ R5, R101, R6 ;  /* 0x0000000665057221 */ /* 0x004fce0000010000 */
[----:B------:R-:W2:Y:S01]  /*42a0*/  MUFU.EX2 R36, R27 ;  /* 0x0000001b00247308 */ /* 0x000ea20000000800 */
[C---:B0-----:R-:W-:Y:S01]  /*42b0*/  FADD.FTZ R6, R164.reuse, R5 ;  /* 0x00000005a4067221 */ /* 0x041fe20000010000 */
[----:B------:R-:W-:Y:S02]  /*42c0*/  F2FP.F16.F32.PACK_AB R164, R164, R101 ;  /* 0x00000065a4a4723e */ /* 0x000fe400000000ff */
[----:B------:R-:W-:-:S04]  /*42d0*/  CS2R R100, SRZ ;  /* 0x0000000000647805 */ /* 0x000fc8000001ff00 */
[----:B------:R-:W0:Y:S01]  /*42e0*/  MUFU.EX2 R24, R24 ;  /* 0x0000001800187308 */ /* 0x000e220000000800 */
[----:B-1----:R-:W-:Y:S01]  /*42f0*/  FADD.FTZ R3, R61, R6 ;  /* 0x000000063d037221 */ /* 0x002fe20000010000 */
[C---:B--2---:R-:W-:Y:S01]  /*4300*/  FADD.FTZ R0, R36.reuse, R11 ;  /* 0x0000000b24007221 */ /* 0x044fe20000010000 */
[----:B------:R-:W-:Y:S02]  /*4310*/  F2FP.F16.F32.PACK_AB R167, R36, R33 ;  /* 0x0000002124a7723e */ /* 0x000fe400000000ff */
[C---:B0-----:R-:W-:Y:S01]  /*4320*/  FADD.FTZ R3, R24.reuse, R3 ;  /* 0x0000000318037221 */ /* 0x041fe20000010000 */
[----:B------:R-:W-:Y:S01]  /*4330*/  F2FP.F16.F32.PACK_AB R166, R24, R61 ;  /* 0x0000003d18a6723e */ /* 0x000fe200000000ff */
[----:B------:R-:W-:Y:S06]  /*4340*/  @!P3 BRA `(.L_x_2262) ;  /* 0x000000300058b947 */ /* 0x000fec0003800000 */
[----:B------:R-:W-:Y:S01]  /*4350*/  IMAD.MOV.U32 R6, RZ, RZ, R7 ;  /* 0x000000ffff067224 */ /* 0x000fe200078e0007 */
[----:B------:R-:W-:Y:S01]  /*4360*/  UMOV UR55, UR43 ;  /* 0x0000002b00377c82 */ /* 0x000fe20008000000 */
[----:B------:R-:W-:Y:S01]  /*4370*/  IMAD.MOV.U32 R5, RZ, RZ, R21 ;  /* 0x000000ffff057224 */ /* 0x000fe200078e0015 */
[----:B------:R-:W-:Y:S01]  /*4380*/  UMOV UR53, UR42 ;  /* 0x0000002a00357c82 */ /* 0x000fe20008000000 */
[----:B------:R-:W-:Y:S01]  /*4390*/  IMAD.MOV.U32 R151, RZ, RZ, RZ ;  /* 0x000000ffff977224 */ /* 0x000fe200078e00ff */
[----:B------:R-:W-:Y:S01]  /*43a0*/  ULDC UR50, c[0x0][0x288] ;  /* 0x0000a20000327ab9 */ /* 0x000fe20000000800 */
[----:B------:R-:W-:-:S05]  /*43b0*/  ULDC UR51, c[0x0][0x9d8] ;  /* 0x0002760000337ab9 */ /* 0x000fca0000000800 */
.L_x_2271:
        /* <DEDUP_REMOVED lines=9> */
.L_x_2264:
[----:B------:R-:W-:Y:S01]  /*4450*/  ULEA UR6, UR42, UR41, 0x3 ;  /* 0x000000292a067291 */ /* 0x000fe2000f8e183f */
[----:B------:R-:W-:-:S05]  /*4460*/  IMAD.U32 R4, RZ, RZ, UR43 ;  /* 0x0000002bff047e24 */ /* 0x000fca000f8e00ff */
[----:B------:R-:W-:-:S04]  /*4470*/  SHF.L.U32 R4, R4, 0x1f, RZ ;  /* 0x0000001f04047819 */ /* 0x000fc800000006ff */
[----:B------:R0:W1:Y:S01]  /*4480*/  SYNCS.PHASECHK.TRANS64.TRYWAIT P3, [UR6+0x28830], R4 ;  /* 0x02883004ff0075a7 */ /* 0x0000620008060146 */
[----:B------:R-:W-:Y:S05]  /*4490*/  @!P0 BRA `(.L_x_2265) ;  /* 0x0000000000048947 */ /* 0x000fea0003800000 */
[----:B------:R-:W-:Y:S01]  /*44a0*/  BPT.TRAP 0x1 ;  /* 0x000000040000795c */ /* 0x000fe20000300000 */
.L_x_2265:
[----:B-1----:R-:W-:Y:S05]  /*44b0*/  @P3 BRA `(.L_x_2263) ;  /* 0x0000000000083947 */ /* 0x002fea0003800000 */
[----:B------:R-:W1:Y:S02]  /*44c0*/  SYNCS.PHASECHK.TRANS64.TRYWAIT P3, [UR6+0x28830], R4 ;  /* 0x02883004ff0075a7 */ /* 0x000e640008060146 */
[----:B-1----:R-:W-:Y:S05]  /*44d0*/  @!P3 BRA `(.L_x_2266) ;  /* 0x000000c4003cb947 */ /* 0x002fea0003800000 */
.L_x_2263:
        /* <DEDUP_REMOVED lines=45> */
.L_x_2268:
[----:B------:R-:W-:Y:S01]  /*47b0*/  ULEA UR6, UR53, UR41, 0x3 ;  /* 0x0000002935067291 */ /* 0x000fe2000f8e183f */
[----:B------:R-:W-:-:S05]  /*47c0*/  IMAD.U32 R4, RZ, RZ, UR55 ;  /* 0x00000037ff047e24 */ /* 0x000fca000f8e00ff */
[----:B------:R-:W-:-:S04]  /*47d0*/  SHF.L.U32 R4, R4, 0x1f, RZ ;  /* 0x0000001f04047819 */ /* 0x000fc800000006ff */
[----:B------:R0:W1:Y:S01]  /*47e0*/  SYNCS.PHASECHK.TRANS64.TRYWAIT P3, [UR6+0x28850], R4 ;  /* 0x02885004ff0075a7 */ /* 0x0000620008060146 */
[----:B------:R-:W-:Y:S05]  /*47f0*/  @!P0 BRA `(.L_x_2269) ;  /* 0x0000000000048947 */ /* 0x000fea0003800000 */
[----:B------:R-:W-:Y:S01]  /*4800*/  BPT.TRAP 0x1 ;  /* 0x000000040000795c */ /* 0x000fe20000300000 */
.L_x_2269:
[----:B-1----:R-:W-:Y:S05]  /*4810*/  @P3 BRA `(.L_x_2267) ;  /* 0x0000000000083947 */ /* 0x002fea0003800000 */
[----:B------:R-:W1:Y:S02]  /*4820*/  SYNCS.PHASECHK.TRANS64.TRYWAIT P3, [UR6+0x28850], R4 ;  /* 0x02885004ff0075a7 */ /* 0x000e640008060146 */
[----:B-1----:R-:W-:Y:S05]  /*4830*/  @!P3 BRA `(.L_x_2270) ;  /* 0x000000c0007cb947 */ /* 0x002fea0003800000 */
.L_x_2267:
[----:B------:R-:W-:Y:S01]  /*4840*/  UIADD3 UR6, UR41, 0x400, URZ ;  /* 0x0000040029067890 */ /* 0x000fe2000fffe03f */
[----:B------:R-:W-:Y:S01]  /*4850*/  WARPGROUP.ARRIVE ;  /* 0x00000000000079c5 */ /* 0x000fe20000000000 */
[----:B------:R-:W-:Y:S01]  /*4860*/  UMOV UR7, 0x40000040 ;  /* 0x4000004000077882 */ /* 0x000fe20000000000 */
[----:B------:R-:W-:Y:S01]  /*4870*/  FMUL.FTZ R43, R43, UR51 ;  /* 0x000000332b2b7c20 */ /* 0x000fe20008410000 */
[----:B------:R-:W-:Y:S01]  /*4880*/  USHF.R.U32.HI UR6, URZ, 0x4, UR6 ;  /* 0x000000043f067899 */ /* 0x000fe20008011606 */
[----:B------:R-:W-:Y:S01]  /*4890*/  FMUL.FTZ R10, R25, UR51 ;  /* 0x00000033190a7c20 */ /* 0x000fe20008410000 */
[----:B------:R-:W2:Y:S01]  /*48a0*/  LDC R14, c[0x0][0x2f0] ;  /* 0x0000bc00ff0e7b82 */ /* 0x000ea20000000800 */
[----:B------:R3:W-:Y:S01]  /*48b0*/  MUFU.TANH R11, R43 ;  /* 0x0000002b000b7308 */ /* 0x0007e20000002400 */
[----:B------:R-:W-:Y:S01]  /*48c0*/  ULOP3.LUT UR6, UR6, 0x3fff, URZ, 0xc0, !UPT ;  /* 0x00003fff06067892 */ /* 0x000fe2000f8ec03f */
[----:B------:R-:W-:Y:S01]  /*48d0*/  FMUL.FTZ R192, R26, UR51 ;  /* 0x000000331ac07c20 */ /* 0x000fe20008410000 */
[----:B------:R-:W-:Y:S01]  /*48e0*/  FMUL.FTZ R38, R38, UR51 ;  /* 0x0000003326267c20 */ /* 0x000fe20008410000 */
[----:B------:R-:W-:Y:S01]  /*48f0*/  FMUL.FTZ R39, R39, UR51 ;  /* 0x0000003327277c20 */ /* 0x000fe20008410000 */
[----:B------:R-:W-:Y:S01]  /*4900*/  ULOP3.LUT UR6, UR6, 0x4000000, URZ, 0xfc, !UPT ;  /* 0x0400000006067892 */ /* 0x000fe2000f8efc3f */
[----:B------:R-:W-:Y:S01]  /*4910*/  FMUL.FTZ R42, R42, UR51 ;  /* 0x000000332a2a7c20 */ /* 0x000fe20008410000 */
[----:B------:R-:W-:Y:S01]  /*4920*/  FMUL.FTZ R46, R46, UR51 ;  /* 0x000000332e2e7c20 */ /* 0x000fe20008410000 */
[----:B------:R-:W4:Y:S01]  /*4930*/  MUFU.TANH R192, R192 ;  /* 0x000000c000c07308 */ /* 0x000f220000002400 */
[----:B------:R-:W-:Y:S01]  /*4940*/  ULEA UR10, UR53, UR6, 0xb ;  /* 0x00000006350a7291 */ /* 0x000fe2000f8e583f */
[----:B---3--:R-:W-:-:S02]  /*4950*/  VIADD R43, R17, UR36 ;  /* 0x00000024112b7c36 */ /* 0x008fc40008000000 */
[----:B------:R-:W-:Y:S01]  /*4960*/  FMUL.FTZ R47, R47, UR51 ;  /* 0x000000332f2f7c20 */ /* 0x000fe20008410000 */
[----:B------:R-:W-:Y:S01]  /*4970*/  FMUL.FTZ R50, R50, UR51 ;  /* 0x0000003332327c20 */ /* 0x000fe20008410000 */
[----:B------:R-:W-:Y:S01]  /*4980*/  FMUL.FTZ R51, R51, UR51 ;  /* 0x0000003333337c20 */ /* 0x000fe20008410000 */
[----:B------:R-:W-:Y:S01]  /*4990*/  FMUL.FTZ R54, R54, UR51 ;  /* 0x0000003336367c20 */ /* 0x000fe20008410000 */
[----:B------:R-:W-:Y:S01]  /*49a0*/  FMUL.FTZ R55, R55, UR51 ;  /* 0x0000003337377c20 */ /* 0x000fe20008410000 */
[----:B------:R-:W-:Y:S01]  /*49b0*/  UMOV UR6, UR10 ;  /* 0x0000000a00067c82 */ /* 0x000fe20008000000 */
[----:B------:R-:W-:Y:S01]  /*49c0*/  MUFU.TANH R38, R38 ;  /* 0x0000002600267308 */ /* 0x000fe20000002400 */
[----:B------:R-:W-:Y:S01]  /*49d0*/  HGMMA.64x128x16.F32 R88, R180, gdesc[UR4].tnspB, R88, gsb0 ;  /* 0x41e00004b4587df0 */ /* 0x000fe20008000858 */
[----:B------:R-:W-:Y:S01]  /*49e0*/  UIADD3 UR6, UR10, 0x80, URZ ;  /* 0x000000800a067890 */ /* 0x000fe2000fffe03f */
[----:B------:R-:W-:Y:S01]  /*49f0*/  FMUL.FTZ R58, R58, UR51 ;  /* 0x000000333a3a7c20 */ /* 0x000fe20008410000 */
[----:B------:R-:W-:Y:S01]  /*4a00*/  UMOV UR7, 0x40000040 ;  /* 0x4000004000077882 */ /* 0x000fe20000000000 */
[----:B------:R-:W-:Y:S01]  /*4a10*/  FMUL.FTZ R66, R66, UR51 ;  /* 0x0000003342427c20 */ /* 0x000fe20008410000 */
[----:B------:R-:W-:Y:S01]  /*4a20*/  FMUL.FTZ R59, R59, UR51 ;  /* 0x000000333b3b7c20 */ /* 0x000fe20008410000 */
[----:B------:R-:W-:Y:S01]  /*4a30*/  FMUL.FTZ R8, R24, UR51 ;  /* 0x0000003318087c20 */ /* 0x000fe20008410000 */
[----:B------:R3:W-:Y:S01]  /*4a40*/  MUFU.TANH R9, R39 ;  /* 0x0000002700097308 */ /* 0x0007e20000002400 */
        /* <DEDUP_REMOVED lines=8> */
[----:B---3--:R-:W-:Y:S01]  /*4ad0*/  FMUL.FTZ R39, R56, UR51 ;  /* 0x0000003338277c20 */ /* 0x008fe20008410000 */
        /* <DEDUP_REMOVED lines=16> */
[----:B------:R-:W-:Y:S01]  /*4be0*/  UISETP.GT.AND UP1, UPT, UR54, UR52, UPT ;  /* 0x000000343600728c */ /* 0x000fe2000bf24270 */
[----:B------:R-:W-:-:S05]  /*4bf0*/  UMOV UR55, UR43 ;  /* 0x0000002b00377c82 */ /* 0x000fca0008000000 */
        /* <DEDUP_REMOVED lines=22> */
[----:B------:R-:W3:Y:S01]  /*4d60*/  MUFU.TANH R182, R182 ;  /* 0x000000b600b67308 */ /* 0x000ee20000002400 */
[----:B------:R-:W-:Y:S01]  /*4d70*/  UMOV UR7, 0x40000040 ;  /* 0x4000004000077882 */ /* 0x000fe20000000000 */
[----:B------:R-:W-:Y:S01]  /*4d80*/  FMUL.FTZ R41, R57, UR51 ;  /* 0x0000003339297c20 */ /* 0x000fe20008410000 */
[----:B------:R-:W-:-:S05]  /*4d90*/  FMUL.FTZ R57, R68, UR51 ;  /* 0x0000003344397c20 */ /* 0x000fca0008410000 */
[----:B------:R-:W5:Y:S08]  /*4da0*/  MUFU.TANH R180, R180 ;  /* 0x000000b400b47308 */ /* 0x000f700000002400 */
[----:B------:R0:W-:Y:S08]  /*4db0*/  MUFU.TANH R44, R67 ;  /* 0x00000043002c7308 */ /* 0x0001f00000002400 */
[----:B------:R-:W-:Y:S01]  /*4dc0*/  MUFU.TANH R10, R10 ;  /* 0x0000000a000a7308 */ /* 0x000fe20000002400 */
[----:B0-----:R-:W-:-:S07]  /*4dd0*/  FMUL.FTZ R67, R80, UR51 ;  /* 0x0000003350437c20 */ /* 0x001fce0008410000 */
        /* <DEDUP_REMOVED lines=20> */
[----:B------:R0:W-:Y:S01]  /*4f20*/  MUFU.TANH R40, R71 ;  /* 0x0000004700287308 */ /* 0x0001e20000002400 */
[----:B------:R-:W-:Y:S01]  /*4f30*/  HGMMA.64x128x16.F32 R88, R172, gdesc[UR4].tnspB, R88, gsb0 ;  /* 0x41e00004ac587df0 */ /* 0x000fe20008000858 */
[----:B------:R-:W-:Y:S01]  /*4f40*/  UIADD3 UR6, UR10, 0x180, URZ ;  /* 0x000001800a067890 */ /* 0x000fe2000fffe03f */
[----:B------:R-:W-:-:S05]  /*4f50*/  UMOV UR7, 0x40000040 ;  /* 0x4000004000077882 */ /* 0x000fca0000000000 */
[----:B------:R-:W5:Y:S01]  /*4f60*/  MUFU.TANH R178, R178 ;  /* 0x000000b200b27308 */ /* 0x000f620000002400 */
[----:B0-----:R-:W-:-:S07]  /*4f70*/  FMUL.FTZ R71, R85, UR51 ;  /* 0x0000003355477c20 */ /* 0x001fce0008410000 */
[----:B------:R-:W0:Y:S08]  /*4f80*/  MUFU.TANH R176, R176 ;  /* 0x000000b000b07308 */ /* 0x000e300000002400 */
        /* <DEDUP_REMOVED lines=9> */
[----:B------:R4:W-:Y:S01]  /*5020*/  MUFU.TANH R48, R63 ;  /* 0x0000003f00307308 */ /* 0x0009e20000002400 */
[----:B------:R-:W-:Y:S01]  /*5030*/  HGMMA.64x128x16.F32 R88, R168, gdesc[UR4].tnspB, R88, gsb0 ;  /* 0x41e00004a8587df0 */ /* 0x000fe20008000858 */
[----:B------:R-:W-:Y:S01]  /*5040*/  @UP0 ULDC UR6, c[0x0][0x44c] ;  /* 0x0001130000060ab9 */ /* 0x000fe20000000800 */
[----:B------:R-:W-:Y:S01]  /*5050*/  UMOV UR7, 0x40000040 ;  /* 0x4000004000077882 */ /* 0x000fe20000000000 */
[----:B-1----:R-:W-:Y:S01]  /*5060*/  @P2 IMAD.HI.U32 R4, R43, UR6, RZ ;  /* 0x000000062b042c27 */ /* 0x002fe2000f8e00ff */
[----:B------:R-:W-:-:S03]  /*5070*/  @UP0 ULDC UR6, c[0x0][0x450] ;  /* 0x0001140000060ab9 */ /* 0x000fc60000000800 */
[----:B------:R-:W1:Y:S01]  /*5080*/  MUFU.TANH R174, R174 ;  /* 0x000000ae00ae7308 */ /* 0x000e620000002400 */
[----:B----4-:R-:W-:Y:S01]  /*5090*/  FMUL.FTZ R63, R77, UR51 ;  /* 0x000000334d3f7c20 */ /* 0x010fe20008410000 */
[----:B------:R-:W-:Y:S01]  /*50a0*/  @P2 SHF.R.U32.HI R43, RZ, UR6, R4 ;  /* 0x00000006ff2b2c19 */ /* 0x000fe20008011604 */
[----:B------:R-:W-:Y:S02]  /*50b0*/  UMOV UR6, 0xffffff80 ;  /* 0xffffff8000067882 */ /* 0x000fe40000000000 */
[----:B------:R-:W-:Y:S02]  /*50c0*/  UIMAD UR6, UR54, UR6, 0x1 ;  /* 0x00000001360674a4 */ /* 0x000fe4000f8e0206 */
[----:B------:R-:W4:Y:S01]  /*50d0*/  SHFL.IDX PT, R4, R43, 0x1, 0x1c1f ;  /* 0x003c1f002b047f89 */ /* 0x000f2200000e0000 */
[----:B------:R-:W-:Y:S01]  /*50e0*/  MUFU.TANH R35, R35 ;  /* 0x0000002300237308 */ /* 0x000fe20000002400 */
[----:B------:R-:W-:Y:S02]  /*50f0*/  UIADD3 UR54, UR54, -0x1, URZ ;  /* 0xffffffff36367890 */ /* 0x000fe4000fffe03f */
[----:B------:R-:W-:Y:S01]  /*5100*/  IMAD.U32 R25, RZ, RZ, UR6 ;  /* 0x00000006ff197e24 */ /* 0x000fe2000f8e00ff */
[----:B------:R-:W-:-:S03]  /*5110*/  UIADD3 UR6, UR10, 0x200, URZ ;  /* 0x000002000a067890 */ /* 0x000fc6000fffe03f */
[----:B------:R-:W-:Y:S01]  /*5120*/  IMAD R25, R16, -0x2, R25 ;  /* 0xfffffffe10197824 */ /* 0x000fe200078e0219 */
[----:B------:R-:W-:Y:S03]  /*5130*/  MUFU.TANH R63, R63 ;  /* 0x0000003f003f7308 */ /* 0x000fe60000002400 */
[----:B--2---:R-:W-:-:S05]  /*5140*/  IMAD R25, R14, UR49, R25 ;  /* 0x000000310e197c24 */ /* 0x004fca000f8e0219 */
[----:B------:R-:W-:Y:S01]  /*5150*/  MUFU.TANH R14, R78 ;  /* 0x0000004e000e7308 */ /* 0x000fe20000002400 */
[----:B----4-:R-:W-:-:S04]  /*5160*/  IADD3 R4, R4, -UR50, R25 ;  /* 0x8000003204047c10 */ /* 0x010fc8000fffe019 */
[C---:B------:R-:W-:Y:S02]  /*5170*/  ISETP.GT.AND P3, PT, R4.reuse, RZ, PT ;  /* 0x000000ff0400720c */ /* 0x040fe40003f64270 */
[----:B------:R-:W-:Y:S02]  /*5180*/  ISETP.GT.AND P4, PT, R4, 0x1, PT ;  /* 0x000000010400780c */ /* 0x000fe40003f84270 */
[----:B------:R-:W-:Y:S02]  /*5190*/  FSEL R192, R192, -INF , P3 ;  /* 0xff800000c0c07808 */ /* 0x000fe40001800000 */
[----:B------:R-:W-:Y:S02]  /*51a0*/  ISETP.GT.AND P3, PT, R4, 0x8, PT ;  /* 0x000000080400780c */ /* 0x000fe40003f64270 */
[----:B---3--:R-:W-:Y:S02]  /*51b0*/  FSEL R182, R182, -INF , P4 ;  /* 0xff800000b6b67808 */ /* 0x008fe40002000000 */
[----:B------:R-:W-:-:S02]  /*51c0*/  FMNMX.FTZ R7, R192, R6, !PT ;  /* 0x00000006c0077209 */ /* 0x000fc40007810000 */
[----:B------:R-:W-:Y:S02]  /*51d0*/  ISETP.GT.AND P4, PT, R4, 0x9, PT ;  /* 0x000000090400780c */ /* 0x000fe40003f84270 */
[----:B-----5:R-:W-:Y:S02]  /*51e0*/  FSEL R180, R180, -INF , P3 ;  /* 0xff800000b4b47808 */ /* 0x020fe40001800000 */
[----:B------:R-:W-:Y:S02]  /*51f0*/  FMNMX.FTZ R7, R182, R7, !PT ;  /* 0x00000007b6077209 */ /* 0x000fe40007810000 */
[----:B------:R-:W-:Y:S02]  /*5200*/  ISETP.GT.AND P3, PT, R4, 0x10, PT ;  /* 0x000000100400780c */ /* 0x000fe40003f64270 */
[----:B------:R-:W-:Y:S02]  /*5210*/  FSEL R178, R178, -INF , P4 ;  /* 0xff800000b2b27808 */ /* 0x000fe40002000000 */
[----:B------:R-:W-:-:S02]  /*5220*/  FMNMX.FTZ R7, R180, R7, !PT ;  /* 0x00000007b4077209 */ /* 0x000fc40007810000 */
[----:B------:R-:W-:Y:S02]  /*5230*/  ISETP.GT.AND P4, PT, R4, 0x11, PT ;  /* 0x000000110400780c */ /* 0x000fe40003f84270 */
[----:B0-----:R-:W-:Y:S02]  /*5240*/  FSEL R176, R176, -INF , P3 ;  /* 0xff800000b0b07808 */ /* 0x001fe40001800000 */
[----:B------:R-:W-:Y:S02]  /*5250*/  FMNMX.FTZ R7, R178, R7, !PT ;  /* 0x00000007b2077209 */ /* 0x000fe40007810000 */
[----:B------:R-:W-:Y:S02]  /*5260*/  ISETP.GT.AND P3, PT, R4, 0x18, PT ;  /* 0x000000180400780c */ /* 0x000fe40003f64270 */
[----:B-1----:R-:W-:Y:S02]  /*5270*/  FSEL R174, R174, -INF , P4 ;  /* 0xff800000aeae7808 */ /* 0x002fe40002000000 */
[----:B------:R-:W-:-:S02]  /*5280*/  FMNMX.FTZ R7, R176, R7, !PT ;  /* 0x00000007b0077209 */ /* 0x000fc40007810000 */
[----:B------:R-:W-:Y:S02]  /*5290*/  ISETP.GT.AND P4, PT, R4, 0x19, PT ;  /* 0x000000190400780c */ /* 0x000fe40003f84270 */
[----:B------:R-:W-:Y:S02]  /*52a0*/  FSEL R172, R38, -INF , P3 ;  /* 0xff80000026ac7808 */ /* 0x000fe40001800000 */
[----:B------:R-:W-:Y:S01]  /*52b0*/  FMNMX.FTZ R7, R174, R7, !PT ;  /* 0x00000007ae077209 */ /* 0x000fe20007810000 */
[----:B------:R0:W-:Y:S01]  /*52c0*/  MUFU.TANH R38, R74 ;  /* 0x0000004a00267308 */ /* 0x0001e20000002400 */
[----:B------:R-:W-:Y:S01]  /*52d0*/  ISETP.GT.AND P3, PT, R4, 0x20, PT ;  /* 0x000000200400780c */ /* 0x000fe20003f64270 */
[----:B0-----:R-:W-:Y:S01]  /*52e0*/  FMUL.FTZ R74, R60, UR51 ;  /* 0x000000333c4a7c20 */ /* 0x001fe20008410000 */
[----:B------:R-:W-:Y:S02]  /*52f0*/  FMUL.FTZ R60, R72, UR51 ;  /* 0x00000033483c7c20 */ /* 0x000fe40008410000 */
[----:B------:R-:W0:Y:S03]  /*5300*/  SHFL.IDX PT, R72, R43, RZ, 0x1c1f ;  /* 0x001c1fff2b487589 */ /* 0x000e2600000e0000 */
[----:B------:R-:W-:Y:S08]  /*5310*/  MUFU.TANH R74, R74 ;  /* 0x0000004a004a7308 */ /* 0x000ff00000002400 */
[----:B------:R-:W-:Y:S01]  /*5320*/  MUFU.TANH R60, R60 ;  /* 0x0000003c003c7308 */ /* 0x000fe20000002400 */
[----:B0-----:R-:W-:-:S04]  /*5330*/  IADD3 R72, R72, -UR50, R25 ;  /* 0x8000003248487c10 */ /* 0x001fc8000fffe019 */
[----:B------:R-:W-:-:S04]  /*5340*/  ISETP.GT.AND P5, PT, R72, 0x1, PT ;  /* 0x000000014800780c */ /* 0x000fc80003fa4270 */
[----:B------:R-:W-:Y:S02]  /*5350*/  FSEL R43, R10, -INF , P5 ;  /* 0xff8000000a2b7808 */ /* 0x000fe40002800000 */
[----:B------:R-:W-:-:S04]  /*5360*/  ISETP.GT.AND P5, PT, R72, 0x9, PT ;  /* 0x000000094800780c */ /* 0x000fc80003fa4270 */
[----:B------:R-:W-:Y:S02]  /*5370*/  FSEL R49, R20, -INF , P5 ;  /* 0xff80000014317808 */ /* 0x000fe40002800000 */
[----:B------:R-:W-:Y:S01]  /*5380*/  ISETP.GT.AND P5, PT, R72, 0x11, PT ;  /* 0x000000114800780c */ /* 0x000fe20003fa4270 */
[----:B------:R-:W-:Y:S02]  /*5390*/  WARPGROUP.DEPBAR.LE gsb0, 0x0 ;  /* 0x00008000000079c5 */ /* 0x000fe40000010000 */
[----:B------:R-:W-:Y:S01]  /*53a0*/  WARPGROUP.ARRIVE ;  /* 0x00000000000079c5 */ /* 0x000fe20000000000 */
[----:B------:R-:W-:Y:S02]  /*53b0*/  FSEL R170, R9, -INF , P4 ;  /* 0xff80000009aa7808 */ /* 0x000fe40002000000 */
[----:B------:R-:W-:Y:S01]  /*53c0*/  FMNMX.FTZ R9, R172, R7, !PT ;  /* 0x00000007ac097209 */ /* 0x000fe20007810000 */
[----:B------:R-:W-:Y:S01]  /*53d0*/  FMUL.FTZ R7, R70, UR51 ;  /* 0x0000003346077c20 */ /* 0x000fe20008410000 */
[----:B------:R-:W-:Y:S01]  /*53e0*/  ISETP.GT.AND P4, PT, R4, 0x21, PT ;  /* 0x000000210400780c */ /* 0x000fe20003f84270 */
[----:B------:R-:W-:Y:S01]  /*53f0*/  HGMMA.64x128x16.F32 R88, R152, gdesc[UR4].tnspB, R88, gsb0 ;  /* 0x41e0000498587df0 */ /* 0x000fe20008000858 */
[----:B------:R-:W-:Y:S01]  /*5400*/  FSEL R168, R42, -INF , P3 ;  /* 0xff8000002aa87808 */ /* 0x000fe20001800000 */
[----:B------:R-:W-:Y:S01]  /*5410*/  UIADD3 UR6, UR10, 0x280, URZ ;  /* 0x000002800a067890 */ /* 0x000fe2000fffe03f */
[----:B------:R-:W-:Y:S01]  /*5420*/  FMNMX.FTZ R9, R170, R9, !PT ;  /* 0x00000009aa097209 */ /* 0x000fe20007810000 */
[----:B------:R-:W0:Y:S01]  /*5430*/  MUFU.TANH R7, R7 ;  /* 0x0000000700077308 */ /* 0x000e220000002400 */
[----:B------:R-:W-:Y:S01]  /*5440*/  ISETP.GT.AND P3, PT, R4, 0x28, PT ;  /* 0x000000280400780c */ /* 0x000fe20003f64270 */
[----:B------:R-:W-:Y:S01]  /*5450*/  UMOV UR7, 0x40000040 ;  /* 0x4000004000077882 */ /* 0x000fe20000000000 */
[----:B------:R-:W-:Y:S01]  /*5460*/  FMNMX.FTZ R9, R168, R9, !PT ;  /* 0x00000009a8097209 */ /* 0x000fe20007810000 */
[----:B------:R-:W-:-:S02]  /*5470*/  WARPGROUP.DEPBAR.LE gsb0, 0x0 ;  /* 0x00008000000079c5 */ /* 0x000fc40000010000 */
[----:B------:R-:W-:Y:S01]  /*5480*/  FSEL R154, R11, -INF , P4 ;  /* 0xff8000000b9a7808 */ /* 0x000fe20002000000 */
[----:B------:R-:W-:Y:S01]  /*5490*/  WARPGROUP.ARRIVE ;  /* 0x00000000000079c5 */ /* 0x000fe20000000000 */
[----:B------:R-:W-:Y:S01]  /*54a0*/  ISETP.GT.AND P4, PT, R4, 0x29, PT ;  /* 0x000000290400780c */ /* 0x000fe20003f84270 */
[----:B------:R-:W1:Y:S01]  /*54b0*/  MUFU.TANH R11, R86 ;  /* 0x00000056000b7308 */ /* 0x000e620000002400 */
[----:B------:R-:W-:Y:S02]  /*54c0*/  FSEL R152, R46, -INF , P3 ;  /* 0xff8000002e987808 */ /* 0x000fe40001800000 */
[----:B------:R-:W-:Y:S01]  /*54d0*/  FMNMX.FTZ R9, R154, R9, !PT ;  /* 0x000000099a097209 */ /* 0x000fe20007810000 */
[----:B------:R-:W-:Y:S01]  /*54e0*/  HGMMA.64x128x16.F32 R88, R156, gdesc[UR4].tnspB, R88, gsb0 ;  /* 0x41e000049c587df0 */ /* 0x000fe20008000858 */
[----:B------:R-:W-:Y:S01]  /*54f0*/  ISETP.GT.AND P3, PT, R4, 0x30, PT ;  /* 0x000000300400780c */ /* 0x000fe20003f64270 */
[----:B------:R-:W-:Y:S01]  /*5500*/  UIADD3 UR6, UR10, 0x300, URZ ;  /* 0x000003000a067890 */ /* 0x000fe2000fffe03f */
[----:B------:R-:W-:Y:S01]  /*5510*/  FSEL R70, R47, -INF , P4 ;  /* 0xff8000002f467808 */ /* 0x000fe20002000000 */
[----:B------:R-:W-:Y:S01]  /*5520*/  UMOV UR7, 0x40000040 ;  /* 0x4000004000077882 */ /* 0x000fe20000000000 */
[----:B------:R-:W-:-:S02]  /*5530*/  FMNMX.FTZ R9, R152, R9, !PT ;  /* 0x0000000998097209 */ /* 0x000fc40007810000 */
[----:B------:R-:W-:Y:S02]  /*5540*/  ISETP.GT.AND P4, PT, R4, 0x31, PT ;  /* 0x000000310400780c */ /* 0x000fe40003f84270 */
[----:B------:R-:W-:Y:S02]  /*5550*/  FSEL R66, R50, -INF , P3 ;  /* 0xff80000032427808 */ /* 0x000fe40001800000 */
[----:B------:R-:W-:Y:S02]  /*5560*/  FMNMX.FTZ R9, R70, R9, !PT ;  /* 0x0000000946097209 */ /* 0x000fe40007810000 */
[----:B------:R-:W-:Y:S02]  /*5570*/  ISETP.GT.AND P3, PT, R4, 0x38, PT ;  /* 0x000000380400780c */ /* 0x000fe40003f64270 */
[----:B------:R-:W-:Y:S01]  /*5580*/  FSEL R62, R51, -INF , P4 ;  /* 0xff800000333e7808 */ /* 0x000fe20002000000 */
[----:B------:R-:W-:Y:S01]  /*5590*/  FMUL.FTZ R51, R65, UR51 ;  /* 0x0000003341337c20 */ /* 0x000fe20008410000 */
[----:B------:R-:W-:-:S02]  /*55a0*/  FMNMX.FTZ R9, R66, R9, !PT ;  /* 0x0000000942097209 */ /* 0x000fc40007810000 */
[----:B------:R-:W-:Y:S02]  /*55b0*/  ISETP.GT.AND P4, PT, R4, 0x39, PT ;  /* 0x000000390400780c */ /* 0x000fe40003f84270 */
[----:B------:R-:W-:Y:S01]  /*55c0*/  FSEL R58, R54, -INF , P3 ;  /* 0xff800000363a7808 */ /* 0x000fe20001800000 */
[----:B------:R-:W-:Y:S01]  /*55d0*/  MUFU.TANH R51, R51 ;  /* 0x0000003300337308 */ /* 0x000fe20000002400 */
[----:B------:R-:W-:Y:S02]  /*55e0*/  FMNMX.FTZ R9, R62, R9, !PT ;  /* 0x000000093e097209 */ /* 0x000fe40007810000 */
[----:B------:R-:W-:Y:S02]  /*55f0*/  ISETP.GT.AND P3, PT, R4, 0x40, PT ;  /* 0x000000400400780c */ /* 0x000fe40003f64270 */
[----:B------:R-:W-:Y:S02]  /*5600*/  FSEL R56, R55, -INF , P4 ;  /* 0xff80000037387808 */ /* 0x000fe40002000000 */
        /* <DEDUP_REMOVED lines=17> */
[----:B------:R-:W-:Y:S01]  /*5720*/  FMNMX.FTZ R9, R48, R9, !PT ;  /* 0x0000000930097209 */ /* 0x000fe20007810000 */
[----:B------:R-:W2:Y:S01]  /*5730*/  MUFU.TANH R13, R87 ;  /* 0x00000057000d7308 */ /* 0x000ea20000002400 */
[----:B------:R-:W-:Y:S02]  /*5740*/  ISETP.GT.AND P3, PT, R4, 0x58, PT ;  /* 0x000000580400780c */ /* 0x000fe40003f64270 */
[----:B------:R-:W-:Y:S02]  /*5750*/  FSEL R44, R44, -INF , P4 ;  /* 0xff8000002c2c7808 */ /* 0x000fe40002000000 */
[----:B------:R-:W-:-:S02]  /*5760*/  FMNMX.FTZ R9, R46, R9, !PT ;  /* 0x000000092e097209 */ /* 0x000fc40007810000 */
[----:B------:R-:W-:Y:S02]  /*5770*/  ISETP.GT.AND P4, PT, R4, 0x59, PT ;  /* 0x000000590400780c */ /* 0x000fe40003f84270 */
[----:B0-----:R-:W-:Y:S02]  /*5780*/  FSEL R42, R7, -INF , P3 ;  /* 0xff800000072a7808 */ /* 0x001fe40001800000 */
        /* <DEDUP_REMOVED lines=10> */
[----:B------:R-:W-:Y:S01]  /*5830*/  FMNMX.FTZ R9, R38, R9, !PT ;  /* 0x0000000926097209 */ /* 0x000fe20007810000 */
[----:B------:R-:W-:Y:S01]  /*5840*/  FMUL.FTZ R61, R76, UR51 ;  /* 0x000000334c3d7c20 */ /* 0x000fe20008410000 */
[----:B------:R-:W-:-:S02]  /*5850*/  ISETP.GT.AND P4, PT, R4, 0x69, PT ;  /* 0x000000690400780c */ /* 0x000fc40003f84270 */
[----:B------:R-:W-:Y:S01]  /*5860*/  FSEL R14, R14, -INF , P3 ;  /* 0xff8000000e0e7808 */ /* 0x000fe20001800000 */
[----:B------:R-:W0:Y:S01]  /*5870*/  MUFU.TANH R75, R75 ;  /* 0x0000004b004b7308 */ /* 0x000e220000002400 */
[----:B------:R-:W-:Y:S02]  /*5880*/  FMNMX.FTZ R9, R12, R9, !PT ;  /* 0x000000090c097209 */ /* 0x000fe40007810000 */
[----:B------:R-:W-:Y:S02]  /*5890*/  ISETP.GT.AND P3, PT, R4, 0x70, PT ;  /* 0x000000700400780c */ /* 0x000fe40003f64270 */
[----:B------:R-:W-:Y:S02]  /*58a0*/  FSEL R21, R21, -INF , P4 ;  /* 0xff80000015157808 */ /* 0x000fe40002000000 */
[----:B------:R-:W-:Y:S01]  /*58b0*/  FMNMX.FTZ R78, R14, R9, !PT ;  /* 0x000000090e4e7209 */ /* 0x000fe20007810000 */
[----:B------:R-:W-:Y:S01]  /*58c0*/  MUFU.TANH R61, R61 ;  /* 0x0000003d003d7308 */ /* 0x000fe20000002400 */
[----:B------:R-:W-:-:S02]  /*58d0*/  ISETP.GT.AND P4, PT, R4, 0x71, PT ;  /* 0x000000710400780c */ /* 0x000fc40003f84270 */
[----:B------:R-:W-:Y:S02]  /*58e0*/  FSEL R15, R15, -INF , P3 ;  /* 0xff8000000f0f7808 */ /* 0x000fe40001800000 */
[----:B------:R-:W-:Y:S02]  /*58f0*/  FMNMX.FTZ R78, R21, R78, !PT ;  /* 0x0000004e154e7209 */ /* 0x000fe40007810000 */
[C---:B------:R-:W-:Y:S02]  /*5900*/  ISETP.GT.AND P3, PT, R4.reuse, 0x78, PT ;  /* 0x000000780400780c */ /* 0x040fe40003f64270 */
[----:B------:R-:W-:Y:S02]  /*5910*/  FSEL R9, R83, -INF , P4 ;  /* 0xff80000053097808 */ /* 0x000fe40002000000 */
[----:B------:R-:W-:Y:S02]  /*5920*/  FMNMX.FTZ R78, R15, R78, !PT ;  /* 0x0000004e0f4e7209 */ /* 0x000fe40007810000 */
[----:B------:R-:W-:-:S02]  /*5930*/  ISETP.GT.AND P4, PT, R4, 0x79, PT ;  /* 0x000000790400780c */ /* 0x000fc40003f84270 */
[----:B-1----:R-:W-:Y:S02]  /*5940*/  FSEL R11, R11, -INF , P3 ;  /* 0xff8000000b0b7808 */ /* 0x002fe40001800000 */
[----:B------:R-:W-:Y:S02]  /*5950*/  FMNMX.FTZ R78, R9, R78, !PT ;  /* 0x0000004e094e7209 */ /* 0x000fe40007810000 */
[----:B--2---:R-:W-:Y:S02]  /*5960*/  FSEL R13, R13, -INF , P4 ;  /* 0xff8000000d0d7808 */ /* 0x004fe40002000000 */
[----:B------:R-:W-:Y:S01]  /*5970*/  FMNMX.FTZ R4, R11, R78, !PT ;  /* 0x0000004e0b047209 */ /* 0x000fe20007810000 */
[----:B------:R-:W-:Y:S01]  /*5980*/  FMUL.FTZ R78, R64, UR51 ;  /* 0x00000033404e7c20 */ /* 0x000fe20008410000 */
[----:B------:R-:W-:Y:S01]  /*5990*/  ISETP.GT.AND P4, PT, R72, RZ, PT ;  /* 0x000000ff4800720c */ /* 0x000fe20003f84270 */
[----:B------:R-:W-:Y:S01]  /*59a0*/  FMUL.FTZ R64, R81, UR51 ;  /* 0x0000003351407c20 */ /* 0x000fe20008410000 */
[----:B------:R-:W-:-:S02]  /*59b0*/  FMNMX.FTZ R4, R13, R4, !PT ;  /* 0x000000040d047209 */ /* 0x000fc40007810000 */
[----:B------:R-:W-:Y:S01]  /*59c0*/  FSEL R55, R26, -INF , P5 ;  /* 0xff8000001a377808 */ /* 0x000fe20002800000 */
[----:B------:R-:W1:Y:S01]  /*59d0*/  MUFU.TANH R78, R78 ;  /* 0x0000004e004e7308 */ /* 0x000e620000002400 */
[----:B------:R-:W-:Y:S01]  /*59e0*/  ISETP.GT.AND P5, PT, R72, 0x19, PT ;  /* 0x000000194800780c */ /* 0x000fe20003fa4270 */
[----:B------:R-:W2:Y:S03]  /*59f0*/  SHFL.BFLY PT, R7, R4, 0x2, 0x1f ;  /* 0x0c401f0004077f89 */ /* 0x000ea600000e0000 */
[----:B------:R-:W-:Y:S02]  /*5a00*/  FSEL R65, R28, -INF , P5 ;  /* 0xff8000001c417808 */ /* 0x000fe40002800000 */
[----:B------:R-:W-:Y:S01]  /*5a10*/  ISETP.GT.AND P5, PT, R72, 0x21, PT ;  /* 0x000000214800780c */ /* 0x000fe20003fa4270 */
[----:B------:R-:W3:Y:S03]  /*5a20*/  MUFU.TANH R64, R64 ;  /* 0x0000004000407308 */ /* 0x000ee60000002400 */
[----:B------:R-:W-:Y:S01]  /*5a30*/  FSEL R69, R30, -INF , P5 ;  /* 0xff8000001e457808 */ /* 0x000fe20002800000 */
[----:B------:R-:W-:-:S02]  /*5a40*/  WARPGROUP.DEPBAR.LE gsb0, 0x0 ;  /* 0x00008000000079c5 */ /* 0x000fc40000010000 */
[----:B------:R-:W-:Y:S01]  /*5a50*/  WARPGROUP.ARRIVE ;  /* 0x00000000000079c5 */ /* 0x000fe20000000000 */
[----:B------:R-:W-:-:S04]  /*5a60*/  ISETP.GT.AND P5, PT, R72, 0x29, PT ;  /* 0x000000294800780c */ /* 0x000fc80003fa4270 */
[----:B------:R-:W-:Y:S01]  /*5a70*/  FSEL R33, R33, -INF , P5 ;  /* 0xff80000021217808 */ /* 0x000fe20002800000 */
[----:B------:R-:W-:Y:S01]  /*5a80*/  HGMMA.64x128x16.F32 R88, R160, gdesc[UR4].tnspB, R88, gsb0 ;  /* 0x41e00004a0587df0 */ /* 0x000fe20008000858 */
[----:B------:R-:W-:Y:S01]  /*5a90*/  ISETP.GT.AND P5, PT, R72, 0x31, PT ;  /* 0x000000314800780c */ /* 0x000fe20003fa4270 */
[----:B------:R-:W-:Y:S01]  /*5aa0*/  UIADD3 UR6, UR10, 0x380, URZ ;  /* 0x000003800a067890 */ /* 0x000fe2000fffe03f */
[----:B------:R-:W-:Y:S02]  /*5ab0*/  UMOV UR7, 0x40000040 ;  /* 0x4000004000077882 */ /* 0x000fe40000000000 */
[----:B------:R-:W-:Y:S02]  /*5ac0*/  FSEL R77, R34, -INF , P5 ;  /* 0xff800000224d7808 */ /* 0x000fe40002800000 */
[----:B--2---:R-:W-:Y:S02]  /*5ad0*/  FMNMX.FTZ R7, R4, R7, !PT ;  /* 0x0000000704077209 */ /* 0x004fe40007810000 */
[----:B------:R-:W2:Y:S01]  /*5ae0*/  LDC R4, c[0x0][0x988] ;  /* 0x00026200ff047b82 */ /* 0x000ea20000000800 */
[----:B------:R-:W-:-:S02]  /*5af0*/  ISETP.GT.AND P5, PT, R72, 0x39, PT ;  /* 0x000000394800780c */ /* 0x000fc40003fa4270 */
[----:B------:R-:W4:Y:S02]  /*5b00*/  SHFL.BFLY PT, R68, R7, 0x1, 0x1f ;  /* 0x0c201f0007447f89 */ /* 0x000f2400000e0000 */
[----:B------:R-:W-:Y:S02]  /*5b10*/  FSEL R81, R36, -INF , P5 ;  /* 0xff80000024517808 */ /* 0x000fe40002800000 */
[----:B------:R-:W-:-:S04]  /*5b20*/  ISETP.GT.AND P5, PT, R72, 0x41, PT ;  /* 0x000000414800780c */ /* 0x000fc80003fa4270 */
[----:B------:R-:W-:Y:S02]  /*5b30*/  FSEL R41, R41, -INF , P5 ;  /* 0xff80000029297808 */ /* 0x000fe40002800000 */
[----:B------:R-:W-:-:S04]  /*5b40*/  ISETP.GT.AND P5, PT, R72, 0x49, PT ;  /* 0x000000494800780c */ /* 0x000fc80003fa4270 */
[----:B0-----:R-:W-:Y:S02]  /*5b50*/  FSEL R75, R75, -INF , P5 ;  /* 0xff8000004b4b7808 */ /* 0x001fe40002800000 */
[----:B------:R-:W-:-:S04]  /*5b60*/  ISETP.GT.AND P5, PT, R72, 0x51, PT ;  /* 0x000000514800780c */ /* 0x000fc80003fa4270 */
[----:B------:R-:W-:Y:S02]  /*5b70*/  FSEL R51, R51, -INF , P5 ;  /* 0xff80000033337808 */ /* 0x000fe40002800000 */
[----:B------:R-:W-:Y:S02]  /*5b80*/  ISETP.GT.AND P5, PT, R72, 0x59, PT ;  /* 0x000000594800780c */ /* 0x000fe40003fa4270 */
[----:B----4-:R-:W-:Y:S01]  /*5b90*/  FMNMX.FTZ R7, R7, R68, !PT ;  /* 0x0000004407077209 */ /* 0x010fe20007810000 */
[----:B------:R-:W-:Y:S01]  /*5ba0*/  FMUL.FTZ R68, R84, UR51 ;  /* 0x0000003354447c20 */ /* 0x000fe20008410000 */
[----:B------:R-:W-:Y:S02]  /*5bb0*/  FSEL R53, R53, -INF , P5 ;  /* 0xff80000035357808 */ /* 0x000fe40002800000 */
[C---:B------:R-:W-:Y:S01]  /*5bc0*/  FSETP.NEU.FTZ.AND P3, PT, R7.reuse, -INF , PT ;  /* 0xff8000000700780b */ /* 0x040fe20003f7d000 */
[----:B--2---:R-:W-:Y:S01]  /*5bd0*/  FMUL.FTZ R45, R7, R4 ;  /* 0x00000004072d7220 */ /* 0x004fe20000410000 */
[----:B------:R-:W-:Y:S01]  /*5be0*/  ISETP.GT.AND P5, PT, R72, 0x61, PT ;  /* 0x000000614800780c */ /* 0x000fe20003fa4270 */
[----:B------:R-:W0:Y:S03]  /*5bf0*/  MUFU.TANH R68, R68 ;  /* 0x0000004400447308 */ /* 0x000e260000002400 */
[----:B------:R-:W-:-:S02]  /*5c00*/  FSEL R25, R45, RZ, P3 ;  /* 0x000000ff2d197208 */ /* 0x000fc40001800000 */
[----:B------:R-:W-:Y:S02]  /*5c10*/  FSEL R45, R8, -INF , P4 ;  /* 0xff800000082d7808 */ /* 0x000fe40002000000 */
[----:B------:R-:W-:Y:S01]  /*5c20*/  ISETP.GT.AND P4, PT, R72, 0x8, PT ;  /* 0x000000084800780c */ /* 0x000fe20003f84270 */
[-CC-:B------:R-:W-:Y:S01]  /*5c30*/  FFMA.FTZ R153, R54, R4.reuse, -R25.reuse ;  /* 0x0000000436997223 */ /* 0x180fe20000010819 */
[----:B------:R-:W-:Y:S01]  /*5c40*/  FMNMX.FTZ R10, R45, R5, !PT ;  /* 0x000000052d0a7209 */ /* 0x000fe20007810000 */
[-CC-:B------:R-:W-:Y:S01]  /*5c50*/  FFMA.FTZ R159, R42, R4.reuse, -R25.reuse ;  /* 0x000000042a9f7223 */ /* 0x180fe20000010819 */
[----:B------:R-:W-:Y:S01]  /*5c60*/  FSEL R47, R24, -INF , P4 ;  /* 0xff800000182f7808 */ /* 0x000fe20002000000 */
[--C-:B------:R-:W-:Y:S01]  /*5c70*/  FFMA.FTZ R183, R180, R4, -R25.reuse ;  /* 0x00000004b4b77223 */ /* 0x100fe20000010819 */
[----:B------:R-:W-:Y:S01]  /*5c80*/  FMNMX.FTZ R10, R43, R10, !PT ;  /* 0x0000000a2b0a7209 */ /* 0x000fe20007810000 */
[-CC-:B------:R-:W-:Y:S01]  /*5c90*/  FFMA.FTZ R181, R192, R4.reuse, -R25.reuse ;  /* 0x00000004c0b57223 */ /* 0x180fe20000010819 */
[----:B------:R-:W-:Y:S01]  /*5ca0*/  ISETP.GT.AND P4, PT, R72, 0x10, PT ;  /* 0x000000104800780c */ /* 0x000fe20003f84270 */
[--C-:B------:R-:W-:Y:S01]  /*5cb0*/  FFMA.FTZ R157, R46, R4, -R25.reuse ;  /* 0x000000042e9d7223 */ /* 0x100fe20000010819 */
[----:B------:R-:W-:Y:S01]  /*5cc0*/  FMNMX.FTZ R10, R47, R10, !PT ;  /* 0x0000000a2f0a7209 */ /* 0x000fe20007810000 */
[--C-:B------:R-:W-:Y:S01]  /*5cd0*/  FFMA.FTZ R8, R182, R4, -R25.reuse ;  /* 0x00000004b6087223 */ /* 0x100fe20000010819 */
[----:B------:R-:W-:Y:S01]  /*5ce0*/  FSEL R27, R27, -INF , P4 ;  /* 0xff8000001b1b7808 */ /* 0x000fe20002000000 */
[----:B------:R-:W-:Y:S01]  /*5cf0*/  MUFU.EX2 R181, R181 ;  /* 0x000000b500b57308 */ /* 0x000fe20000000800 */
        /* <DEDUP_REMOVED lines=53> */
[----:B------:R-:W-:Y:S01]  /*6050*/  FFMA.FTZ R13, R13, R4, -R25 ;  /* 0x000000040d0d7223 */ /* 0x000fe20000010819 */
[----:B------:R-:W-:Y:S01]  /*6060*/  FSEL R39, R74, -INF , P4 ;  /* 0xff8000004a277808 */ /* 0x000fe20002000000 */
[----:B------:R2:W-:Y:S01]  /*6070*/  MUFU.EX2 R26, R154 ;  /* 0x0000009a001a7308 */ /* 0x0005e20000000800 */
[----:B------:R-:W-:-:S02]  /*6080*/  FMNMX.FTZ R28, R41, R28, !PT ;  /* 0x0000001c291c7209 */ /* 0x000fc40007810000 */
[----:B------:R-:W-:Y:S02]  /*6090*/  ISETP.GT.AND P4, PT, R72, 0x50, PT ;  /* 0x000000504800780c */ /* 0x000fe40003f84270 */
[----:B------:R-:W-:Y:S02]  /*60a0*/  FMNMX.FTZ R28, R39, R28, !PT ;  /* 0x0000001c271c7209 */ /* 0x000fe40007810000 */
[----:B-1----:R-:W-:Y:S01]  /*60b0*/  FSEL R79, R78, -INF , P4 ;  /* 0xff8000004e4f7808 */ /* 0x002fe20002000000 */
[----:B------:R1:W-:Y:S01]  /*60c0*/  MUFU.EX2 R24, R170 ;  /* 0x000000aa00187308 */ /* 0x0003e20000000800 */
[----:B------:R-:W-:Y:S02]  /*60d0*/  FMNMX.FTZ R28, R75, R28, !PT ;  /* 0x0000001c4b1c7209 */ /* 0x000fe40007810000 */
[----:B------:R-:W-:Y:S02]  /*60e0*/  ISETP.GT.AND P4, PT, R72, 0x58, PT ;  /* 0x000000584800780c */ /* 0x000fe40003f84270 */
[----:B------:R-:W-:-:S02]  /*60f0*/  FMNMX.FTZ R30, R79, R28, !PT ;  /* 0x0000001c4f1e7209 */ /* 0x000fc40007810000 */
[----:B------:R-:W-:Y:S01]  /*6100*/  FSEL R57, R57, -INF , P4 ;  /* 0xff80000039397808 */ /* 0x000fe20002000000 */
[----:B------:R-:W-:Y:S01]  /*6110*/  MUFU.EX2 R173, R173 ;  /* 0x000000ad00ad7308 */ /* 0x000fe20000000800 */
[----:B------:R-:W-:Y:S02]  /*6120*/  FMNMX.FTZ R30, R51, R30, !PT ;  /* 0x0000001e331e7209 */ /* 0x000fe40007810000 */
[----:B------:R-:W-:Y:S02]  /*6130*/  ISETP.GT.AND P4, PT, R72, 0x60, PT ;  /* 0x000000604800780c */ /* 0x000fe40003f84270 */
[----:B------:R-:W-:Y:S02]  /*6140*/  FMNMX.FTZ R30, R57, R30, !PT ;  /* 0x0000001e391e7209 */ /* 0x000fe40007810000 */
[----:B------:R-:W-:Y:S01]  /*6150*/  FSEL R85, R60, -INF , P4 ;  /* 0xff8000003c557808 */ /* 0x000fe20002000000 */
[----:B------:R-:W-:Y:S02]  /*6160*/  WARPGROUP.DEPBAR.LE gsb0, 0x0 ;  /* 0x00008000000079c5 */ /* 0x000fe40000010000 */
[----:B------:R-:W-:Y:S01]  /*6170*/  FMNMX.FTZ R30, R53, R30, !PT ;  /* 0x0000001e351e7209 */ /* 0x000fe20007810000 */
[----:B------:R-:W-:Y:S01]  /*6180*/  WARPGROUP.ARRIVE ;  /* 0x00000000000079c5 */ /* 0x000fe20000000000 */
[----:B------:R-:W-:Y:S01]  /*6190*/  ISETP.GT.AND P4, PT, R72, 0x68, PT ;  /* 0x000000684800780c */ /* 0x000fe20003f84270 */
[----:B------:R-:W-:Y:S01]  /*61a0*/  MUFU.EX2 R175, R175 ;  /* 0x000000af00af7308 */ /* 0x000fe20000000800 */
[----:B------:R-:W-:-:S02]  /*61b0*/  FSEL R59, R59, -INF , P5 ;  /* 0xff8000003b3b7808 */ /* 0x000fc40002800000 */
[----:B------:R-:W-:Y:S01]  /*61c0*/  FMNMX.FTZ R32, R85, R30, !PT ;  /* 0x0000001e55207209 */ /* 0x000fe20007810000 */
[----:B------:R-:W-:Y:S01]  /*61d0*/  HGMMA.64x128x16.F32 R88, R164, gdesc[UR4].tnspB, R88, gsb0 ;  /* 0x41e00004a4587df0 */ /* 0x000fe20008000858 */
[C---:B------:R-:W-:Y:S02]  /*61e0*/  ISETP.GT.AND P5, PT, R72.reuse, 0x69, PT ;  /* 0x000000694800780c */ /* 0x040fe40003fa4270 */
[----:B------:R-:W-:Y:S01]  /*61f0*/  FSEL R61, R61, -INF , P4 ;  /* 0xff8000003d3d7808 */ /* 0x000fe20002000000 */
[----:B------:R-:W-:Y:S01]  /*6200*/  MUFU.EX2 R28, R70 ;  /* 0x00000046001c7308 */ /* 0x000fe20000000800 */
[----:B------:R-:W-:Y:S02]  /*6210*/  FMNMX.FTZ R32, R59, R32, !PT ;  /* 0x000000203b207209 */ /* 0x000fe40007810000 */
[----:B------:R-:W-:Y:S02]  /*6220*/  ISETP.GT.AND P4, PT, R72, 0x70, PT ;  /* 0x000000704800780c */ /* 0x000fe40003f84270 */
[----:B------:R-:W-:-:S02]  /*6230*/  FSEL R63, R63, -INF , P5 ;  /* 0xff8000003f3f7808 */ /* 0x000fc40002800000 */
[----:B------:R-:W-:Y:S01]  /*6240*/  FMNMX.FTZ R32, R61, R32, !PT ;  /* 0x000000203d207209 */ /* 0x000fe20007810000 */
[----:B------:R-:W-:Y:S01]  /*6250*/  MUFU.EX2 R169, R169 ;  /* 0x000000a900a97308 */ /* 0x000fe20000000800 */
[C---:B------:R-:W-:Y:S02]  /*6260*/  ISETP.GT.AND P5, PT, R72.reuse, 0x71, PT ;  /* 0x000000714800780c */ /* 0x040fe40003fa4270 */
[----:B------:R-:W-:Y:S02]  /*6270*/  FSEL R87, R67, -INF , P4 ;  /* 0xff80000043577808 */ /* 0x000fe40002000000 */
[----:B------:R-:W-:Y:S02]  /*6280*/  FMNMX.FTZ R32, R63, R32, !PT ;  /* 0x000000203f207209 */ /* 0x000fe40007810000 */
[----:B------:R-:W-:Y:S01]  /*6290*/  ISETP.GT.AND P4, PT, R72, 0x78, PT ;  /* 0x000000784800780c */ /* 0x000fe20003f84270 */
[----:B------:R-:W-:Y:S01]  /*62a0*/  MUFU.EX2 R30, R62 ;  /* 0x0000003e001e7308 */ /* 0x000fe20000000800 */
[----:B---3--:R-:W-:-:S02]  /*62b0*/  FSEL R191, R64, -INF , P5 ;  /* 0xff80000040bf7808 */ /* 0x008fc40002800000 */
[----:B------:R-:W-:Y:S02]  /*62c0*/  FMNMX.FTZ R34, R87, R32, !PT ;  /* 0x0000002057227209 */ /* 0x000fe40007810000 */
[----:B------:R-:W-:Y:S02]  /*62d0*/  ISETP.GT.AND P5, PT, R72, 0x79, PT ;  /* 0x000000794800780c */ /* 0x000fe40003fa4270 */
[----:B0-----:R-:W-:Y:S01]  /*62e0*/  FSEL R193, R68, -INF , P4 ;  /* 0xff80000044c17808 */ /* 0x001fe20002000000 */
[----:B------:R-:W-:Y:S01]  /*62f0*/  MUFU.EX2 R171, R171 ;  /* 0x000000ab00ab7308 */ /* 0x000fe20000000800 */
[----:B------:R-:W-:Y:S02]  /*6300*/  FMNMX.FTZ R34, R191, R34, !PT ;  /* 0x00000022bf227209 */ /* 0x000fe40007810000 */
[----:B------:R-:W-:Y:S01]  /*6310*/  FSEL R195, R71, -INF , P5 ;  /* 0xff80000047c37808 */ /* 0x000fe20002800000 */
[----:B------:R-:W-:Y:S01]  /*6320*/  FFMA.FTZ R71, R21, R4, -R25 ;  /* 0x0000000415477223 */ /* 0x000fe20000010819 */
[----:B------:R-:W-:-:S02]  /*6330*/  FMNMX.FTZ R34, R193, R34, !PT ;  /* 0x00000022c1227209 */ /* 0x000fc40007810000 */
[----:B------:R-:W-:Y:S01]  /*6340*/  IADD3 R44, -R23, 0xb, RZ ;  /* 0x0000000b172c7810 */ /* 0x000fe20007ffe1ff */
[----:B------:R-:W-:Y:S01]  /*6350*/  MUFU.EX2 R32, R56 ;  /* 0x0000003800207308 */ /* 0x000fe20000000800 */
[----:B------:R-:W-:Y:S01]  /*6360*/  FMNMX.FTZ R54, R195, R34, !PT ;  /* 0x00000022c3367209 */ /* 0x000fe20007810000 */
[----:B------:R-:W-:-:S04]  /*6370*/  FFMA.FTZ R34, R50, R4, -R25 ;  /* 0x0000000432227223 */ /* 0x000fc80000010819 */
[----:B------:R-:W0:Y:S02]  /*6380*/  SHFL.BFLY PT, R67, R54, 0x2, 0x1f ;  /* 0x0c401f0036437f89 */ /* 0x000e2400000e0000 */
[----:B------:R-:W-:Y:S08]  /*6390*/  MUFU.EX2 R153, R153 ;  /* 0x0000009900997308 */ /* 0x000ff00000000800 */
[----:B------:R-:W-:Y:S08]  /*63a0*/  MUFU.EX2 R34, R34 ;  /* 0x0000002200227308 */ /* 0x000ff00000000800 */
[----:B------:R-:W-:Y:S01]  /*63b0*/  MUFU.EX2 R155, R155 ;  /* 0x0000009b009b7308 */ /* 0x000fe20000000800 */
[----:B0-----:R-:W-:Y:S01]  /*63c0*/  FMNMX.FTZ R42, R54, R67, !PT ;  /* 0x00000043362a7209 */ /* 0x001fe20007810000 */
[-CC-:B------:R-:W-:Y:S01]  /*63d0*/  FFMA.FTZ R67, R12, R4.reuse, -R25.reuse ;  /* 0x000000040c437223 */ /* 0x180fe20000010819 */
[-CC-:B------:R-:W-:Y:S01]  /*63e0*/  FFMA.FTZ R12, R14, R4.reuse, -R25.reuse ;  /* 0x000000040e0c7223 */ /* 0x180fe20000010819 */
[----:B------:R-:W-:-:S04]  /*63f0*/  FFMA.FTZ R14, R15, R4, -R25 ;  /* 0x000000040f0e7223 */ /* 0x000fc80000010819 */
[----:B------:R-:W-:Y:S01]  /*6400*/  MUFU.EX2 R48, R48 ;  /* 0x0000003000307308 */ /* 0x000fe20000000800 */
[----:B------:R-:W0:Y:S07]  /*6410*/  SHFL.BFLY PT, R197, R42, 0x1, 0x1f ;  /* 0x0c201f002ac57f89 */ /* 0x000e2e00000e0000 */
[----:B------:R-:W-:Y:S08]  /*6420*/  MUFU.EX2 R157, R157 ;  /* 0x0000009d009d7308 */ /* 0x000ff00000000800 */
[----:B------:R-:W-:Y:S08]  /*6430*/  MUFU.EX2 R36, R36 ;  /* 0x0000002400247308 */ /* 0x000ff00000000800 */
[----:B------:R-:W-:Y:S01]  /*6440*/  MUFU.EX2 R159, R159 ;  /* 0x0000009f009f7308 */ /* 0x000fe20000000800 */
[----:B0-----:R-:W-:-:S04]  /*6450*/  FMNMX.FTZ R21, R42, R197, !PT ;  /* 0x000000c52a157209 */ /* 0x001fc80007810000 */
[C---:B------:R-:W-:Y:S01]  /*6460*/  FSETP.NEU.FTZ.AND P4, PT, R21.reuse, -INF , PT ;  /* 0xff8000001500780b */ /* 0x040fe20003f9d000 */
[----:B------:R-:W-:Y:S02]  /*6470*/  FMUL.FTZ R42, R21, R4 ;  /* 0x00000004152a7220 */ /* 0x000fe40000410000 */
[----:B------:R-:W-:Y:S03]  /*6480*/  MUFU.EX2 R40, R40 ;  /* 0x0000002800287308 */ /* 0x000fe60000000800 */
[----:B------:R-:W-:-:S05]  /*6490*/  FSEL R42, R42, RZ, P4 ;  /* 0x000000ff2a2a7208 */ /* 0x000fca0002000000 */
[-CC-:B------:R-:W-:Y:S01]  /*64a0*/  FFMA.FTZ R180, R45, R4.reuse, -R42.reuse ;  /* 0x000000042db47223 */ /* 0x180fe2000001082a */
[----:B------:R-:W-:Y:S01]  /*64b0*/  FSEL R45, R7, RZ, P3 ;  /* 0x000000ff072d7208 */ /* 0x000fe20001800000 */
[-CC-:B------:R-:W-:Y:S01]  /*64c0*/  FFMA.FTZ R15, R43, R4.reuse, -R42.reuse ;  /* 0x000000042b0f7223 */ /* 0x180fe2000001082a */
[-CC-:B------:R-:W-:Y:S01]  /*64d0*/  FFMA.FTZ R182, R47, R4.reuse, -R42.reuse ;  /* 0x000000042fb67223 */ /* 0x180fe2000001082a */
[-CC-:B------:R-:W-:Y:S01]  /*64e0*/  FFMA.FTZ R43, R49, R4.reuse, -R42.reuse ;  /* 0x00000004312b7223 */ /* 0x180fe2000001082a */
[-C--:B------:R-:W-:Y:S01]  /*64f0*/  FFMA.FTZ R176, R27, R4.reuse, -R42 ;  /* 0x000000041bb07223 */ /* 0x080fe2000001082a */
[----:B------:R-:W-:Y:S01]  /*6500*/  FADD.FTZ R45, -R45, R6 ;  /* 0x000000062d2d7221 */ /* 0x000fe20000010100 */
[----:B------:R-:W-:Y:S01]  /*6510*/  FSEL R6, R21, RZ, P4 ;  /* 0x000000ff15067208 */ /* 0x000fe20002000000 */
[----:B------:R-:W-:Y:S01]  /*6520*/  MUFU.EX2 R180, R180 ;  /* 0x000000b400b47308 */ /* 0x000fe20000000800 */
[-C--:B------:R-:W-:Y:S01]  /*6530*/  FFMA.FTZ R27, R55, R4.reuse, -R42 ;  /* 0x00000004371b7223 */ /* 0x080fe2000001082a */
[----:B------:R-:W-:Y:S01]  /*6540*/  FMUL.FTZ R46, R45, R4 ;  /* 0x000000042d2e7220 */ /* 0x000fe20000410000 */
[----:B------:R-:W-:-:S02]  /*6550*/  IMAD.U32 R45, RZ, RZ, UR42 ;  /* 0x0000002aff2d7e24 */ /* 0x000fc4000f8e00ff */
[----:B------:R-:W-:Y:S01]  /*6560*/  FADD.FTZ R5, -R6, R5 ;  /* 0x0000000506057221 */ /* 0x000fe20000010100 */
[-CC-:B--2---:R-:W-:Y:S01]  /*6570*/  FFMA.FTZ R154, R39, R4.reuse, -R42.reuse ;  /* 0x00000004279a7223 */ /* 0x184fe2000001082a */
[-CC-:B------:R-:W-:Y:S01]  /*6580*/  FFMA.FTZ R178, R29, R4.reuse, -R42.reuse ;  /* 0x000000041db27223 */ /* 0x180fe2000001082a */
[-CC-:B------:R-:W-:Y:S01]  /*6590*/  FFMA.FTZ R29, R65, R4.reuse, -R42.reuse ;  /* 0x00000004411d7223 */ /* 0x180fe2000001082a */
[-C--:B------:R-:W-:Y:S01]  /*65a0*/  FMUL.FTZ R5, R5, R4.reuse ;  /* 0x0000000405057220 */ /* 0x080fe20000410000 */
[----:B------:R-:W0:Y:S01]  /*65b0*/  MUFU.EX2 R6, R46 ;  /* 0x0000002e00067308 */ /* 0x000e220000000800 */
[----:B------:R-:W-:Y:S01]  /*65c0*/  @!P1 LEA R45, R45, UR41, 0x3 ;  /* 0x000000292d2d9c11 */ /* 0x000fe2000f8e18ff */
[-CC-:B------:R-:W-:Y:S01]  /*65d0*/  FFMA.FTZ R172, R31, R4.reuse, -R42.reuse ;  /* 0x000000041fac7223 */ /* 0x180fe2000001082a */
[-CC-:B------:R-:W-:Y:S01]  /*65e0*/  FFMA.FTZ R31, R69, R4.reuse, -R42.reuse ;  /* 0x00000004451f7223 */ /* 0x180fe2000001082a */
[-CC-:B------:R-:W-:Y:S01]  /*65f0*/  FFMA.FTZ R174, R73, R4.reuse, -R42.reuse ;  /* 0x0000000449ae7223 */ /* 0x180fe2000001082a */
[----:B------:R-:W-:Y:S01]  /*6600*/  FFMA.FTZ R33, R33, R4, -R42 ;  /* 0x0000000421217223 */ /* 0x000fe2000001082a */
[----:B------:R-:W-:-:S02]  /*6610*/  @!P1 VIADD R45, R45, 0x28840 ;  /* 0x000288402d2d9836 */ /* 0x000fc40000000000 */
[-CC-:B------:R-:W-:Y:S01]  /*6620*/  FFMA.FTZ R168, R35, R4.reuse, -R42.reuse ;  /* 0x0000000423a87223 */ /* 0x180fe2000001082a */
[----:B------:R-:W2:Y:S01]  /*6630*/  MUFU.EX2 R5, R5 ;  /* 0x0000000500057308 */ /* 0x000ea20000000800 */
[-CC-:B------:R-:W-:Y:S01]  /*6640*/  FFMA.FTZ R35, R77, R4.reuse, -R42.reuse ;  /* 0x000000044d237223 */ /* 0x180fe2000001082a */
[-CC-:B-1----:R-:W-:Y:S01]  /*6650*/  FFMA.FTZ R170, R37, R4.reuse, -R42.reuse ;  /* 0x0000000425aa7223 */ /* 0x182fe2000001082a */
[----:B------:R-:W-:Y:S01]  /*6660*/  @!P1 PRMT R45, RZ, 0x654, R45 ;  /* 0x00000654ff2d9816 */ /* 0x000fe2000000002d */
[-CC-:B------:R-:W-:Y:S01]  /*6670*/  FFMA.FTZ R37, R81, R4.reuse, -R42.reuse ;  /* 0x0000000451257223 */ /* 0x180fe2000001082a */
[-CC-:B------:R-:W-:Y:S01]  /*6680*/  FFMA.FTZ R152, R83, R4.reuse, -R42.reuse ;  /* 0x0000000453987223 */ /* 0x180fe2000001082a */
[----:B------:R-:W-:Y:S01]  /*6690*/  FFMA.FTZ R41, R41, R4, -R42 ;  /* 0x0000000429297223 */ /* 0x000fe2000001082a */
[----:B------:R-:W-:Y:S02]  /*66a0*/  WARPGROUP.DEPBAR.LE gsb0, 0x0 ;  /* 0x00008000000079c5 */ /* 0x000fe40000010000 */
[----:B------:R-:W1:Y:S01]  /*66b0*/  MUFU.EX2 R15, R15 ;  /* 0x0000000f000f7308 */ /* 0x000e620000000800 */
[----:B0-----:R-:W-:Y:S01]  /*66c0*/  FFMA.FTZ R39, R6, R0, R181 ;  /* 0x0000000006277223 */ /* 0x001fe200000100b5 */
[----:B------:R0:W-:Y:S06]  /*66d0*/  BAR.ARV R44, 0x100 ;  /* 0x0004002c0000751d */ /* 0x0001ec0000002000 */
[----:B------:R-:W0:Y:S01]  /*66e0*/  MUFU.EX2 R182, R182 ;  /* 0x000000b600b67308 */ /* 0x000e220000000800 */
[----:B--2---:R-:W-:Y:S01]  /*66f0*/  FFMA.FTZ R46, R5, R3, R180 ;  /* 0x00000003052e7223 */ /* 0x004fe200000100b4 */
[----:B------:R2:W-:Y:S01]  /*6700*/  @!P1 SYNCS.ARRIVE.TRANS64.RED.A1T0 RZ, [R45+URZ], RZ ;  /* 0x000000ff2dff99a7 */ /* 0x0005e2000810043f */
[C---:B------:R-:W-:Y:S01]  /*6710*/  FADD.FTZ R0, R8.reuse, R39 ;  /* 0x0000002708007221 */ /* 0x040fe20000010000 */
[-CC-:B------:R-:W-:Y:S01]  /*6720*/  FFMA.FTZ R3, R75, R4.reuse, -R42.reuse ;  /* 0x000000044b037223 */ /* 0x180fe2000001082a */
[----:B------:R-:W-:Y:S01]  /*6730*/  F2FP.F16.F32.PACK_AB R181, R8, R181 ;  /* 0x000000b508b5723e */ /* 0x000fe200000000ff */
[----:B------:R-:W-:Y:S01]  /*6740*/  FFMA.FTZ R156, R79, R4, -R42 ;  /* 0x000000044f9c7223 */ /* 0x000fe2000001082a */
[----:B------:R-:W-:Y:S01]  /*6750*/  FADD.FTZ R39, R183, R0 ;  /* 0x00000000b7277221 */ /* 0x000fe20000010000 */
[----:B------:R-:W3:Y:S01]  /*6760*/  MUFU.EX2 R43, R43 ;  /* 0x0000002b002b7308 */ /* 0x000ee20000000800 */
[C---:B-1----:R-:W-:Y:S01]  /*6770*/  F2FP.F16.F32.PACK_AB R180, R15.reuse, R180 ;  /* 0x000000b40fb4723e */ /* 0x042fe200000000ff */
[----:B--2---:R-:W-:Y:S01]  /*6780*/  FADD.FTZ R45, R15, R46 ;  /* 0x0000002e0f2d7221 */ /* 0x004fe20000010000 */
[----:B------:R-:W-:Y:S01]  /*6790*/  FADD.FTZ R0, R10, R39 ;  /* 0x000000270a007221 */ /* 0x000fe20000010000 */
[-CC-:B------:R-:W-:Y:S01]  /*67a0*/  FFMA.FTZ R51, R51, R4.reuse, -R42.reuse ;  /* 0x0000000433337223 */ /* 0x180fe2000001082a */
[-CC-:B------:R-:W-:Y:S01]  /*67b0*/  FFMA.FTZ R57, R57, R4.reuse, -R42.reuse ;  /* 0x0000000439397223 */ /* 0x180fe2000001082a */
[-C--:B------:R-:W-:Y:S01]  /*67c0*/  FFMA.FTZ R53, R53, R4.reuse, -R42 ;  /* 0x0000000435357223 */ /* 0x080fe2000001082a */
[----:B------:R-:W-:Y:S01]  /*67d0*/  FADD.FTZ R39, R177, R0 ;  /* 0x00000000b1277221 */ /* 0x000fe20000010000 */
[----:B------:R-:W1:Y:S01]  /*67e0*/  MUFU.EX2 R176, R176 ;  /* 0x000000b000b07308 */ /* 0x000e620000000800 */
[----:B0-----:R-:W-:Y:S01]  /*67f0*/  FADD.FTZ R44, R182, R45 ;  /* 0x0000002db62c7221 */ /* 0x001fe20000010000 */
[-CC-:B------:R-:W-:Y:S01]  /*6800*/  FFMA.FTZ R85, R85, R4.reuse, -R42.reuse ;  /* 0x0000000455557223 */ /* 0x180fe2000001082a */
[----:B------:R-:W-:Y:S01]  /*6810*/  FADD.FTZ R0, R20, R39 ;  /* 0x0000002714007221 */ /* 0x000fe20000010000 */
[-CC-:B------:R-:W-:Y:S01]  /*6820*/  FFMA.FTZ R59, R59, R4.reuse, -R42.reuse ;  /* 0x000000043b3b7223 */ /* 0x180fe2000001082a */
[-CC-:B------:R-:W-:Y:S01]  /*6830*/  FFMA.FTZ R61, R61, R4.reuse, -R42.reuse ;  /* 0x000000043d3d7223 */ /* 0x180fe2000001082a */
[-CC-:B------:R-:W-:Y:S01]  /*6840*/  FFMA.FTZ R63, R63, R4.reuse, -R42.reuse ;  /* 0x000000043f3f7223 */ /* 0x180fe2000001082a */
[-C--:B------:R-:W-:Y:S01]  /*6850*/  FFMA.FTZ R87, R87, R4.reuse, -R42 ;  /* 0x0000000457577223 */ /* 0x080fe2000001082a */
[----:B------:R-:W0:Y:S01]  /*6860*/  MUFU.EX2 R27, R27 ;  /* 0x0000001b001b7308 */ /* 0x000e220000000800 */
[----:B---3--:R-:W-:Y:S01]  /*6870*/  FADD.FTZ R45, R43, R44 ;  /* 0x0000002c2b2d7221 */ /* 0x008fe20000010000 */
[-CC-:B------:R-:W-:Y:S01]  /*6880*/  FFMA.FTZ R191, R191, R4.reuse, -R42.reuse ;  /* 0x00000004bfbf7223 */ /* 0x180fe2000001082a */
[-CC-:B------:R-:W-:Y:S01]  /*6890*/  FFMA.FTZ R193, R193, R4.reuse, -R42.reuse ;  /* 0x00000004c1c17223 */ /* 0x180fe2000001082a */
[----:B------:R-:W-:Y:S01]  /*68a0*/  FFMA.FTZ R42, R195, R4, -R42 ;  /* 0x00000004c32a7223 */ /* 0x000fe2000001082a */
[----:B------:R-:W-:Y:S01]  /*68b0*/  IMAD.U32 R47, RZ, RZ, UR53 ;  /* 0x00000035ff2f7e24 */ /* 0x000fe2000f8e00ff */
[----:B------:R-:W-:Y:S01]  /*68c0*/  PLOP3.LUT P3, PT, PT, PT, UP1, 0x80, 0x0 ;  /* 0x000000000000781c */ /* 0x000fe20003f6f018 */
[----:B------:R-:W-:Y:S01]  /*68d0*/  UMOV UR53, UR42 ;  /* 0x0000002a00357c82 */ /* 0x000fe20008000000 */
[----:B------:R-:W2:Y:S01]  /*68e0*/  MUFU.EX2 R178, R178 ;  /* 0x000000b200b27308 */ /* 0x000ea20000000800 */
[----:B-1----:R-:W-:Y:S01]  /*68f0*/  FADD.FTZ R44, R176, R45 ;  /* 0x0000002db02c7221 */ /* 0x002fe20000010000 */
[----:B------:R-:W-:Y:S01]  /*6900*/  @!P1 LEA R47, R47, UR41, 0x3 ;  /* 0x000000292f2f9c11 */ /* 0x000fe2000f8e18ff */
[-C--:B------:R-:W-:Y:S01]  /*6910*/  FMUL.FTZ R88, R88, R5.reuse ;  /* 0x0000000558587220 */ /* 0x080fe20000410000 */
[-C--:B------:R-:W-:Y:S01]  /*6920*/  FMUL.FTZ R89, R89, R5.reuse ;  /* 0x0000000559597220 */ /* 0x080fe20000410000 */
[-C--:B------:R-:W-:Y:S01]  /*6930*/  FMUL.FTZ R92, R92, R5.reuse ;  /* 0x000000055c5c7220 */ /* 0x080fe20000410000 */
[-C--:B------:R-:W-:Y:S01]  /*6940*/  FMUL.FTZ R93, R93, R5.reuse ;  /* 0x000000055d5d7220 */ /* 0x080fe20000410000 */
[----:B------:R-:W-:Y:S01]  /*6950*/  @!P1 VIADD R46, R47, 0x28860 ;  /* 0x000288602f2e9836 */ /* 0x000fe20000000000 */
[----:B------:R-:W1:Y:S01]  /*6960*/  MUFU.EX2 R29, R29 ;  /* 0x0000001d001d7308 */ /* 0x000e620000000800 */
[----:B0-----:R-:W-:Y:S01]  /*6970*/  FADD.FTZ R25, R27, R44 ;  /* 0x0000002c1b197221 */ /* 0x001fe20000010000 */
[-C--:B------:R-:W-:Y:S01]  /*6980*/  FMUL.FTZ R96, R96, R5.reuse ;  /* 0x0000000560607220 */ /* 0x080fe20000410000 */
[-C--:B------:R-:W-:Y:S01]  /*6990*/  FMUL.FTZ R97, R97, R5.reuse ;  /* 0x0000000561617220 */ /* 0x080fe20000410000 */
[----:B------:R-:W-:Y:S01]  /*69a0*/  @!P1 PRMT R46, RZ, 0x654, R46 ;  /* 0x00000654ff2e9816 */ /* 0x000fe2000000002e */
[-C--:B------:R-:W-:Y:S01]  /*69b0*/  FMUL.FTZ R100, R100, R5.reuse ;  /* 0x0000000564647220 */ /* 0x080fe20000410000 */
[-C--:B------:R-:W-:Y:S01]  /*69c0*/  FMUL.FTZ R101, R101, R5.reuse ;  /* 0x0000000565657220 */ /* 0x080fe20000410000 */
[-C--:B------:R-:W-:Y:S01]  /*69d0*/  FMUL.FTZ R104, R104, R5.reuse ;  /* 0x0000000568687220 */ /* 0x080fe20000410000 */
[----:B------:R-:W0:Y:S01]  /*69e0*/  MUFU.EX2 R172, R172 ;  /* 0x000000ac00ac7308 */ /* 0x000e220000000800 */
[----:B--2---:R-:W-:Y:S01]  /*69f0*/  FADD.FTZ R44, R178, R25 ;  /* 0x00000019b22c7221 */ /* 0x004fe20000010000 */
[----:B------:R-:W-:Y:S01]  /*6a00*/  FADD.FTZ R25, R179, R0 ;  /* 0x00000000b3197221 */ /* 0x000fe20000010000 */
[----:B------:R2:W-:Y:S01]  /*6a10*/  @!P1 SYNCS.ARRIVE.TRANS64.RED.A1T0 RZ, [R46+URZ], RZ ;  /* 0x000000ff2eff99a7 */ /* 0x0005e2000810043f */
[-C--:B------:R-:W-:Y:S01]  /*6a20*/  FMUL.FTZ R105, R105, R5.reuse ;  /* 0x0000000569697220 */ /* 0x080fe20000410000 */
[-C--:B------:R-:W-:Y:S01]  /*6a30*/  FMUL.FTZ R108, R108, R5.reuse ;  /* 0x000000056c6c7220 */ /* 0x080fe20000410000 */
[----:B------:R-:W-:Y:S01]  /*6a40*/  FADD.FTZ R0, R24, R25 ;  /* 0x0000001918007221 */ /* 0x000fe20000010000 */
[-C--:B------:R-:W-:Y:S01]  /*6a50*/  FMUL.FTZ R109, R109, R5.reuse ;  /* 0x000000056d6d7220 */ /* 0x080fe20000410000 */
[----:B------:R-:W3:Y:S01]  /*6a60*/  MUFU.EX2 R31, R31 ;  /* 0x0000001f001f7308 */ /* 0x000ee20000000800 */
[----:B-1----:R-:W-:Y:S01]  /*6a70*/  FADD.FTZ R39, R29, R44 ;  /* 0x0000002c1d277221 */ /* 0x002fe20000010000 */
[----:B------:R-:W-:Y:S01]  /*6a80*/  FADD.FTZ R25, R173, R0 ;  /* 0x00000000ad197221 */ /* 0x000fe20000010000 */
[-C--:B------:R-:W-:Y:S01]  /*6a90*/  FMUL.FTZ R112, R112, R5.reuse ;  /* 0x0000000570707220 */ /* 0x080fe20000410000 */
[-C--:B------:R-:W-:Y:S01]  /*6aa0*/  FMUL.FTZ R113, R113, R5.reuse ;  /* 0x0000000571717220 */ /* 0x080fe20000410000 */
[-C--:B------:R-:W-:Y:S01]  /*6ab0*/  FMUL.FTZ R116, R116, R5.reuse ;  /* 0x0000000574747220 */ /* 0x080fe20000410000 */
[----:B------:R-:W-:Y:S01]  /*6ac0*/  FADD.FTZ R0, R26, R25 ;  /* 0x000000191a007221 */ /* 0x000fe20000010000 */
[-C--:B------:R-:W-:Y:S01]  /*6ad0*/  FMUL.FTZ R117, R117, R5.reuse ;  /* 0x0000000575757220 */ /* 0x080fe20000410000 */
[----:B------:R-:W1:Y:S01]  /*6ae0*/  MUFU.EX2 R174, R174 ;  /* 0x000000ae00ae7308 */ /* 0x000e620000000800 */
[----:B0-----:R-:W-:Y:S01]  /*6af0*/  FADD.FTZ R44, R172, R39 ;  /* 0x00000027ac2c7221 */ /* 0x001fe20000010000 */
[----:B------:R-:W-:Y:S01]  /*6b00*/  FADD.FTZ R25, R175, R0 ;  /* 0x00000000af197221 */ /* 0x000fe20000010000 */
[-C--:B------:R-:W-:Y:S01]  /*6b10*/  FMUL.FTZ R120, R120, R5.reuse ;  /* 0x0000000578787220 */ /* 0x080fe20000410000 */
[-C--:B------:R-:W-:Y:S01]  /*6b20*/  FMUL.FTZ R121, R121, R5.reuse ;  /* 0x0000000579797220 */ /* 0x080fe20000410000 */
[-C--:B------:R-:W-:Y:S01]  /*6b30*/  FMUL.FTZ R124, R124, R5.reuse ;  /* 0x000000057c7c7220 */ /* 0x080fe20000410000 */
        /* <DEDUP_REMOVED lines=25> */
[----:B------:R-:W-:Y:S01]  /*6cd0*/  FMUL.FTZ R149, R149, R5 ;  /* 0x0000000595957220 */ /* 0x000fe20000410000 */
        /* <DEDUP_REMOVED lines=51> */
[----:B------:R-:W-:Y:S01]  /*7010*/  FMUL.FTZ R151, R151, R6 ;  /* 0x0000000697977220 */ /* 0x000fe20000410000 */
[----:B------:R-:W-:Y:S01]  /*7020*/  F2FP.F16.F32.PACK_AB R183, R10, R183 ;  /* 0x000000b70ab7723e */ /* 0x000fe200000000ff */
[----:B------:R-:W-:Y:S01]  /*7030*/  IMAD.MOV.U32 R6, RZ, RZ, R7 ;  /* 0x000000ffff067224 */ /* 0x000fe200078e0007 */
[----:B------:R-:W-:Y:S01]  /*7040*/  F2FP.F16.F32.PACK_AB R177, R20, R177 ;  /* 0x000000b114b1723e */ /* 0x000fe200000000ff */
[----:B------:R-:W-:Y:S01]  /*7050*/  IMAD.MOV.U32 R5, RZ, RZ, R21 ;  /* 0x000000ffff057224 */ /* 0x000fe200078e0015 */
[----:B------:R-:W3:Y:S01]  /*7060*/  MUFU.EX2 R51, R51 ;  /* 0x0000003300337308 */ /* 0x000ee20000000800 */
[C---:B-1----:R-:W-:Y:S01]  /*7070*/  FADD.FTZ R25, R3.reuse, R8 ;  /* 0x0000000803197221 */ /* 0x042fe20000010000 */
[----:B------:R-:W-:-:S02]  /*7080*/  F2FP.F16.F32.PACK_AB R154, R3, R154 ;  /* 0x0000009a039a723e */ /* 0x000fc400000000ff */
[----:B------:R-:W-:Y:S02]  /*7090*/  F2FP.F16.F32.PACK_AB R182, R43, R182 ;  /* 0x000000b62bb6723e */ /* 0x000fe400000000ff */
[----:B------:R-:W-:Y:S02]  /*70a0*/  F2FP.F16.F32.PACK_AB R176, R27, R176 ;  /* 0x000000b01bb0723e */ /* 0x000fe400000000ff */
[----:B------:R-:W1:Y:S01]  /*70b0*/  MUFU.EX2 R158, R57 ;  /* 0x00000039009e7308 */ /* 0x000e620000000800 */
[----:B0-----:R-:W-:Y:S01]  /*70c0*/  FADD.FTZ R25, R156, R25 ;  /* 0x000000199c197221 */ /* 0x001fe20000010000 */
[----:B------:R-:W-:Y:S02]  /*70d0*/  F2FP.F16.F32.PACK_AB R178, R29, R178 ;  /* 0x000000b21db2723e */ /* 0x000fe400000000ff */
[----:B------:R-:W-:Y:S02]  /*70e0*/  F2FP.F16.F32.PACK_AB R179, R24, R179 ;  /* 0x000000b318b3723e */ /* 0x000fe400000000ff */
[----:B------:R-:W-:-:S02]  /*70f0*/  F2FP.F16.F32.PACK_AB R172, R31, R172 ;  /* 0x000000ac1fac723e */ /* 0x000fc400000000ff */
[----:B------:R-:W0:Y:S01]  /*7100*/  MUFU.EX2 R53, R53 ;  /* 0x0000003500357308 */ /* 0x000e220000000800 */
[----:B---3--:R-:W-:Y:S01]  /*7110*/  FADD.FTZ R25, R51, R25 ;  /* 0x0000001933197221 */ /* 0x008fe20000010000 */
[----:B------:R-:W-:Y:S02]  /*7120*/  F2FP.F16.F32.PACK_AB R173, R26, R173 ;  /* 0x000000ad1aad723e */ /* 0x000fe400000000ff */
[----:B------:R-:W-:Y:S02]  /*7130*/  F2FP.F16.F32.PACK_AB R174, R33, R174 ;  /* 0x000000ae21ae723e */ /* 0x000fe400000000ff */
[----:B------:R-:W-:Y:S02]  /*7140*/  F2FP.F16.F32.PACK_AB R175, R28, R175 ;  /* 0x000000af1caf723e */ /* 0x000fe400000000ff */
[----:B------:R-:W3:Y:S01]  /*7150*/  MUFU.EX2 R38, R38 ;  /* 0x0000002600267308 */ /* 0x000ee20000000800 */
[----:B-1----:R-:W-:Y:S01]  /*7160*/  FADD.FTZ R25, R158, R25 ;  /* 0x000000199e197221 */ /* 0x002fe20000010000 */
        /* <DEDUP_REMOVED lines=16> */
[----:B------:R-:W-:-:S04]  /*7270*/  F2FP.F16.F32.PACK_AB R159, R40, R159 ;  /* 0x0000009f289f723e */ /* 0x000fc800000000ff */
        /* <DEDUP_REMOVED lines=29> */
[----:B-1----:R-:W-:-:S04]  /*7450*/  FADD.FTZ R25, R166, R25 ;  /* 0x00000019a6197221 */ /* 0x002fc80000010000 */
[C---:B0-----:R-:W-:Y:S01]  /*7460*/  FADD.FTZ R3, R42.reuse, R25 ;  /* 0x000000192a037221 */ /* 0x041fe20000010000 */
[----:B------:R-:W-:Y:S01]  /*7470*/  F2FP.F16.F32.PACK_AB R166, R42, R166 ;  /* 0x000000a62aa6723e */ /* 0x000fe200000000ff */
[C---:B---3--:R-:W-:Y:S01]  /*7480*/  FADD.FTZ R0, R13.reuse, R0 ;  /* 0x000000000d007221 */ /* 0x048fe20000010000 */
[----:B------:R-:W-:Y:S01]  /*7490*/  F2FP.F16.F32.PACK_AB R167, R13, R11 ;  /* 0x0000000b0da7723e */ /* 0x000fe200000000ff */
[----:B--2---:R-:W-:Y:S06]  /*74a0*/  @P3 BRA `(.L_x_2271) ;  /* 0xffffffcc00c43947 */ /* 0x004fec000383ffff */
.L_x_2262:
[----:B------:R-:W-:-:S13]  /*74b0*/  ISETP.LE.AND P2, PT, RZ, UR54, PT ;  /* 0x00000036ff007c0c */ /* 0x000fda000bf43270 */
[----:B------:R-:W-:Y:S05]  /*74c0*/  @!P2 BRA `(.L_x_2272) ;  /* 0x0000002400fca947 */ /* 0x000fea0003800000 */
[----:B------:R-:W-:Y:S01]  /*74d0*/  IMAD.MOV.U32 R6, RZ, RZ, R7 ;  /* 0x000000ffff067224 */ /* 0x000fe200078e0007 */
[----:B------:R-:W-:Y:S01]  /*74e0*/  UMOV UR51, UR43 ;  /* 0x0000002b00337c82 */ /* 0x000fe20008000000 */
[----:B------:R-:W-:Y:S01]  /*74f0*/  IMAD.MOV.U32 R8, RZ, RZ, R21 ;  /* 0x000000ffff087224 */ /* 0x000fe200078e0015 */
[----:B------:R-:W-:Y:S01]  /*7500*/  UMOV UR50, UR42 ;  /* 0x0000002a00327c82 */ /* 0x000fe20008000000 */
[----:B------:R-:W-:-:S05]  /*7510*/  ULDC UR49, c[0x0][0x9d8] ;  /* 0x0002760000317ab9 */ /* 0x000fca0000000800 */
.L_x_2281:
        /* <DEDUP_REMOVED lines=9> */
.L_x_2274:
[----:B------:R-:W-:Y:S01]  /*75b0*/  ULEA UR6, UR42, UR41, 0x3 ;  /* 0x000000292a067291 */ /* 0x000fe2000f8e183f */
[----:B------:R-:W-:-:S05]  /*75c0*/  IMAD.U32 R4, RZ, RZ, UR43 ;  /* 0x0000002bff047e24 */ /* 0x000fca000f8e00ff */
[----:B------:R-:W-:-:S04]  /*75d0*/  SHF.L.U32 R4, R4, 0x1f, RZ ;  /* 0x0000001f04047819 */ /* 0x000fc800000006ff */
[----:B------:R0:W1:Y:S01]  /*75e0*/  SYNCS.PHASECHK.TRANS64.TRYWAIT P2, [UR6+0x28830], R4 ;  /* 0x02883004ff0075a7 */ /* 0x0000620008040146 */
[----:B------:R-:W-:Y:S05]  /*75f0*/  @!P0 BRA `(.L_x_2275) ;  /* 0x0000000000048947 */ /* 0x000fea0003800000 */
[----:B------:R-:W-:Y:S01]  /*7600*/  BPT.TRAP 0x1 ;  /* 0x000000040000795c */ /* 0x000fe20000300000 */
.L_x_2275:
[----:B-1----:R-:W-:Y:S05]  /*7610*/  @P2 BRA `(.L_x_2273) ;  /* 0x0000000000082947 */ /* 0x002fea0003800000 */
[----:B------:R-:W1:Y:S02]  /*7620*/  SYNCS.PHASECHK.TRANS64.TRYWAIT P2, [UR6+0x28830], R4 ;  /* 0x02883004ff0075a7 */ /* 0x000e640008040146 */
[----:B-1----:R-:W-:Y:S05]  /*7630*/  @!P2 BRA `(.L_x_2276) ;  /* 0x000000940014a947 */ /* 0x002fea0003800000 */
.L_x_2273:
        /* <DEDUP_REMOVED lines=45> */
.L_x_2278:
[----:B------:R-:W-:Y:S01]  /*7910*/  ULEA UR6, UR50, UR41, 0x3 ;  /* 0x0000002932067291 */ /* 0x000fe2000f8e183f */
[----:B------:R-:W-:-:S05]  /*7920*/  IMAD.U32 R4, RZ, RZ, UR51 ;  /* 0x00000033ff047e24 */ /* 0x000fca000f8e00ff */
[----:B------:R-:W-:-:S04]  /*7930*/  SHF.L.U32 R4, R4, 0x1f, RZ ;  /* 0x0000001f04047819 */ /* 0x000fc800000006ff */
[----:B------:R0:W1:Y:S01]  /*7940*/  SYNCS.PHASECHK.TRANS64.TRYWAIT P2, [UR6+0x28850], R4 ;  /* 0x02885004ff0075a7 */ /* 0x0000620008040146 */
[----:B------:R-:W-:Y:S05]  /*7950*/  @!P0 BRA `(.L_x_2279) ;  /* 0x0000000000048947 */ /* 0x000fea0003800000 */
[----:B------:R-:W-:Y:S01]  /*7960*/  BPT.TRAP 0x1 ;  /* 0x000000040000795c */ /* 0x000fe20000300000 */
.L_x_2279:
[----:B-1----:R-:W-:Y:S05]  /*7970*/  @P2 BRA `(.L_x_2277) ;  /* 0x0000000000082947 */ /* 0x002fea0003800000 */
[----:B------:R-:W1:Y:S02]  /*7980*/  SYNCS.PHASECHK.TRANS64.TRYWAIT P2, [UR6+0x28850], R4 ;  /* 0x02885004ff0075a7 */ /* 0x000e640008040146 */
[----:B-1----:R-:W-:Y:S05]  /*7990*/  @!P2 BRA `(.L_x_2280) ;  /* 0x000000900054a947 */ /* 0x002fea0003800000 */
.L_x_2277:
        /* <DEDUP_REMOVED lines=77> */
[----:B------:R-:W-:Y:S01]  /*7e70*/  ISETP.LT.AND P2, PT, RZ, UR54, PT ;  /* 0x00000036ff007c0c */ /* 0x000fe2000bf41270 */
[----:B------:R-:W-:-:S05]  /*7e80*/  UMOV UR51, UR43 ;  /* 0x0000002b00337c82 */ /* 0x000fca0008000000 */
[----:B------:R-:W-:Y:S08]  /*7e90*/  MUFU.TANH R201, R201 ;  /* 0x000000c900c97308 */ /* 0x000ff00000002400 */
[----:B------:R-:W-:Y:S08]  /*7ea0*/  MUFU.TANH R203, R203 ;  /* 0x000000cb00cb7308 */ /* 0x000ff00000002400 */
[----:B------:R-:W-:Y:S08]  /*7eb0*/  MUFU.TANH R205, R205 ;  /* 0x000000cd00cd7308 */ /* 0x000ff00000002400 */
[----:B------:R-:W-:Y:S08]  /*7ec0*/  MUFU.TANH R207, R207 ;  /* 0x000000cf00cf7308 */ /* 0x000ff00000002400 */
[----:B------:R-:W0:Y:S08]  /*7ed0*/  MUFU.TANH R9, R9 ;  /* 0x0000000900097308 */ /* 0x000e300000002400 */
[----:B------:R-:W-:Y:S08]  /*7ee0*/  MUFU.TANH R209, R209 ;  /* 0x000000d100d17308 */ /* 0x000ff00000002400 */
[----:B------:R-:W1:Y:S01]  /*7ef0*/  MUFU.TANH R11, R11 ;  /* 0x0000000b000b7308 */ /* 0x000e620000002400 */
[----:B0-----:R-:W-:-:S07]  /*7f00*/  FMNMX.FTZ R12, R9, R6, !PT ;  /* 0x00000006090c7209 */ /* 0x001fce0007810000 */
[----:B------:R-:W-:Y:S08]  /*7f10*/  MUFU.TANH R211, R211 ;  /* 0x000000d300d37308 */ /* 0x000ff00000002400 */
[----:B------:R-:W0:Y:S01]  /*7f20*/  MUFU.TANH R15, R15 ;  /* 0x0000000f000f7308 */ /* 0x000e220000002400 */
[----:B-1----:R-:W-:-:S07]  /*7f30*/  FMNMX.FTZ R12, R11, R12, !PT ;  /* 0x0000000c0b0c7209 */ /* 0x002fce0007810000 */
[----:B------:R-:W-:Y:S08]  /*7f40*/  MUFU.TANH R213, R213 ;  /* 0x000000d500d57308 */ /* 0x000ff00000002400 */
[----:B------:R-:W1:Y:S01]  /*7f50*/  MUFU.TANH R27, R27 ;  /* 0x0000001b001b7308 */ /* 0x000e620000002400 */
[----:B0-----:R-:W-:Y:S01]  /*7f60*/  FMNMX.FTZ R12, R15, R12, !PT ;  /* 0x0000000c0f0c7209 */ /* 0x001fe20007810000 */
[----:B------:R-:W-:-:S02]  /*7f70*/  WARPGROUP.DEPBAR.LE gsb0, 0x0 ;  /* 0x00008000000079c5 */ /* 0x000fc40000010000 */
[----:B------:R-:W-:Y:S01]  /*7f80*/  WARPGROUP.ARRIVE ;  /* 0x00000000000079c5 */ /* 0x000fe20000000000 */
[----:B------:R-:W-:Y:S01]  /*7f90*/  FMUL.FTZ R183, R32, UR49 ;  /* 0x0000003120b77c20 */ /* 0x000fe20008410000 */
[----:B------:R-:W-:Y:S02]  /*7fa0*/  FMUL.FTZ R181, R33, UR49 ;  /* 0x0000003121b57c20 */ /* 0x000fe40008410000 */
[----:B------:R-:W0:Y:S01]  /*7fb0*/  MUFU.TANH R29, R29 ;  /* 0x0000001d001d7308 */ /* 0x000e220000002400 */
[----:B------:R-:W-:Y:S01]  /*7fc0*/  FMUL.FTZ R33, R38, UR49 ;  /* 0x0000003126217c20 */ /* 0x000fe20008410000 */
[----:B------:R-:W-:Y:S01]  /*7fd0*/  HGMMA.64x128x16.F32 R88, R176, gdesc[UR4].tnspB, R88, gsb0 ;  /* 0x41e00004b0587df0 */ /* 0x000fe20008000858 */
[----:B------:R-:W-:Y:S01]  /*7fe0*/  UIADD3 UR6, UR10, 0x100, URZ ;  /* 0x000001000a067890 */ /* 0x000fe2000fffe03f */
[----:B------:R-:W-:-:S04]  /*7ff0*/  UMOV UR7, 0x40000040 ;  /* 0x4000004000077882 */ /* 0x000fc80000000000 */
[----:B------:R-:W2:Y:S01]  /*8000*/  MUFU.TANH R183, R183 ;  /* 0x000000b700b77308 */ /* 0x000ea20000002400 */
[----:B-1----:R-:W-:-:S07]  /*8010*/  FMNMX.FTZ R12, R27, R12, !PT ;  /* 0x0000000c1b0c7209 */ /* 0x002fce0007810000 */
[----:B------:R-:W1:Y:S01]  /*8020*/  MUFU.TANH R181, R181 ;  /* 0x000000b500b57308 */ /* 0x000e620000002400 */
[----:B0-----:R-:W-:-:S07]  /*8030*/  FMNMX.FTZ R12, R29, R12, !PT ;  /* 0x0000000c1d0c7209 */ /* 0x001fce0007810000 */
[----:B------:R-:W0:Y:S01]  /*8040*/  MUFU.TANH R31, R31 ;  /* 0x0000001f001f7308 */ /* 0x000e220000002400 */
[----:B--2---:R-:W-:-:S07]  /*8050*/  FMNMX.FTZ R4, R183, R4, !PT ;  /* 0x00000004b7047209 */ /* 0x004fce0007810000 */
[----:B------:R-:W-:Y:S01]  /*8060*/  MUFU.TANH R215, R215 ;  /* 0x000000d700d77308 */ /* 0x000fe20000002400 */
[----:B-1----:R-:W-:-:S04]  /*8070*/  FMNMX.FTZ R4, R181, R4, !PT ;  /* 0x00000004b5047209 */ /* 0x002fc80007810000 */
[----:B------:R-:W-:-:S03]  /*8080*/  FMNMX.FTZ R4, R191, R4, !PT ;  /* 0x00000004bf047209 */ /* 0x000fc60007810000 */
[----:B------:R-:W1:Y:S01]  /*8090*/  MUFU.TANH R33, R33 ;  /* 0x0000002100217308 */ /* 0x000e620000002400 */
[----:B------:R-:W-:Y:S02]  /*80a0*/  FMNMX.FTZ R4, R193, R4, !PT ;  /* 0x00000004c1047209 */ /* 0x000fe40007810000 */
[----:B0-----:R-:W-:Y:S02]  /*80b0*/  FMNMX.FTZ R12, R31, R12, !PT ;  /* 0x0000000c1f0c7209 */ /* 0x001fe40007810000 */
[----:B------:R-:W-:-:S03]  /*80c0*/  FMNMX.FTZ R4, R195, R4, !PT ;  /* 0x00000004c3047209 */ /* 0x000fc60007810000 */
[----:B------:R-:W-:Y:S01]  /*80d0*/  MUFU.TANH R69, R69 ;  /* 0x0000004500457308 */ /* 0x000fe20000002400 */
[----:B------:R-:W-:-:S04]  /*80e0*/  FMNMX.FTZ R4, R197, R4, !PT ;  /* 0x00000004c5047209 */ /* 0x000fc80007810000 */
[----:B------:R-:W-:-:S03]  /*80f0*/  FMNMX.FTZ R4, R199, R4, !PT ;  /* 0x00000004c7047209 */ /* 0x000fc60007810000 */
[----:B------:R-:W0:Y:S01]  /*8100*/  MUFU.TANH R35, R35 ;  /* 0x0000002300237308 */ /* 0x000e220000002400 */
[----:B-1----:R-:W-:-:S07]  /*8110*/  FMNMX.FTZ R12, R33, R12, !PT ;  /* 0x0000000c210c7209 */ /* 0x002fce0007810000 */
        /* <DEDUP_REMOVED lines=13> */
[----:B------:R-:W-:Y:S01]  /*81f0*/  MUFU.TANH R223, R223 ;  /* 0x000000df00df7308 */ /* 0x000fe20000002400 */
[----:B0-----:R-:W-:-:S07]  /*8200*/  FMNMX.FTZ R12, R43, R12, !PT ;  /* 0x0000000c2b0c7209 */ /* 0x001fce0007810000 */
[----:B------:R-:W-:Y:S01]  /*8210*/  MUFU.TANH R47, R47 ;  /* 0x0000002f002f7308 */ /* 0x000fe20000002400 */
[----:B------:R-:W-:Y:S02]  /*8220*/  WARPGROUP.DEPBAR.LE gsb0, 0x0 ;  /* 0x00008000000079c5 */ /* 0x000fe40000010000 */
        /* <DEDUP_REMOVED lines=8> */
[----:B------:R-:W0:Y:S08]  /*82b0*/  MUFU.TANH R177, R177 ;  /* 0x000000b100b17308 */ /* 0x000e300000002400 */
[----:B------:R-:W1:Y:S08]  /*82c0*/  MUFU.TANH R179, R179 ;  /* 0x000000b300b37308 */ /* 0x000e700000002400 */
[----:B------:R-:W2:Y:S01]  /*82d0*/  MUFU.TANH R45, R45 ;  /* 0x0000002d002d7308 */ /* 0x000ea20000002400 */
[----:B0-----:R-:W-:-:S07]  /*82e0*/  FMNMX.FTZ R4, R177, R4, !PT ;  /* 0x00000004b1047209 */ /* 0x001fce0007810000 */
[----:B------:R-:W0:Y:S01]  /*82f0*/  MUFU.TANH R49, R49 ;  /* 0x0000003100317308 */ /* 0x000e220000002400 */
[----:B-1----:R-:W-:-:S04]  /*8300*/  FMNMX.FTZ R4, R179, R4, !PT ;  /* 0x00000004b3047209 */ /* 0x002fc80007810000 */
[----:B------:R-:W-:-:S03]  /*8310*/  FMNMX.FTZ R4, R201, R4, !PT ;  /* 0x00000004c9047209 */ /* 0x000fc60007810000 */
[----:B------:R-:W-:Y:S01]  /*8320*/  MUFU.TANH R85, R85 ;  /* 0x0000005500557308 */ /* 0x000fe20000002400 */
[----:B------:R-:W-:Y:S02]  /*8330*/  FMNMX.FTZ R4, R203, R4, !PT ;  /* 0x00000004cb047209 */ /* 0x000fe40007810000 */
[----:B--2---:R-:W-:Y:S02]  /*8340*/  FMNMX.FTZ R12, R45, R12, !PT ;  /* 0x0000000c2d0c7209 */ /* 0x004fe40007810000 */
[----:B------:R-:W-:Y:S02]  /*8350*/  FMNMX.FTZ R4, R205, R4, !PT ;  /* 0x00000004cd047209 */ /* 0x000fe40007810000 */
[----:B------:R-:W-:Y:S01]  /*8360*/  FMNMX.FTZ R12, R47, R12, !PT ;  /* 0x0000000c2f0c7209 */ /* 0x000fe20007810000 */
[----:B------:R-:W1:Y:S01]  /*8370*/  MUFU.TANH R51, R51 ;  /* 0x0000003300337308 */ /* 0x000e620000002400 */
[----:B------:R-:W-:Y:S02]  /*8380*/  FMNMX.FTZ R4, R207, R4, !PT ;  /* 0x00000004cf047209 */ /* 0x000fe40007810000 */
[----:B0-----:R-:W-:-:S02]  /*8390*/  FMNMX.FTZ R12, R49, R12, !PT ;  /* 0x0000000c310c7209 */ /* 0x001fc40007810000 */
[----:B------:R-:W-:-:S03]  /*83a0*/  FMNMX.FTZ R4, R209, R4, !PT ;  /* 0x00000004d1047209 */ /* 0x000fc60007810000 */
[----:B------:R-:W0:Y:S01]  /*83b0*/  MUFU.TANH R53, R53 ;  /* 0x0000003500357308 */ /* 0x000e220000002400 */
[----:B------:R-:W-:-:S04]  /*83c0*/  FMNMX.FTZ R4, R211, R4, !PT ;  /* 0x00000004d3047209 */ /* 0x000fc80007810000 */
[----:B------:R-:W-:-:S03]  /*83d0*/  FMNMX.FTZ R4, R213, R4, !PT ;  /* 0x00000004d5047209 */ /* 0x000fc60007810000 */
[----:B------:R-:W2:Y:S01]  /*83e0*/  MUFU.TANH R55, R55 ;  /* 0x0000003700377308 */ /* 0x000ea20000002400 */
[----:B-1----:R-:W-:-:S07]  /*83f0*/  FMNMX.FTZ R12, R51, R12, !PT ;  /* 0x0000000c330c7209 */ /* 0x002fce0007810000 */
[----:B------:R-:W1:Y:S01]  /*8400*/  MUFU.TANH R57, R57 ;  /* 0x0000003900397308 */ /* 0x000e620000002400 */
[----:B0-----:R-:W-:-:S07]  /*8410*/  FMNMX.FTZ R12, R53, R12, !PT ;  /* 0x0000000c350c7209 */ /* 0x001fce0007810000 */
[----:B------:R-:W0:Y:S01]  /*8420*/  MUFU.TANH R59, R59 ;  /* 0x0000003b003b7308 */ /* 0x000e220000002400 */
[----:B--2---:R-:W-:-:S07]  /*8430*/  FMNMX.FTZ R12, R55, R12, !PT ;  /* 0x0000000c370c7209 */ /* 0x004fce0007810000 */
[----:B------:R-:W2:Y:S01]  /*8440*/  MUFU.TANH R61, R61 ;  /* 0x0000003d003d7308 */ /* 0x000ea20000002400 */
[----:B-1----:R-:W-:-:S07]  /*8450*/  FMNMX.FTZ R12, R57, R12, !PT ;  /* 0x0000000c390c7209 */ /* 0x002fce0007810000 */
[----:B------:R-:W1:Y:S01]  /*8460*/  MUFU.TANH R63, R63 ;  /* 0x0000003f003f7308 */ /* 0x000e620000002400 */
[----:B0-----:R-:W-:-:S07]  /*8470*/  FMNMX.FTZ R12, R59, R12, !PT ;  /* 0x0000000c3b0c7209 */ /* 0x001fce0007810000 */
[----:B------:R-:W-:Y:S01]  /*8480*/  MUFU.TANH R67, R67 ;  /* 0x0000004300437308 */ /* 0x000fe20000002400 */
[----:B--2---:R-:W-:-:S07]  /*8490*/  FMNMX.FTZ R12, R61, R12, !PT ;  /* 0x0000000c3d0c7209 */ /* 0x004fce0007810000 */
        /* <DEDUP_REMOVED lines=18> */
[----:B------:R-:W-:Y:S01]  /*85c0*/  MUFU.TANH R87, R87 ;  /* 0x0000005700577308 */ /* 0x000fe20000002400 */
[----:B-1----:R-:W-:-:S04]  /*85d0*/  FMNMX.FTZ R4, R175, R4, !PT ;  /* 0x00000004af047209 */ /* 0x002fc80007810000 */
[----:B------:R-:W-:-:S04]  /*85e0*/  FMNMX.FTZ R4, R215, R4, !PT ;  /* 0x00000004d7047209 */ /* 0x000fc80007810000 */
[----:B------:R-:W-:Y:S02]  /*85f0*/  FMNMX.FTZ R4, R69, R4, !PT ;  /* 0x0000000445047209 */ /* 0x000fe40007810000 */
[----:B--2---:R-:W-:Y:S02]  /*8600*/  FMNMX.FTZ R12, R65, R12, !PT ;  /* 0x0000000c410c7209 */ /* 0x004fe40007810000 */
        /* <DEDUP_REMOVED lines=13> */
[----:B------:R-:W0:Y:S02]  /*86e0*/  SHFL.BFLY PT, R21, R4, 0x2, 0x1f ;  /* 0x0c401f0004157f89 */ /* 0x000e2400000e0000 */
[----:B0-----:R-:W-:Y:S02]  /*86f0*/  FMNMX.FTZ R21, R4, R21, !PT ;  /* 0x0000001504157209 */ /* 0x001fe40007810000 */
[----:B------:R-:W0:Y:S03]  /*8700*/  LDC R4, c[0x0][0x988] ;  /* 0x00026200ff047b82 */ /* 0x000e260000000800 */
[----:B------:R-:W1:Y:S02]  /*8710*/  SHFL.BFLY PT, R10, R21, 0x1, 0x1f ;  /* 0x0c201f00150a7f89 */ /* 0x000e6400000e0000 */
[----:B-1----:R-:W-:-:S05]  /*8720*/  FMNMX.FTZ R21, R21, R10, !PT ;  /* 0x0000000a15157209 */ /* 0x002fca0007810000 */
[C---:B0-----:R-:W-:Y:S01]  /*8730*/  FMUL.FTZ R10, R21.reuse, R4 ;  /* 0x00000004150a7220 */ /* 0x041fe20000410000 */
[----:B------:R-:W-:-:S03]  /*8740*/  FADD.FTZ R227, -R21, R8 ;  /* 0x0000000815e37221 */ /* 0x000fc60000010100 */
[-CC-:B------:R-:W-:Y:S01]  /*8750*/  FFMA.FTZ R180, R7, R4.reuse, -R10.reuse ;  /* 0x0000000407b47223 */ /* 0x180fe2000001080a */
[-CC-:B------:R-:W-:Y:S01]  /*8760*/  FFMA.FTZ R176, R183, R4.reuse, -R10.reuse ;  /* 0x00000004b7b07223 */ /* 0x180fe2000001080a */
[-CC-:B------:R-:W-:Y:S01]  /*8770*/  FFMA.FTZ R182, R13, R4.reuse, -R10.reuse ;  /* 0x000000040db67223 */ /* 0x180fe2000001080a */
        /* <DEDUP_REMOVED lines=12> */
[-C--:B------:R-:W-:Y:S01]  /*8840*/  FMUL.FTZ R8, R227, R4.reuse ;  /* 0x00000004e3087220 */ /* 0x080fe20000410000 */
        /* <DEDUP_REMOVED lines=12> */
[-CC-:B------:R-:W-:Y:S01]  /*8910*/  FFMA.FTZ R225, R225, R4.reuse, -R10.reuse ;  /* 0x00000004e1e17223 */ /* 0x180fe2000001080a */
[----:B------:R-:W-:Y:S01]  /*8920*/  FFMA.FTZ R85, R85, R4, -R10 ;  /* 0x0000000455557223 */ /* 0x000fe2000001080a */
[----:B0-----:R-:W-:Y:S01]  /*8930*/  FMNMX.FTZ R12, R169, R12, !PT ;  /* 0x0000000ca90c7209 */ /* 0x001fe20007810000 */
[----:B------:R-:W-:Y:S03]  /*8940*/  MUFU.EX2 R8, R8 ;  /* 0x0000000800087308 */ /* 0x000fe60000000800 */
[----:B------:R-:W-:-:S04]  /*8950*/  FMNMX.FTZ R12, R83, R12, !PT ;  /* 0x0000000c530c7209 */ /* 0x000fc80007810000 */
[----:B-1----:R-:W-:Y:S01]  /*8960*/  FMNMX.FTZ R12, R171, R12, !PT ;  /* 0x0000000cab0c7209 */ /* 0x002fe20007810000 */
[----:B------:R-:W0:Y:S03]  /*8970*/  MUFU.EX2 R5, R5 ;  /* 0x0000000500057308 */ /* 0x000e260000000800 */
[----:B------:R-:W-:Y:S01]  /*8980*/  FMNMX.FTZ R7, R87, R12, !PT ;  /* 0x0000000c57077209 */ /* 0x000fe20007810000 */
[----:B------:R-:W-:-:S04]  /*8990*/  FFMA.FTZ R12, R217, R4, -R10 ;  /* 0x00000004d90c7223 */ /* 0x000fc8000001080a */
[----:B------:R-:W1:Y:S01]  /*89a0*/  SHFL.BFLY PT, R14, R7, 0x2, 0x1f ;  /* 0x0c401f00070e7f89 */ /* 0x000e6200000e0000 */
[----:B------:R-:W2:Y:S08]  /*89b0*/  MUFU.EX2 R180, R180 ;  /* 0x000000b400b47308 */ /* 0x000eb00000000800 */
[----:B------:R-:W3:Y:S01]  /*89c0*/  MUFU.EX2 R182, R182 ;  /* 0x000000b600b67308 */ /* 0x000ee20000000800 */
[----:B0-----:R-:W-:-:S07]  /*89d0*/  FFMA.FTZ R3, R8, R3, R5 ;  /* 0x0000000308037223 */ /* 0x001fce0000010005 */
[----:B------:R-:W0:Y:S01]  /*89e0*/  MUFU.EX2 R13, R13 ;  /* 0x0000000d000d7308 */ /* 0x000e220000000800 */
[C---:B--2---:R-:W-:Y:S01]  /*89f0*/  FADD.FTZ R3, R180.reuse, R3 ;  /* 0x00000003b4037221 */ /* 0x044fe20000010000 */
[----:B------:R-:W-:Y:S02]  /*8a00*/  F2FP.F16.F32.PACK_AB R180, R180, R5 ;  /* 0x00000005b4b4723e */ /* 0x000fe400000000ff */
[----:B-1----:R-:W-:Y:S01]  /*8a10*/  FMNMX.FTZ R24, R7, R14, !PT ;  /* 0x0000000e07187209 */ /* 0x002fe20007810000 */
[----:B------:R-:W-:-:S03]  /*8a20*/  FFMA.FTZ R14, R219, R4, -R10 ;  /* 0x00000004db0e7223 */ /* 0x000fc6000001080a */
[----:B------:R-:W-:Y:S01]  /*8a30*/  MUFU.EX2 R176, R176 ;  /* 0x000000b000b07308 */ /* 0x000fe20000000800 */
[----:B---3--:R-:W-:Y:S01]  /*8a40*/  FADD.FTZ R44, R182, R3 ;  /* 0x00000003b62c7221 */ /* 0x008fe20000010000 */
[----:B------:R-:W1:Y:S06]  /*8a50*/  SHFL.BFLY PT, R7, R24, 0x1, 0x1f ;  /* 0x0c201f0018077f89 */ /* 0x000e6c00000e0000 */
[----:B------:R-:W-:Y:S01]  /*8a60*/  MUFU.EX2 R25, R25 ;  /* 0x0000001900197308 */ /* 0x000fe20000000800 */
[----:B0-----:R-:W-:-:S07]  /*8a70*/  F2FP.F16.F32.PACK_AB R182, R13, R182 ;  /* 0x000000b60db6723e */ /* 0x001fce00000000ff */
[----:B------:R-:W-:Y:S08]  /*8a80*/  MUFU.EX2 R178, R178 ;  /* 0x000000b200b27308 */ /* 0x000ff00000000800 */
[----:B------:R-:W-:Y:S01]  /*8a90*/  MUFU.EX2 R172, R172 ;  /* 0x000000ac00ac7308 */ /* 0x000fe20000000800 */
[----:B-1----:R-:W-:-:S05]  /*8aa0*/  FMNMX.FTZ R7, R24, R7, !PT ;  /* 0x0000000718077209 */ /* 0x002fca0007810000 */
[-C--:B------:R-:W-:Y:S02]  /*8ab0*/  FMUL.FTZ R40, R7, R4.reuse ;  /* 0x0000000407287220 */ /* 0x080fe40000410000 */
[----:B------:R-:W-:Y:S02]  /*8ac0*/  MUFU.EX2 R174, R174 ;  /* 0x000000ae00ae7308 */ /* 0x000fe40000000800 */
[-CC-:B------:R-:W-:Y:S01]  /*8ad0*/  FFMA.FTZ R183, R15, R4.reuse, -R40.reuse ;  /* 0x000000040fb77223 */ /* 0x180fe20000010828 */
[----:B------:R-:W-:Y:S02]  /*8ae0*/  IMAD.U32 R15, RZ, RZ, UR42 ;  /* 0x0000002aff0f7e24 */ /* 0x000fe4000f8e00ff */
[-CC-:B------:R-:W-:Y:S01]  /*8af0*/  FFMA.FTZ R181, R11, R4.reuse, -R40.reuse ;  /* 0x000000040bb57223 */ /* 0x180fe20000010828 */
[-CC-:B------:R-:W-:Y:S01]  /*8b00*/  FFMA.FTZ R177, R29, R4.reuse, -R40.reuse ;  /* 0x000000041db17223 */ /* 0x180fe20000010828 */
[-CC-:B------:R-:W-:Y:S01]  /*8b10*/  FFMA.FTZ R32, R27, R4.reuse, -R40.reuse ;  /* 0x000000041b207223 */ /* 0x180fe20000010828 */
[----:B------:R-:W-:Y:S01]  /*8b20*/  IADD3 R27, -R23, 0xb, RZ ;  /* 0x0000000b171b7810 */ /* 0x000fe20007ffe1ff */
        /* <DEDUP_REMOVED lines=31> */
[-CC-:B------:R-:W-:Y:S01]  /*8d20*/  FFMA.FTZ R155, R197, R4.reuse, -R10.reuse ;  /* 0x00000004c59b7223 */ /* 0x180fe2000001080a */
[-CC-:B------:R-:W-:Y:S01]  /*8d30*/  FFMA.FTZ R193, R201, R4.reuse, -R10.reuse ;  /* 0x00000004c9c17223 */ /* 0x180fe2000001080a */
[-CC-:B------:R-:W-:Y:S01]  /*8d40*/  FFMA.FTZ R152, R207, R4.reuse, -R10.reuse ;  /* 0x00000004cf987223 */ /* 0x180fe2000001080a */
[-CC-:B------:R-:W-:Y:S01]  /*8d50*/  FFMA.FTZ R154, R211, R4.reuse, -R10.reuse ;  /* 0x00000004d39a7223 */ /* 0x180fe2000001080a */
[----:B------:R-:W-:Y:S01]  /*8d60*/  HGMMA.64x128x16.F32 R88, R156, gdesc[UR4].tnspB, R88, gsb0 ;  /* 0x41e000049c587df0 */ /* 0x000fe20008000858 */
[----:B------:R-:W-:Y:S01]  /*8d70*/  UIADD3 UR6, UR10, 0x300, URZ ;  /* 0x000003000a067890 */ /* 0x000fe2000fffe03f */
[-C--:B------:R-:W-:Y:S01]  /*8d80*/  FFMA.FTZ R197, R175, R4.reuse, -R10 ;  /* 0x00000004afc57223 */ /* 0x080fe2000001080a */
[----:B------:R-:W-:Y:S01]  /*8d90*/  UMOV UR7, 0x40000040 ;  /* 0x4000004000077882 */ /* 0x000fe20000000000 */
[----:B------:R-:W-:Y:S01]  /*8da0*/  MUFU.EX2 R179, R179 ;  /* 0x000000b300b37308 */ /* 0x000fe20000000800 */
[----:B------:R-:W-:-:S07]  /*8db0*/  FFMA.FTZ R175, R41, R4, -R40 ;  /* 0x0000000429af7223 */ /* 0x000fce0000010828 */
        /* <DEDUP_REMOVED lines=23> */
[-CC-:B------:R-:W-:Y:S01]  /*8f30*/  FFMA.FTZ R10, R9, R4.reuse, -R40.reuse ;  /* 0x00000004090a7223 */ /* 0x180fe20000010828 */
[----:B------:R-:W-:Y:S01]  /*8f40*/  HGMMA.64x128x16.F32 R88, R160, gdesc[UR4].tnspB, R88, gsb0 ;  /* 0x41e00004a0587df0 */ /* 0x000fe20008000858 */
[----:B------:R-:W-:Y:S01]  /*8f50*/  UIADD3 UR6, UR10, 0x380, URZ ;  /* 0x000003800a067890 */ /* 0x000fe2000fffe03f */
[-CC-:B------:R-:W-:Y:S01]  /*8f60*/  FFMA.FTZ R173, R37, R4.reuse, -R40.reuse ;  /* 0x0000000425ad7223 */ /* 0x180fe20000010828 */
[----:B------:R-:W-:Y:S01]  /*8f70*/  UMOV UR7, 0x40000040 ;  /* 0x4000004000077882 */ /* 0x000fe20000000000 */
        /* <DEDUP_REMOVED lines=18> */
[----:B------:R-:W-:Y:S01]  /*90a0*/  MUFU.EX2 R14, R14 ;  /* 0x0000000e000e7308 */ /* 0x000fe20000000800 */
[----:B------:R-:W-:-:S02]  /*90b0*/  WARPGROUP.DEPBAR.LE gsb0, 0x0 ;  /* 0x00008000000079c5 */ /* 0x000fc40000010000 */
[----:B------:R-:W-:Y:S01]  /*90c0*/  WARPGROUP.ARRIVE ;  /* 0x00000000000079c5 */ /* 0x000fe20000000000 */
[----:B------:R-:W-:Y:S01]  /*90d0*/  FADD.FTZ R161, -R7, R6 ;  /* 0x0000000607a17221 */ /* 0x000fe20000010100 */
[----:B------:R-:W-:Y:S01]  /*90e0*/  FFMA.FTZ R6, R49, R4, -R40 ;  /* 0x0000000431067223 */ /* 0x000fe20000010828 */
[----:B0-----:R-:W-:Y:S02]  /*90f0*/  F2FP.F16.F32.PACK_AB R160, R73, R12 ;  /* 0x0000000c49a0723e */ /* 0x001fe400000000ff */
[----:B------:R-:W-:Y:S01]  /*9100*/  FMUL.FTZ R161, R161, R4 ;  /* 0x00000004a1a17220 */ /* 0x000fe20000410000 */
[----:B------:R-:W-:Y:S01]  /*9110*/  HGMMA.64x128x16.F32 R88, R164, gdesc[UR4].tnspB, R88, gsb0 ;  /* 0x41e00004a4587df0 */ /* 0x000fe20008000858 */
[----:B------:R-:W0:Y:S01]  /*9120*/  MUFU.EX2 R77, R77 ;  /* 0x0000004d004d7308 */ /* 0x000e220000000800 */
[----:B------:R-:W-:-:S07]  /*9130*/  UIADD3 UR6, UR54, -0x1, URZ ;  /* 0xffffffff36067890 */ /* 0x000fce000fffe03f */
[----:B------:R-:W1:Y:S01]  /*9140*/  MUFU.EX2 R201, R161 ;  /* 0x000000a100c97308 */ /* 0x000e620000000800 */
[----:B------:R-:W-:-:S07]  /*9150*/  UMOV UR54, UR6 ;  /* 0x0000000600367c82 */ /* 0x000fce0008000000 */
[----:B------:R-:W-:Y:S01]  /*9160*/  MUFU.EX2 R6, R6 ;  /* 0x0000000600067308 */ /* 0x000fe20000000800 */
[----:B0-----:R-:W-:-:S07]  /*9170*/  F2FP.F16.F32.PACK_AB R162, R77, R14 ;  /* 0x0000000e4da2723e */ /* 0x001fce00000000ff */
[----:B------:R-:W-:Y:S01]  /*9180*/  MUFU.EX2 R79, R79 ;  /* 0x0000004f004f7308 */ /* 0x000fe20000000800 */
[----:B-1----:R-:W-:-:S04]  /*9190*/  FFMA.FTZ R42, R201, R0, R10 ;  /* 0x00000000c92a7223 */ /* 0x002fc8000001000a */
[C---:B------:R-:W-:Y:S01]  /*91a0*/  FADD.FTZ R42, R181.reuse, R42 ;  /* 0x0000002ab52a7221 */ /* 0x040fe20000010000 */
[----:B------:R-:W-:Y:S02]  /*91b0*/  F2FP.F16.F32.PACK_AB R181, R181, R10 ;  /* 0x0000000ab5b5723e */ /* 0x000fe400000000ff */
[----:B------:R-:W0:Y:S01]  /*91c0*/  MUFU.EX2 R0, R57 ;  /* 0x0000003900007308 */ /* 0x000e220000000800 */
[----:B------:R-:W-:Y:S01]  /*91d0*/  FADD.FTZ R3, R183, R42 ;  /* 0x0000002ab7037221 */ /* 0x000fe20000010000 */
[----:B------:R-:W-:-:S03]  /*91e0*/  F2FP.F16.F32.PACK_AB R183, R32, R183 ;  /* 0x000000b720b7723e */ /* 0x000fc600000000ff */
[----:B------:R-:W-:-:S03]  /*91f0*/  FADD.FTZ R42, R32, R3 ;  /* 0x00000003202a7221 */ /* 0x000fc60000010000 */
[----:B------:R-:W-:Y:S01]  /*9200*/  MUFU.EX2 R20, R20 ;  /* 0x0000001400147308 */ /* 0x000fe20000000800 */
        /* <DEDUP_REMOVED lines=10> */
[----:B------:R-:W-:Y:S01]  /*92b0*/  FADD.FTZ R42, R30, R3 ;  /* 0x000000031e2a7221 */ /* 0x000fe20000010000 */
[----:B------:R-:W-:Y:S01]  /*92c0*/  FFMA.FTZ R3, R169, R4, -R40 ;  /* 0x00000004a9037223 */ /* 0x000fe20000010828 */
[----:B------:R-:W-:Y:S01]  /*92d0*/  F2FP.F16.F32.PACK_AB R169, R28, R9 ;  /* 0x000000091ca9723e */ /* 0x000fe200000000ff */
[----:B------:R-:W-:Y:S08]  /*92e0*/  MUFU.EX2 R24, R225 ;  /* 0x000000e100187308 */ /* 0x000ff00000000800 */
[----:B------:R-:W-:Y:S01]  /*92f0*/  MUFU.EX2 R85, R85 ;  /* 0x0000005500557308 */ /* 0x000fe20000000800 */
[----:B------:R-:W-:-:S02]  /*9300*/  WARPGROUP.DEPBAR.LE gsb0, 0x0 ;  /* 0x00008000000079c5 */ /* 0x000fc40000010000 */
[----:B------:R1:W-:Y:S06]  /*9310*/  BAR.ARV R27, 0x100 ;  /* 0x0004001b0000751d */ /* 0x0003ec0000002000 */
        /* <DEDUP_REMOVED lines=8> */
[----:B--2---:R-:W-:Y:S01]  /*93a0*/  IMAD.U32 R29, RZ, RZ, UR50 ;  /* 0x00000032ff1d7e24 */ /* 0x004fe2000f8e00ff */
[----:B------:R-:W-:Y:S01]  /*93b0*/  UMOV UR50, UR42 ;  /* 0x0000002a00327c82 */ /* 0x000fe20008000000 */
[-C--:B------:R-:W-:Y:S01]  /*93c0*/  FMUL.FTZ R101, R101, R8.reuse ;  /* 0x0000000865657220 */ /* 0x080fe20000410000 */
[-C--:B------:R-:W-:Y:S01]  /*93d0*/  FMUL.FTZ R104, R104, R8.reuse ;  /* 0x0000000868687220 */ /* 0x080fe20000410000 */
[-C--:B------:R-:W-:Y:S01]  /*93e0*/  FMUL.FTZ R105, R105, R8.reuse ;  /* 0x0000000869697220 */ /* 0x080fe20000410000 */
[----:B------:R-:W-:Y:S01]  /*93f0*/  @!P1 LEA R29, R29, UR41, 0x3 ;  /* 0x000000291d1d9c11 */ /* 0x000fe2000f8e18ff */
[-C--:B------:R-:W-:Y:S01]  /*9400*/  FMUL.FTZ R108, R108, R8.reuse ;  /* 0x000000086c6c7220 */ /* 0x080fe20000410000 */
[-C--:B------:R-:W-:Y:S01]  /*9410*/  FMUL.FTZ R109, R109, R8.reuse ;  /* 0x000000086d6d7220 */ /* 0x080fe20000410000 */
[-C--:B------:R-:W-:Y:S01]  /*9420*/  FMUL.FTZ R112, R112, R8.reuse ;  /* 0x0000000870707220 */ /* 0x080fe20000410000 */
[----:B------:R-:W-:Y:S01]  /*9430*/  FMUL.FTZ R113, R113, R8 ;  /* 0x0000000871717220 */ /* 0x000fe20000410000 */
[----:B-1----:R-:W-:-:S02]  /*9440*/  @!P1 VIADD R27, R29, 0x28860 ;  /* 0x000288601d1b9836 */ /* 0x002fc40000000000 */
[-C--:B------:R-:W-:Y:S01]  /*9450*/  FMUL.FTZ R116, R116, R8.reuse ;  /* 0x0000000874747220 */ /* 0x080fe20000410000 */
[-C--:B------:R-:W-:Y:S01]  /*9460*/  FMUL.FTZ R117, R117, R8.reuse ;  /* 0x0000000875757220 */ /* 0x080fe20000410000 */
[-C--:B------:R-:W-:Y:S01]  /*9470*/  FMUL.FTZ R120, R120, R8.reuse ;  /* 0x0000000878787220 */ /* 0x080fe20000410000 */
[-C--:B------:R-:W-:Y:S01]  /*9480*/  FMUL.FTZ R121, R121, R8.reuse ;  /* 0x0000000879797220 */ /* 0x080fe20000410000 */
[----:B------:R-:W-:Y:S01]  /*9490*/  @!P1 PRMT R29, RZ, 0x654, R27 ;  /* 0x00000654ff1d9816 */ /* 0x000fe2000000001b */
[----:B------:R-:W-:Y:S01]  /*94a0*/  FADD.FTZ R27, R13, R44 ;  /* 0x0000002c0d1b7221 */ /* 0x000fe20000010000 */
[-C--:B------:R-:W-:Y:S01]  /*94b0*/  FMUL.FTZ R124, R124, R8.reuse ;  /* 0x000000087c7c7220 */ /* 0x080fe20000410000 */
[-C--:B------:R-:W-:Y:S01]  /*94c0*/  FMUL.FTZ R125, R125, R8.reuse ;  /* 0x000000087d7d7220 */ /* 0x080fe20000410000 */
[----:B------:R1:W-:Y:S01]  /*94d0*/  @!P1 SYNCS.ARRIVE.TRANS64.RED.A1T0 RZ, [R29+URZ], RZ ;  /* 0x000000ff1dff99a7 */ /* 0x0003e2000810043f */
[----:B------:R-:W-:Y:S01]  /*94e0*/  FADD.FTZ R44, R176, R27 ;  /* 0x0000001bb02c7221 */ /* 0x000fe20000010000 */
[-C--:B------:R-:W-:Y:S01]  /*94f0*/  FMUL.FTZ R128, R128, R8.reuse ;  /* 0x0000000880807220 */ /* 0x080fe20000410000 */
[-C--:B------:R-:W-:Y:S01]  /*9500*/  FMUL.FTZ R129, R129, R8.reuse ;  /* 0x0000000881817220 */ /* 0x080fe20000410000 */
[-C--:B------:R-:W-:Y:S01]  /*9510*/  FMUL.FTZ R132, R132, R8.reuse ;  /* 0x0000000884847220 */ /* 0x080fe20000410000 */
[----:B------:R-:W-:Y:S01]  /*9520*/  FADD.FTZ R27, R25, R44 ;  /* 0x0000002c191b7221 */ /* 0x000fe20000010000 */
[-C--:B------:R-:W-:Y:S01]  /*9530*/  FMUL.FTZ R133, R133, R8.reuse ;  /* 0x0000000885857220 */ /* 0x080fe20000410000 */
[-C--:B------:R-:W-:Y:S01]  /*9540*/  FMUL.FTZ R136, R136, R8.reuse ;  /* 0x0000000888887220 */ /* 0x080fe20000410000 */
[----:B-1----:R-:W-:Y:S01]  /*9550*/  FADD.FTZ R29, R175, R42 ;  /* 0x0000002aaf1d7221 */ /* 0x002fe20000010000 */
[----:B------:R-:W-:Y:S01]  /*9560*/  FADD.FTZ R44, R178, R27 ;  /* 0x0000001bb22c7221 */ /* 0x000fe20000010000 */
[C---:B------:R-:W-:Y:S01]  /*9570*/  F2FP.F16.F32.PACK_AB R175, R26.reuse, R175 ;  /* 0x000000af1aaf723e */ /* 0x040fe200000000ff */
[----:B------:R-:W-:Y:S01]  /*9580*/  FMUL.FTZ R137, R137, R8 ;  /* 0x0000000889897220 */ /* 0x000fe20000410000 */
[----:B------:R-:W-:Y:S01]  /*9590*/  FADD.FTZ R42, R26, R29 ;  /* 0x0000001d1a2a7221 */ /* 0x000fe20000010000 */
[C---:B------:R-:W-:Y:S01]  /*95a0*/  FADD.FTZ R27, R153.reuse, R44 ;  /* 0x0000002c991b7221 */ /* 0x040fe20000010000 */
[----:B------:R-:W-:Y:S01]  /*95b0*/  MUFU.EX2 R26, R3 ;  /* 0x00000003001a7308 */ /* 0x000fe20000000800 */
[----:B------:R-:W-:Y:S01]  /*95c0*/  F2FP.F16.F32.PACK_AB R178, R153, R178 ;  /* 0x000000b299b2723e */ /* 0x000fe200000000ff */
[----:B------:R-:W-:Y:S01]  /*95d0*/  FADD.FTZ R5, R9, R42 ;  /* 0x0000002a09057221 */ /* 0x000fe20000010000 */
[----:B------:R-:W-:Y:S01]  /*95e0*/  FADD.FTZ R44, R172, R27 ;  /* 0x0000001bac2c7221 */ /* 0x000fe20000010000 */
[C---:B------:R-:W-:Y:S01]  /*95f0*/  F2FP.F16.F32.PACK_AB R172, R155.reuse, R172 ;  /* 0x000000ac9bac723e */ /* 0x040fe200000000ff */
[----:B------:R-:W-:Y:S01]  /*9600*/  FMUL.FTZ R140, R140, R8 ;  /* 0x000000088c8c7220 */ /* 0x000fe20000410000 */
[----:B------:R-:W-:Y:S01]  /*9610*/  FADD.FTZ R5, R28, R5 ;  /* 0x000000051c057221 */ /* 0x000fe20000010000 */
[----:B------:R-:W-:Y:S01]  /*9620*/  FADD.FTZ R27, R155, R44 ;  /* 0x0000002c9b1b7221 */ /* 0x000fe20000010000 */
[----:B0-----:R-:W-:Y:S01]  /*9630*/  F2FP.F16.F32.PACK_AB R155, R59, R0 ;  /* 0x000000003b9b723e */ /* 0x001fe200000000ff */
[----:B------:R-:W-:Y:S01]  /*9640*/  FMUL.FTZ R141, R141, R8 ;  /* 0x000000088d8d7220 */ /* 0x000fe20000410000 */
[----:B------:R-:W-:Y:S01]  /*9650*/  FADD.FTZ R10, R6, R5 ;  /* 0x00000005060a7221 */ /* 0x000fe20000010000 */
[----:B------:R-:W-:Y:S01]  /*9660*/  FADD.FTZ R44, R174, R27 ;  /* 0x0000001bae2c7221 */ /* 0x000fe20000010000 */
[----:B------:R-:W-:Y:S01]  /*9670*/  FFMA.FTZ R27, R171, R4, -R40 ;  /* 0x00000004ab1b7223 */ /* 0x000fe20000010828 */
[C---:B------:R-:W-:Y:S01]  /*9680*/  F2FP.F16.F32.PACK_AB R171, R11.reuse, R6 ;  /* 0x000000060bab723e */ /* 0x040fe200000000ff */
[----:B------:R-:W-:Y:S01]  /*9690*/  FADD.FTZ R10, R11, R10 ;  /* 0x0000000a0b0a7221 */ /* 0x000fe20000010000 */
[----:B------:R-:W-:Y:S01]  /*96a0*/  FADD.FTZ R31, R191, R44 ;  /* 0x0000002cbf1f7221 */ /* 0x000fe20000010000 */
[----:B------:R-:W-:Y:S01]  /*96b0*/  FFMA.FTZ R40, R87, R4, -R40 ;  /* 0x0000000457287223 */ /* 0x000fe20000010828 */
[-C--:B------:R-:W-:Y:S01]  /*96c0*/  FMUL.FTZ R144, R144, R8.reuse ;  /* 0x0000000890907220 */ /* 0x080fe20000410000 */
[-C--:B------:R-:W-:Y:S01]  /*96d0*/  FMUL.FTZ R145, R145, R8.reuse ;  /* 0x0000000891917220 */ /* 0x080fe20000410000 */
[----:B------:R-:W-:Y:S01]  /*96e0*/  FADD.FTZ R44, R168, R31 ;  /* 0x0000001fa82c7221 */ /* 0x000fe20000010000 */
[-C--:B------:R-:W-:Y:S01]  /*96f0*/  FMUL.FTZ R148, R148, R8.reuse ;  /* 0x0000000894947220 */ /* 0x080fe20000410000 */
[----:B------:R-:W-:Y:S01]  /*9700*/  FMUL.FTZ R149, R149, R8 ;  /* 0x0000000895957220 */ /* 0x000fe20000410000 */
[----:B------:R-:W-:Y:S01]  /*9710*/  MUFU.EX2 R40, R40 ;  /* 0x0000002800287308 */ /* 0x000fe20000000800 */
[----:B------:R-:W-:Y:S01]  /*9720*/  FADD.FTZ R13, R193, R44 ;  /* 0x0000002cc10d7221 */ /* 0x000fe20000010000 */
[----:B------:R-:W-:Y:S01]  /*9730*/  F2FP.F16.F32.PACK_AB R176, R25, R176 ;  /* 0x000000b019b0723e */ /* 0x000fe200000000ff */
[-C--:B------:R-:W-:Y:S01]  /*9740*/  FMUL.FTZ R90, R90, R201.reuse ;  /* 0x000000c95a5a7220 */ /* 0x080fe20000410000 */
[----:B------:R-:W-:Y:S01]  /*9750*/  F2FP.F16.F32.PACK_AB R174, R191, R174 ;  /* 0x000000aebfae723e */ /* 0x000fe200000000ff */
[----:B------:R-:W-:Y:S01]  /*9760*/  FADD.FTZ R42, R170, R13 ;  /* 0x0000000daa2a7221 */ /* 0x000fe20000010000 */
[----:B------:R-:W-:Y:S01]  /*9770*/  F2FP.F16.F32.PACK_AB R170, R157, R170 ;  /* 0x000000aa9daa723e */ /* 0x000fe200000000ff */
[-C--:B------:R-:W-:Y:S01]  /*9780*/  FMUL.FTZ R91, R91, R201.reuse ;  /* 0x000000c95b5b7220 */ /* 0x080fe20000410000 */
[----:B------:R-:W0:Y:S01]  /*9790*/  MUFU.EX2 R44, R71 ;  /* 0x00000047002c7308 */ /* 0x000e220000000800 */
[----:B------:R-:W-:Y:S01]  /*97a0*/  FADD.FTZ R5, R157, R42 ;  /* 0x0000002a9d057221 */ /* 0x000fe20000010000 */
[----:B------:R-:W-:Y:S01]  /*97b0*/  F2FP.F16.F32.PACK_AB R168, R193, R168 ;  /* 0x000000a8c1a8723e */ /* 0x000fe200000000ff */
        /* <DEDUP_REMOVED lines=8> */
[----:B------:R-:W1:Y:S01]  /*9840*/  MUFU.EX2 R32, R81 ;  /* 0x0000005100207308 */ /* 0x000e620000000800 */
[----:B------:R-:W-:Y:S01]  /*9850*/  F2FP.F16.F32.PACK_AB R157, R63, R46 ;  /* 0x0000002e3f9d723e */ /* 0x000fe200000000ff */
[----:B------:R-:W-:Y:S01]  /*9860*/  FADD.FTZ R10, R154, R13 ;  /* 0x0000000d9a0a7221 */ /* 0x000fe20000010000 */
[----:B------:R-:W-:Y:S01]  /*9870*/  FADD.FTZ R5, R0, R5 ;  /* 0x0000000500057221 */ /* 0x000fe20000010000 */
[C---:B------:R-:W-:Y:S01]  /*9880*/  F2FP.F16.F32.PACK_AB R154, R195.reuse, R154 ;  /* 0x0000009ac39a723e */ /* 0x040fe200000000ff */
[-C--:B------:R-:W-:Y:S01]  /*9890*/  FMUL.FTZ R98, R98, R201.reuse ;  /* 0x000000c962627220 */ /* 0x080fe20000410000 */
[----:B------:R-:W-:Y:S01]  /*98a0*/  FADD.FTZ R13, R195, R10 ;  /* 0x0000000ac30d7221 */ /* 0x000fe20000010000 */
[----:B------:R-:W-:Y:S01]  /*98b0*/  FADD.FTZ R5, R59, R5 ;  /* 0x000000053b057221 */ /* 0x000fe20000010000 */
[----:B------:R-:W-:Y:S01]  /*98c0*/  F2FP.F16.F32.PACK_AB R159, R67, R48 ;  /* 0x00000030439f723e */ /* 0x000fe200000000ff */
[-C--:B------:R-:W-:Y:S01]  /*98d0*/  FMUL.FTZ R99, R99, R201.reuse ;  /* 0x000000c963637220 */ /* 0x080fe20000410000 */
[----:B------:R-:W-:Y:S01]  /*98e0*/  FADD.FTZ R10, R156, R13 ;  /* 0x0000000d9c0a7221 */ /* 0x000fe20000010000 */
[----:B------:R-:W-:Y:S01]  /*98f0*/  FADD.FTZ R5, R46, R5 ;  /* 0x000000052e057221 */ /* 0x000fe20000010000 */
[C---:B------:R-:W-:Y:S01]  /*9900*/  F2FP.F16.F32.PACK_AB R156, R197.reuse, R156 ;  /* 0x0000009cc59c723e */ /* 0x040fe200000000ff */
[-C--:B------:R-:W-:Y:S01]  /*9910*/  FMUL.FTZ R102, R102, R201.reuse ;  /* 0x000000c966667220 */ /* 0x080fe20000410000 */
[----:B------:R-:W-:Y:S01]  /*9920*/  FADD.FTZ R9, R197, R10 ;  /* 0x0000000ac5097221 */ /* 0x000fe20000010000 */
[----:B------:R-:W-:Y:S01]  /*9930*/  FADD.FTZ R5, R63, R5 ;  /* 0x000000053f057221 */ /* 0x000fe20000010000 */
[----:B0-----:R-:W-:Y:S01]  /*9940*/  F2FP.F16.F32.PACK_AB R161, R75, R44 ;  /* 0x0000002c4ba1723e */ /* 0x001fe200000000ff */
[-C--:B------:R-:W-:Y:S01]  /*9950*/  FMUL.FTZ R103, R103, R201.reuse ;  /* 0x000000c967677220 */ /* 0x080fe20000410000 */
[----:B------:R-:W-:Y:S01]  /*9960*/  FADD.FTZ R10, R158, R9 ;  /* 0x000000099e0a7221 */ /* 0x000fe20000010000 */
[----:B------:R-:W-:Y:S01]  /*9970*/  FADD.FTZ R5, R48, R5 ;  /* 0x0000000530057221 */ /* 0x000fe20000010000 */
[C---:B------:R-:W-:Y:S01]  /*9980*/  F2FP.F16.F32.PACK_AB R158, R69.reuse, R158 ;  /* 0x0000009e459e723e */ /* 0x040fe200000000ff */
[-C--:B------:R-:W-:Y:S01]  /*9990*/  FMUL.FTZ R106, R106, R201.reuse ;  /* 0x000000c96a6a7220 */ /* 0x080fe20000410000 */
[----:B------:R-:W-:Y:S01]  /*99a0*/  FADD.FTZ R9, R69, R10 ;  /* 0x0000000a45097221 */ /* 0x000fe20000010000 */
[----:B------:R-:W-:Y:S01]  /*99b0*/  FADD.FTZ R5, R67, R5 ;  /* 0x0000000543057221 */ /* 0x000fe20000010000 */
[----:B-1----:R-:W-:Y:S01]  /*99c0*/  F2FP.F16.F32.PACK_AB R163, R79, R32 ;  /* 0x000000204fa3723e */ /* 0x002fe200000000ff */
[-C--:B------:R-:W-:Y:S01]  /*99d0*/  FMUL.FTZ R107, R107, R201.reuse ;  /* 0x000000c96b6b7220 */ /* 0x080fe20000410000 */
[----:B------:R-:W-:Y:S01]  /*99e0*/  FADD.FTZ R6, R12, R9 ;  /* 0x000000090c067221 */ /* 0x000fe20000010000 */
[----:B------:R-:W-:Y:S01]  /*99f0*/  FADD.FTZ R5, R44, R5 ;  /* 0x000000052c057221 */ /* 0x000fe20000010000 */
[----:B------:R-:W-:Y:S01]  /*9a00*/  F2FP.F16.F32.PACK_AB R164, R199, R20 ;  /* 0x00000014c7a4723e */ /* 0x000fe200000000ff */
[-C--:B------:R-:W-:Y:S01]  /*9a10*/  FMUL.FTZ R110, R110, R201.reuse ;  /* 0x000000c96e6e7220 */ /* 0x080fe20000410000 */
[----:B------:R-:W-:Y:S01]  /*9a20*/  FADD.FTZ R3, R73, R6 ;  /* 0x0000000649037221 */ /* 0x000fe20000010000 */
[----:B------:R-:W-:Y:S01]  /*9a30*/  FADD.FTZ R5, R75, R5 ;  /* 0x000000054b057221 */ /* 0x000fe20000010000 */
[----:B------:R-:W0:Y:S01]  /*9a40*/  MUFU.EX2 R6, R27 ;  /* 0x0000001b00067308 */ /* 0x000e220000000800 */
[----:B------:R-:W-:Y:S01]  /*9a50*/  F2FP.F16.F32.PACK_AB R165, R83, R26 ;  /* 0x0000001a53a5723e */ /* 0x000fe200000000ff */
        /* <DEDUP_REMOVED lines=15> */
[----:B0-----:R-:W-:Y:S01]  /*9b50*/  F2FP.F16.F32.PACK_AB R167, R40, R6 ;  /* 0x0000000628a7723e */ /* 0x001fe200000000ff */
        /* <DEDUP_REMOVED lines=22> */
.L_x_2272:
[----:B------:R-:W-:Y:S06]  /*9cc0*/  BAR.ARV 0x8, 0x180 ;  /* 0x0206000000007b1d */ /* 0x000fec0000002000 */
[----:B------:R-:W-:Y:S05]  /*9cd0*/  @!P0 BRA `(.L_x_2282) ;  /* 0x0000000000048947 */ /* 0x000fea0003800000 */
[----:B------:R-:W-:Y:S01]  /*9ce0*/  BPT.TRAP 0x1 ;  /* 0x000000040000795c */ /* 0x000fe20000300000 */
.L_x_2282:
[----:B------:R-:W-:Y:S01]  /*9cf0*/  ULEA UR5, UR42, UR41, 0x3 ;  /* 0x000000292a057291 */ /* 0x000fe2000f8e183f */
[----:B------:R-:W-:-:S05]  /*9d00*/  IMAD.U32 R5, RZ, RZ, UR43 ;  /* 0x0000002bff057e24 */ /* 0x000fca000f8e00ff */
[----:B------:R-:W-:-:S04]  /*9d10*/  SHF.L.U32 R5, R5, 0x1f, RZ ;  /* 0x0000001f05057819 */ /* 0x000fc800000006ff */
[----:B------:R0:W1:Y:S01]  /*9d20*/  SYNCS.PHASECHK.TRANS64.TRYWAIT P2, [UR5+0x28850], R5 ;  /* 0x02885005ff0075a7 */ /* 0x0000620008040145 */
[----:B------:R-:W-:Y:S05]  /*9d30*/  @!P0 BRA `(.L_x_2283) ;  /* 0x0000000000048947 */ /* 0x000fea0003800000 */
[----:B------:R-:W-:Y:S01]  /*9d40*/  BPT.TRAP 0x1 ;  /* 0x000000040000795c */ /* 0x000fe20000300000 */
.L_x_2283:
[----:B-1----:R-:W-:Y:S05]  /*9d50*/  @P2 BRA `(.L_x_2284) ;  /* 0x0000000000082947 */ /* 0x002fea0003800000 */
[----:B------:R-:W1:Y:S02]  /*9d60*/  SYNCS.PHASECHK.TRANS64.TRYWAIT P0, [UR5+0x28850], R5 ;  /* 0x02885005ff0075a7 */ /* 0x000e640008000145 */
[----:B-1----:R-:W-:Y:S05]  /*9d70*/  @!P0 BRA `(.L_x_2285) ;  /* 0x0000006c00748947 */ /* 0x002fea0003800000 */
.L_x_2284:
[----:B------:R-:W-:Y:S01]  /*9d80*/  UIADD3 UR41, UR41, 0x400, URZ ;  /* 0x0000040029297890 */ /* 0x000fe2000fffe03f */
[----:B------:R-:W-:Y:S01]  /*9d90*/  WARPGROUP.ARRIVE ;  /* 0x00000000000079c5 */ /* 0x000fe20000000000 */
[----:B------:R-:W-:Y:S01]  /*9da0*/  UMOV UR7, 0x40000040 ;  /* 0x4000004000077882 */ /* 0x000fe20000000000 */
[----:B-1----:R-:W1:Y:S01]  /*9db0*/  SHFL.BFLY PT, R6, R3, 0x2, 0x1f ;  /* 0x0c401f0003067f89 */ /* 0x002e6200000e0000 */
[----:B------:R-:W-:Y:S01]  /*9dc0*/  USHF.R.U32.HI UR41, URZ, 0x4, UR41 ;  /* 0x000000043f297899 */ /* 0x000fe20008011629 */
[----:B------:R-:W-:Y:S01]  /*9dd0*/  IMAD.MOV.U32 R10, RZ, RZ, RZ ;  /* 0x000000ffff0a7224 */ /* 0x000fe200078e00ff */
[----:B------:R-:W-:Y:S01]  /*9de0*/  UIADD3 UR44, UR44, 0x1, URZ ;  /* 0x000000012c2c7890 */ /* 0x000fe2000fffe03f */
[----:B0-----:R-:W0:Y:S01]  /*9df0*/  SHFL.BFLY PT, R5, R0, 0x2, 0x1f ;  /* 0x0c401f0000057f89 */ /* 0x001e2200000e0000 */
        /* <DEDUP_REMOVED lines=8> */
[----:B-1----:R-:W-:Y:S01]  /*9e80*/  FADD.FTZ R6, R6, R3 ;  /* 0x0000000306067221 */ /* 0x002fe20000010000 */
[----:B------:R-:W-:Y:S01]  /*9e90*/  UMOV UR7, 0x40000040 ;  /* 0x4000004000077882 */ /* 0x000fe20000000000 */
[----:B------:R-:W-:Y:S02]  /*9ea0*/  IMAD.MOV.U32 R3, RZ, RZ, -0x800000 ;  /* 0xff800000ff037424 */ /* 0x000fe400078e00ff */
[----:B0-----:R-:W-:Y:S01]  /*9eb0*/  FADD.FTZ R8, R5, R0 ;  /* 0x0000000005087221 */ /* 0x001fe20000010000 */
[----:B------:R-:W-:Y:S01]  /*9ec0*/  IMAD.MOV.U32 R0, RZ, RZ, -0x800000 ;  /* 0xff800000ff007424 */ /* 0x000fe200078e00ff */
[----:B------:R-:W0:Y:S01]  /*9ed0*/  SHFL.BFLY PT, R5, R6, 0x1, 0x1f ;  /* 0x0c201f0006057f89 */ /* 0x000e2200000e0000 */
[----:B------:R-:W-:-:S03]  /*9ee0*/  USEL UR42, UR42, URZ, UP0 ;  /* 0x0000003f2a2a7287 */ /* 0x000fc60008000000 */
[----:B------:R-:W1:Y:S01]  /*9ef0*/  SHFL.BFLY PT, R9, R8, 0x1, 0x1f ;  /* 0x0c201f0008097f89 */ /* 0x000e6200000e0000 */
[----:B0-----:R-:W-:Y:S01]  /*9f00*/  FADD.FTZ R12, R6, R5 ;  /* 0x00000005060c7221 */ /* 0x001fe20000010000 */
[----:B------:R-:W-:Y:S01]  /*9f10*/  MOV R5, RZ ;  /* 0x000000ff00057202 */ /* 0x000fe20000000f00 */
[----:B-1----:R-:W-:-:S03]  /*9f20*/  FADD.FTZ R13, R8, R9 ;  /* 0x00000009080d7221 */ /* 0x002fc60000010000 */
[----:B------:R-:W-:Y:S01]  /*9f30*/  FSETP.NE.FTZ.AND P0, PT, R12, RZ, PT ;  /* 0x000000ff0c00720b */ /* 0x000fe20003f15000 */
[----:B------:R-:W-:Y:S01]  /*9f40*/  IMAD.U32 R8, RZ, RZ, UR5 ;  /* 0x00000005ff087e24 */ /* 0x000fe2000f8e00ff */
[----:B------:R-:W-:-:S03]  /*9f50*/  FSETP.NE.FTZ.AND P2, PT, R13, RZ, PT ;  /* 0x000000ff0d00720b */ /* 0x000fc60003f55000 */
[----:B------:R-:W-:-:S05]  /*9f60*/  @!P1 VIADD R8, R8, 0x28860 ;  /* 0x0002886008089836 */ /* 0x000fca0000000000 */
[----:B------:R-:W-:-:S03]  /*9f70*/  @!P1 PRMT R8, RZ, 0x654, R8 ;  /* 0x00000654ff089816 */ /* 0x000fc60000000008 */
[----:B------:R-:W0:Y:S01]  /*9f80*/  @P0 MUFU.LG2 R9, R12 ;  /* 0x0000000c00090308 */ /* 0x000e220000000c00 */
[C---:B------:R-:W-:Y:S01]  /*9f90*/  @P0 FMUL.FTZ R6, R4.reuse, 0.69314718246459960938 ;  /* 0x3f31721804060820 */ /* 0x040fe20000410000 */
[----:B------:R-:W-:-:S06]  /*9fa0*/  @P2 FMUL.FTZ R15, R4, 0.69314718246459960938 ;  /* 0x3f317218040f2820 */ /* 0x000fcc0000410000 */
        /* <DEDUP_REMOVED lines=110> */
.L_x_2255:
        /* <DEDUP_REMOVED lines=10> */
[----:B------:R-:W1:Y:S01]  /*a730*/  LDC R39, c[0x0][0xbe8] ;  /* 0x0002fa00ff277b82 */ /* 0x000e620000000800 */
[----:B------:R-:W-:Y:S01]  /*a740*/  IMAD R9, R22, 0x40, R2 ;  /* 0x0000004016097824 */ /* 0x000fe200078e0202 */
        /* <DEDUP_REMOVED lines=18> */
[----:B------:R-:W-:Y:S01]  /*a870*/  UIMAD UR8, UR37, UR11, UR8 ;  /* 0x0000000b250872a4 */ /* 0x000fe2000f8e0208 */
[----:B------:R-:W-:Y:S01]  /*a880*/  F2FP.F16.F32.PACK_AB R147, R151, R150 ;  /* 0x000000969793723e */ /* 0x000fe200000000ff */
[----:B------:R-:W-:Y:S01]  /*a890*/  UIMAD.WIDE.U32 UR6, UR37, UR10, UR6 ;  /* 0x0000000a250672a5 */ /* 0x000fe2000f8e0006 */
[----:B------:R-:W-:-:S02]  /*a8a0*/  ULDC UR5, c[0x0][0xa88] ;  /* 0x0002a20000057ab9 */ /* 0x000fc40000000800 */
[----:B------:R-:W-:Y:S01]  /*a8b0*/  ULDC.64 UR10, c[0x0][0xaf0] ;  /* 0x0002bc00000a7ab9 */ /* 0x000fe20000000a00 */
[----:B-1----:R-:W-:Y:S01]  /*a8c0*/  IMAD R64, R39, UR5, RZ ;  /* 0x0000000527407c24 */ /* 0x002fe2000f8e02ff */
[----:B------:R-:W-:Y:S02]  /*a8d0*/  MOV R36, R38 ;  /* 0x0000002600247202 */ /* 0x000fe40000000f00 */
[----:B0-----:R-:W-:-:S03]  /*a8e0*/  MOV R37, R5 ;  /* 0x0000000500257202 */ /* 0x001fc60000000f00 */
[----:B------:R-:W-:-:S04]  /*a8f0*/  IMAD.WIDE R4, R187, 0x2, R36 ;  /* 0x00000002bb047825 */ /* 0x000fc800078e0224 */
[----:B------:R-:W-:Y:S01]  /*a900*/  IMAD.WIDE R36, R9, 0x2, R36 ;  /* 0x0000000209247825 */ /* 0x000fe200078e0224 */
[C---:B------:R-:W-:Y:S02]  /*a910*/  IADD3 R21, P6, R4.reuse, 0x20, RZ ;  /* 0x0000002004157810 */ /* 0x040fe40007fde0ff */
[C---:B------:R-:W-:Y:S02]  /*a920*/  IADD3 R33, P1, R4.reuse, 0x4040, RZ ;  /* 0x0000404004217810 */ /* 0x040fe40007f3e0ff */
[----:B------:R-:W-:Y:S01]  /*a930*/  IADD3 R45, P0, R4, 0x4060, RZ ;  /* 0x00004060042d7810 */ /* 0x000fe20007f1e0ff */
[--C-:B------:R-:W-:Y:S01]  /*a940*/  IMAD.X R13, RZ, RZ, R5.reuse, P6 ;  /* 0x000000ffff0d7224 */ /* 0x100fe200030e0605 */
[----:B------:R-:W-:Y:S01]  /*a950*/  IADD3 R35, P6, R36, 0x1000, RZ ;  /* 0x0000100024237810 */ /* 0x000fe20007fde0ff */
[----:B------:R-:W-:Y:S01]  /*a960*/  IMAD.X R43, RZ, RZ, R5, P1 ;  /* 0x000000ffff2b7224 */ /* 0x000fe200008e0605 */
[----:B------:R-:W-:Y:S02]  /*a970*/  ISETP.NE.AND P1, PT, R39, 0x1, PT ;  /* 0x000000012700780c */ /* 0x000fe40003f25270 */
[----:B------:R-:W-:-:S02]  /*a980*/  LOP3.LUT R34, R35, 0x380, RZ, 0xc0, !PT ;  /* 0x0000038023227812 */ /* 0x000fc400078ec0ff */
[----:B------:R-:W-:Y:S02]  /*a990*/  IADD3 R31, P2, R4, 0x4020, RZ ;  /* 0x00004020041f7810 */ /* 0x000fe40007f5e0ff */
[----:B------:R-:W-:Y:S02]  /*a9a0*/  SHF.R.U64 R34, R34, 0x3, RZ ;  /* 0x0000000322227819 */ /* 0x000fe400000012ff */
[----:B------:R-:W-:Y:S01]  /*a9b0*/  LOP3.LUT R9, R4, 0x380, RZ, 0xc0, !PT ;  /* 0x0000038004097812 */ /* 0x000fe200078ec0ff */
[----:B------:R-:W-:Y:S01]  /*a9c0*/  IMAD.X R41, RZ, RZ, R5, P2 ;  /* 0x000000ffff297224 */ /* 0x000fe200010e0605 */
[----:B------:R-:W-:Y:S01]  /*a9d0*/  LOP3.LUT R34, R34, R35, RZ, 0x3c, !PT ;  /* 0x0000002322227212 */ /* 0x000fe200078e3cff */
[----:B------:R-:W-:Y:S01]  /*a9e0*/  IMAD.X R35, RZ, RZ, R37, P6 ;  /* 0x000000ffff237224 */ /* 0x000fe200030e0625 */
[----:B------:R-:W-:Y:S01]  /*a9f0*/  IADD3 R47, P6, R36, 0x7000, RZ ;  /* 0x00007000242f7810 */ /* 0x000fe20007fde0ff */
[----:B------:R-:W0:Y:S01]  /*aa00*/  @P1 LDC R48, c[0x0][0xbf0] ;  /* 0x0002fc00ff301b82 */ /* 0x000e220000000800 */
[----:B------:R-:W-:-:S02]  /*aa10*/  LOP3.LUT R14, R33, 0x380, RZ, 0xc0, !PT ;  /* 0x00000380210e7812 */ /* 0x000fc400078ec0ff */
[----:B------:R-:W-:Y:S02]  /*aa20*/  LOP3.LUT R20, R47, 0x380, RZ, 0xc0, !PT ;  /* 0x000003802f147812 */ /* 0x000fe400078ec0ff */
[----:B------:R-:W-:Y:S02]  /*aa30*/  LOP3.LUT R44, R45, 0x380, RZ, 0xc0, !PT ;  /* 0x000003802d2c7812 */ /* 0x000fe400078ec0ff */
[----:B------:R-:W-:Y:S02]  /*aa40*/  SHF.R.U64 R20, R20, 0x3, RZ ;  /* 0x0000000314147819 */ /* 0x000fe400000012ff */
[----:B------:R-:W-:Y:S02]  /*aa50*/  LOP3.LUT R12, R31, 0x380, RZ, 0xc0, !PT ;  /* 0x000003801f0c7812 */ /* 0x000fe400078ec0ff */
[----:B------:R-:W-:Y:S02]  /*aa60*/  LOP3.LUT R20, R20, R47, RZ, 0x3c, !PT ;  /* 0x0000002f14147212 */ /* 0x000fe400078e3cff */
[----:B------:R-:W1:Y:S01]  /*aa70*/  @P1 LDC R47, c[0x0][0xbec] ;  /* 0x0002fb00ff2f1b82 */ /* 0x000e620000000800 */
[----:B------:R-:W-:-:S02]  /*aa80*/  SHF.R.U64 R9, R9, 0x3, RZ ;  /* 0x0000000309097819 */ /* 0x000fc400000012ff */
[----:B------:R-:W-:Y:S02]  /*aa90*/  LOP3.LUT R8, R21, 0x380, RZ, 0xc0, !PT ;  /* 0x0000038015087812 */ /* 0x000fe400078ec0ff */
[----:B------:R-:W-:Y:S02]  /*aaa0*/  SHF.R.U64 R14, R14, 0x3, RZ ;  /* 0x000000030e0e7819 */ /* 0x000fe400000012ff */
[----:B------:R-:W-:Y:S02]  /*aab0*/  SHF.R.U64 R44, R44, 0x3, RZ ;  /* 0x000000032c2c7819 */ /* 0x000fe400000012ff */
[C---:B------:R-:W-:Y:S02]  /*aac0*/  IADD3 R29, P3, R4.reuse, 0x4000, RZ ;  /* 0x00004000041d7810 */ /* 0x040fe40007f7e0ff */
[C---:B------:R-:W-:Y:S02]  /*aad0*/  IADD3 R27, P4, R4.reuse, 0x60, RZ ;  /* 0x00000060041b7810 */ /* 0x040fe40007f9e0ff */
[----:B------:R-:W-:Y:S01]  /*aae0*/  IADD3 R25, P5, R4, 0x40, RZ ;  /* 0x0000004004197810 */ /* 0x000fe20007fbe0ff */
[--C-:B------:R-:W-:Y:S01]  /*aaf0*/  IMAD.X R15, RZ, RZ, R5.reuse, P3 ;  /* 0x000000ffff0f7224 */ /* 0x100fe200018e0605 */
[----:B------:R-:W-:Y:S01]  /*ab00*/  SHF.R.U64 R12, R12, 0x3, RZ ;  /* 0x000000030c0c7819 */ /* 0x000fe200000012ff */
[--C-:B------:R-:W-:Y:S01]  /*ab10*/  IMAD.X R11, RZ, RZ, R5.reuse, P4 ;  /* 0x000000ffff0b7224 */ /* 0x100fe200020e0605 */
[----:B------:R-:W-:Y:S01]  /*ab20*/  LOP3.LUT R4, R9, R4, RZ, 0x3c, !PT ;  /* 0x0000000409047212 */ /* 0x000fe200078e3cff */
[----:B------:R-:W-:Y:S01]  /*ab30*/  IMAD.X R9, RZ, RZ, R5, P5 ;  /* 0x000000ffff097224 */ /* 0x000fe200028e0605 */
[----:B------:R-:W-:-:S02]  /*ab40*/  SHF.R.U64 R8, R8, 0x3, RZ ;  /* 0x0000000308087819 */ /* 0x000fc400000012ff */
[----:B------:R-:W-:Y:S02]  /*ab50*/  LOP3.LUT R42, R14, R33, RZ, 0x3c, !PT ;  /* 0x000000210e2a7212 */ /* 0x000fe400078e3cff */
[----:B------:R-:W-:Y:S01]  /*ab60*/  LOP3.LUT R44, R44, R45, RZ, 0x3c, !PT ;  /* 0x0000002d2c2c7212 */ /* 0x000fe200078e3cff */
[----:B------:R-:W-:Y:S01]  /*ab70*/  IMAD.X R45, RZ, RZ, R5, P0 ;  /* 0x000000ffff2d7224 */ /* 0x000fe200000e0605 */
[----:B------:R-:W-:Y:S02]  /*ab80*/  LOP3.LUT R10, R29, 0x380, RZ, 0xc0, !PT ;  /* 0x000003801d0a7812 */ /* 0x000fe400078ec0ff */
[----:B------:R-:W-:Y:S02]  /*ab90*/  LOP3.LUT R40, R12, R31, RZ, 0x3c, !PT ;  /* 0x0000001f0c287212 */ /* 0x000fe400078e3cff */
[----:B------:R-:W-:Y:S02]  /*aba0*/  LOP3.LUT R12, R8, R21, RZ, 0x3c, !PT ;  /* 0x00000015080c7212 */ /* 0x000fe400078e3cff */
[----:B------:R-:W-:-:S02]  /*abb0*/  MOV R46, R4 ;  /* 0x00000004002e7202 */ /* 0x000fc40000000f00 */
[----:B------:R-:W-:Y:S02]  /*abc0*/  LOP3.LUT R8, R25, 0x380, RZ, 0xc0, !PT ;  /* 0x0000038019087812 */ /* 0x000fe400078ec0ff */
[----:B------:R-:W-:Y:S02]  /*abd0*/  F2FP.F16.F32.PACK_AB R4, R89, R88 ;  /* 0x000000585904723e */ /* 0x000fe400000000ff */
[----:B------:R-:W-:Y:S01]  /*abe0*/  F2FP.F16.F32.PACK_AB R5, R91, R90 ;  /* 0x0000005a5b05723e */ /* 0x000fe200000000ff */
[----:B------:R-:W-:Y:S01]  /*abf0*/  BAR.SYNC.DEFER_BLOCKING 0x1, 0x100 ;  /* 0x0044000000007b1d */ /* 0x000fe20000010000 */
[----:B------:R-:W-:Y:S01]  /*ac00*/  MOV R66, R42 ;  /* 0x0000002a00427202 */ /* 0x000fe20000000f00 */
[----:B------:R-:W-:Y:S01]  /*ac10*/  VIADD R42, R17, UR36 ;  /* 0x00000024112a7c36 */ /* 0x000fe20008000000 */
[----:B------:R-:W-:Y:S01]  /*ac20*/  SHF.R.U64 R10, R10, 0x3, RZ ;  /* 0x000000030a0a7819 */ /* 0x000fe200000012ff */
[----:B------:R-:W-:Y:S01]  /*ac30*/  VIADD R43, R186, UR36 ;  /* 0x00000024ba2b7c36 */ /* 0x000fe20008000000 */
[----:B------:R-:W-:-:S02]  /*ac40*/  SHF.R.U64 R8, R8, 0x3, RZ ;  /* 0x0000000308087819 */ /* 0x000fc400000012ff */
[----:B------:R-:W-:Y:S02]  /*ac50*/  LOP3.LUT R14, R10, R29, RZ, 0x3c, !PT ;  /* 0x0000001d0a0e7212 */ /* 0x000fe400078e3cff */
[----:B------:R-:W-:Y:S02]  /*ac60*/  LOP3.LUT R10, R27, 0x380, RZ, 0xc0, !PT ;  /* 0x000003801b0a7812 */ /* 0x000fe400078ec0ff */
[----:B------:R-:W-:Y:S02]  /*ac70*/  LOP3.LUT R8, R8, R25, RZ, 0x3c, !PT ;  /* 0x0000001908087212 */ /* 0x000fe400078e3cff */
[----:B------:R-:W-:Y:S02]  /*ac80*/  IADD3 R25, P0, R36, 0x6000, RZ ;  /* 0x0000600024197810 */ /* 0x000fe40007f1e0ff */
[----:B------:R-:W-:Y:S02]  /*ac90*/  SHF.R.U64 R10, R10, 0x3, RZ ;  /* 0x000000030a0a7819 */ /* 0x000fe400000012ff */
[----:B------:R-:W-:-:S02]  /*aca0*/  LOP3.LUT R24, R25, 0x380, RZ, 0xc0, !PT ;  /* 0x0000038019187812 */ /* 0x000fc400078ec0ff */
[----:B------:R-:W-:Y:S02]  /*acb0*/  LOP3.LUT R10, R10, R27, RZ, 0x3c, !PT ;  /* 0x0000001b0a0a7212 */ /* 0x000fe400078e3cff */
[----:B------:R-:W-:Y:S02]  /*acc0*/  SHF.R.U64 R24, R24, 0x3, RZ ;  /* 0x0000000318187819 */ /* 0x000fe400000012ff */
[----:B------:R-:W-:Y:S01]  /*acd0*/  MOV R54, R10 ;  /* 0x0000000a00367202 */ /* 0x000fe20000000f00 */
[----:B------:R1:W-:Y:S01]  /*ace0*/  STSM.16.M88.4 [R46], R4 ;  /* 0x000000042e007844 */ /* 0x0003e20000000200 */
[----:B------:R-:W-:Y:S01]  /*acf0*/  LOP3.LUT R24, R24, R25, RZ, 0x3c, !PT ;  /* 0x0000001918187212 */ /* 0x000fe200078e3cff */
[----:B------:R-:W-:Y:S01]  /*ad00*/  IMAD.X R25, RZ, RZ, R37, P0 ;  /* 0x000000ffff197224 */ /* 0x000fe200000e0625 */
[----:B------:R-:W-:Y:S01]  /*ad10*/  MOV R53, R14 ;  /* 0x0000000e00357202 */ /* 0x000fe20000000f00 */
[----:B------:R-:W-:Y:S01]  /*ad20*/  IMAD.U32 R14, RZ, RZ, UR8 ;  /* 0x00000008ff0e7e24 */ /* 0x000fe2000f8e00ff */
[----:B------:R-:W-:Y:S01]  /*ad30*/  MOV R15, R12 ;  /* 0x0000000c000f7202 */ /* 0x000fe20000000f00 */
[----:B------:R-:W-:Y:S01]  /*ad40*/  ULDC.64 UR8, c[0x0][0xae8] ;  /* 0x0002ba0000087ab9 */ /* 0x000fe20000000a00 */
[----:B------:R-:W-:-:S02]  /*ad50*/  IADD3 R29, P3, R36, 0x4000, RZ ;  /* 0x00004000241d7810 */ /* 0x000fc40007f7e0ff */
[----:B------:R-:W-:Y:S02]  /*ad60*/  IADD3 R27, P2, R36, 0x5000, RZ ;  /* 0x00005000241b7810 */ /* 0x000fe40007f5e0ff */
[----:B------:R-:W-:Y:S02]  /*ad70*/  LOP3.LUT R28, R29, 0x380, RZ, 0xc0, !PT ;  /* 0x000003801d1c7812 */ /* 0x000fe400078ec0ff */
[----:B------:R-:W-:Y:S02]  /*ad80*/  LOP3.LUT R26, R27, 0x380, RZ, 0xc0, !PT ;  /* 0x000003801b1a7812 */ /* 0x000fe400078ec0ff */
[----:B------:R-:W-:Y:S01]  /*ad90*/  SHF.R.U64 R28, R28, 0x3, RZ ;  /* 0x000000031c1c7819 */ /* 0x000fe200000012ff */
[----:B-1----:R-:W-:Y:S01]  /*ada0*/  @P1 IMAD.HI.U32 R5, R42, R47, RZ ;  /* 0x0000002f2a051227 */ /* 0x002fe200078e00ff */
[----:B------:R-:W-:Y:S02]  /*adb0*/  F2FP.F16.F32.PACK_AB R7, R103, R102 ;  /* 0x000000666707723e */ /* 0x000fe400000000ff */
[----:B------:R-:W-:Y:S01]  /*adc0*/  MOV R52, R40 ;  /* 0x0000002800347202 */ /* 0x000fe20000000f00 */
[----:B------:R-:W-:Y:S01]  /*add0*/  IMAD.MOV.U32 R4, RZ, RZ, R42 ;  /* 0x000000ffff047224 */ /* 0x000fe200078e002a */
[----:B0-----:R-:W-:-:S02]  /*ade0*/  @P1 SHF.R.U32.HI R4, RZ, R48, R5 ;  /* 0x00000030ff041219 */ /* 0x001fc40000011605 */
[----:B------:R-:W-:Y:S02]  /*adf0*/  SHF.R.U64 R26, R26, 0x3, RZ ;  /* 0x000000031a1a7819 */ /* 0x000fe400000012ff */
[--C-:B------:R-:W-:Y:S01]  /*ae00*/  SHF.R.S32.HI R5, RZ, 0x1f, R4.reuse ;  /* 0x0000001fff057819 */ /* 0x100fe20000011404 */
[----:B------:R-:W-:Y:S01]  /*ae10*/  IMAD.MOV R6, RZ, RZ, -R4 ;  /* 0x000000ffff067224 */ /* 0x000fe200078e0a04 */
[----:B------:R-:W-:Y:S02]  /*ae20*/  IADD3 R12, P0, R4, UR6, RZ ;  /* 0x00000006040c7c10 */ /* 0x000fe4000ff1e0ff */
        /* <DEDUP_REMOVED lines=8> */
[----:B------:R-:W-:Y:S01]  /*aeb0*/  LOP3.LUT R28, R28, R29, RZ, 0x3c, !PT ;  /* 0x0000001d1c1c7212 */ /* 0x000fe200078e3cff */
[----:B------:R-:W-:Y:S01]  /*aec0*/  IMAD R10, R10, UR6, RZ ;  /* 0x000000060a0a7c24 */ /* 0x000fe2000f8e02ff */
[----:B------:R-:W-:Y:S01]  /*aed0*/  MOV R14, R8 ;  /* 0x00000008000e7202 */ /* 0x000fe20000000f00 */
[----:B------:R0:W-:Y:S01]  /*aee0*/  STSM.16.M88.4 [R15], R4 ;  /* 0x000000040f007844 */ /* 0x0001e20000000200 */
[----:B------:R-:W-:Y:S01]  /*aef0*/  IMAD.X R29, RZ, RZ, R37, P3 ;  /* 0x000000ffff1d7224 */ /* 0x000fe200018e0625 */
[----:B------:R-:W-:Y:S01]  /*af00*/  LOP3.LUT P0, RZ, R184, 0x3, RZ, 0xc0, !PT ;  /* 0x00000003b8ff7812 */ /* 0x000fe2000780c0ff */
[----:B------:R-:W-:Y:S01]  /*af10*/  IMAD R41, R11, UR7, R10 ;  /* 0x000000070b297c24 */ /* 0x000fe2000f8e020a */
[----:B------:R-:W-:Y:S01]  /*af20*/  ULDC.64 UR6, c[0x0][0xb50] ;  /* 0x0002d40000067ab9 */ /* 0x000fe20000000a00 */
[----:B------:R-:W-:-:S02]  /*af30*/  F2FP.F16.F32.PACK_AB R8, R105, R104 ;  /* 0x000000686908723e */ /* 0x000fc400000000ff */
[----:B------:R-:W-:Y:S02]  /*af40*/  F2FP.F16.F32.PACK_AB R9, R107, R106 ;  /* 0x0000006a6b09723e */ /* 0x000fe400000000ff */
[----:B------:R-:W-:Y:S02]  /*af50*/  F2FP.F16.F32.PACK_AB R10, R109, R108 ;  /* 0x0000006c6d0a723e */ /* 0x000fe400000000ff */
[----:B------:R-:W-:Y:S02]  /*af60*/  F2FP.F16.F32.PACK_AB R11, R111, R110 ;  /* 0x0000006e6f0b723e */ /* 0x000fe400000000ff */
[----:B------:R-:W-:Y:S02]  /*af70*/  LEA R40, P3, R12, UR6, 0x2 ;  /* 0x000000060c287c11 */ /* 0x000fe4000f8610ff */
[----:B------:R-:W-:Y:S01]  /*af80*/  LOP3.LUT R26, R26, R27, RZ, 0x3c, !PT ;  /* 0x0000001b1a1a7212 */ /* 0x000fe200078e3cff */
[----:B0-----:R-:W-:Y:S01]  /*af90*/  VIADD R5, R43, 0x8 ;  /* 0x000000082b057836 */ /* 0x001fe20000000000 */
[----:B------:R0:W-:Y:S01]  /*afa0*/  STSM.16.M88.4 [R14], R8 ;  /* 0x000000080e007844 */ /* 0x0001e20000000200 */
[----:B------:R-:W-:Y:S01]  /*afb0*/  IMAD.IADD R7, R13, 0x1, R41 ;  /* 0x000000010d077824 */ /* 0x000fe200078e0229 */
[----:B------:R-:W-:Y:S01]  /*afc0*/  F2FP.F16.F32.PACK_AB R4, R113, R112 ;  /* 0x000000707104723e */ /* 0x000fe200000000ff */
[----:B------:R-:W-:Y:S01]  /*afd0*/  IMAD.X R27, RZ, RZ, R37, P2 ;  /* 0x000000ffff1b7224 */ /* 0x000fe200010e0625 */
[-C--:B------:R-:W-:Y:S01]  /*afe0*/  ISETP.GE.OR P2, PT, R43, R64.reuse, P0 ;  /* 0x000000402b00720c */ /* 0x080fe20000746670 */
[----:B------:R-:W-:Y:S01]  /*aff0*/  SHFL.IDX PT, R60, R40, RZ, 0x1c1f ;  /* 0x001c1fff283c7589 */ /* 0x000fe200000e0000 */
[----:B------:R-:W-:-:S02]  /*b000*/  ISETP.GE.OR P0, PT, R5, R64, P0 ;  /* 0x000000400500720c */ /* 0x000fc40000706670 */
[----:B------:R-:W-:Y:S01]  /*b010*/  LEA.HI.X R41, R12, UR7, R7, 0x2, P3 ;  /* 0x000000070c297c11 */ /* 0x000fe200098f1407 */
[----:B------:R-:W-:Y:S01]  /*b020*/  SHFL.IDX PT, R62, R40, 0x1, 0x1c1f ;  /* 0x003c1f00283e7f89 */ /* 0x000fe200000e0000 */
[----:B------:R-:W-:Y:S02]  /*b030*/  F2FP.F16.F32.PACK_AB R5, R115, R114 ;  /* 0x000000727305723e */ /* 0x000fe400000000ff */
[----:B------:R-:W-:Y:S01]  /*b040*/  F2FP.F16.F32.PACK_AB R6, R117, R116 ;  /* 0x000000747506723e */ /* 0x000fe200000000ff */
[----:B------:R-:W1:Y:S01]  /*b050*/  SHFL.IDX PT, R61, R41, RZ, 0x1c1f ;  /* 0x001c1fff293d7589 */ /* 0x000e6200000e0000 */
[----:B------:R-:W-:Y:S02]  /*b060*/  F2FP.F16.F32.PACK_AB R7, R119, R118 ;  /* 0x000000767707723e */ /* 0x000fe400000000ff */
[----:B------:R-:W-:Y:S01]  /*b070*/  F2FP.F16.F32.PACK_AB R12, R121, R120 ;  /* 0x00000078790c723e */ /* 0x000fe200000000ff */
[----:B------:R-:W2:Y:S01]  /*b080*/  SHFL.IDX PT, R63, R41, 0x1, 0x1c1f ;  /* 0x003c1f00293f7f89 */ /* 0x000ea200000e0000 */
[----:B------:R-:W-:-:S02]  /*b090*/  F2FP.F16.F32.PACK_AB R13, R123, R122 ;  /* 0x0000007a7b0d723e */ /* 0x000fc400000000ff */
[----:B0-----:R-:W-:Y:S01]  /*b0a0*/  F2FP.F16.F32.PACK_AB R14, R125, R124 ;  /* 0x0000007c7d0e723e */ /* 0x001fe200000000ff */
[----:B------:R-:W-:Y:S01]  /*b0b0*/  STSM.16.M88.4 [R54], R4 ;  /* 0x0000000436007844 */ /* 0x000fe20000000200 */
[----:B------:R-:W-:Y:S02]  /*b0c0*/  F2FP.F16.F32.PACK_AB R15, R127, R126 ;  /* 0x0000007e7f0f723e */ /* 0x000fe400000000ff */
[----:B------:R-:W-:Y:S02]  /*b0d0*/  F2FP.F16.F32.PACK_AB R8, R129, R128 ;  /* 0x000000808108723e */ /* 0x000fe400000000ff */
[----:B------:R-:W-:Y:S01]  /*b0e0*/  F2FP.F16.F32.PACK_AB R9, R131, R130 ;  /* 0x000000828309723e */ /* 0x000fe200000000ff */
[----:B------:R-:W-:Y:S01]  /*b0f0*/  STSM.16.M88.4 [R53], R12 ;  /* 0x0000000c35007844 */ /* 0x000fe20000000200 */
[----:B------:R-:W-:Y:S02]  /*b100*/  F2FP.F16.F32.PACK_AB R10, R133, R132 ;  /* 0x00000084850a723e */ /* 0x000fe400000000ff */
[----:B------:R-:W-:-:S02]  /*b110*/  F2FP.F16.F32.PACK_AB R11, R135, R134 ;  /* 0x00000086870b723e */ /* 0x000fc400000000ff */
[----:B------:R-:W-:Y:S02]  /*b120*/  MOV R65, R44 ;  /* 0x0000002c00417202 */ /* 0x000fe40000000f00 */
[C---:B------:R-:W-:Y:S01]  /*b130*/  IADD3 R33, P5, R36.reuse, 0x2000, RZ ;  /* 0x0000200024217810 */ /* 0x040fe20007fbe0ff */
[----:B------:R-:W-:Y:S01]  /*b140*/  STSM.16.M88.4 [R52], R8 ;  /* 0x0000000834007844 */ /* 0x000fe20000000200 */
[----:B------:R-:W-:Y:S01]  /*b150*/  UIMAD UR5, UR12, UR8, URZ ;  /* 0x000000080c0572a4 */ /* 0x000fe2000f8e023f */
[C---:B------:R-:W-:Y:S02]  /*b160*/  IADD3 R31, P4, R36.reuse, 0x3000, RZ ;  /* 0x00003000241f7810 */ /* 0x040fe40007f9e0ff */
[----:B------:R0:W-:Y:S01]  /*b170*/  STSM.16.M88.4 [R66], R136 ;  /* 0x0000008842007844 */ /* 0x0001e20000000200 */
[----:B------:R-:W-:Y:S01]  /*b180*/  UIMAD.WIDE.U32 UR6, UR39, UR8, URZ ;  /* 0x00000008270672a5 */ /* 0x000fe2000f8e003f */
[----:B------:R-:W-:Y:S02]  /*b190*/  LOP3.LUT R21, R36, 0x380, RZ, 0xc0, !PT ;  /* 0x0000038024157812 */ /* 0x000fe400078ec0ff */
[----:B------:R-:W-:Y:S01]  /*b1a0*/  STSM.16.M88.4 [R65], R144 ;  /* 0x0000009041007844 */ /* 0x000fe20000000200 */
[----:B------:R-:W-:Y:S01]  /*b1b0*/  UIMAD UR5, UR39, UR9, UR5 ;  /* 0x00000009270572a4 */ /* 0x000fe2000f8e0205 */
[----:B------:R-:W-:Y:S01]  /*b1c0*/  LOP3.LUT R32, R33, 0x380, RZ, 0xc0, !PT ;  /* 0x0000038021207812 */ /* 0x000fe200078ec0ff */
[----:B------:R-:W-:Y:S01]  /*b1d0*/  BAR.SYNC.DEFER_BLOCKING 0x1, 0x100 ;  /* 0x0044000000007b1d */ /* 0x000fe20000010000 */
[----:B------:R-:W-:-:S07]  /*b1e0*/  LOP3.LUT R30, R31, 0x380, RZ, 0xc0, !PT ;  /* 0x000003801f1e7812 */ /* 0x000fce00078ec0ff */
[----:B0-----:R-:W0:Y:S01]  /*b1f0*/  @P1 LDC R66, c[0x0][0xbec] ;  /* 0x0002fb00ff421b82 */ /* 0x001e220000000800 */
[----:B------:R-:W-:Y:S01]  /*b200*/  UIMAD UR8, UR13, UR10, URZ ;  /* 0x0000000a0d0872a4 */ /* 0x000fe2000f8e023f */
[----:B------:R-:W-:Y:S01]  /*b210*/  SHF.R.U64 R21, R21, 0x3, RZ ;  /* 0x0000000315157819 */ /* 0x000fe200000012ff */
[----:B------:R-:W-:Y:S01]  /*b220*/  UIADD3 UR7, UR7, UR5, URZ ;  /* 0x0000000507077290 */ /* 0x000fe2000fffe03f */
[----:B------:R-:W-:Y:S01]  /*b230*/  SHF.R.U64 R32, R32, 0x3, RZ ;  /* 0x0000000320207819 */ /* 0x000fe200000012ff */
[----:B-1----:R1:W-:Y:S01]  /*b240*/  @!P2 ST.E desc[UR46][R60.64], R3 ;  /* 0x000000033c00a985 */ /* 0x0023e2000c10192e */
[----:B------:R-:W-:Y:S01]  /*b250*/  UIMAD UR5, UR37, UR11, UR8 ;  /* 0x0000000b250572a4 */ /* 0x000fe2000f8e0208 */
[----:B------:R-:W-:Y:S02]  /*b260*/  SHF.R.U64 R30, R30, 0x3, RZ ;  /* 0x000000031e1e7819 */ /* 0x000fe400000012ff */
[----:B--2---:R2:W-:Y:S01]  /*b270*/  @!P0 ST.E desc[UR46][R62.64], R0 ;  /* 0x000000003e008985 */ /* 0x0045e2000c10192e */
[----:B------:R-:W-:Y:S01]  /*b280*/  UIMAD.WIDE.U32 UR6, UR37, UR10, UR6 ;  /* 0x0000000a250672a5 */ /* 0x000fe2000f8e0006 */
[----:B------:R-:W-:Y:S01]  /*b290*/  LOP3.LUT R36, R21, R36, RZ, 0x3c, !PT ;  /* 0x0000002415247212 */ /* 0x000fe200078e3cff */
[--C-:B------:R-:W-:Y:S01]  /*b2a0*/  IMAD.X R21, RZ, RZ, R37.reuse, P6 ;  /* 0x000000ffff157224 */ /* 0x100fe200030e0625 */
[----:B------:R3:W5:Y:S01]  /*b2b0*/  LD.E.128 R12, desc[UR46][R24.64] ;  /* 0x0000002e180c7980 */ /* 0x000762000c101d00 */
[----:B------:R-:W-:Y:S01]  /*b2c0*/  LOP3.LUT R32, R32, R33, RZ, 0x3c, !PT ;  /* 0x0000002120207212 */ /* 0x000fe200078e3cff */
[----:B------:R-:W-:Y:S01]  /*b2d0*/  ULDC.64 UR8, c[0x0][0xae0] ;  /* 0x0002b80000087ab9 */ /* 0x000fe20000000a00 */
[----:B------:R-:W-:Y:S01]  /*b2e0*/  LOP3.LUT R30, R30, R31, RZ, 0x3c, !PT ;  /* 0x0000001f1e1e7212 */ /* 0x000fe200078e3cff */
[----:B-1----:R-:W1:Y:S01]  /*b2f0*/  @P1 LDC R61, c[0x0][0xbf0] ;  /* 0x0002fc00ff3d1b82 */ /* 0x002e620000000800 */
[----:B--2---:R-:W-:Y:S01]  /*b300*/  IMAD R0, R19, 0x20, R22 ;  /* 0x0000002013007824 */ /* 0x004fe200078e0216 */
[----:B------:R-:W-:Y:S01]  /*b310*/  UIADD3 UR5, UR7, UR5, URZ ;  /* 0x0000000507057290 */ /* 0x000fe2000fffe03f */
[----:B------:R-:W-:Y:S01]  /*b320*/  IMAD.X R33, RZ, RZ, R37, P5 ;  /* 0x000000ffff217224 */ /* 0x000fe200028e0625 */
[----:B------:R2:W5:Y:S01]  /*b330*/  LD.E.128 R8, desc[UR46][R20.64] ;  /* 0x0000002e14087980 */ /* 0x000562000c101d00 */
[----:B---3--:R-:W-:-:S02]  /*b340*/  VIADD R25, R0, UR36 ;  /* 0x0000002400197c36 */ /* 0x008fc40008000000 */
[----:B------:R-:W-:Y:S01]  /*b350*/  IMAD.X R31, RZ, RZ, R37, P4 ;  /* 0x000000ffff1f7224 */ /* 0x000fe200020e0625 */
[----:B------:R-:W5:Y:S01]  /*b360*/  LD.E.128 R48, desc[UR46][R36.64] ;  /* 0x0000002e24307980 */ /* 0x000f62000c101d00 */
[----:B0-----:R-:W-:-:S03]  /*b370*/  @P1 IMAD.HI.U32 R0, R25, R66, RZ ;  /* 0x0000004219001227 */ /* 0x001fc600078e00ff */
[----:B------:R-:W5:Y:S01]  /*b380*/  LD.E.128 R44, desc[UR46][R34.64] ;  /* 0x0000002e222c7980 */ /* 0x000f62000c101d00 */
[----:B------:R-:W-:Y:S02]  /*b390*/  IMAD.MOV.U32 R3, RZ, RZ, R25 ;  /* 0x000000ffff037224 */ /* 0x000fe400078e0019 */
[----:B--2---:R-:W-:Y:S01]  /*b3a0*/  IMAD.U32 R21, RZ, RZ, UR7 ;  /* 0x00000007ff157e24 */ /* 0x004fe2000f8e00ff */
[----:B------:R-:W5:Y:S01]  /*b3b0*/  LD.E.128 R40, desc[UR46][R32.64] ;  /* 0x0000002e20287980 */ /* 0x000f62000c101d00 */
[----:B------:R-:W-:Y:S01]  /*b3c0*/  IMAD.U32 R20, RZ, RZ, UR6 ;  /* 0x00000006ff147e24 */ /* 0x000fe2000f8e00ff */
[----:B------:R-:W-:Y:S02]  /*b3d0*/  ULDC.64 UR6, c[0x0][0xad8] ;  /* 0x0002b60000067ab9 */ /* 0x000fe40000000a00 */
[----:B------:R-:W5:Y:S01]  /*b3e0*/  LD.E.128 R4, desc[UR46][R30.64] ;  /* 0x0000002e1e047980 */ /* 0x000f62000c101d00 */
[----:B-1----:R-:W-:-:S03]  /*b3f0*/  @P1 SHF.R.U32.HI R3, RZ, R61, R0 ;  /* 0x0000003dff031219 */ /* 0x002fc60000011600 */
[----:B------:R-:W5:Y:S01]  /*b400*/  LD.E.128 R56, desc[UR46][R28.64] ;  /* 0x0000002e1c387980 */ /* 0x000f62000c101d00 */
[--C-:B------:R-:W-:Y:S01]  /*b410*/  SHF.R.S32.HI R0, RZ, 0x1f, R3.reuse ;  /* 0x0000001fff007819 */ /* 0x100fe20000011403 */
[----:B------:R-:W-:Y:S02]  /*b420*/  IMAD.MOV R24, RZ, RZ, -R3 ;  /* 0x000000ffff187224 */ /* 0x000fe400078e0a03 */
[----:B------:R-:W-:Y:S01]  /*b430*/  IMAD.U32 R21, RZ, RZ, UR5 ;  /* 0x00000005ff157e24 */ /* 0x000fe2000f8e00ff */
[----:B------:R0:W5:Y:S01]  /*b440*/  LD.E.128 R52, desc[UR46][R26.64] ;  /* 0x0000002e1a347980 */ /* 0x000162000c101d00 */
[----:B------:R-:W-:Y:S02]  /*b450*/  IMAD R0, R0, UR8, RZ ;  /* 0x0000000800007c24 */ /* 0x000fe4000f8e02ff */
[----:B------:R-:W-:Y:S01]  /*b460*/  IMAD R39, R39, R24, R25 ;  /* 0x0000001827277224 */ /* 0x000fe200078e0219 */
[----:B------:R-:W-:Y:S01]  /*b470*/  @!PT LDS RZ, [RZ] ;  /* 0x00000000fffff984 */ /* 0x000fe20000000800 */
[----:B------:R-:W-:Y:S01]  /*b480*/  @!PT LDS RZ, [RZ] ;  /* 0x00000000fffff984 */ /* 0x000fe20000000800 */
[----:B------:R-:W-:Y:S01]  /*b490*/  @!PT LDS RZ, [RZ] ;  /* 0x00000000fffff984 */ /* 0x000fe20000000800 */
[----:B------:R-:W-:Y:S01]  /*b4a0*/  @!PT LDS RZ, [RZ] ;  /* 0x00000000fffff984 */ /* 0x000fe20000000800 */
[----:B------:R1:W-:Y:S06]  /*b4b0*/  MEMBAR.ALL.CTA ;  /* 0x0000000000007992 */ /* 0x0003ec0000008000 */
[----:B-1----:R-:W1:Y:S01]  /*b4c0*/  FENCE.VIEW.ASYNC.S ;  /* 0x00000000000073c6 */ /* 0x002e620000000000 */
[----:B------:R-:W-:-:S02]  /*b4d0*/  IMAD R25, R3, UR9, R0 ;  /* 0x0000000903197c24 */ /* 0x000fc4000f8e0200 */
[----:B------:R-:W-:Y:S01]  /*b4e0*/  IMAD.WIDE.U32 R20, R3, UR8, R20 ;  /* 0x0000000803147c25 */ /* 0x000fe2000f8e0014 */
[----:B------:R-:W-:-:S03]  /*b4f0*/  SHF.R.S32.HI R0, RZ, 0x1f, R39 ;  /* 0x0000001fff007819 */ /* 0x000fc60000011427 */
[----:B------:R-:W-:Y:S02]  /*b500*/  IMAD.IADD R21, R21, 0x1, R25 ;  /* 0x0000000115157824 */ /* 0x000fe400078e0219 */
[----:B------:R-:W-:Y:S02]  /*b510*/  IMAD R0, R0, UR6, RZ ;  /* 0x0000000600007c24 */ /* 0x000fe4000f8e02ff */
[----:B0-----:R-:W-:Y:S02]  /*b520*/  VIADD R27, R22, UR36 ;  /* 0x00000024161b7c36 */ /* 0x001fe40008000000 */
        /* <DEDUP_REMOVED lines=12> */
[----:B-1----:R0:W1:Y:S01]  /*b5f0*/  SHFL.IDX PT, R25, R0, RZ, 0x181f ;  /* 0x00181fff00197589 */ /* 0x00206200000e0000 */
        /* <DEDUP_REMOVED lines=8> */
[-C--:B-1----:R-:W-:Y:S02]  /*b680*/  @!P2 LEA R20, P4, R2, R25.reuse, 0x1 ;  /* 0x000000190214a211 */ /* 0x082fe400078808ff */
[----:B------:R-:W-:Y:S02]  /*b690*/  @!P3 LEA R24, P5, R18, R25, 0x1 ;  /* 0x000000191218b211 */ /* 0x000fe400078a08ff */
[-C--:B--2---:R-:W-:Y:S02]  /*b6a0*/  @!P2 LEA.HI.X R21, R2, R3.reuse, R189, 0x1, P4 ;  /* 0x000000030215a211 */ /* 0x084fe400020f0cbd */
[----:B------:R-:W-:-:S03]  /*b6b0*/  @!P3 LEA.HI.X R25, R18, R3, R188, 0x1, P5 ;  /* 0x000000031219b211 */ /* 0x000fc600028f0cbc */
[----:B-----5:R3:W-:Y:S04]  /*b6c0*/  @!P2 ST.E.128 desc[UR46][R20.64], R48 ;  /* 0x000000301400a985 */ /* 0x0207e8000c101d2e */
[----:B------:R3:W-:Y:S02]  /*b6d0*/  @!P3 ST.E.128 desc[UR46][R24.64], R56 ;  /* 0x000000381800b985 */ /* 0x0007e4000c101d2e */
.L_x_2289:
[----:B------:R-:W-:Y:S05]  /*b6e0*/  BSYNC B1 ;  /* 0x0000000000017941 */ /* 0x000fea0003800000 */
.L_x_2288:
[----:B--2---:R2:W4:Y:S01]  /*b6f0*/  SHFL.IDX PT, R3, R26, 0x1, 0x181f ;  /* 0x00381f001a037f89 */ /* 0x00452200000e0000 */
[----:B------:R-:W-:Y:S03]  /*b700*/  BSSY B1, `(.L_x_2290) ;  /* 0x000000c000017945 */ /* 0x000fe60003800000 */
[----:B-1-3--:R2:W1:Y:S01]  /*b710*/  SHFL.IDX PT, R25, R0, 0x1, 0x181f ;  /* 0x00381f0000197f89 */ /* 0x00a46200000e0000 */
[----:B------:R-:W-:Y:S05]  /*b720*/  @P0 BRA `(.L_x_2291) ;  /* 0x0000000000240947 */ /* 0x000fea0003800000 */
[----:B------:R-:W-:Y:S02]  /*b730*/  ULDC UR5, c[0x0][0xac8] ;  /* 0x0002b20000057ab9 */ /* 0x000fe40000000800 */
[----:B------:R-:W-:Y:S02]  /*b740*/  ISETP.GE.AND P3, PT, R2, UR5, PT ;  /* 0x0000000502007c0c */ /* 0x000fe4000bf66270 */
[----:B------:R-:W-:-:S11]  /*b750*/  ISETP.GE.AND P4, PT, R18, UR5, PT ;  /* 0x0000000512007c0c */ /* 0x000fd6000bf86270 */
[-C--:B-1----:R-:W-:Y:S02]  /*b760*/  @!P3 LEA R20, P0, R2, R25.reuse, 0x1 ;  /* 0x000000190214b211 */ /* 0x082fe400078008ff */
[----:B------:R-:W-:Y:S02]  /*b770*/  @!P4 LEA R24, P2, R18, R25, 0x1 ;  /* 0x000000191218c211 */ /* 0x000fe400078408ff */
[-C--:B----4-:R-:W-:Y:S02]  /*b780*/  @!P3 LEA.HI.X R21, R2, R3.reuse, R189, 0x1, P0 ;  /* 0x000000030215b211 */ /* 0x090fe400000f0cbd */
[----:B------:R-:W-:-:S03]  /*b790*/  @!P4 LEA.HI.X R25, R18, R3, R188, 0x1, P2 ;  /* 0x000000031219c211 */ /* 0x000fc600010f0cbc */
[----:B-----5:R3:W-:Y:S04]  /*b7a0*/  @!P3 ST.E.128 desc[UR46][R20.64], R44 ;  /* 0x0000002c1400b985 */ /* 0x0207e8000c101d2e */
[----:B------:R3:W-:Y:S02]  /*b7b0*/  @!P4 ST.E.128 desc[UR46][R24.64], R52 ;  /* 0x000000341800c985 */ /* 0x0007e4000c101d2e */
.L_x_2291:
[----:B------:R-:W-:Y:S05]  /*b7c0*/  BSYNC B1 ;  /* 0x0000000000017941 */ /* 0x000fea0003800000 */
.L_x_2290:
[----:B----4-:R4:W0:Y:S01]  /*b7d0*/  SHFL.IDX PT, R3, R26, 0x2, 0x181f ;  /* 0x00581f001a037f89 */ /* 0x01082200000e0000 */
        /* <DEDUP_REMOVED lines=8> */
[-C--:B0-----:R-:W-:Y:S02]  /*b860*/  @!P2 LEA.HI.X R21, R2, R3.reuse, R189, 0x1, P0 ;  /* 0x000000030215a211 */ /* 0x081fe400000f0cbd */
[----:B------:R-:W-:-:S03]  /*b870*/  @!P3 LEA.HI.X R25, R18, R3, R188, 0x1, P1 ;  /* 0x000000031219b211 */ /* 0x000fc600008f0cbc */
[----:B-----5:R3:W-:Y:S04]  /*b880*/  @!P2 ST.E.128 desc[UR46][R20.64], R40 ;  /* 0x000000281400a985 */ /* 0x0207e8000c101d2e */
[----:B------:R3:W-:Y:S02]  /*b890*/  @!P3 ST.E.128 desc[UR46][R24.64], R12 ;  /* 0x0000000c1800b985 */ /* 0x0007e4000c101d2e */
.L_x_2293:
[----:B------:R-:W-:Y:S05]  /*b8a0*/  BSYNC B1 ;  /* 0x0000000000017941 */ /* 0x000fea0003800000 */
.L_x_2292:
[----:B0-----:R-:W-:Y:S01]  /*b8b0*/  VIADD R3, R27, 0x60 ;  /* 0x000000601b037836 */ /* 0x001fe20000000000 */
[----:B---3-5:R0:W3:Y:S04]  /*b8c0*/  SHFL.IDX PT, R15, R26, 0x3, 0x181f ;  /* 0x00781f001a0f7f89 */ /* 0x0280e800000e0000 */
[----:B------:R-:W-:Y:S01]  /*b8d0*/  ISETP.GE.AND P0, PT, R3, R64, PT ;  /* 0x000000400300720c */ /* 0x000fe20003f06270 */
[----:B------:R0:W0:-:S12]  /*b8e0*/  SHFL.IDX PT, R21, R0, 0x3, 0x181f ;  /* 0x00781f0000157f89 */ /* 0x00001800000e0000 */
[----:B------:R-:W-:Y:S05]  /*b8f0*/  @P0 BRA `(.L_x_2294) ;  /* 0x0000000800800947 */ /* 0x000fea0003800000 */
[----:B------:R-:W-:Y:S02]  /*b900*/  ULDC UR5, c[0x0][0xac8] ;  /* 0x0002b20000057ab9 */ /* 0x000fe40000000800 */
[----:B------:R-:W-:-:S13]  /*b910*/  ISETP.GE.AND P1, PT, R2, UR5, PT ;  /* 0x0000000502007c0c */ /* 0x000fda000bf26270 */
[----:B0-----:R-:W-:-:S04]  /*b920*/  @!P1 LEA R12, P0, R2, R21, 0x1 ;  /* 0x00000015020c9211 */ /* 0x001fc800078008ff */
[----:B---3--:R-:W-:Y:S02]  /*b930*/  @!P1 LEA.HI.X R13, R2, R15, R189, 0x1, P0 ;  /* 0x0000000f020d9211 */ /* 0x008fe400000f0cbd */
[----:B------:R-:W-:-:S03]  /*b940*/  ISETP.GE.AND P0, PT, R18, UR5, PT ;  /* 0x0000000512007c0c */ /* 0x000fc6000bf06270 */
[----:B------:R0:W-:Y:S10]  /*b950*/  @!P1 ST.E.128 desc[UR46][R12.64], R4 ;  /* 0x000000040c009985 */ /* 0x0001f4000c101d2e */
[----:B------:R-:W-:Y:S05]  /*b960*/  @P0 BRA `(.L_x_2294) ;  /* 0x0000000800640947 */ /* 0x000fea0003800000 */
[----:B0-----:R-:W-:-:S04]  /*b970*/  LEA R4, P0, R18, R21, 0x1 ;  /* 0x0000001512047211 */ /* 0x001fc800078008ff */
[----:B------:R-:W-:-:S05]  /*b980*/  LEA.HI.X R5, R18, R15, R188, 0x1, P0 ;  /* 0x0000000f12057211 */ /* 0x000fca00000f0cbc */
[----:B------:R0:W-:Y:S01]  /*b990*/  ST.E.128 desc[UR46][R4.64], R8 ;  /* 0x0000000804007985 */ /* 0x0001e2000c101d2e */
[----:B------:R-:W-:Y:S05]  /*b9a0*/  BRA `(.L_x_2294) ;  /* 0x0000000800547947 */ /* 0x000fea0003800000 */
.L_x_2287:
        /* <DEDUP_REMOVED lines=50> */
.L_x_2296:
[----:B------:R-:W-:Y:S05]  /*bcd0*/  BSYNC B1 ;  /* 0x0000000000017941 */ /* 0x000fea0003800000 */
.L_x_2295:
        /* <DEDUP_REMOVED lines=37> */
[----:B------:R-:W-:Y:S02]  /*bf30*/  IADD3 R3, R5, R3, RZ ;  /* 0x0000000305037210 */ /* 0x000fe40007ffe0ff */
[----:B------:R-:W-:Y:S02]  /*bf40*/  LEA R6, P3, R4, UR6, 0x1 ;  /* 0x0000000604067c11 */ /* 0x000fe4000f8608ff */
[-C--:B------:R-:W-:Y:S01]  /*bf50*/  ISETP.GE.AND P1, PT, R0, R9.reuse, PT ;  /* 0x000000090000720c */ /* 0x080fe20003f26270 */
[----:B------:R-:W-:Y:S01]  /*bf60*/  VIADD R0, R8, 0x40 ;  /* 0x0000004008007836 */ /* 0x000fe20000000000 */
[----:B------:R-:W-:Y:S01]  /*bf70*/  LEA.HI.X R7, R4, UR7, R3, 0x1, P3 ;  /* 0x0000000704077c11 */ /* 0x000fe200098f0c03 */
[----:B------:R0:W1:Y:S03]  /*bf80*/  SHFL.IDX PT, R5, R6, RZ, 0x181f ;  /* 0x00181fff06057589 */ /* 0x00006600000e0000 */
[----:B------:R-:W-:Y:S01]  /*bf90*/  ISETP.GE.AND P0, PT, R0, R9, PT ;  /* 0x000000090000720c */ /* 0x000fe20003f06270 */
[----:B------:R0:W2:Y:S01]  /*bfa0*/  SHFL.IDX PT, R3, R7, RZ, 0x181f ;  /* 0x00181fff07037589 */ /* 0x0000a200000e0000 */
[----:B------:R-:W-:Y:S11]  /*bfb0*/  @P2 BRA `(.L_x_2298) ;  /* 0x0000000000242947 */ /* 0x000ff60003800000 */
[----:B------:R-:W-:Y:S02]  /*bfc0*/  ULDC UR5, c[0x0][0xac8] ;  /* 0x0002b20000057ab9 */ /* 0x000fe40000000800 */
[----:B------:R-:W-:Y:S02]  /*bfd0*/  ISETP.GE.AND P4, PT, R2, UR5, PT ;  /* 0x0000000502007c0c */ /* 0x000fe4000bf86270 */
[----:B------:R-:W-:-:S11]  /*bfe0*/  ISETP.GE.AND P5, PT, R18, UR5, PT ;  /* 0x0000000512007c0c */ /* 0x000fd6000bfa6270 */
[-C--:B-1----:R-:W-:Y:S02]  /*bff0*/  @!P4 LEA R10, P2, R2, R5.reuse, 0x1 ;  /* 0x00000005020ac211 */ /* 0x082fe400078408ff */
[----:B------:R-:W-:Y:S02]  /*c000*/  @!P5 LEA R4, P3, R18, R5, 0x1 ;  /* 0x000000051204d211 */ /* 0x000fe400078608ff */
[-C--:B--2---:R-:W-:Y:S02]  /*c010*/  @!P4 LEA.HI.X R11, R2, R3.reuse, R189, 0x1, P2 ;  /* 0x00000003020bc211 */ /* 0x084fe400010f0cbd */
[----:B------:R-:W-:-:S03]  /*c020*/  @!P5 LEA.HI.X R5, R18, R3, R188, 0x1, P3 ;  /* 0x000000031205d211 */ /* 0x000fc600018f0cbc */
[----:B------:R3:W-:Y:S04]  /*c030*/  @!P4 ST.E.128 desc[UR46][R10.64], RZ ;  /* 0x000000ff0a00c985 */ /* 0x0007e8000c101d2e */
[----:B------:R3:W-:Y:S02]  /*c040*/  @!P5 ST.E.128 desc[UR46][R4.64], RZ ;  /* 0x000000ff0400d985 */ /* 0x0007e4000c101d2e */
.L_x_2298:
[----:B------:R-:W-:Y:S05]  /*c050*/  BSYNC B1 ;  /* 0x0000000000017941 */ /* 0x000fea0003800000 */
.L_x_2297:
        /* <DEDUP_REMOVED lines=11> */
[----:B------:R3:W-:Y:S04]  /*c110*/  @!P3 ST.E.128 desc[UR46][R10.64], RZ ;  /* 0x000000ff0a00b985 */ /* 0x0007e8000c101d2e */
[----:B------:R3:W-:Y:S02]  /*c120*/  @!P4 ST.E.128 desc[UR46][R4.64], RZ ;  /* 0x000000ff0400c985 */ /* 0x0007e4000c101d2e */
.L_x_2300:
[----:B------:R-:W-:Y:S05]  /*c130*/  BSYNC B1 ;  /* 0x0000000000017941 */ /* 0x000fea0003800000 */
.L_x_2299:
        /* <DEDUP_REMOVED lines=11> */
[----:B------:R3:W-:Y:S04]  /*c1f0*/  @!P2 ST.E.128 desc[UR46][R10.64], RZ ;  /* 0x000000ff0a00a985 */ /* 0x0007e8000c101d2e */
[----:B------:R3:W-:Y:S02]  /*c200*/  @!P3 ST.E.128 desc[UR46][R4.64], RZ ;  /* 0x000000ff0400b985 */ /* 0x0007e4000c101d2e */
.L_x_2302:
[----:B------:R-:W-:Y:S05]  /*c210*/  BSYNC B1 ;  /* 0x0000000000017941 */ /* 0x000fea0003800000 */
.L_x_2301:
[----:B------:R-:W-:Y:S01]  /*c220*/  VIADD R0, R8, 0x60 ;  /* 0x0000006008007836 */ /* 0x000fe20000000000 */
[----:B0-----:R0:W0:Y:S04]  /*c230*/  SHFL.IDX PT, R3, R7, 0x3, 0x181f ;  /* 0x00781f0007037f89 */ /* 0x00102800000e0000 */
[----:B------:R-:W-:Y:S01]  /*c240*/  ISETP.GE.AND P0, PT, R0, R9, PT ;  /* 0x000000090000720c */ /* 0x000fe20003f06270 */
[----:B-1-3--:R1:W3:-:S12]  /*c250*/  SHFL.IDX PT, R5, R6, 0x3, 0x181f ;  /* 0x00781f0006057f89 */ /* 0x00a2d800000e0000 */
[----:B-1----:R-:W-:Y:S05]  /*c260*/  @P0 BRA `(.L_x_2294) ;  /* 0x0000000000240947 */ /* 0x002fea0003800000 */
[----:B------:R-:W-:Y:S02]  /*c270*/  ULDC UR5, c[0x0][0xac8] ;  /* 0x0002b20000057ab9 */ /* 0x000fe40000000800 */
[----:B------:R-:W-:Y:S02]  /*c280*/  ISETP.GE.AND P2, PT, R2, UR5, PT ;  /* 0x0000000502007c0c */ /* 0x000fe4000bf46270 */
[----:B------:R-:W-:-:S11]  /*c290*/  ISETP.GE.AND P3, PT, R18, UR5, PT ;  /* 0x0000000512007c0c */ /* 0x000fd6000bf66270 */
[-C--:B--234-:R-:W-:Y:S02]  /*c2a0*/  @!P2 LEA R6, P0, R2, R5.reuse, 0x1 ;  /* 0x000000050206a211 */ /* 0x09cfe400078008ff */
[----:B------:R-:W-:Y:S02]  /*c2b0*/  @!P3 LEA R4, P1, R18, R5, 0x1 ;  /* 0x000000051204b211 */ /* 0x000fe400078208ff */
[-C--:B0-----:R-:W-:Y:S02]  /*c2c0*/  @!P2 LEA.HI.X R7, R2, R3.reuse, R189, 0x1, P0 ;  /* 0x000000030207a211 */ /* 0x081fe400000f0cbd */
[----:B------:R-:W-:-:S03]  /*c2d0*/  @!P3 LEA.HI.X R5, R18, R3, R188, 0x1, P1 ;  /* 0x000000031205b211 */ /* 0x000fc600008f0cbc */
[----:B------:R0:W-:Y:S04]  /*c2e0*/  @!P2 ST.E.128 desc[UR46][R6.64], RZ ;  /* 0x000000ff0600a985 */ /* 0x0001e8000c101d2e */
[----:B------:R0:W-:Y:S02]  /*c2f0*/  @!P3 ST.E.128 desc[UR46][R4.64], RZ ;  /* 0x000000ff0400b985 */ /* 0x0001e4000c101d2e */
.L_x_2294:
[----:B------:R-:W-:Y:S05]  /*c300*/  BSYNC B0 ;  /* 0x0000000000007941 */ /* 0x000fea0003800000 */
.L_x_2286:
[----:B------:R-:W-:Y:S02]  /*c310*/  ULDC UR5, c[0x0][0xc38] ;  /* 0x00030e0000057ab9 */ /* 0x000fe40000000800 */
[----:B------:R-:W-:-:S06]  /*c320*/  UISETP.GE.AND UP0, UPT, UR4, UR5, UPT ;  /* 0x000000050400728c */ /* 0x000fcc000bf06270 */
[----:B------:R-:W-:-:S13]  /*c330*/  PLOP3.LUT P0, PT, PT, PT, UP0, 0x80, 0x0 ;  /* 0x000000000000781c */ /* 0x000fda0003f0f008 */
[----:B------:R-:W-:Y:S05]  /*c340*/  @!P0 BRA `(.L_x_2303) ;  /* 0xffffff4800948947 */ /* 0x000fea000383ffff */
[----:B------:R-:W-:Y:S05]  /*c350*/  EXIT ;  /* 0x000000000000794d */ /* 0x000fea0003800000 */
.L_x_2251:
[----:B------:R-:W-:-:S08]  /*c360*/  NOP ;  /* 0x0000000000007918 */ /* 0x000fd00000000000 */
[----:B------:R-:W0:-:S00]  /*c370*/  USETMAXREG.DEALLOC.CTAPOOL 0x18 ;  /* 0x00000018000079c8 */ /* 0x000e0000080e0500 */
[----:B0-----:R-:W-:-:S06]  /*c380*/  LOP3.LUT R0, R0, 0x3, RZ, 0xc0, !PT ;  /* 0x0000000300007812 */ /* 0x001fcc00078ec0ff */
[----:B------:R-:W0:Y:S01]  /*c390*/  S2UR UR6, SR_CTAID.X ;  /* 0x00000000000679c3 */ /* 0x000e220000002500 */
[----:B------:R-:W-:Y:S01]  /*c3a0*/  IMAD.MOV.U32 R18, RZ, RZ, RZ ;  /* 0x000000ffff127224 */ /* 0x000fe200078e00ff */
[----:B------:R-:W1:Y:S02]  /*c3b0*/  SHFL.IDX PT, R0, R0, RZ, 0x1f ;  /* 0x00001fff00007589 */ /* 0x000e6400000e0000 */
[----:B-1----:R-:W-:-:S04]  /*c3c0*/  ISETP.NE.AND P0, PT, R0, RZ, PT ;  /* 0x000000ff0000720c */ /* 0x002fc80003f05270 */
[----:B------:R-:W0:Y:S01]  /*c3d0*/  LDC R0, c[0x0][0xc38] ;  /* 0x00030e00ff007b82 */ /* 0x000e220000000800 */
[----:B------:R-:W-:-:S05]  /*c3e0*/  P2R R2, PR, RZ, 0x1 ;  /* 0x00000001ff027803 */ /* 0x000fca0000000000 */
[----:B------:R1:W-:Y:S03]  /*c3f0*/  STL [R1+0x20], R2 ;  /* 0x0000200201007387 */ /* 0x0003e60000100800 */
[----:B------:R-:W-:Y:S06]  /*c400*/  @P0 BAR.ARV 0x4, 0x180 ;  /* 0x0106000000000b1d */ /* 0x000fec0000002000 */
[----:B------:R1:W-:Y:S01]  /*c410*/  STL [R1+0x1c], RZ ;  /* 0x00001cff01007387 */ /* 0x0003e20000100800 */
[----:B0-----:R-:W-:Y:S01]  /*c420*/  ISETP.LE.AND P0, PT, R0, UR6, PT ;  /* 0x0000000600007c0c */ /* 0x001fe2000bf03270 */
[----:B------:R-:W-:-:S05]  /*c430*/  IMAD.MOV.U32 R0, RZ, RZ, 0x1 ;  /* 0x00000001ff007424 */ /* 0x000fca00078e00ff */
[----:B------:R1:W-:Y:S07]  /*c440*/  STL [R1+0x4], R0 ;  /* 0x0000040001007387 */ /* 0x0003ee0000100800 */
[----:B------:R-:W-:Y:S05]  /*c450*/  @P0 BRA `(.L_x_2304) ;  /* 0x0000004000440947 */ /* 0x000fea0003800000 */
[----:B------:R-:W0:Y:S01]  /*c460*/  S2R R6, SR_TID.X ;  /* 0x0000000000067919 */ /* 0x000e220000002100 */
[----:B------:R-:W2:Y:S01]  /*c470*/  S2UR UR5, SR_CgaCtaId ;  /* 0x00000000000579c3 */ /* 0x000ea20000008800 */
[----:B------:R-:W-:Y:S01]  /*c480*/  UMOV UR4, 0x400 ;  /* 0x0000040000047882 */ /* 0x000fe20000000000 */
[----:B------:R-:W-:Y:S01]  /*c490*/  IMAD.MOV.U32 R18, RZ, RZ, RZ ;  /* 0x000000ffff127224 */ /* 0x000fe200078e00ff */
[----:B------:R-:W-:Y:S01]  /*c4a0*/  ULDC UR41, c[0x0][0xc] ;  /* 0x0000030000297ab9 */ /* 0x000fe20000000800 */
[----:B------:R-:W-:Y:S01]  /*c4b0*/  ULDC.64 UR44, c[0x0][0x198] ;  /* 0x00006600002c7ab9 */ /* 0x000fe20000000a00 */
[----:B--2---:R-:W-:-:S06]  /*c4c0*/  ULEA UR4, UR5, UR4, 0x18 ;  /* 0x0000000405047291 */ /* 0x004fcc000f8ec03f */
[----:B------:R-:W-:Y:S01]  /*c4d0*/  IMAD.U32 R17, RZ, RZ, UR4 ;  /* 0x00000004ff117e24 */ /* 0x000fe2000f8e00ff */
[C---:B0-----:R-:W-:Y:S01]  /*c4e0*/  LOP3.LUT R5, R6.reuse, 0x7f, RZ, 0xc0, !PT ;  /* 0x0000007f06057812 */ /* 0x041fe200078ec0ff */
[----:B-1----:R-:W-:-:S05]  /*c4f0*/  IMAD.SHL.U32 R0, R6, 0x8, RZ ;  /* 0x0000000806007824 */ /* 0x002fca00078e00ff */
        /* <DEDUP_REMOVED lines=14> */
[----:B------:R0:W-:Y:S04]  /*c5e0*/  STL [R1+0x4], R2 ;  /* 0x0000040201007387 */ /* 0x0001e80000100800 */
[----:B------:R0:W-:Y:S02]  /*c5f0*/  STL [R1+0x1c], RZ ;  /* 0x00001cff01007387 */ /* 0x0001e40000100800 */
.L_x_2391:
        /* <DEDUP_REMOVED lines=14> */
[----:B-1----:R-:W-:Y:S05]  /*c6e0*/  @!P0 BRA `(.L_x_2305) ;  /* 0x0000000000208947 */ /* 0x002fea0003800000 */
        /* <DEDUP_REMOVED lines=8> */
.L_x_2305:
[----:B------:R-:W-:Y:S01]  /*c770*/  ULDC UR8, c[0x0][0xc54] ;  /* 0x0003150000087ab9 */ /* 0x000fe20000000800 */
[----:B------:R-:W-:Y:S01]  /*c780*/  UMOV UR7, UR9 ;  /* 0x0000000900077c82 */ /* 0x000fe20008000000 */
[----:B------:R-:W-:-:S11]  /*c790*/  UISETP.NE.AND UP0, UPT, UR8, 0x1, UPT ;  /* 0x000000010800788c */ /* 0x000fd6000bf05270 */
[----:B------:R-:W-:Y:S02]  /*c7a0*/  @UP0 ULDC.64 UR10, c[0x0][0xc58] ;  /* 0x00031600000a0ab9 */ /* 0x000fe40000000a00 */
[----:B------:R-:W-:-:S04]  /*c7b0*/  UIMAD.WIDE.U32 UR4, UR9, UR10, URZ ;  /* 0x0000000a090472a5 */ /* 0x000fc8000f8e003f */
[----:B------:R-:W-:-:S04]  /*c7c0*/  @UP0 USHF.R.U32.HI UR7, URZ, UR11, UR5 ;  /* 0x0000000b3f070299 */ /* 0x000fc80008011605 */
[----:B------:R-:W-:-:S12]  /*c7d0*/  UIMAD UR8, UR7, UR8, URZ ;  /* 0x00000008070872a4 */ /* 0x000fd8000f8e023f */
.L_x_2306:
[----:B------:R-:W-:Y:S01]  /*c7e0*/  ULOP3.LUT UR40, URZ, UR7, URZ, 0x33, !UPT ;  /* 0x000000073f287292 */ /* 0x000fe2000f8e333f */
[----:B------:R-:W-:Y:S01]  /*c7f0*/  BSSY B7, `(.L_x_2307) ;  /* 0x00003ba000077945 */ /* 0x000fe20003800000 */
[----:B------:R-:W-:Y:S01]  /*c800*/  ULDC UR5, c[0x0][0x448] ;  /* 0x0001120000057ab9 */ /* 0x000fe20000000800 */
[----:B------:R-:W-:Y:S01]  /*c810*/  ULDC UR4, c[0x0][0xc3c] ;  /* 0x00030f0000047ab9 */ /* 0x000fe20000000800 */
[----:B------:R-:W-:Y:S02]  /*c820*/  UISETP.NE.AND UP1, UPT, UR5, 0x1, UPT ;  /* 0x000000010500788c */ /* 0x000fe4000bf25270 */
[----:B------:R-:W-:Y:S01]  /*c830*/  UIADD3 UR40, UR40, UR4, URZ ;  /* 0x0000000428287290 */ /* 0x000fe2000fffe03f */
[----:B------:R-:W-:Y:S01]  /*c840*/  ULDC.64 UR10, c[0x0][0x418] ;  /* 0x00010600000a7ab9 */ /* 0x000fe20000000a00 */
[----:B------:R-:W-:Y:S01]  /*c850*/  ULDC UR5, c[0x0][0x288] ;  /* 0x0000a20000057ab9 */ /* 0x000fe20000000800 */
[----:B------:R-:W-:Y:S02]  /*c860*/  UISETP.NE.U32.AND UP0, UPT, UR10, URZ, UPT ;  /* 0x0000003f0a00728c */ /* 0x000fe4000bf05070 */
[----:B------:R-:W-:-:S02]  /*c870*/  USHF.L.U32 UR7, UR40, 0x7, URZ ;  /* 0x0000000728077899 */ /* 0x000fc4000800063f */
[----:B------:R-:W-:Y:S02]  /*c880*/  UISETP.NE.AND.EX UP0, UPT, UR11, URZ, UPT, UP0 ;  /* 0x0000003f0b00728c */ /* 0x000fe4000bf05300 */
[----:B------:R-:W-:Y:S01]  /*c890*/  UIADD3 UR7, UR7, 0x7f, URZ ;  /* 0x0000007f07077890 */ /* 0x000fe2000fffe03f */
[----:B------:R-:W-:Y:S01]  /*c8a0*/  ULDC UR4, c[0x0][0x424] ;  /* 0x0001090000047ab9 */ /* 0x000fe20000000800 */
[----:B------:R-:W-:Y:S02]  /*c8b0*/  UIADD3 UR13, -UR5, 0x80, URZ ;  /* 0x00000080050d7890 */ /* 0x000fe4000fffe13f */
[----:B------:R-:W-:Y:S01]  /*c8c0*/  USEL UR11, UR4, 0x1, UP0 ;  /* 0x00000001040b7887 */ /* 0x000fe20008000000 */
[----:B------:R-:W-:Y:S01]  /*c8d0*/  @UP1 ULDC UR5, c[0x0][0x44c] ;  /* 0x0001130000051ab9 */ /* 0x000fe20000000800 */
[----:B------:R-:W-:Y:S01]  /*c8e0*/  ULDC UR12, c[0x0][0x2f0] ;  /* 0x0000bc00000c7ab9 */ /* 0x000fe20000000800 */
[----:B------:R-:W-:Y:S01]  /*c8f0*/  UIMAD.WIDE.U32 UR4, UR7, UR5, URZ ;  /* 0x00000005070472a5 */ /* 0x000fe2000f8e003f */
[----:B------:R-:W-:Y:S01]  /*c900*/  @UP1 ULDC UR14, c[0x0][0x450] ;  /* 0x00011400000e1ab9 */ /* 0x000fe20000000800 */
[----:B------:R-:W-:-:S02]  /*c910*/  UIMAD UR13, UR11, UR12, UR13 ;  /* 0x0000000c0b0d72a4 */ /* 0x000fc4000f8e020d */
[----:B------:R-:W-:Y:S02]  /*c920*/  @UP1 USHF.R.U32.HI UR7, URZ, UR14, UR5 ;  /* 0x0000000e3f071299 */ /* 0x000fe40008011605 */
[----:B------:R-:W-:Y:S02]  /*c930*/  UIMAD UR11, UR11, UR12, 0x7f ;  /* 0x0000007f0b0b74a4 */ /* 0x000fe4000f8e020c */
[----:B------:R-:W-:Y:S02]  /*c940*/  UIADD3 UR7, UR13, UR7, URZ ;  /* 0x000000070d077290 */ /* 0x000fe4000fffe03f */
[----:B------:R-:W-:Y:S02]  /*c950*/  UIADD3 UR8, UR9, -UR8, URZ ;  /* 0x8000000809087290 */ /* 0x000fe4000fffe03f */
[----:B------:R-:W-:Y:S02]  /*c960*/  USHF.R.S32.HI UR9, URZ, 0x1f, UR11 ;  /* 0x0000001f3f097899 */ /* 0x000fe4000801140b */
[----:B------:R-:W-:-:S02]  /*c970*/  USHF.R.S32.HI UR4, URZ, 0x1f, UR7 ;  /* 0x0000001f3f047899 */ /* 0x000fc40008011407 */
[----:B------:R-:W-:Y:S02]  /*c980*/  ULEA.HI UR9, UR9, UR11, URZ, 0x7 ;  /* 0x0000000b09097291 */ /* 0x000fe4000f8f383f */
[----:B------:R-:W-:Y:S01]  /*c990*/  ULEA.HI UR7, UR4, UR7, URZ, 0x7 ;  /* 0x0000000704077291 */ /* 0x000fe2000f8f383f */
[----:B------:R-:W-:Y:S01]  /*c9a0*/  ULDC UR10, c[0x0][0xc48] ;  /* 0x00031200000a7ab9 */ /* 0x000fe20000000800 */
[----:B------:R-:W-:Y:S02]  /*c9b0*/  USHF.R.S32.HI UR9, URZ, 0x7, UR9 ;  /* 0x000000073f097899 */ /* 0x000fe40008011409 */
[----:B------:R-:W-:Y:S02]  /*c9c0*/  USHF.R.S32.HI UR7, URZ, 0x7, UR7 ;  /* 0x000000073f077899 */ /* 0x000fe40008011407 */
[----:B------:R-:W-:Y:S02]  /*c9d0*/  UISETP.NE.AND UP0, UPT, UR10, 0x1, UPT ;  /* 0x000000010a00788c */ /* 0x000fe4000bf05270 */
[----:B------:R-:W-:Y:S01]  /*c9e0*/  UISETP.LT.AND UP1, UPT, UR9, UR7, UPT ;  /* 0x000000070900728c */ /* 0x000fe2000bf21270 */
[----:B------:R-:W-:-:S03]  /*c9f0*/  ULDC UR5, c[0x0][0xc54] ;  /* 0x0003150000057ab9 */ /* 0x000fc60000000800 */
[----:B------:R-:W-:Y:S02]  /*ca00*/  USEL UR39, UR9, UR7, UP1 ;  /* 0x0000000709277287 */ /* 0x000fe40008800000 */
[----:B------:R-:W-:-:S03]  /*ca10*/  UIMAD UR8, UR6, UR5, UR8 ;  /* 0x00000005060872a4 */ /* 0x000fc6000f8e0208 */
[----:B------:R-:W-:Y:S01]  /*ca20*/  @UP0 ULDC UR5, c[0x0][0xc4c] ;  /* 0x0003130000050ab9 */ /* 0x000fe20000000800 */
[----:B------:R-:W-:Y:S01]  /*ca30*/  ISETP.LT.AND P0, PT, RZ, UR39, PT ;  /* 0x00000027ff007c0c */ /* 0x000fe2000bf01270 */
[----:B------:R-:W-:Y:S01]  /*ca40*/  UIMAD.WIDE.U32 UR4, UR8, UR5, URZ ;  /* 0x00000005080472a5 */ /* 0x000fe2000f8e003f */
[----:B------:R-:W-:Y:S01]  /*ca50*/  @UP0 ULDC UR6, c[0x0][0xc50] ;  /* 0x0003140000060ab9 */ /* 0x000fe20000000800 */
[----:B------:R-:W-:Y:S02]  /*ca60*/  UMOV UR42, UR8 ;  /* 0x00000008002a7c82 */ /* 0x000fe40008000000 */
[----:B------:R-:W-:-:S04]  /*ca70*/  @UP0 USHF.R.U32.HI UR42, URZ, UR6, UR5 ;  /* 0x000000063f2a0299 */ /* 0x000fc80008011605 */
[----:B------:R-:W-:-:S04]  /*ca80*/  UIADD3 UR36, -UR42, URZ, URZ ;  /* 0x0000003f2a247290 */ /* 0x000fc8000fffe13f */
[----:B------:R-:W-:Y:S01]  /*ca90*/  UIMAD UR36, UR10, UR36, UR8 ;  /* 0x000000240a2472a4 */ /* 0x000fe2000f8e0208 */
[----:B------:R-:W-:Y:S11]  /*caa0*/  @P0 BRA `(.L_x_2308) ;  /* 0x0000000000480947 */ /* 0x000ff60003800000 */
        /* <DEDUP_REMOVED lines=18> */
.L_x_2308:
        /* <DEDUP_REMOVED lines=20> */
.L_x_2311:
[----:B------:R-:W-:Y:S05]  /*cd10*/  BSYNC B6 ;  /* 0x0000000000067941 */ /* 0x000fea0003800000 */
.L_x_2310:
        /* <DEDUP_REMOVED lines=20> */
.L_x_2314:
        /* <DEDUP_REMOVED lines=15> */
.L_x_2313:
[----:B------:R-:W-:Y:S05]  /*cf50*/  BSYNC B6 ;  /* 0x0000000000067941 */ /* 0x000fea0003800000 */
.L_x_2312:
        /* <DEDUP_REMOVED lines=12> */
[----:B------:R-:W1:Y:S03]  /*d020*/  S2R R0, SR_TID.X ;  /* 0x0000000000007919 */ /* 0x000e660000002100 */
[----:B------:R-:W-:Y:S01]  /*d030*/  VIADD R19, R19, 0xffffffff ;  /* 0xffffffff13137836 */ /* 0x000fe20000000000 */
[----:B0-----:R-:W0:Y:S02]  /*d040*/  LDC.64 R2, c[0x0][0x418] ;  /* 0x00010600ff027b82 */ /* 0x001e240000000a00 */
[----:B0-----:R-:W-:Y:S02]  /*d050*/  ISETP.NE.U32.AND P0, PT, R2, RZ, PT ;  /* 0x000000ff0200720c */ /* 0x001fe40003f05070 */
[----:B-1----:R-:W-:-:S02]  /*d060*/  SHF.R.U32.HI R0, RZ, 0x5, R0 ;  /* 0x00000005ff007819 */ /* 0x002fc40000011600 */
[----:B------:R-:W-:Y:S02]  /*d070*/  ISETP.NE.AND.EX P1, PT, R3, RZ, PT, P0 ;  /* 0x000000ff0300720c */ /* 0x000fe40003f25300 */
[----:B------:R-:W-:Y:S02]  /*d080*/  LOP3.LUT R0, R0, 0x3, RZ, 0xc0, !PT ;  /* 0x0000000300007812 */ /* 0x000fe400078ec0ff */
[----:B------:R-:W-:Y:S02]  /*d090*/  P2R R4, PR, RZ, 0x2 ;  /* 0x00000002ff047803 */ /* 0x000fe40000000000 */
[----:B--2---:R-:W-:Y:S01]  /*d0a0*/  SHF.R.S32.HI R8, RZ, 0x1f, R7 ;  /* 0x0000001fff087819 */ /* 0x004fe20000011407 */
[----:B------:R0:W-:Y:S01]  /*d0b0*/  STL [R1], R7 ;  /* 0x0000000701007387 */ /* 0x0001e20000100800 */
[----:B------:R-:W-:-:S03]  /*d0c0*/  SEL R16, R7, RZ, !P1 ;  /* 0x000000ff07107207 */ /* 0x000fc60004800000 */
[----:B------:R0:W-:Y:S04]  /*d0d0*/  STL [R1+0x10], R4 ;  /* 0x0000100401007387 */ /* 0x0001e80000100800 */
[----:B------:R0:W-:Y:S01]  /*d0e0*/  STL [R1+0x8], R8 ;  /* 0x0000080801007387 */ /* 0x0001e20000100800 */
[----:B------:R-:W-:Y:S05]  /*d0f0*/  BRA.DIV UR4, `(.L_x_2315) ;  /* 0x0000003a04ac7947 */ /* 0x000fea000b800000 */
[----:B------:R1:W2:Y:S02]  /*d100*/  SHFL.IDX PT, R14, R0, RZ, 0x1f ;  /* 0x00001fff000e7589 */ /* 0x0002a400000e0000 */
.L_x_2406:
[----:B------:R-:W-:Y:S02]  /*d110*/  PLOP3.LUT P2, PT, PT, PT, PT, 0x8, 0x0 ;  /* 0x000000000000781c */ /* 0x000fe40003f4e170 */
[----:B--2---:R-:W-:Y:S02]  /*d120*/  ISETP.NE.AND P0, PT, R14, RZ, PT ;  /* 0x000000ff0e00720c */ /* 0x004fe40003f05270 */
[----:B-1----:R-:W-:-:S05]  /*d130*/  P2R R0, PR, RZ, 0x4 ;  /* 0x00000004ff007803 */ /* 0x002fca0000000000 */
[----:B------:R1:W-:Y:S06]  /*d140*/  STL [R1+0xc], R0 ;  /* 0x00000c0001007387 */ /* 0x0003ec0000100800 */
[----:B------:R-:W-:Y:S05]  /*d150*/  @P0 BRA `(.L_x_2316) ;  /* 0x0000000400000947 */ /* 0x000fea0003800000 */
[----:B------:R-:W-:-:S03]  /*d160*/  UMOV UR4, 0xffffffff ;  /* 0xffffffff00047882 */ /* 0x000fc60000000000 */
[----:B------:R-:W-:Y:S05]  /*d170*/  BRA.DIV UR4, `(.L_x_2317) ;  /* 0x0000003a04ac7947 */ /* 0x000fea000b800000 */
[----:B------:R-:W-:-:S13]  /*d180*/  ELECT P6, URZ, PT ;  /* 0x00000000003f782f */ /* 0x000fda00038c0000 */
.L_x_2409:
[----:B------:R-:W-:Y:S05]  /*d190*/  @!P6 BRA `(.L_x_2316) ;  /* 0x0000000000f0e947 */ /* 0x000fea0003800000 */
[----:B------:R-:W-:Y:S01]  /*d1a0*/  IMAD.MOV.U32 R16, RZ, RZ, R7 ;  /* 0x000000ffff107224 */ /* 0x000fe200078e0007 */
[----:B------:R-:W-:Y:S06]  /*d1b0*/  @!P1 BRA `(.L_x_2318) ;  /* 0x0000000000449947 */ /* 0x000fec0003800000 */
[----:B------:R-:W2:Y:S01]  /*d1c0*/  LDC R6, c[0x0][0x43c] ;  /* 0x00010f00ff067b82 */ /* 0x000ea20000000800 */
[----:B------:R-:W-:Y:S01]  /*d1d0*/  ULDC.64 UR4, c[0x0][0x428] ;  /* 0x00010a0000047ab9 */ /* 0x000fe20000000a00 */
[----:B--2---:R-:W-:-:S13]  /*d1e0*/  ISETP.NE.AND P0, PT, R6, 0x1, PT ;  /* 0x000000010600780c */ /* 0x004fda0003f05270 */
[----:B0-----:R-:W1:Y:S02]  /*d1f0*/  @P0 LDC.64 R4, c[0x0][0x440] ;  /* 0x00011000ff040b82 */ /* 0x001e640000000a00 */
[----:B-1----:R-:W-:-:S04]  /*d200*/  @P0 IMAD.HI.U32 R0, R19, R4, RZ ;  /* 0x0000000413000227 */ /* 0x002fc800078e00ff */
[----:B------:R-:W-:Y:S01]  /*d210*/  IMAD.MOV.U32 R4, RZ, RZ, R19 ;  /* 0x000000ffff047224 */ /* 0x000fe200078e0013 */
[----:B------:R-:W-:-:S04]  /*d220*/  @P0 SHF.R.U32.HI R4, RZ, R5, R0 ;  /* 0x00000005ff040219 */ /* 0x000fc80000011600 */
[--C-:B------:R-:W-:Y:S01]  /*d230*/  SHF.R.S32.HI R5, RZ, 0x1f, R4.reuse ;  /* 0x0000001fff057819 */ /* 0x100fe20000011404 */
[----:B------:R-:W-:-:S04]  /*d240*/  IMAD.MOV R0, RZ, RZ, -R4 ;  /* 0x000000ffff007224 */ /* 0x000fc800078e0a04 */
[----:B------:R-:W-:Y:S02]  /*d250*/  IMAD R19, R6, R0, R19 ;  /* 0x0000000006137224 */ /* 0x000fe400078e0213 */
[----:B------:R-:W-:Y:S02]  /*d260*/  IMAD R0, R8, UR4, RZ ;  /* 0x0000000408007c24 */ /* 0x000fe4000f8e02ff */
[----:B------:R-:W-:-:S04]  /*d270*/  IMAD.WIDE.U32 R4, R7, UR4, R4 ;  /* 0x0000000407047c25 */ /* 0x000fc8000f8e0004 */
[----:B------:R-:W-:Y:S01]  /*d280*/  IMAD R0, R7, UR5, R0 ;  /* 0x0000000507007c24 */ /* 0x000fe2000f8e0200 */
[----:B------:R-:W-:-:S03]  /*d290*/  LEA R2, P0, R4, R2, 0x2 ;  /* 0x0000000204027211 */ /* 0x000fc600078010ff */
[----:B------:R-:W-:-:S05]  /*d2a0*/  IMAD.IADD R0, R5, 0x1, R0 ;  /* 0x0000000105007824 */ /* 0x000fca00078e0200 */
[----:B------:R-:W-:-:S05]  /*d2b0*/  LEA.HI.X R3, R4, R3, R0, 0x2, P0 ;  /* 0x0000000304037211 */ /* 0x000fca00000f1400 */
[----:B------:R2:W5:Y:S02]  /*d2c0*/  LDG.E R16, desc[UR46][R2.64] ;  /* 0x0000002e02107981 */ /* 0x000564000c1e1900 */
.L_x_2318:
[----:B--2---:R-:W2:Y:S01]  /*d2d0*/  LDL R2, [R1+0x4] ;  /* 0x0000040001027983 */ /* 0x004ea20000100800 */
[----:B-1----:R-:W-:Y:S01]  /*d2e0*/  IMAD R0, R18, 0x8, R17 ;  /* 0x0000000812007824 */ /* 0x002fe200078e0211 */
[----:B--2---:R-:W-:-:S04]  /*d2f0*/  SHF.L.U32 R3, R2, 0x1f, RZ ;  /* 0x0000001f02037819 */ /* 0x004fc800000006ff */
[----:B------:R-:W1:Y:S02]  /*d300*/  SYNCS.PHASECHK.TRANS64.TRYWAIT P0, [R0+URZ+0x28840], R3 ;  /* 0x02884003000075a7 */ /* 0x000e64000800017f */
[----:B-1----:R-:W-:Y:S05]  /*d310*/  @!P0 BRA `(.L_x_2319) ;  /* 0x0000003800648947 */ /* 0x002fea0003800000 */
.L_x_2410:
        /* <DEDUP_REMOVED lines=11> */
.L_x_2320:
[----:B------:R-:W-:Y:S01]  /*d3d0*/  R2UR UR33, R0 ;  /* 0x00000000002172ca */ /* 0x000fe200000e0000 */
[----:B-1----:R-:W-:Y:S01]  /*d3e0*/  IMAD R0, R18, 0x8000, R17 ;  /* 0x0000800012007824 */ /* 0x002fe200078e0211 */
        /* <DEDUP_REMOVED lines=10> */
[----:B------:R-:W-:Y:S01]  /*d490*/  P2R R0, PR, RZ, 0x1 ;  /* 0x00000001ff007803 */ /* 0x000fe20000000000 */
[----:B------:R-:W-:-:S02]  /*d4a0*/  UIADD3 UR33, UR33, 0x28830, URZ ;  /* 0x0002883021217890 */ /* 0x000fc4000fffe03f */
[----:B------:R-:W-:Y:S01]  /*d4b0*/  USHF.L.U32 UR35, UR35, 0x7, URZ ;  /* 0x0000000723237899 */ /* 0x000fe2000800063f */
[----:B------:R-:W-:Y:S01]  /*d4c0*/  UMOV UR12, UR36 ;  /* 0x00000024000c7c82 */ /* 0x000fe20008000000 */
[----:B------:R-:W-:Y:S02]  /*d4d0*/  UMOV UR13, UR37 ;  /* 0x00000025000d7c82 */ /* 0x000fe40008000000 */
[----:B------:R-:W-:Y:S01]  /*d4e0*/  UIADD3 UR32, UR8, 0x18400, URZ ;  /* 0x0001840008207890 */ /* 0x000fe2000fffe03f */
[----:B------:R2:W-:Y:S01]  /*d4f0*/  STL [R1+0xc], R0 ;  /* 0x00000c0001007387 */ /* 0x0005e20000100800 */
[----:B------:R-:W-:Y:S01]  /*d500*/  UIADD3 UR8, UR8, 0x1c400, URZ ;  /* 0x0001c40008087890 */ /* 0x000fe2000fffe03f */
[----:B------:R-:W-:Y:S01]  /*d510*/  UMOV UR9, UR33 ;  /* 0x0000002100097c82 */ /* 0x000fe20008000000 */
[----:B------:R-:W-:-:S05]  /*d520*/  UMOV UR11, UR35 ;  /* 0x00000023000b7c82 */ /* 0x000fca0008000000 */
[----:B------:R2:W-:Y:S02]  /*d530*/  UTMALDG.4D [UR32], [UR4], desc[UR6] ;  /* 0x00000620040075b4 */ /* 0x0005e40008019000 */
[----:B------:R2:W-:Y:S02]  /*d540*/  UTMALDG.4D [UR8], [UR4], desc[UR6] ;  /* 0x00000608040075b4 */ /* 0x0005e40008019000 */
[----:B--2---:R-:W-:Y:S01]  /*d550*/  NOP ;  /* 0x0000000000007918 */ /* 0x004fe20000000000 */
.L_x_2316:
[----:B-1----:R-:W-:Y:S01]  /*d560*/  VIADD R0, R17, 0x10400 ;  /* 0x0001040011007836 */ /* 0x002fe20000000000 */
        /* <DEDUP_REMOVED lines=9> */
[----:B0-----:R-:W-:Y:S01]  /*d600*/  IMAD.U32 R4, RZ, RZ, UR4 ;  /* 0x00000004ff047e24 */ /* 0x001fe2000f8e00ff */
        /* <DEDUP_REMOVED lines=11> */
.L_x_2322:
[----:B------:R-:W-:Y:S05]  /*d6c0*/  BSYNC B6 ;  /* 0x0000000000067941 */ /* 0x000fea0003800000 */
.L_x_2321:
[----:B0-----:R-:W0:Y:S01]  /*d6d0*/  LDC R7, c[0x0][0x448] ;  /* 0x00011200ff077b82 */ /* 0x001e220000000800 */
[----:B------:R-:W1:Y:S01]  /*d6e0*/  S2R R0, SR_TID.X ;  /* 0x0000000000007919 */ /* 0x000e620000002100 */
[----:B------:R-:W-:Y:S01]  /*d6f0*/  USHF.R.S32.HI UR4, URZ, 0x1f, UR36 ;  /* 0x0000001f3f047899 */ /* 0x000fe20008011424 */
[----:B------:R-:W-:Y:S01]  /*d700*/  ULDC.64 UR8, c[0x0][0x2d8] ;  /* 0x0000b60000087ab9 */ /* 0x000fe20000000a00 */
[----:B------:R-:W2:Y:S02]  /*d710*/  S2R R2, SR_TID.X ;  /* 0x0000000000027919 */ /* 0x000ea40000002100 */
[----:B------:R-:W-:Y:S02]  /*d720*/  UIMAD UR6, UR4, UR8, URZ ;  /* 0x00000008040672a4 */ /* 0x000fe4000f8e023f */
[----:B------:R-:W-:Y:S01]  /*d730*/  UIMAD.WIDE.U32 UR4, UR36, UR8, URZ ;  /* 0x00000008240472a5 */ /* 0x000fe2000f8e003f */
[----:B------:R-:W3:Y:S01]  /*d740*/  S2R R9, SR_TID.X ;  /* 0x0000000000097919 */ /* 0x000ee20000002100 */
[----:B------:R-:W-:-:S02]  /*d750*/  UIMAD UR6, UR36, UR9, UR6 ;  /* 0x00000009240672a4 */ /* 0x000fc4000f8e0206 */
[----:B------:R-:W-:Y:S01]  /*d760*/  USHF.R.S32.HI UR7, URZ, 0x1f, UR42 ;  /* 0x0000001f3f077899 */ /* 0x000fe2000801142a */
[----:B------:R-:W4:Y:S01]  /*d770*/  S2R R8, SR_TID.X ;  /* 0x0000000000087919 */ /* 0x000f220000002100 */
[----:B------:R-:W-:Y:S01]  /*d780*/  UIADD3 UR5, UR5, UR6, URZ ;  /* 0x0000000605057290 */ /* 0x000fe2000fffe03f */
[----:B------:R-:W-:-:S03]  /*d790*/  ULDC.64 UR8, c[0x0][0x2e0] ;  /* 0x0000b80000087ab9 */ /* 0x000fc60000000a00 */
[----:B------:R-:W-:Y:S02]  /*d7a0*/  UIMAD.WIDE.U32 UR4, UR42, UR8, UR4 ;  /* 0x000000082a0472a5 */ /* 0x000fe4000f8e0004 */
[----:B------:R-:W-:Y:S01]  /*d7b0*/  UIMAD UR6, UR7, UR8, URZ ;  /* 0x00000008070672a4 */ /* 0x000fe2000f8e023f */
[----:B0-----:R-:W-:-:S03]  /*d7c0*/  ISETP.NE.AND P0, PT, R7, 0x1, PT ;  /* 0x000000010700780c */ /* 0x001fc60003f05270 */
[----:B------:R-:W-:Y:S01]  /*d7d0*/  UIMAD UR6, UR42, UR9, UR6 ;  /* 0x000000092a0672a4 */ /* 0x000fe2000f8e0206 */
[----:B------:R-:W-:-:S03]  /*d7e0*/  IMAD.U32 R5, RZ, RZ, UR5 ;  /* 0x00000005ff057e24 */ /* 0x000fc6000f8e00ff */
[----:B------:R-:W-:Y:S01]  /*d7f0*/  UIADD3 UR6, UR5, UR6, URZ ;  /* 0x0000000605067290 */ /* 0x000fe2000fffe03f */
[----:B-1----:R-:W-:-:S05]  /*d800*/  IMAD.SHL.U32 R4, R0, 0x10, RZ ;  /* 0x0000001000047824 */ /* 0x002fca00078e00ff */
[----:B------:R-:W0:Y:S01]  /*d810*/  @P0 LDC R3, c[0x0][0x44c] ;  /* 0x00011300ff030b82 */ /* 0x000e220000000800 */
[----:B--2---:R-:W-:Y:S01]  /*d820*/  LOP3.LUT R2, R2, 0x7f, RZ, 0xc0, !PT ;  /* 0x0000007f02027812 */ /* 0x004fe200078ec0ff */
[----:B---3--:R-:W-:-:S03]  /*d830*/  IMAD.SHL.U32 R9, R9, 0x8, RZ ;  /* 0x0000000809097824 */ /* 0x008fc600078e00ff */
[----:B------:R-:W-:-:S03]  /*d840*/  SHF.R.U32.HI R2, RZ, 0x3, R2 ;  /* 0x00000003ff027819 */ /* 0x000fc60000011602 */
[----:B------:R-:W1:Y:S01]  /*d850*/  @P0 LDC R0, c[0x0][0x450] ;  /* 0x00011400ff000b82 */ /* 0x000e620000000800 */
[----:B------:R-:W-:Y:S01]  /*d860*/  LOP3.LUT R4, R2, 0x70, R4, 0xf8, !PT ;  /* 0x0000007002047812 */ /* 0x000fe200078ef804 */
[----:B------:R-:W-:Y:S01]  /*d870*/  IMAD.U32 R2, RZ, RZ, UR40 ;  /* 0x00000028ff027e24 */ /* 0x000fe2000f8e00ff */
[----:B------:R-:W-:Y:S01]  /*d880*/  LOP3.LUT R9, R9, 0x38, RZ, 0xc0, !PT ;  /* 0x0000003809097812 */ /* 0x000fe200078ec0ff */
[----:B----4-:R-:W-:Y:S02]  /*d890*/  IMAD.SHL.U32 R10, R8, 0x8, RZ ;  /* 0x00000008080a7824 */ /* 0x010fe400078e00ff */
[----:B------:R-:W-:Y:S01]  /*d8a0*/  IMAD R2, R2, 0x80, R4 ;  /* 0x0000008002027824 */ /* 0x000fe200078e0204 */
[----:B------:R-:W-:Y:S01]  /*d8b0*/  LOP3.LUT R9, R9, 0x40, RZ, 0xfc, !PT ;  /* 0x0000004009097812 */ /* 0x000fe200078efcff */
[----:B------:R-:W-:Y:S01]  /*d8c0*/  IMAD.U32 R4, RZ, RZ, UR4 ;  /* 0x00000004ff047e24 */ /* 0x000fe2000f8e00ff */
[----:B------:R-:W-:Y:S01]  /*d8d0*/  ULDC.64 UR4, c[0x0][0x2d0] ;  /* 0x0000b40000047ab9 */ /* 0x000fe20000000a00 */
        /* <DEDUP_REMOVED lines=29> */
[----:B------:R-:W-:Y:S01]  /*dab0*/  IMAD.U32 R2, RZ, RZ, UR40 ;  /* 0x00000028ff027e24 */ /* 0x000fe2000f8e00ff */
[----:B------:R-:W-:Y:S02]  /*dac0*/  ULDC UR4, c[0x0][0x288] ;  /* 0x0000a20000047ab9 */ /* 0x000fe40000000800 */
[----:B------:R-:W-:Y:S01]  /*dad0*/  IMAD R3, R7, UR4, RZ ;  /* 0x0000000407037c24 */ /* 0x000fe2000f8e02ff */
[----:B------:R-:W1:Y:S04]  /*dae0*/  SHFL.IDX PT, R6, R0, RZ, 0x181f ;  /* 0x00181fff00067589 */ /* 0x000e6800000e0000 */
[----:B------:R-:W-:Y:S01]  /*daf0*/  SHFL.IDX PT, R8, R4, 0x1, 0x181f ;  /* 0x00381f0004087f89 */ /* 0x000fe200000e0000 */
[----:B0-----:R-:W-:-:S04]  /*db00*/  LOP3.LUT R5, R5, 0x7f, RZ, 0xc0, !PT ;  /* 0x0000007f05057812 */ /* 0x001fc800078ec0ff */
[----:B------:R-:W-:-:S05]  /*db10*/  SHF.R.U32.HI R5, RZ, 0x3, R5 ;  /* 0x00000003ff057819 */ /* 0x000fca0000011605 */
[----:B------:R-:W-:-:S04]  /*db20*/  IMAD R2, R2, 0x80, R5 ;  /* 0x0000008002027824 */ /* 0x000fc800078e0205 */
[C---:B------:R-:W-:Y:S01]  /*db30*/  VIADD R5, R2.reuse, 0x10 ;  /* 0x0000001002057836 */ /* 0x040fe20000000000 */
[----:B------:R-:W-:-:S04]  /*db40*/  ISETP.GE.AND P3, PT, R2, R3, PT ;  /* 0x000000030200720c */ /* 0x000fc80003f66270 */
[----:B------:R-:W-:Y:S02]  /*db50*/  ISETP.GE.AND P2, PT, R5, R3, PT ;  /* 0x000000030500720c */ /* 0x000fe40003f46270 */
[----:B------:R-:W0:Y:S07]  /*db60*/  SHFL.IDX PT, R5, R4, RZ, 0x181f ;  /* 0x00181fff04057589 */ /* 0x000e2e00000e0000 */
[----:B-1----:R-:W-:-:S05]  /*db70*/  @!P3 LEA R6, P4, R10, R6, 0x1 ;  /* 0x000000060a06b211 */ /* 0x002fca00078808ff */
[----:B0-----:R-:W-:Y:S02]  /*db80*/  @!P3 IMAD.X R7, RZ, RZ, R5, P4 ;  /* 0x000000ffff07b224 */ /* 0x001fe400020e0605 */
[----:B------:R-:W0:Y:S04]  /*db90*/  SHFL.IDX PT, R5, R0, 0x1, 0x181f ;  /* 0x00381f0000057f89 */ /* 0x000e2800000e0000 */
[----:B-----5:R-:W-:Y:S04]  /*dba0*/  @!P3 LDGSTS.E.BYPASS.LTC128B.128 [R9+0x10400], desc[UR46][R6.64], !P1 ;  /* 0x104000000609bfae */ /* 0x020fe8000c901d6e */
[----:B------:R1:W-:Y:S01]  /*dbb0*/  @!P3 LDGSTS.E.BYPASS.LTC128B.128 [R9+0x14400], desc[UR46][R6.64+0x80], !P0 ;  /* 0x144000800609bfae */ /* 0x0003e2000c101d6e */
[----:B0-----:R-:W-:-:S05]  /*dbc0*/  @!P2 LEA R5, P4, R10, R5, 0x1 ;  /* 0x000000050a05a211 */ /* 0x001fca00078808ff */
[----:B------:R-:W-:Y:S02]  /*dbd0*/  @!P2 IMAD.X R8, RZ, RZ, R8, P4 ;  /* 0x000000ffff08a224 */ /* 0x000fe400020e0608 */
[----:B-1----:R-:W-:Y:S02]  /*dbe0*/  @!P2 IMAD.MOV.U32 R6, RZ, RZ, R5 ;  /* 0x000000ffff06a224 */ /* 0x002fe400078e0005 */
        /* <DEDUP_REMOVED lines=50> */
.L_x_2427:
        /* <DEDUP_REMOVED lines=11> */
.L_x_2325:
[----:B------:R-:W-:Y:S05]  /*dfc0*/  BSYNC B0 ;  /* 0x0000000000007941 */ /* 0x000fea0003800000 */
.L_x_2324:
[----:B------:R-:W-:Y:S01]  /*dfd0*/  NOP ;  /* 0x0000000000007918 */ /* 0x000fe20000000000 */
[----:B------:R-:W-:Y:S01]  /*dfe0*/  PLOP3.LUT P0, PT, PT, PT, PT, 0x80, 0x0 ;  /* 0x000000000000781c */ /* 0x000fe20003f0f070 */
[----:B0-----:R-:W-:-:S12]  /*dff0*/  VIADD R6, R17, 0x28800 ;  /* 0x0002880011067836 */ /* 0x001fd80000000000 */
.L_x_2326:
        /* <DEDUP_REMOVED lines=18> */
.L_x_2428:
[----:B------:R-:W-:Y:S05]  /*e120*/  BSYNC B0 ;  /* 0x0000000000007941 */ /* 0x000fea0003800000 */
.L_x_2327:
[----:B------:R-:W-:-:S06]  /*e130*/  UISETP.GE.AND UP0, UPT, UR39, 0x2, UPT ;  /* 0x000000022700788c */ /* 0x000fcc000bf06270 */
[----:B------:R-:W-:-:S13]  /*e140*/  PLOP3.LUT P0, PT, PT, PT, UP0, 0x80, 0x0 ;  /* 0x000000000000781c */ /* 0x000fda0003f0f008 */
[----:B------:R-:W-:Y:S05]  /*e150*/  @!P0 BRA `(.L_x_2329) ;  /* 0x0000001c003c8947 */ /* 0x000fea0003800000 */
[----:B------:R-:W-:Y:S02]  /*e160*/  ULOP3.LUT UR4, UR39, 0x1, URZ, 0xc0, !UPT ;  /* 0x0000000127047892 */ /* 0x000fe4000f8ec03f */
[----:B------:R-:W-:Y:S02]  /*e170*/  IMAD.U32 R7, RZ, RZ, UR39 ;  /* 0x00000027ff077e24 */ /* 0x000fe4000f8e00ff */
[----:B------:R-:W-:Y:S02]  /*e180*/  UISETP.NE.U32.AND UP0, UPT, UR4, 0x1, UPT ;  /* 0x000000010400788c */ /* 0x000fe4000bf05070 */
[----:B------:R-:W-:-:S04]  /*e190*/  VIADD R7, R7, 0xfffffffe ;  /* 0xfffffffe07077836 */ /* 0x000fc80000000000 */
[----:B0-----:R-:W-:Y:S01]  /*e1a0*/  IMAD.MOV.U32 R0, RZ, RZ, R7 ;  /* 0x000000ffff007224 */ /* 0x001fe200078e0007 */
[----:B------:R-:W-:-:S13]  /*e1b0*/  PLOP3.LUT P0, PT, PT, PT, UP0, 0x80, 0x0 ;  /* 0x000000000000781c */ /* 0x000fda0003f0f008 */
[----:B------:R-:W-:Y:S05]  /*e1c0*/  @!P0 BRA `(.L_x_2330) ;  /* 0x0000000800648947 */ /* 0x000fea0003800000 */
[----:B------:R-:W2:Y:S04]  /*e1d0*/  LDL R3, [R1+0xc] ;  /* 0x00000c0001037983 */ /* 0x000ea80000100800 */
[----:B------:R-:W3:Y:S01]  /*e1e0*/  LDL R2, [R1+0x4] ;  /* 0x0000040001027983 */ /* 0x000ee20000100800 */
[----:B------:R-:W-:Y:S01]  /*e1f0*/  VIADD R0, R18, 0x1 ;  /* 0x0000000112007836 */ /* 0x000fe20000000000 */
[----:B------:R-:W-:Y:S04]  /*e200*/  BSSY B0, `(.L_x_2331) ;  /* 0x0000091000007945 */ /* 0x000fe80003800000 */
[----:B------:R-:W-:-:S04]  /*e210*/  ISETP.NE.AND P0, PT, R0, 0x2, PT ;  /* 0x000000020000780c */ /* 0x000fc80003f05270 */
[----:B------:R-:W-:Y:S02]  /*e220*/  SEL R9, RZ, 0x1, P0 ;  /* 0x00000001ff097807 */ /* 0x000fe40000000000 */
[----:B------:R-:W-:Y:S02]  /*e230*/  SEL R0, R0, RZ, P0 ;  /* 0x000000ff00007207 */ /* 0x000fe40000000000 */
[----:B--2---:R-:W-:Y:S02]  /*e240*/  ISETP.NE.AND P1, PT, R3, RZ, PT ;  /* 0x000000ff0300720c */ /* 0x004fe40003f25270 */
[----:B---3--:R-:W-:-:S11]  /*e250*/  LOP3.LUT R9, R2, R9, RZ, 0x3c, !PT ;  /* 0x0000000902097212 */ /* 0x008fd600078e3cff */
[----:B------:R-:W-:Y:S05]  /*e260*/  @!P1 BRA `(.L_x_2332) ;  /* 0x0000000800289947 */ /* 0x000fea0003800000 */
[----:B------:R-:W2:Y:S01]  /*e270*/  LDL R2, [R1+0x10] ;  /* 0x0000100001027983 */ /* 0x000ea20000100800 */
[----:B------:R-:W-:Y:S01]  /*e280*/  IMAD.MOV.U32 R8, RZ, RZ, R7 ;  /* 0x000000ffff087224 */ /* 0x000fe200078e0007 */
[----:B--2---:R-:W-:Y:S01]  /*e290*/  ISETP.NE.AND P1, PT, R2, RZ, PT ;  /* 0x000000ff0200720c */ /* 0x004fe20003f25270 */
[----:B------:R-:W-:-:S12]  /*e2a0*/  IMAD.MOV.U32 R2, RZ, RZ, R16 ;  /* 0x000000ffff027224 */ /* 0x000fd800078e0010 */
[----:B------:R-:W-:Y:S05]  /*e2b0*/  @!P1 BRA `(.L_x_2333) ;  /* 0x0000000000509947 */ /* 0x000fea0003800000 */
[----:B------:R-:W2:Y:S01]  /*e2c0*/  LDL R10, [R1+0x8] ;  /* 0x00000800010a7983 */ /* 0x000ea20000100800 */
[----:B------:R-:W0:Y:S03]  /*e2d0*/  LDC R5, c[0x0][0x43c] ;  /* 0x00010f00ff057b82 */ /* 0x000e260000000800 */
[----:B------:R-:W3:Y:S01]  /*e2e0*/  LDL R11, [R1] ;  /* 0x00000000010b7983 */ /* 0x000ee20000100800 */
[----:B------:R-:W-:Y:S01]  /*e2f0*/  IMAD.MOV.U32 R4, RZ, RZ, R7 ;  /* 0x000000ffff047224 */ /* 0x000fe200078e0007 */
[----:B------:R-:W-:Y:S01]  /*e300*/  ULDC.64 UR4, c[0x0][0x428] ;  /* 0x00010a0000047ab9 */ /* 0x000fe20000000a00 */
[----:B0-----:R-:W-:-:S13]  /*e310*/  ISETP.NE.AND P0, PT, R5, 0x1, PT ;  /* 0x000000010500780c */ /* 0x001fda0003f05270 */
[----:B------:R-:W0:Y:S02]  /*e320*/  @P0 LDC.64 R2, c[0x0][0x440] ;  /* 0x00011000ff020b82 */ /* 0x000e240000000a00 */
[----:B0-----:R-:W-:-:S05]  /*e330*/  @P0 IMAD.HI.U32 R2, R7, R2, RZ ;  /* 0x0000000207020227 */ /* 0x001fca00078e00ff */
[----:B------:R-:W-:Y:S02]  /*e340*/  @P0 SHF.R.U32.HI R4, RZ, R3, R2 ;  /* 0x00000003ff040219 */ /* 0x000fe40000011602 */
[----:B------:R-:W0:Y:S03]  /*e350*/  LDC.64 R2, c[0x0][0x418] ;  /* 0x00010600ff027b82 */ /* 0x000e260000000a00 */
[----:B------:R-:W-:-:S04]  /*e360*/  IMAD.MOV R8, RZ, RZ, -R4 ;  /* 0x000000ffff087224 */ /* 0x000fc800078e0a04 */
[----:B------:R-:W-:Y:S01]  /*e370*/  IMAD R8, R5, R8, R7 ;  /* 0x0000000805087224 */ /* 0x000fe200078e0207 */
[----:B------:R-:W-:Y:S01]  /*e380*/  SHF.R.S32.HI R5, RZ, 0x1f, R4 ;  /* 0x0000001fff057819 */ /* 0x000fe20000011404 */
[----:B--2---:R-:W-:-:S04]  /*e390*/  IMAD R10, R10, UR4, RZ ;  /* 0x000000040a0a7c24 */ /* 0x004fc8000f8e02ff */
[C---:B---3--:R-:W-:Y:S02]  /*e3a0*/  IMAD R10, R11.reuse, UR5, R10 ;  /* 0x000000050b0a7c24 */ /* 0x048fe4000f8e020a */
[----:B------:R-:W-:-:S04]  /*e3b0*/  IMAD.WIDE.U32 R4, R11, UR4, R4 ;  /* 0x000000040b047c25 */ /* 0x000fc8000f8e0004 */
[----:B------:R-:W-:Y:S01]  /*e3c0*/  IMAD.IADD R5, R10, 0x1, R5 ;  /* 0x000000010a057824 */ /* 0x000fe200078e0205 */
[----:B0-----:R-:W-:-:S04]  /*e3d0*/  LEA R2, P0, R4, R2, 0x2 ;  /* 0x0000000204027211 */ /* 0x001fc800078010ff */
[----:B------:R-:W-:-:S05]  /*e3e0*/  LEA.HI.X R3, R4, R3, R5, 0x2, P0 ;  /* 0x0000000304037211 */ /* 0x000fca00000f1405 */
[----:B------:R0:W5:Y:S04]  /*e3f0*/  LDG.E R2, desc[UR46][R2.64] ;  /* 0x0000002e02027981 */ /* 0x000168000c1e1900 */
.L_x_2333:
[----:B------:R-:W-:Y:S01]  /*e400*/  IMAD R4, R0, 0x8, R17 ;  /* 0x0000000800047824 */ /* 0x000fe200078e0211 */
[----:B0-----:R-:W-:Y:S01]  /*e410*/  SHF.L.U32 R3, R9, 0x1f, RZ ;  /* 0x0000001f09037819 */ /* 0x001fe200000006ff */
[----:B------:R-:W-:Y:S03]  /*e420*/  BSSY B1, `(.L_x_2334) ;  /* 0x0000003000017945 */ /* 0x000fe60003800000 */
[----:B------:R-:W0:Y:S02]  /*e430*/  SYNCS.PHASECHK.TRANS64.TRYWAIT P0, [R4+URZ+0x28840], R3 ;  /* 0x02884003040075a7 */ /* 0x000e24000800017f */
[----:B0-----:R-:W-:Y:S05]  /*e440*/  @!P0 BRA `(.L_x_2335) ;  /* 0x0000003000d88947 */ /* 0x001fea0003800000 */
.L_x_2429:
[----:B------:R-:W-:Y:S05]  /*e450*/  BSYNC B1 ;  /* 0x0000000000017941 */ /* 0x000fea0003800000 */
.L_x_2334:
        /* <DEDUP_REMOVED lines=12> */
.L_x_2337:
[----:B------:R-:W-:Y:S05]  /*e520*/  BSYNC B1 ;  /* 0x0000000000017941 */ /* 0x000fea0003800000 */
.L_x_2336:
[----:B------:R-:W-:Y:S01]  /*e530*/  IMAD.MOV.U32 R10, RZ, RZ, RZ ;  /* 0x000000ffff0a7224 */ /* 0x000fe200078e00ff */
[----:B------:R-:W-:Y:S01]  /*e540*/  R2UR UR11, R8 ;  /* 0x00000000080b72ca */ /* 0x000fe200000e0000 */
[----:B0-----:R-:W-:Y:S01]  /*e550*/  IMAD R3, R0, 0x8000, R17 ;  /* 0x0000800000037824 */ /* 0x001fe200078e0211 */
[----:B------:R-:W-:Y:S01]  /*e560*/  UIADD3 UR4, UP0, UR44, 0x370, URZ ;  /* 0x000003702c047890 */ /* 0x000fe2000ff1e03f */
[----:B------:R-:W-:Y:S01]  /*e570*/  PLOP3.LUT P0, PT, PT, PT, PT, 0x80, 0x0 ;  /* 0x000000000000781c */ /* 0x000fe20003f0f070 */
[----:B------:R-:W-:Y:S01]  /*e580*/  VIADD R4, R4, 0x28830 ;  /* 0x0002883004047836 */ /* 0x000fe20000000000 */
[----:B------:R-:W-:Y:S01]  /*e590*/  R2UR UR10, R10 ;  /* 0x000000000a0a72ca */ /* 0x000fe200000e0000 */
[----:B------:R-:W-:Y:S01]  /*e5a0*/  VIADD R5, R3, 0x18400 ;  /* 0x0001840003057836 */ /* 0x000fe20000000000 */
[----:B------:R-:W-:Y:S01]  /*e5b0*/  UIADD3.X UR5, URZ, UR45, URZ, UP0, !UPT ;  /* 0x0000002d3f057290 */ /* 0x000fe200087fe43f */
[----:B------:R-:W-:Y:S01]  /*e5c0*/  UMOV UR6, 0x0 ;  /* 0x0000000000067882 */ /* 0x000fe20000000000 */
[----:B------:R-:W-:-:S04]  /*e5d0*/  UMOV UR7, 0x14f00000 ;  /* 0x14f0000000077882 */ /* 0x000fc80000000000 */
[----:B------:R-:W-:-:S12]  /*e5e0*/  USHF.L.U32 UR11, UR11, 0x7, URZ ;  /* 0x000000070b0b7899 */ /* 0x000fd8000800063f */
.L_x_2338:
[----:B------:R-:W-:-:S13]  /*e5f0*/  @P0 ELECT P2, URZ, PT ;  /* 0x00000000003f082f */ /* 0x000fda0003840000 */
[----:B-----5:R-:W-:Y:S01]  /*e600*/  @P2 R2UR UR13, R2 ;  /* 0x00000000020d22ca */ /* 0x020fe200000e0000 */
[----:B------:R-:W-:Y:S01]  /*e610*/  UMOV UR12, UR36 ;  /* 0x00000024000c7c82 */ /* 0x000fe20008000000 */
[----:B------:R-:W-:Y:S02]  /*e620*/  @P2 R2UR UR9, R4 ;  /* 0x00000000040922ca */ /* 0x000fe400000e0000 */
[----:B------:R-:W-:Y:S02]  /*e630*/  @P2 R2UR UR8, R5 ;  /* 0x00000000050822ca */ /* 0x000fe400000e0000 */
[----:B------:R-:W-:Y:S02]  /*e640*/  @P2 PLOP3.LUT P0, PT, P2, PT, PT, 0x8, 0x0 ;  /* 0x000000000000281c */ /* 0x000fe4000170e170 */
        /* <DEDUP_REMOVED lines=9> */
.L_x_2339:
[----:B------:R-:W-:-:S13]  /*e6e0*/  @P0 ELECT P2, URZ, PT ;  /* 0x00000000003f082f */ /* 0x000fda0003840000 */
[----:B------:R-:W-:Y:S01]  /*e6f0*/  @P2 R2UR UR13, R2 ;  /* 0x00000000020d22ca */ /* 0x000fe200000e0000 */
[----:B------:R-:W-:Y:S01]  /*e700*/  UMOV UR12, UR36 ;  /* 0x00000024000c7c82 */ /* 0x000fe20008000000 */
        /* <DEDUP_REMOVED lines=12> */
.L_x_2430:
[----:B------:R-:W-:Y:S05]  /*e7d0*/  BSYNC B1 ;  /* 0x0000000000017941 */ /* 0x000fea0003800000 */
.L_x_2340:
        /* <DEDUP_REMOVED lines=12> */
.L_x_2343:
[----:B------:R-:W-:Y:S05]  /*e8a0*/  BSYNC B1 ;  /* 0x0000000000017941 */ /* 0x000fea0003800000 */
.L_x_2342:
[----:B------:R-:W-:Y:S01]  /*e8b0*/  R2UR UR6, R12 ;  /* 0x000000000c0672ca */ /* 0x000fe200000e0000 */
[C-C-:B0-----:R-:W-:Y:S01]  /*e8c0*/  IMAD R3, R18.reuse, 0x8, R17.reuse ;  /* 0x0000000812037824 */ /* 0x141fe200078e0211 */
[----:B------:R-:W-:Y:S01]  /*e8d0*/  R2UR UR7, R13 ;  /* 0x000000000d0772ca */ /* 0x000fe200000e0000 */
[----:B------:R-:W-:Y:S01]  /*e8e0*/  IMAD R4, R18, 0x8000, R17 ;  /* 0x0000800012047824 */ /* 0x000fe200078e0211 */
[----:B------:R-:W-:Y:S01]  /*e8f0*/  R2UR UR10, R10 ;  /* 0x000000000a0a72ca */ /* 0x000fe200000e0000 */
[----:B------:R-:W-:Y:S01]  /*e900*/  UIADD3 UR4, UP0, UR44, 0x470, URZ ;  /* 0x000004702c047890 */ /* 0x000fe2000ff1e03f */
[----:B------:R-:W-:Y:S01]  /*e910*/  PLOP3.LUT P0, PT, PT, PT, PT, 0x80, 0x0 ;  /* 0x000000000000781c */ /* 0x000fe20003f0f070 */
[----:B------:R-:W-:Y:S02]  /*e920*/  IMAD.SHL.U32 R5, R19, 0x80, RZ ;  /* 0x0000008013057824 */ /* 0x000fe400078e00ff */
[----:B------:R-:W-:Y:S01]  /*e930*/  VIADD R3, R3, 0x28850 ;  /* 0x0002885003037836 */ /* 0x000fe20000000000 */
[----:B------:R-:W-:Y:S01]  /*e940*/  UIADD3.X UR5, URZ, UR45, URZ, UP0, !UPT ;  /* 0x0000002d3f057290 */ /* 0x000fe200087fe43f */
[----:B------:R-:W-:-:S11]  /*e950*/  VIADD R10, R4, 0x400 ;  /* 0x00000400040a7836 */ /* 0x000fd60000000000 */
.L_x_2344:
        /* <DEDUP_REMOVED lines=15> */
.L_x_2345:
        /* <DEDUP_REMOVED lines=10> */
[----:B------:R-:W-:Y:S02]  /*eaf0*/  IMAD.MOV.U32 R16, RZ, RZ, R2 ;  /* 0x000000ffff107224 */ /* 0x000fe400078e0002 */
[----:B------:R-:W-:-:S07]  /*eb00*/  IMAD.MOV.U32 R19, RZ, RZ, R8 ;  /* 0x000000ffff137224 */ /* 0x000fce00078e0008 */
.L_x_2332:
[----:B------:R-:W-:Y:S05]  /*eb10*/  BSYNC B0 ;  /* 0x0000000000007941 */ /* 0x000fea0003800000 */
.L_x_2331:
[----:B------:R0:W-:Y:S01]  /*eb20*/  STL [R1+0x4], R9 ;  /* 0x0000040901007387 */ /* 0x0001e20000100800 */
[----:B------:R-:W-:Y:S01]  /*eb30*/  UIADD3 UR4, UR39, -0x3, URZ ;  /* 0xfffffffd27047890 */ /* 0x000fe2000fffe03f */
[----:B------:R-:W-:-:S05]  /*eb40*/  IMAD.MOV.U32 R18, RZ, RZ, R0 ;  /* 0x000000ffff127224 */ /* 0x000fca00078e0000 */
[----:B------:R-:W-:-:S07]  /*eb50*/  IMAD.U32 R0, RZ, RZ, UR4 ;  /* 0x00000004ff007e24 */ /* 0x000fce000f8e00ff */
.L_x_2330:
[----:B------:R-:W-:Y:S01]  /*eb60*/  ISETP.NE.AND P0, PT, R7, RZ, PT ;  /* 0x000000ff0700720c */ /* 0x000fe20003f05270 */
[----:B------:R-:W-:-:S12]  /*eb70*/  BSSY B0, `(.L_x_2329) ;  /* 0x000012d000007945 */ /* 0x000fd80003800000 */
[----:B------:R-:W-:Y:S05]  /*eb80*/  @!P0 BRA `(.L_x_2346) ;  /* 0x0000001000ac8947 */ /* 0x000fea0003800000 */
[----:B------:R-:W-:-:S07]  /*eb90*/  IMAD.MOV.U32 R8, RZ, RZ, R16 ;  /* 0x000000ffff087224 */ /* 0x000fce00078e0010 */
.L_x_2377:
[----:B------:R-:W2:Y:S04]  /*eba0*/  LDL R3, [R1+0xc] ;  /* 0x00000c0001037983 */ /* 0x000ea80000100800 */
[----:B------:R-:W3:Y:S01]  /*ebb0*/  LDL R2, [R1+0x4] ;  /* 0x0000040001027983 */ /* 0x000ee20000100800 */
[----:B------:R-:W-:Y:S01]  /*ebc0*/  VIADD R4, R18, 0x1 ;  /* 0x0000000112047836 */ /* 0x000fe20000000000 */
[----:B------:R-:W-:Y:S05]  /*ebd0*/  YIELD ;  /* 0x0000000000007946 */ /* 0x000fea0003800000 */
[----:B------:R-:W-:Y:S01]  /*ebe0*/  ISETP.NE.AND P0, PT, R4, 0x2, PT ;  /* 0x000000020400780c */ /* 0x000fe20003f05270 */
[----:B------:R-:W-:Y:S03]  /*ebf0*/  BSSY B1, `(.L_x_2347) ;  /* 0x000008e000017945 */ /* 0x000fe60003800000 */
[----:B------:R-:W-:-:S02]  /*ec00*/  SEL R5, RZ, 0x1, P0 ;  /* 0x00000001ff057807 */ /* 0x000fc40000000000 */
[----:B------:R-:W-:Y:S02]  /*ec10*/  SEL R4, R4, RZ, P0 ;  /* 0x000000ff04047207 */ /* 0x000fe40000000000 */
[----:B--2---:R-:W-:Y:S02]  /*ec20*/  ISETP.NE.AND P1, PT, R3, RZ, PT ;  /* 0x000000ff0300720c */ /* 0x004fe40003f25270 */
[----:B---3--:R-:W-:-:S11]  /*ec30*/  LOP3.LUT R5, R2, R5, RZ, 0x3c, !PT ;  /* 0x0000000502057212 */ /* 0x008fd600078e3cff */
[----:B-1----:R-:W-:Y:S05]  /*ec40*/  @!P1 BRA `(.L_x_2348) ;  /* 0x0000000800209947 */ /* 0x002fea0003800000 */
[----:B------:R-:W2:Y:S01]  /*ec50*/  LDL R2, [R1+0x10] ;  /* 0x0000100001027983 */ /* 0x000ea20000100800 */
[----:B------:R-:W-:Y:S01]  /*ec60*/  IMAD.MOV.U32 R7, RZ, RZ, R0 ;  /* 0x000000ffff077224 */ /* 0x000fe200078e0000 */
[----:B--2---:R-:W-:-:S13]  /*ec70*/  ISETP.NE.AND P1, PT, R2, RZ, PT ;  /* 0x000000ff0200720c */ /* 0x004fda0003f25270 */
[----:B------:R-:W-:Y:S05]  /*ec80*/  @!P1 BRA `(.L_x_2349) ;  /* 0x0000000000509947 */ /* 0x000fea0003800000 */
[----:B------:R-:W2:Y:S01]  /*ec90*/  LDL R10, [R1+0x8] ;  /* 0x00000800010a7983 */ /* 0x000ea20000100800 */
[----:B------:R-:W1:Y:S01]  /*eca0*/  LDC R8, c[0x0][0x43c] ;  /* 0x00010f00ff087b82 */ /* 0x000e620000000800 */
[----:B------:R-:W-:Y:S02]  /*ecb0*/  ULDC.64 UR4, c[0x0][0x428] ;  /* 0x00010a0000047ab9 */ /* 0x000fe40000000a00 */
[----:B0-----:R-:W3:Y:S01]  /*ecc0*/  LDL R9, [R1] ;  /* 0x0000000001097983 */ /* 0x001ee20000100800 */
[----:B-1----:R-:W-:-:S13]  /*ecd0*/  ISETP.NE.AND P0, PT, R8, 0x1, PT ;  /* 0x000000010800780c */ /* 0x002fda0003f05270 */
        /* <DEDUP_REMOVED lines=15> */
.L_x_2349:
[----:B------:R-:W-:Y:S01]  /*edd0*/  IMAD R3, R4, 0x8, R17 ;  /* 0x0000000804037824 */ /* 0x000fe200078e0211 */
[----:B------:R-:W-:Y:S01]  /*ede0*/  SHF.L.U32 R2, R5, 0x1f, RZ ;  /* 0x0000001f05027819 */ /* 0x000fe200000006ff */
[----:B------:R-:W-:Y:S03]  /*edf0*/  BSSY B2, `(.L_x_2350) ;  /* 0x0000003000027945 */ /* 0x000fe60003800000 */
[----:B------:R-:W2:Y:S02]  /*ee00*/  SYNCS.PHASECHK.TRANS64.TRYWAIT P0, [R3+URZ+0x28840], R2 ;  /* 0x02884002030075a7 */ /* 0x000ea4000800017f */
[----:B--2---:R-:W-:Y:S05]  /*ee10*/  @!P0 BRA `(.L_x_2351) ;  /* 0x00000028008c8947 */ /* 0x004fea0003800000 */
.L_x_2431:
[----:B------:R-:W-:Y:S05]  /*ee20*/  BSYNC B2 ;  /* 0x0000000000027941 */ /* 0x000fea0003800000 */
.L_x_2350:
        /* <DEDUP_REMOVED lines=12> */
.L_x_2353:
[----:B------:R-:W-:Y:S05]  /*eef0*/  BSYNC B2 ;  /* 0x0000000000027941 */ /* 0x000fea0003800000 */
.L_x_2352:
        /* <DEDUP_REMOVED lines=11> */
.L_x_2354:
        /* <DEDUP_REMOVED lines=16> */
.L_x_2355:
        /* <DEDUP_REMOVED lines=16> */
.L_x_2432:
[----:B------:R-:W-:Y:S05]  /*f1b0*/  BSYNC B2 ;  /* 0x0000000000027941 */ /* 0x000fea0003800000 */
.L_x_2356:
        /* <DEDUP_REMOVED lines=11> */
.L_x_2359:
[----:B------:R-:W-:Y:S05]  /*f270*/  BSYNC B2 ;  /* 0x0000000000027941 */ /* 0x000fea0003800000 */
.L_x_2358:
[----:B------:R-:W-:Y:S01]  /*f280*/  R2UR UR10, R12 ;  /* 0x000000000c0a72ca */ /* 0x000fe200000e0000 */
[----:B------:R-:W-:Y:S01]  /*f290*/  IMAD R18, R18, 0x8000, R17 ;  /* 0x0000800012127824 */ /* 0x000fe200078e0211 */
[----:B------:R-:W-:Y:S01]  /*f2a0*/  R2UR UR6, R10 ;  /* 0x000000000a0672ca */ /* 0x000fe200000e0000 */
[----:B------:R-:W-:Y:S01]  /*f2b0*/  UIADD3 UR4, UP0, UR44, 0x470, URZ ;  /* 0x000004702c047890 */ /* 0x000fe2000ff1e03f */
[----:B------:R-:W-:Y:S01]  /*f2c0*/  R2UR UR7, R11 ;  /* 0x000000000b0772ca */ /* 0x000fe200000e0000 */
[----:B0-----:R-:W-:Y:S01]  /*f2d0*/  IMAD.SHL.U32 R3, R19, 0x80, RZ ;  /* 0x0000008013037824 */ /* 0x001fe200078e00ff */
[----:B------:R-:W-:Y:S01]  /*f2e0*/  PLOP3.LUT P0, PT, PT, PT, PT, 0x80, 0x0 ;  /* 0x000000000000781c */ /* 0x000fe20003f0f070 */
[----:B------:R-:W-:Y:S01]  /*f2f0*/  VIADD R2, R2, 0x50 ;  /* 0x0000005002027836 */ /* 0x000fe20000000000 */
[----:B------:R-:W-:Y:S01]  /*f300*/  UIADD3.X UR5, URZ, UR45, URZ, UP0, !UPT ;  /* 0x0000002d3f057290 */ /* 0x000fe200087fe43f */
[----:B------:R-:W-:-:S11]  /*f310*/  VIADD R9, R18, 0x400 ;  /* 0x0000040012097836 */ /* 0x000fd60000000000 */
.L_x_2360:
        /* <DEDUP_REMOVED lines=15> */
.L_x_2361:
        /* <DEDUP_REMOVED lines=12> */
.L_x_2348:
[----:B------:R-:W-:Y:S05]  /*f4d0*/  BSYNC B1 ;  /* 0x0000000000017941 */ /* 0x000fea0003800000 */
.L_x_2347:
[----:B------:R-:W2:Y:S01]  /*f4e0*/  LDL R2, [R1+0xc] ;  /* 0x00000c0001027983 */ /* 0x000ea20000100800 */
[----:B------:R-:W-:Y:S01]  /*f4f0*/  VIADD R18, R4, 0x1 ;  /* 0x0000000104127836 */ /* 0x000fe20000000000 */
[----:B------:R-:W-:Y:S04]  /*f500*/  BSSY B1, `(.L_x_2362) ;  /* 0x0000090000017945 */ /* 0x000fe80003800000 */
[----:B------:R-:W-:-:S04]  /*f510*/  ISETP.NE.AND P0, PT, R18, 0x2, PT ;  /* 0x000000021200780c */ /* 0x000fc80003f05270 */
[----:B------:R-:W-:Y:S02]  /*f520*/  SEL R18, R18, RZ, P0 ;  /* 0x000000ff12127207 */ /* 0x000fe40000000000 */
[----:B--2---:R-:W-:Y:S02]  /*f530*/  ISETP.NE.AND P1, PT, R2, RZ, PT ;  /* 0x000000ff0200720c */ /* 0x004fe40003f25270 */
[----:B------:R-:W-:-:S04]  /*f540*/  SEL R2, RZ, 0x1, P0 ;  /* 0x00000001ff027807 */ /* 0x000fc80000000000 */
[----:B------:R-:W-:-:S05]  /*f550*/  LOP3.LUT R10, R5, R2, RZ, 0x3c, !PT ;  /* 0x00000002050a7212 */ /* 0x000fca00078e3cff */
[----:B------:R1:W-:Y:S02]  /*f560*/  STL [R1+0x4], R10 ;  /* 0x0000040a01007387 */ /* 0x0003e40000100800 */
[----:B------:R-:W-:Y:S05]  /*f570*/  @!P1 BRA `(.L_x_2363) ;  /* 0x0000000800209947 */ /* 0x000fea0003800000 */
[----:B------:R-:W2:Y:S01]  /*f580*/  LDL R3, [R1+0x10] ;  /* 0x0000100001037983 */ /* 0x000ea20000100800 */
[----:B------:R-:W-:Y:S01]  /*f590*/  VIADD R7, R0, 0xffffffff ;  /* 0xffffffff00077836 */ /* 0x000fe20000000000 */
[----:B--2---:R-:W-:-:S13]  /*f5a0*/  ISETP.NE.AND P1, PT, R3, RZ, PT ;  /* 0x000000ff0300720c */ /* 0x004fda0003f25270 */
[----:B------:R-:W-:Y:S05]  /*f5b0*/  @!P1 BRA `(.L_x_2364) ;  /* 0x0000000000509947 */ /* 0x000fea0003800000 */
[----:B------:R-:W2:Y:S01]  /*f5c0*/  LDL R12, [R1+0x8] ;  /* 0x00000800010c7983 */ /* 0x000ea20000100800 */
[----:B0-----:R-:W0:Y:S01]  /*f5d0*/  LDC R9, c[0x0][0x43c] ;  /* 0x00010f00ff097b82 */ /* 0x001e220000000800 */
[----:B------:R-:W-:Y:S02]  /*f5e0*/  ULDC.64 UR4, c[0x0][0x428] ;  /* 0x00010a0000047ab9 */ /* 0x000fe40000000a00 */
[----:B------:R-:W3:Y:S01]  /*f5f0*/  LDL R11, [R1] ;  /* 0x00000000010b7983 */ /* 0x000ee20000100800 */
        /* <DEDUP_REMOVED lines=16> */
.L_x_2364:
[----:B------:R-:W-:Y:S01]  /*f700*/  IMAD R2, R18, 0x8, R17 ;  /* 0x0000000812027824 */ /* 0x000fe200078e0211 */
[----:B------:R-:W-:Y:S01]  /*f710*/  SHF.L.U32 R3, R10, 0x1f, RZ ;  /* 0x0000001f0a037819 */ /* 0x000fe200000006ff */
[----:B------:R-:W-:Y:S03]  /*f720*/  BSSY B2, `(.L_x_2365) ;  /* 0x0000003000027945 */ /* 0x000fe60003800000 */
[----:B------:R-:W3:Y:S02]  /*f730*/  SYNCS.PHASECHK.TRANS64.TRYWAIT P0, [R2+URZ+0x28840], R3 ;  /* 0x02884003020075a7 */ /* 0x000ee4000800017f */
[----:B---3--:R-:W-:Y:S05]  /*f740*/  @!P0 BRA `(.L_x_2366) ;  /* 0x0000002000688947 */ /* 0x008fea0003800000 */
.L_x_2433:
[----:B------:R-:W-:Y:S05]  /*f750*/  BSYNC B2 ;  /* 0x0000000000027941 */ /* 0x000fea0003800000 */
.L_x_2365:
        /* <DEDUP_REMOVED lines=12> */
.L_x_2368:
[----:B------:R-:W-:Y:S05]  /*f820*/  BSYNC B2 ;  /* 0x0000000000027941 */ /* 0x000fea0003800000 */
.L_x_2367:
        /* <DEDUP_REMOVED lines=8> */
[----:B------:R-:W-:Y:S01]  /*f8b0*/  IMAD.SHL.U32 R9, R7, 0x80, RZ ;  /* 0x0000008007097824 */ /* 0x000fe200078e00ff */
[----:B------:R-:W-:Y:S01]  /*f8c0*/  UMOV UR6, 0x0 ;  /* 0x0000000000067882 */ /* 0x000fe20000000000 */
[----:B-1----:R-:W-:Y:S01]  /*f8d0*/  VIADD R10, R2, 0x18400 ;  /* 0x00018400020a7836 */ /* 0x002fe20000000000 */
[----:B------:R-:W-:-:S09]  /*f8e0*/  UMOV UR7, 0x14f00000 ;  /* 0x14f0000000077882 */ /* 0x000fd20000000000 */
.L_x_2369:
        /* <DEDUP_REMOVED lines=16> */
.L_x_2370:
        /* <DEDUP_REMOVED lines=11> */
[----:B------:R-:W-:Y:S01]  /*faa0*/  BSSY B2, `(.L_x_2371) ;  /* 0x0000004000027945 */ /* 0x000fe20003800000 */
[----:B------:R-:W-:-:S04]  /*fab0*/  LEA R2, R4, R6, 0x3 ;  /* 0x0000000604027211 */ /* 0x000fc800078e18ff */
[----:B------:R-:W0:Y:S02]  /*fac0*/  SYNCS.PHASECHK.TRANS64.TRYWAIT P0, [R2+URZ+0x60], R5 ;  /* 0x00006005020075a7 */ /* 0x000e24000800017f */
[----:B0-----:R-:W-:Y:S05]  /*fad0*/  @!P0 BRA `(.L_x_2372) ;  /* 0x0000001c00988947 */ /* 0x001fea0003800000 */
.L_x_2434:
[----:B------:R-:W-:Y:S05]  /*fae0*/  BSYNC B2 ;  /* 0x0000000000027941 */ /* 0x000fea0003800000 */
.L_x_2371:
        /* <DEDUP_REMOVED lines=11> */
.L_x_2374:
[----:B------:R-:W-:Y:S05]  /*fba0*/  BSYNC B2 ;  /* 0x0000000000027941 */ /* 0x000fea0003800000 */
.L_x_2373:
[----:B------:R-:W-:Y:S01]  /*fbb0*/  R2UR UR10, R12 ;  /* 0x000000000c0a72ca */ /* 0x000fe200000e0000 */
[----:B------:R-:W-:Y:S01]  /*fbc0*/  IMAD R4, R4, 0x8000, R17 ;  /* 0x0000800004047824 */ /* 0x000fe200078e0211 */
[----:B------:R-:W-:Y:S01]  /*fbd0*/  R2UR UR6, R10 ;  /* 0x000000000a0672ca */ /* 0x000fe200000e0000 */
[----:B------:R-:W-:Y:S01]  /*fbe0*/  UIADD3 UR4, UP0, UR44, 0x470, URZ ;  /* 0x000004702c047890 */ /* 0x000fe2000ff1e03f */
[----:B------:R-:W-:Y:S01]  /*fbf0*/  R2UR UR7, R11 ;  /* 0x000000000b0772ca */ /* 0x000fe200000e0000 */
[----:B------:R-:W-:Y:S01]  /*fc00*/  IMAD.SHL.U32 R3, R19, 0x80, RZ ;  /* 0x0000008013037824 */ /* 0x000fe200078e00ff */
[----:B------:R-:W-:Y:S01]  /*fc10*/  PLOP3.LUT P0, PT, PT, PT, PT, 0x80, 0x0 ;  /* 0x000000000000781c */ /* 0x000fe20003f0f070 */
[----:B0-----:R-:W-:Y:S01]  /*fc20*/  VIADD R2, R2, 0x50 ;  /* 0x0000005002027836 */ /* 0x001fe20000000000 */
[----:B------:R-:W-:Y:S01]  /*fc30*/  UIADD3.X UR5, URZ, UR45, URZ, UP0, !UPT ;  /* 0x0000002d3f057290 */ /* 0x000fe200087fe43f */
[----:B------:R-:W-:-:S11]  /*fc40*/  VIADD R5, R4, 0x400 ;  /* 0x0000040004057836 */ /* 0x000fd60000000000 */
.L_x_2375:
        /* <DEDUP_REMOVED lines=15> */
.L_x_2376:
        /* <DEDUP_REMOVED lines=12> */
.L_x_2363:
[----:B------:R-:W-:Y:S05]  /*fe00*/  BSYNC B1 ;  /* 0x0000000000017941 */ /* 0x000fea0003800000 */
.L_x_2362:
[C---:B------:R-:W-:Y:S01]  /*fe10*/  ISETP.GT.AND P0, PT, R0.reuse, 0x1, PT ;  /* 0x000000010000780c */ /* 0x040fe20003f04270 */
[----:B------:R-:W-:-:S12]  /*fe20*/  VIADD R0, R0, 0xfffffffe ;  /* 0xfffffffe00007836 */ /* 0x000fd80000000000 */
[----:B------:R-:W-:Y:S05]  /*fe30*/  @P0 BRA `(.L_x_2377) ;  /* 0xffffffec00580947 */ /* 0x000fea000383ffff */
.L_x_2346:
[----:B------:R-:W-:Y:S05]  /*fe40*/  BSYNC B0 ;  /* 0x0000000000007941 */ /* 0x000fea0003800000 */
.L_x_2329:
[----:B0-----:R-:W0:Y:S01]  /*fe50*/  S2R R0, SR_TID.X ;  /* 0x0000000000007919 */ /* 0x001e220000002100 */
[----:B------:R-:W-:Y:S01]  /*fe60*/  BSSY B0, `(.L_x_2378) ;  /* 0x0000011000007945 */ /* 0x000fe20003800000 */
[----:B0-----:R-:W-:-:S04]  /*fe70*/  LOP3.LUT R6, R0, 0x7f, RZ, 0xc0, !PT ;  /* 0x0000007f00067812 */ /* 0x001fc800078ec0ff */
[----:B------:R-:W-:-:S13]  /*fe80*/  ISETP.NE.AND P1, PT, R6, RZ, PT ;  /* 0x000000ff0600720c */ /* 0x000fda0003f25270 */
[----:B------:R-:W-:Y:S05]  /*fe90*/  @P1 BRA `(.L_x_2379) ;  /* 0x0000000000341947 */ /* 0x000fea0003800000 */
[----:B------:R-:W0:Y:S01]  /*fea0*/  S2R R5, SR_LANEID ;  /* 0x0000000000057919 */ /* 0x000e220000000000 */
[----:B------:R-:W-:Y:S01]  /*feb0*/  VOTEU.ANY UR4, UPT, PT ;  /* 0x0000000000047886 */ /* 0x000fe200038e0100 */
[----:B------:R-:W2:Y:S01]  /*fec0*/  LDC.64 R2, c[0x0][0xc80] ;  /* 0x00032000ff027b82 */ /* 0x000ea20000000a00 */
[----:B------:R-:W0:Y:S02]  /*fed0*/  FLO.U32 R0, UR4 ;  /* 0x0000000400007d00 */ /* 0x000e2400080e0000 */
[----:B0-----:R-:W-:-:S06]  /*fee0*/  ISETP.EQ.U32.AND P0, PT, R0, R5, PT ;  /* 0x000000050000720c */ /* 0x001fcc0003f02070 */
[----:B------:R-:W2:Y:S07]  /*fef0*/  POPC R5, UR4 ;  /* 0x0000000400057d09 */ /* 0x000eae0008000000 */
[----:B--2---:R-:W2:Y:S01]  /*ff00*/  @P0 ATOMG.E.ADD.STRONG.GPU PT, R3, desc[UR46][R2.64], R5 ;  /* 0x00000005020309a8 */ /* 0x004ea200081ee1ee */
[----:B------:R-:W0:Y:S02]  /*ff10*/  S2R R4, SR_LTMASK ;  /* 0x0000000000047919 */ /* 0x000e240000003900 */
[----:B0-----:R-:W-:-:S04]  /*ff20*/  LOP3.LUT R4, R4, UR4, RZ, 0xc0, !PT ;  /* 0x0000000404047c12 */ /* 0x001fc8000f8ec0ff */
[----:B------:R-:W0:Y:S01]  /*ff30*/  POPC R7, R4 ;  /* 0x0000000400077309 */ /* 0x000e220000000000 */
[----:B--2---:R-:W0:Y:S02]  /*ff40*/  SHFL.IDX PT, R0, R3, R0, 0x1f ;  /* 0x00001f0003007589 */ /* 0x004e2400000e0000 */
[----:B0-----:R-:W-:-:S05]  /*ff50*/  IADD3 R0, R0, UR41, R7 ;  /* 0x0000002900007c10 */ /* 0x001fca000fffe007 */
[----:B------:R0:W-:Y:S02]  /*ff60*/  STL [R1+0x18], R0 ;  /* 0x0000180001007387 */ /* 0x0001e40000100800 */
.L_x_2379:
[----:B------:R-:W-:Y:S05]  /*ff70*/  BSYNC B0 ;  /* 0x0000000000007941 */ /* 0x000fea0003800000 */
.L_x_2378:
[----:B0-----:R-:W2:Y:S01]  /*ff80*/  LDL.LU R0, [R1+0xc] ;  /* 0x00000c0001007983 */ /* 0x001ea20000300800 */
[----:B------:R-:W-:Y:S01]  /*ff90*/  BSSY B0, `(.L_x_2380) ;  /* 0x0000038000007945 */ /* 0x000fe20003800000 */
[----:B--2---:R-:W-:-:S13]  /*ffa0*/  ISETP.NE.AND P0, PT, R0, RZ, PT ;  /* 0x000000ff0000720c */ /* 0x004fda0003f05270 */
[----:B------:R-:W-:Y:S05]  /*ffb0*/  @!P0 BRA `(.L_x_2381) ;  /* 0x0000000000d48947 */ /* 0x000fea0003800000 */
[----:B------:R-:W2:Y:S01]  /*ffc0*/  LDL R0, [R1+0x4] ;  /* 0x0000040001007983 */ /* 0x000ea20000100800 */
[----:B------:R-:W-:Y:S01]  /*ffd0*/  IMAD R3, R18, 0x8, R17 ;  /* 0x0000000812037824 */ /* 0x000fe200078e0211 */
[----:B------:R-:W-:Y:S01]  /*ffe0*/  BSSY B1, `(.L_x_2382) ;  /* 0x0000005000017945 */ /* 0x000fe20003800000 */
[----:B------:R-:W-:Y:S02]  /*fff0*/  ISETP.NE.AND P2, PT, R6, RZ, PT ;  /* 0x000000ff0600720c */ /* 0x000fe40003f45270 */
[----:B--2---:R-:W-:-:S04]  /*10000*/  SHF.L.U32 R0, R0, 0x1f, RZ ;  /* 0x0000001f00007819 */ /* 0x004fc800000006ff */
[----:B------:R-:W0:Y:S02]  /*10010*/  SYNCS.PHASECHK.TRANS64.TRYWAIT P0, [R3+URZ+0x28860], R0 ;  /* 0x02886000030075a7 */ /* 0x000e24000800017f */
[----:B0-----:R-:W-:Y:S05]  /*10020*/  @!P0 BRA `(.L_x_2383) ;  /* 0x0000001800588947 */ /* 0x001fea0003800000 */
.L_x_2435:
[----:B------:R-:W-:Y:S05]  /*10030*/  BSYNC B1 ;  /* 0x0000000000017941 */ /* 0x000fea0003800000 */
.L_x_2382:
        /* <DEDUP_REMOVED lines=9> */
.L_x_2385:
[----:B------:R-:W-:Y:S05]  /*100d0*/  BSYNC B1 ;  /* 0x0000000000017941 */ /* 0x000fea0003800000 */
.L_x_2384:
[----:B0-----:R-:W-:Y:S01]  /*100e0*/  IMAD R0, R18, 0x8000, R17 ;  /* 0x0000800012007824 */ /* 0x001fe200078e0211 */
[----:B------:R-:W-:Y:S01]  /*100f0*/  UIADD3 UR4, UP0, UR44, 0x470, URZ ;  /* 0x000004702c047890 */ /* 0x000fe2000ff1e03f */
[----:B------:R-:W-:Y:S01]  /*10100*/  VIADD R2, R3, 0x28850 ;  /* 0x0002885003027836 */ /* 0x000fe20000000000 */
[----:B------:R-:W-:Y:S01]  /*10110*/  PLOP3.LUT P0, PT, PT, PT, PT, 0x80, 0x0 ;  /* 0x000000000000781c */ /* 0x000fe20003f0f070 */
[----:B------:R-:W-:Y:S01]  /*10120*/  IMAD.SHL.U32 R19, R19, 0x80, RZ ;  /* 0x0000008013137824 */ /* 0x000fe200078e00ff */
[----:B------:R-:W-:Y:S01]  /*10130*/  UIADD3.X UR5, URZ, UR45, URZ, UP0, !UPT ;  /* 0x0000002d3f057290 */ /* 0x000fe200087fe43f */
[----:B------:R-:W-:Y:S01]  /*10140*/  VIADD R3, R0, 0x400 ;  /* 0x0000040000037836 */ /* 0x000fe20000000000 */
[----:B------:R-:W-:Y:S01]  /*10150*/  UMOV UR6, 0x0 ;  /* 0x0000000000067882 */ /* 0x000fe20000000000 */
[----:B------:R-:W-:Y:S01]  /*10160*/  UMOV UR7, 0x14f00000 ;  /* 0x14f0000000077882 */ /* 0x000fe20000000000 */
[----:B------:R-:W-:-:S08]  /*10170*/  UMOV UR10, URZ ;  /* 0x0000003f000a7c82 */ /* 0x000fd00008000000 */
.L_x_2386:
        /* <DEDUP_REMOVED lines=15> */
.L_x_2387:
        /* <DEDUP_REMOVED lines=10> */
.L_x_2381:
[----:B------:R-:W-:Y:S05]  /*10310*/  BSYNC B0 ;  /* 0x0000000000007941 */ /* 0x000fea0003800000 */
.L_x_2380:
[----:B------:R-:W2:Y:S01]  /*10320*/  LDL.LU R3, [R1+0x4] ;  /* 0x0000040001037983 */ /* 0x000ea20000300800 */
[----:B------:R-:W-:-:S05]  /*10330*/  VIADD R18, R18, 0x1 ;  /* 0x0000000112127836 */ /* 0x000fca0000000000 */
[----:B------:R-:W-:-:S04]  /*10340*/  ISETP.NE.AND P0, PT, R18, 0x2, PT ;  /* 0x000000021200780c */ /* 0x000fc80003f05270 */
[----:B------:R-:W-:Y:S02]  /*10350*/  SEL R0, RZ, 0x1, P0 ;  /* 0x00000001ff007807 */ /* 0x000fe40000000000 */
[----:B------:R-:W-:Y:S02]  /*10360*/  SEL R18, R18, RZ, P0 ;  /* 0x000000ff12127207 */ /* 0x000fe40000000000 */
[----:B--2---:R-:W-:-:S05]  /*10370*/  LOP3.LUT R3, R3, R0, RZ, 0x3c, !PT ;  /* 0x0000000003037212 */ /* 0x004fca00078e3cff */
[----:B------:R0:W-:Y:S02]  /*10380*/  STL [R1+0x4], R3 ;  /* 0x0000040301007387 */ /* 0x0001e40000100800 */
.L_x_2309:
[----:B------:R-:W-:Y:S05]  /*10390*/  BSYNC B7 ;  /* 0x0000000000077941 */ /* 0x000fea0003800000 */
.L_x_2307:
[----:B--2---:R-:W2:Y:S04]  /*103a0*/  LDL R0, [R1+0x20] ;  /* 0x0000200001007983 */ /* 0x004ea80000100800 */
[----:B0-----:R0:W5:Y:S01]  /*103b0*/  LDL R2, [R1+0x18] ;  /* 0x0000180001027983 */ /* 0x0011620000100800 */
[----:B--2---:R-:W-:-:S13]  /*103c0*/  ISETP.NE.AND P0, PT, R0, RZ, PT ;  /* 0x000000ff0000720c */ /* 0x004fda0003f05270 */
        /* <DEDUP_REMOVED lines=11> */
.L_x_2388:
[----:B------:R-:W-:-:S03]  /*10480*/  UMOV UR4, 0xffffffff ;  /* 0xffffffff00047882 */ /* 0x000fc60000000000 */
[----:B------:R-:W-:Y:S05]  /*10490*/  BRA.DIV UR4, `(.L_x_2390) ;  /* 0x0000001604507947 */ /* 0x000fea000b800000 */
[----:B-----5:R0:W2:Y:S02]  /*104a0*/  SHFL.IDX PT, R14, R2, RZ, 0x1f ;  /* 0x00001fff020e7589 */ /* 0x0200a400000e0000 */
.L_x_2438:
[----:B------:R-:W3:Y:S01]  /*104b0*/  @!P1 S2R R3, SR_CgaCtaId ;  /* 0x0000000000039919 */ /* 0x000ee20000008800 */
[----:B------:R-:W-:Y:S05]  /*104c0*/  WARPSYNC.ALL ;  /* 0x0000000000007948 */ /* 0x000fea0003800000 */
[----:B------:R-:W-:Y:S01]  /*104d0*/  BAR.SYNC.DEFER_BLOCKING 0x4, 0x180 ;  /* 0x0106000000007b1d */ /* 0x000fe20000010000 */
[----:B------:R-:W-:-:S05]  /*104e0*/  @!P1 MOV R0, 0x400 ;  /* 0x0000040000009802 */ /* 0x000fca0000000f00 */
[----:B--2---:R2:W-:Y:S01]  /*104f0*/  STL [R1+0x18], R14 ;  /* 0x0000180e01007387 */ /* 0x0045e20000100800 */
[----:B---3--:R-:W-:-:S05]  /*10500*/  @!P1 LEA R17, R3, R0, 0x18 ;  /* 0x0000000003119211 */ /* 0x008fca00078ec0ff */
[----:B------:R2:W-:Y:S01]  /*10510*/  @!P1 STS [R17+0x288d0], R2 ;  /* 0x0288d00211009388 */ /* 0x0005e20000000800 */
[----:B------:R-:W-:Y:S06]  /*10520*/  BAR.ARV 0x5, 0x180 ;  /* 0x0146000000007b1d */ /* 0x000fec0000002000 */
.L_x_2389:
[----:B------:R-:W3:Y:S01]  /*10530*/  LDL R0, [R1+0x18] ;  /* 0x0000180001007983 */ /* 0x000ee20000100800 */
[----:B------:R-:W-:Y:S02]  /*10540*/  ULDC UR4, c[0x0][0xc38] ;  /* 0x00030e0000047ab9 */ /* 0x000fe40000000800 */
[----:B---3--:R-:W-:-:S13]  /*10550*/  ISETP.GE.AND P0, PT, R0, UR4, PT ;  /* 0x0000000400007c0c */ /* 0x008fda000bf06270 */
[----:B------:R-:W-:Y:S05]  /*10560*/  @!P0 BRA `(.L_x_2391) ;  /* 0xffffffc000248947 */ /* 0x000fea000383ffff */
.L_x_2304:
[----:B-1----:R-:W3:Y:S01]  /*10570*/  LDL.LU R0, [R1+0x1c] ;  /* 0x00001c0001007983 */ /* 0x002ee20000300800 */
[----:B------:R-:W-:Y:S01]  /*10580*/  BSSY B0, `(.L_x_2392) ;  /* 0x000000b000007945 */ /* 0x000fe20003800000 */
[----:B------:R-:W1:Y:S01]  /*10590*/  S2R R5, SR_CgaCtaId ;  /* 0x0000000000057919 */ /* 0x000e620000008800 */
[----:B---3--:R-:W-:-:S05]  /*105a0*/  VIADD R0, R0, 0x1 ;  /* 0x0000000100007836 */ /* 0x008fca0000000000 */
[----:B0-2---:R-:W-:-:S04]  /*105b0*/  LEA.HI R2, R0, R0, RZ, 0x1 ;  /* 0x0000000000027211 */ /* 0x005fc800078f08ff */
[----:B------:R-:W-:-:S05]  /*105c0*/  LOP3.LUT R3, R2, 0xfffffffe, RZ, 0xc0, !PT ;  /* 0xfffffffe02037812 */ /* 0x000fca00078ec0ff */
[----:B------:R-:W-:Y:S01]  /*105d0*/  IMAD.IADD R3, R0, 0x1, -R3 ;  /* 0x0000000100037824 */ /* 0x000fe200078e0a03 */
[----:B------:R-:W-:-:S04]  /*105e0*/  MOV R0, 0x400 ;  /* 0x0000040000007802 */ /* 0x000fc80000000f00 */
[----:B-1----:R-:W-:Y:S02]  /*105f0*/  LEA R0, R5, R0, 0x18 ;  /* 0x0000000005007211 */ /* 0x002fe400078ec0ff */
[----:B------:R-:W-:-:S04]  /*10600*/  SHF.L.U32 R3, R3, 0x1f, RZ ;  /* 0x0000001f03037819 */ /* 0x000fc800000006ff */
[----:B------:R-:W0:Y:S02]  /*10610*/  SYNCS.PHASECHK.TRANS64.TRYWAIT P0, [R0+URZ+0x28820], R3 ;  /* 0x02882003000075a7 */ /* 0x000e24000800017f */
[----:B0-----:R-:W-:Y:S05]  /*10620*/  @!P0 BRA `(.L_x_2393) ;  /* 0x0000001400148947 */ /* 0x001fea0003800000 */
.L_x_2439:
[----:B------:R-:W-:Y:S05]  /*10630*/  BSYNC B0 ;  /* 0x0000000000007941 */ /* 0x000fea0003800000 */
.L_x_2392:
[----:B------:R-:W-:-:S03]  /*10640*/  UMOV UR4, 0xffffffff ;  /* 0xffffffff00047882 */ /* 0x000fc60000000000 */
[----:B------:R-:W-:Y:S05]  /*10650*/  BRA.DIV UR4, `(.L_x_2394) ;  /* 0x00000016041c7947 */ /* 0x000fea000b800000 */
[----:B------:R-:W1:Y:S02]  /*10660*/  S2R R2, SR_TID.X ;  /* 0x0000000000027919 */ /* 0x000e640000002100 */
[----:B-1----:R-:W-:-:S04]  /*10670*/  SHF.R.U32.HI R2, RZ, 0x5, R2 ;  /* 0x00000005ff027819 */ /* 0x002fc80000011602 */
[----:B------:R-:W-:-:S05]  /*10680*/  LOP3.LUT R2, R2, 0x3, RZ, 0xc0, !PT ;  /* 0x0000000302027812 */ /* 0x000fca00078ec0ff */
[----:B------:R1:W2:Y:S02]  /*10690*/  SHFL.IDX PT, R14, R2, RZ, 0x1f ;  /* 0x00001fff020e7589 */ /* 0x0002a400000e0000 */
.L_x_2442:
[----:B--2---:R-:W-:Y:S01]  /*106a0*/  ISETP.NE.AND P0, PT, R14, RZ, PT ;  /* 0x000000ff0e00720c */ /* 0x004fe20003f05270 */
[----:B------:R-:W-:-:S12]  /*106b0*/  BSSY B0, `(.L_x_2395) ;  /* 0x0000025000007945 */ /* 0x000fd80003800000 */
[----:B------:R-:W-:Y:S05]  /*106c0*/  @P0 BRA `(.L_x_2396) ;  /* 0x00000000008c0947 */ /* 0x000fea0003800000 */
[----:B------:R-:W-:-:S03]  /*106d0*/  UMOV UR4, 0xffffffff ;  /* 0xffffffff00047882 */ /* 0x000fc60000000000 */
[----:B------:R-:W-:Y:S05]  /*106e0*/  BRA.DIV UR4, `(.L_x_2397) ;  /* 0x00000016042c7947 */ /* 0x000fea000b800000 */
[----:B------:R-:W-:-:S13]  /*106f0*/  ELECT P6, URZ, PT ;  /* 0x00000000003f782f */ /* 0x000fda00038c0000 */
.L_x_2445:
[----:B------:R-:W-:Y:S05]  /*10700*/  @!P6 BRA `(.L_x_2396) ;  /* 0x00000000007ce947 */ /* 0x000fea0003800000 */
[----:B------:R-:W-:-:S06]  /*10710*/  ULOP3.LUT UR4, UR38, 0x2, URZ, 0xfc, !UPT ;  /* 0x0000000226047892 */ /* 0x000fcc000f8efc3f */
[----:B-1----:R-:W-:-:S05]  /*10720*/  IMAD.U32 R2, RZ, RZ, UR4 ;  /* 0x00000004ff027e24 */ /* 0x002fca000f8e00ff */
[----:B------:R-:W-:-:S13]  /*10730*/  ISETP.NE.AND P2, PT, R2, 0x3, PT ;  /* 0x000000030200780c */ /* 0x000fda0003f45270 */
[----:B------:R-:W-:Y:S05]  /*10740*/  @!P2 BRA `(.L_x_2398) ;  /* 0x000000000004a947 */ /* 0x000fea0003800000 */
[----:B------:R-:W-:Y:S01]  /*10750*/  BPT.TRAP 0x1 ;  /* 0x000000040000795c */ /* 0x000fe20000300000 */
.L_x_2398:
[----:B------:R-:W2:Y:S01]  /*10760*/  LDL.LU R7, [R1+0x4] ;  /* 0x0000040001077983 */ /* 0x000ea20000300800 */
[----:B0-----:R-:W-:Y:S02]  /*10770*/  VIADD R3, R0, 0x28840 ;  /* 0x0002884000037836 */ /* 0x001fe40000000000 */
[C---:B------:R-:W-:Y:S02]  /*10780*/  VIADD R2, R18.reuse, 0x1 ;  /* 0x0000000112027836 */ /* 0x040fe40000000000 */
[----:B------:R-:W-:-:S03]  /*10790*/  IMAD R6, R18, 0x8, R3 ;  /* 0x0000000812067824 */ /* 0x000fc600078e0203 */
        /* <DEDUP_REMOVED lines=9> */
.L_x_2446:
[----:B------:R-:W1:Y:S02]  /*10830*/  SYNCS.PHASECHK.TRANS64.TRYWAIT P0, [R3+URZ], R2 ;  /* 0x00000002030075a7 */ /* 0x000e64000800017f */
[----:B-1----:R-:W-:Y:S05]  /*10840*/  @!P0 BRA `(.L_x_2400) ;  /* 0x0000001400088947 */ /* 0x002fea0003800000 */
.L_x_2447:
[----:B------:R-:W-:Y:S05]  /*10850*/  @!P2 BRA `(.L_x_2401) ;  /* 0x000000000004a947 */ /* 0x000fea0003800000 */
[----:B------:R-:W-:Y:S01]  /*10860*/  BPT.TRAP 0x1 ;  /* 0x000000040000795c */ /* 0x000fe20000300000 */
.L_x_2401:
[----:B-1----:R-:W-:-:S04]  /*10870*/  VIADD R3, R0, 0x28860 ;  /* 0x0002886000037836 */ /* 0x002fc80000000000 */
[----:B------:R-:W-:-:S04]  /*10880*/  IMAD R18, R18, 0x8, R3 ;  /* 0x0000000812127824 */ /* 0x000fc800078e0203 */
[----:B------:R-:W1:Y:S02]  /*10890*/  SYNCS.PHASECHK.TRANS64.TRYWAIT P0, [R18+URZ], R5 ;  /* 0x00000005120075a7 */ /* 0x000e64000800017f */
[----:B-1----:R-:W-:Y:S05]  /*108a0*/  @!P0 BRA `(.L_x_2402) ;  /* 0x0000001400048947 */ /* 0x002fea0003800000 */
.L_x_2448:
[----:B------:R-:W-:-:S07]  /*108b0*/  IMAD R3, R4, 0x8, R3 ;  /* 0x0000000804037824 */ /* 0x000fce00078e0203 */
.L_x_2403:
[----:B--2---:R2:W3:Y:S02]  /*108c0*/  SYNCS.PHASECHK.TRANS64.TRYWAIT P0, [R3+URZ], R2 ;  /* 0x00000002030075a7 */ /* 0x0044e4000800017f */
[----:B---3--:R-:W-:Y:S05]  /*108d0*/  @!P0 NANOSLEEP.SYNCS 0x989680 ;  /* 0x009896800000895d */ /* 0x008fea0003900000 */
[----:B------:R-:W3:Y:S02]  /*108e0*/  @!P0 SYNCS.PHASECHK.TRANS64 P0, [R3+URZ], R2 ;  /* 0x00000002030085a7 */ /* 0x000ee4000800007f */
[----:B---3--:R-:W-:Y:S05]  /*108f0*/  @!P0 BRA `(.L_x_2403) ;  /* 0xfffffffc00f08947 */ /* 0x008fea000383ffff */
.L_x_2396:
[----:B------:R-:W-:Y:S05]  /*10900*/  BSYNC B0 ;  /* 0x0000000000007941 */ /* 0x000fea0003800000 */
.L_x_2395:
[----:B------:R-:W-:Y:S05]  /*10910*/  EXIT ;  /* 0x000000000000794d */ /* 0x000fea0003800000 */
.L_x_2257:
[----:B0-----:R-:W-:-:S04]  /*10920*/  IMAD.U32 R3, RZ, RZ, UR41 ;  /* 0x00000029ff037e24 */ /* 0x001fc8000f8e00ff */
[----:B------:R0:W1:Y:S03]  /*10930*/  SYNCS.PHASECHK.TRANS64.TRYWAIT P1, [R3+URZ+0x28800], R0 ;  /* 0x02880000030075a7 */ /* 0x000066000802017f */
[----:B-1----:R-:W-:Y:S05]  /*10940*/  @!P1 NANOSLEEP.SYNCS 0x989680 ;  /* 0x009896800000995d */ /* 0x002fea0003900000 */
[----:B------:R-:W1:Y:S02]  /*10950*/  @!P1 SYNCS.PHASECHK.TRANS64 P1, [R3+URZ+0x28800], R0 ;  /* 0x02880000030095a7 */ /* 0x000e64000802007f */
[----:B-1----:R-:W-:Y:S05]  /*10960*/  @!P1 BRA `(.L_x_2257) ;  /* 0xfffffffc00ec9947 */ /* 0x002fea000383ffff */
[----:B------:R-:W-:Y:S05]  /*10970*/  BRA `(.L_x_2404) ;  /* 0xffffff0c005c7947 */ /* 0x000fea000383ffff */
.L_x_2261:
[----:B-1----:R1:W2:Y:S02]  /*10980*/  SYNCS.PHASECHK.TRANS64.TRYWAIT P2, [R0+URZ+0x28830], R3 ;  /* 0x02883003000075a7 */ /* 0x0022a4000804017f */
[----:B--2---:R-:W-:Y:S05]  /*10990*/  @!P2 NANOSLEEP.SYNCS 0x989680 ;  /* 0x009896800000a95d */ /* 0x004fea0003900000 */
[----:B------:R-:W2:Y:S02]  /*109a0*/  @!P2 SYNCS.PHASECHK.TRANS64 P2, [R0+URZ+0x28830], R3 ;  /* 0x028830030000a5a7 */ /* 0x000ea4000804007f */
[----:B--2---:R-:W-:Y:S05]  /*109b0*/  @!P2 BRA `(.L_x_2261) ;  /* 0xfffffffc00f0a947 */ /* 0x004fea000383ffff */
[----:B------:R-:W-:Y:S05]  /*109c0*/  BRA `(.L_x_2260) ;  /* 0xffffff0c00807947 */ /* 0x000fea000383ffff */
.L_x_2266:
[----:B-1----:R-:W-:-:S04]  /*109d0*/  IMAD.U32 R7, RZ, RZ, UR6 ;  /* 0x00000006ff077e24 */ /* 0x002fc8000f8e00ff */
[----:B------:R1:W2:Y:S03]  /*109e0*/  SYNCS.PHASECHK.TRANS64.TRYWAIT P3, [R7+URZ+0x28830], R4 ;  /* 0x02883004070075a7 */ /* 0x0002a6000806017f */
[----:B--2---:R-:W-:Y:S05]  /*109f0*/  @!P3 NANOSLEEP.SYNCS 0x989680 ;  /* 0x009896800000b95d */ /* 0x004fea0003900000 */
[----:B------:R-:W2:Y:S02]  /*10a00*/  @!P3 SYNCS.PHASECHK.TRANS64 P3, [R7+URZ+0x28830], R4 ;  /* 0x028830040700b5a7 */ /* 0x000ea4000806007f */
[----:B--2---:R-:W-:Y:S05]  /*10a10*/  @!P3 BRA `(.L_x_2266) ;  /* 0xfffffffc00ecb947 */ /* 0x004fea000383ffff */
[----:B------:R-:W-:Y:S05]  /*10a20*/  BRA `(.L_x_2263) ;  /* 0xffffff3800ac7947 */ /* 0x000fea000383ffff */
.L_x_2270:
[----:B-1----:R-:W-:-:S04]  /*10a30*/  IMAD.U32 R7, RZ, RZ, UR6 ;  /* 0x00000006ff077e24 */ /* 0x002fc8000f8e00ff */
[----:B------:R1:W2:Y:S03]  /*10a40*/  SYNCS.PHASECHK.TRANS64.TRYWAIT P3, [R7+URZ+0x28850], R4 ;  /* 0x02885004070075a7 */ /* 0x0002a6000806017f */
[----:B--2---:R-:W-:Y:S05]  /*10a50*/  @!P3 NANOSLEEP.SYNCS 0x989680 ;  /* 0x009896800000b95d */ /* 0x004fea0003900000 */
[----:B------:R-:W2:Y:S02]  /*10a60*/  @!P3 SYNCS.PHASECHK.TRANS64 P3, [R7+URZ+0x28850], R4 ;  /* 0x028850040700b5a7 */ /* 0x000ea4000806007f */
[----:B--2---:R-:W-:Y:S05]  /*10a70*/  @!P3 BRA `(.L_x_2270) ;  /* 0xfffffffc00ecb947 */ /* 0x004fea000383ffff */
[----:B------:R-:W-:Y:S05]  /*10a80*/  BRA `(.L_x_2267) ;  /* 0xffffff3c006c7947 */ /* 0x000fea000383ffff */
.L_x_2276:
[----:B-1----:R-:W-:-:S04]  /*10a90*/  IMAD.U32 R5, RZ, RZ, UR6 ;  /* 0x00000006ff057e24 */ /* 0x002fc8000f8e00ff */
[----:B------:R1:W2:Y:S03]  /*10aa0*/  SYNCS.PHASECHK.TRANS64.TRYWAIT P2, [R5+URZ+0x28830], R4 ;  /* 0x02883004050075a7 */ /* 0x0002a6000804017f */
[----:B--2---:R-:W-:Y:S05]  /*10ab0*/  @!P2 NANOSLEEP.SYNCS 0x989680 ;  /* 0x009896800000a95d */ /* 0x004fea0003900000 */
[----:B------:R-:W2:Y:S02]  /*10ac0*/  @!P2 SYNCS.PHASECHK.TRANS64 P2, [R5+URZ+0x28830], R4 ;  /* 0x028830040500a5a7 */ /* 0x000ea4000804007f */
[----:B--2---:R-:W-:Y:S05]  /*10ad0*/  @!P2 BRA `(.L_x_2276) ;  /* 0xfffffffc00eca947 */ /* 0x004fea000383ffff */
[----:B------:R-:W-:Y:S05]  /*10ae0*/  BRA `(.L_x_2273) ;  /* 0xffffff6800d47947 */ /* 0x000fea000383ffff */
.L_x_2280:
[----:B-1----:R-:W-:-:S04]  /*10af0*/  IMAD.U32 R5, RZ, RZ, UR6 ;  /* 0x00000006ff057e24 */ /* 0x002fc8000f8e00ff */
[----:B------:R1:W2:Y:S03]  /*10b00*/  SYNCS.PHASECHK.TRANS64.TRYWAIT P2, [R5+URZ+0x28850], R4 ;  /* 0x02885004050075a7 */ /* 0x0002a6000804017f */
[----:B--2---:R-:W-:Y:S05]  /*10b10*/  @!P2 NANOSLEEP.SYNCS 0x989680 ;  /* 0x009896800000a95d */ /* 0x004fea0003900000 */
[----:B------:R-:W2:Y:S02]  /*10b20*/  @!P2 SYNCS.PHASECHK.TRANS64 P2, [R5+URZ+0x28850], R4 ;  /* 0x028850040500a5a7 */ /* 0x000ea4000804007f */
[----:B--2---:R-:W-:Y:S05]  /*10b30*/  @!P2 BRA `(.L_x_2280) ;  /* 0xfffffffc00eca947 */ /* 0x004fea000383ffff */
[----:B------:R-:W-:Y:S05]  /*10b40*/  BRA `(.L_x_2277) ;  /* 0xffffff6c00947947 */ /* 0x000fea000383ffff */
.L_x_2285:
[----:B-1----:R-:W-:-:S04]  /*10b50*/  IMAD.U32 R6, RZ, RZ, UR5 ;  /* 0x00000005ff067e24 */ /* 0x002fc8000f8e00ff */
[----:B------:R1:W2:Y:S03]  /*10b60*/  SYNCS.PHASECHK.TRANS64.TRYWAIT P0, [R6+URZ+0x28850], R5 ;  /* 0x02885005060075a7 */ /* 0x0002a6000800017f */
[----:B--2---:R-:W-:Y:S05]  /*10b70*/  @!P0 NANOSLEEP.SYNCS 0x989680 ;  /* 0x009896800000895d */ /* 0x004fea0003900000 */
[----:B------:R-:W2:Y:S02]  /*10b80*/  @!P0 SYNCS.PHASECHK.TRANS64 P0, [R6+URZ+0x28850], R5 ;  /* 0x02885005060085a7 */ /* 0x000ea4000800007f */
[----:B--2---:R-:W-:Y:S05]  /*10b90*/  @!P0 BRA `(.L_x_2285) ;  /* 0xfffffffc00ec8947 */ /* 0x004fea000383ffff */
[----:B------:R-:W-:Y:S05]  /*10ba0*/  BRA `(.L_x_2284) ;  /* 0xffffff9000747947 */ /* 0x000fea000383ffff */
.L_x_2315:
[----:B------:R-:W-:Y:S02]  /*10bb0*/  IMAD.MOV.U32 R13, RZ, RZ, R0 ;  /* 0x000000ffff0d7224 */ /* 0x000fe400078e0000 */
[----:B------:R-:W-:Y:S02]  /*10bc0*/  IMAD.MOV.U32 R12, RZ, RZ, RZ ;  /* 0x000000ffff0c7224 */ /* 0x000fe400078e00ff */
[----:B------:R-:W-:Y:S02]  /*10bd0*/  IMAD.MOV.U32 R11, RZ, RZ, 0x1f ;  /* 0x0000001fff0b7424 */ /* 0x000fe400078e00ff */
[----:B------:R-:W-:-:S07]  /*10be0*/  IMAD.MOV.U32 R15, RZ, RZ, -0x1 ;  /* 0xffffffffff0f7424 */ /* 0x000fce00078e00ff */
[----:B0-----:R-:W-:Y:S05]  /*10bf0*/  WARPSYNC.COLLECTIVE R15, `(.L_x_2405) ;  /* 0x000000000f087348 */ /* 0x001fea0003c00000 */
[----:B------:R1:W2:Y:S02]  /*10c00*/  SHFL.IDX P6, R14, R13, R12, R11 ;  /* 0x0000000c0d0e7389 */ /* 0x0002a400000c000b */
[----:B012---:R-:W-:Y:S01]  /*10c10*/  ENDCOLLECTIVE ;  /* 0x000000000000791b */ /* 0x007fe20003800000 */
.L_x_2405:
[----:B------:R-:W-:Y:S05]  /*10c20*/  BRA `(.L_x_2406) ;  /* 0xffffffc400387947 */ /* 0x000fea000383ffff */
.L_x_2317:
[----:B------:R-:W-:Y:S01]  /*10c30*/  BSSY B0, `(.L_x_2407) ;  /* 0x0000006000007945 */ /* 0x000fe20003800000 */
[----:B------:R-:W-:-:S07]  /*10c40*/  IMAD.MOV.U32 R15, RZ, RZ, -0x1 ;  /* 0xffffffffff0f7424 */ /* 0x000fce00078e00ff */
[----:B01----:R-:W-:Y:S05]  /*10c50*/  WARPSYNC.COLLECTIVE R15, `(.L_x_2408) ;  /* 0x000000000f0c7348 */ /* 0x003fea0003c00000 */
[----:B------:R-:W-:Y:S02]  /*10c60*/  ELECT P6, UR62, PT ;  /* 0x00000000003e782f */ /* 0x000fe400038c0000 */
[----:B------:R-:W-:Y:S01]  /*10c70*/  MOV R14, UR62 ;  /* 0x0000003e000e7c02 */ /* 0x000fe20008000f00 */
[----:B01----:R-:W-:Y:S10]  /*10c80*/  ENDCOLLECTIVE ;  /* 0x000000000000791b */ /* 0x003ff40003800000 */
.L_x_2408:
[----:B------:R-:W-:Y:S05]  /*10c90*/  BSYNC B0 ;  /* 0x0000000000007941 */ /* 0x000fea0003800000 */
.L_x_2407:
[----:B------:R-:W-:Y:S05]  /*10ca0*/  BRA `(.L_x_2409) ;  /* 0xffffffc400387947 */ /* 0x000fea000383ffff */
.L_x_2319:
[----:B-1----:R1:W2:Y:S02]  /*10cb0*/  SYNCS.PHASECHK.TRANS64.TRYWAIT P0, [R0+URZ+0x28840], R3 ;  /* 0x02884003000075a7 */ /* 0x0022a4000800017f */
[----:B--2---:R-:W-:Y:S05]  /*10cc0*/  @!P0 NANOSLEEP.SYNCS 0x989680 ;  /* 0x009896800000895d */ /* 0x004fea0003900000 */
[----:B------:R-:W2:Y:S02]  /*10cd0*/  @!P0 SYNCS.PHASECHK.TRANS64 P0, [R0+URZ+0x28840], R3 ;  /* 0x02884003000085a7 */ /* 0x000ea4000800007f */
[----:B--2---:R-:W-:Y:S05]  /*10ce0*/  @!P0 BRA `(.L_x_2319) ;  /* 0xfffffffc00f08947 */ /* 0x004fea000383ffff */
[----:B------:R-:W-:Y:S05]  /*10cf0*/  BRA `(.L_x_2410) ;  /* 0xffffffc400887947 */ /* 0x000fea000383ffff */
.L_x_2323:
[----:B------:R-:W-:Y:S01]  /*10d00*/  IMAD.MOV.U32 R13, RZ, RZ, R4 ;  /* 0x000000ffff0d7224 */ /* 0x000fe200078e0004 */
[----:B------:R-:W-:Y:S01]  /*10d10*/  LOP3.LUT R8, R8, 0x7f, RZ, 0xc0, !PT ;  /* 0x0000007f08087812 */ /* 0x000fe200078ec0ff */
[----:B------:R-:W-:Y:S02]  /*10d20*/  IMAD.MOV.U32 R12, RZ, RZ, RZ ;  /* 0x000000ffff0c7224 */ /* 0x000fe400078e00ff */
[----:B------:R-:W-:Y:S01]  /*10d30*/  IMAD.MOV.U32 R11, RZ, RZ, 0x181f ;  /* 0x0000181fff0b7424 */ /* 0x000fe200078e00ff */
[----:B------:R-:W-:Y:S01]  /*10d40*/  SHF.R.U32.HI R8, RZ, 0x3, R8 ;  /* 0x00000003ff087819 */ /* 0x000fe20000011608 */
[----:B------:R-:W-:Y:S02]  /*10d50*/  IMAD.MOV.U32 R15, RZ, RZ, -0x1 ;  /* 0xffffffffff0f7424 */ /* 0x000fe400078e00ff */
[----:B------:R-:W-:-:S07]  /*10d60*/  IMAD.U32 R2, RZ, RZ, UR40 ;  /* 0x00000028ff027e24 */ /* 0x000fce000f8e00ff */
[----:B-----5:R-:W-:Y:S05]  /*10d70*/  WARPSYNC.COLLECTIVE R15, `(.L_x_2411) ;  /* 0x000000000f087348 */ /* 0x020fea0003c00000 */
[----:B------:R0:W1:Y:S02]  /*10d80*/  SHFL.IDX P6, R14, R13, R12, R11 ;  /* 0x0000000c0d0e7389 */ /* 0x00006400000c000b */
[----:B01---5:R-:W-:Y:S01]  /*10d90*/  ENDCOLLECTIVE ;  /* 0x000000000000791b */ /* 0x023fe20003800000 */
.L_x_2411:
[----:B------:R-:W-:Y:S02]  /*10da0*/  IMAD R2, R2, 0x80, R8 ;  /* 0x0000008002027824 */ /* 0x000fe400078e0208 */
[----:B------:R-:W-:Y:S02]  /*10db0*/  IMAD.MOV.U32 R13, RZ, RZ, R0 ;  /* 0x000000ffff0d7224 */ /* 0x000fe400078e0000 */
[----:B------:R-:W-:-:S07]  /*10dc0*/  IMAD.MOV.U32 R5, RZ, RZ, R14 ;  /* 0x000000ffff057224 */ /* 0x000fce00078e000e */
[----:B------:R-:W-:Y:S05]  /*10dd0*/  WARPSYNC.COLLECTIVE R15, `(.L_x_2412) ;  /* 0x000000000f087348 */ /* 0x000fea0003c00000 */
[----:B------:R0:W1:Y:S02]  /*10de0*/  SHFL.IDX P6, R14, R13, R12, R11 ;  /* 0x0000000c0d0e7389 */ /* 0x00006400000c000b */
[----:B01----:R-:W-:Y:S01]  /*10df0*/  ENDCOLLECTIVE ;  /* 0x000000000000791b */ /* 0x003fe20003800000 */
.L_x_2412:
        /* <DEDUP_REMOVED lines=9> */
.L_x_2413:
        /* <DEDUP_REMOVED lines=14> */
.L_x_2414:
[----:B------:R-:W-:Y:S02]  /*10f70*/  IMAD.MOV.U32 R13, RZ, RZ, R4 ;  /* 0x000000ffff0d7224 */ /* 0x000fe400078e0004 */
[----:B------:R-:W-:Y:S02]  /*10f80*/  IMAD.MOV.U32 R12, RZ, RZ, 0x2 ;  /* 0x00000002ff0c7424 */ /* 0x000fe400078e00ff */
[----:B------:R-:W-:-:S07]  /*10f90*/  IMAD.MOV.U32 R5, RZ, RZ, R14 ;  /* 0x000000ffff057224 */ /* 0x000fce00078e000e */
[----:B------:R-:W-:Y:S05]  /*10fa0*/  WARPSYNC.COLLECTIVE R15, `(.L_x_2415) ;  /* 0x000000000f087348 */ /* 0x000fea0003c00000 */
[----:B------:R0:W1:Y:S02]  /*10fb0*/  SHFL.IDX P6, R14, R13, R12, R11 ;  /* 0x0000000c0d0e7389 */ /* 0x00006400000c000b */
[----:B01----:R-:W-:Y:S01]  /*10fc0*/  ENDCOLLECTIVE ;  /* 0x000000000000791b */ /* 0x003fe20003800000 */
.L_x_2415:
[----:B------:R-:W-:-:S04]  /*10fd0*/  @!P2 LEA R5, P4, R10, R5, 0x1 ;  /* 0x000000050a05a211 */ /* 0x000fc800078808ff */
[----:B------:R-:W-:Y:S01]  /*10fe0*/  @!P2 IADD3.X R8, RZ, R8, RZ, P4, !PT ;  /* 0x00000008ff08a210 */ /* 0x000fe200027fe4ff */
[----:B------:R-:W-:Y:S02]  /*10ff0*/  @!P2 IMAD.MOV.U32 R6, RZ, RZ, R5 ;  /* 0x000000ffff06a224 */ /* 0x000fe400078e0005 */
[C---:B------:R-:W-:Y:S02]  /*11000*/  VIADD R5, R2.reuse, 0x20 ;  /* 0x0000002002057836 */ /* 0x040fe40000000000 */
[----:B------:R-:W-:Y:S02]  /*11010*/  @!P2 IMAD.MOV.U32 R7, RZ, RZ, R8 ;  /* 0x000000ffff07a224 */ /* 0x000fe400078e0008 */
[----:B------:R-:W-:Y:S02]  /*11020*/  IMAD.MOV.U32 R13, RZ, RZ, R0 ;  /* 0x000000ffff0d7224 */ /* 0x000fe400078e0000 */
[----:B------:R-:W-:Y:S01]  /*11030*/  VIADD R8, R2, 0x60 ;  /* 0x0000006002087836 */ /* 0x000fe20000000000 */
        /* <DEDUP_REMOVED lines=10> */
.L_x_2416:
[----:B------:R-:W-:Y:S02]  /*110e0*/  IMAD.MOV.U32 R13, RZ, RZ, R4 ;  /* 0x000000ffff0d7224 */ /* 0x000fe400078e0004 */
[----:B------:R-:W-:Y:S02]  /*110f0*/  IMAD.MOV.U32 R12, RZ, RZ, 0x3 ;  /* 0x00000003ff0c7424 */ /* 0x000fe400078e00ff */
[----:B------:R-:W-:-:S07]  /*11100*/  IMAD.MOV.U32 R6, RZ, RZ, R14 ;  /* 0x000000ffff067224 */ /* 0x000fce00078e000e */
[----:B------:R-:W-:Y:S05]  /*11110*/  WARPSYNC.COLLECTIVE R15, `(.L_x_2417) ;  /* 0x000000000f087348 */ /* 0x000fea0003c00000 */
[----:B------:R0:W1:Y:S02]  /*11120*/  SHFL.IDX P6, R14, R13, R12, R11 ;  /* 0x0000000c0d0e7389 */ /* 0x00006400000c000b */
[----:B01----:R-:W-:Y:S01]  /*11130*/  ENDCOLLECTIVE ;  /* 0x000000000000791b */ /* 0x003fe20003800000 */
.L_x_2417:
        /* <DEDUP_REMOVED lines=15> */
.L_x_2418:
[----:B------:R-:W-:Y:S02]  /*11230*/  IMAD.MOV.U32 R13, RZ, RZ, R4 ;  /* 0x000000ffff0d7224 */ /* 0x000fe400078e0004 */
[----:B------:R-:W-:Y:S02]  /*11240*/  IMAD.MOV.U32 R12, RZ, RZ, 0x4 ;  /* 0x00000004ff0c7424 */ /* 0x000fe400078e00ff */
[----:B------:R-:W-:-:S07]  /*11250*/  IMAD.MOV.U32 R6, RZ, RZ, R14 ;  /* 0x000000ffff067224 */ /* 0x000fce00078e000e */
[----:B------:R-:W-:Y:S05]  /*11260*/  WARPSYNC.COLLECTIVE R15, `(.L_x_2419) ;  /* 0x000000000f087348 */ /* 0x000fea0003c00000 */
[----:B------:R0:W1:Y:S02]  /*11270*/  SHFL.IDX P6, R14, R13, R12, R11 ;  /* 0x0000000c0d0e7389 */ /* 0x00006400000c000b */
[----:B01----:R-:W-:Y:S01]  /*11280*/  ENDCOLLECTIVE ;  /* 0x000000000000791b */ /* 0x003fe20003800000 */
.L_x_2419:
        /* <DEDUP_REMOVED lines=15> */
.L_x_2420:
[----:B------:R-:W-:Y:S02]  /*11380*/  IMAD.MOV.U32 R13, RZ, RZ, R4 ;  /* 0x000000ffff0d7224 */ /* 0x000fe400078e0004 */
[----:B------:R-:W-:Y:S02]  /*11390*/  IMAD.MOV.U32 R12, RZ, RZ, 0x5 ;  /* 0x00000005ff0c7424 */ /* 0x000fe400078e00ff */
[----:B------:R-:W-:-:S07]  /*113a0*/  IMAD.MOV.U32 R6, RZ, RZ, R14 ;  /* 0x000000ffff067224 */ /* 0x000fce00078e000e */
[----:B------:R-:W-:Y:S05]  /*113b0*/  WARPSYNC.COLLECTIVE R15, `(.L_x_2421) ;  /* 0x000000000f087348 */ /* 0x000fea0003c00000 */
[----:B------:R0:W1:Y:S02]  /*113c0*/  SHFL.IDX P6, R14, R13, R12, R11 ;  /* 0x0000000c0d0e7389 */ /* 0x00006400000c000b */
[----:B01----:R-:W-:Y:S01]  /*113d0*/  ENDCOLLECTIVE ;  /* 0x000000000000791b */ /* 0x003fe20003800000 */
.L_x_2421:
        /* <DEDUP_REMOVED lines=15> */
.L_x_2422:
[----:B------:R-:W-:Y:S02]  /*114d0*/  IMAD.MOV.U32 R13, RZ, RZ, R4 ;  /* 0x000000ffff0d7224 */ /* 0x000fe400078e0004 */
[----:B------:R-:W-:Y:S02]  /*114e0*/  IMAD.MOV.U32 R12, RZ, RZ, 0x6 ;  /* 0x00000006ff0c7424 */ /* 0x000fe400078e00ff */
[----:B------:R-:W-:-:S07]  /*114f0*/  IMAD.MOV.U32 R6, RZ, RZ, R14 ;  /* 0x000000ffff067224 */ /* 0x000fce00078e000e */
[----:B------:R-:W-:Y:S05]  /*11500*/  WARPSYNC.COLLECTIVE R15, `(.L_x_2423) ;  /* 0x000000000f087348 */ /* 0x000fea0003c00000 */
[----:B------:R0:W1:Y:S02]  /*11510*/  SHFL.IDX P6, R14, R13, R12, R11 ;  /* 0x0000000c0d0e7389 */ /* 0x00006400000c000b */
[----:B01----:R-:W-:Y:S01]  /*11520*/  ENDCOLLECTIVE ;  /* 0x000000000000791b */ /* 0x003fe20003800000 */
.L_x_2423:
        /* <DEDUP_REMOVED lines=14> */
.L_x_2424:
[----:B------:R-:W-:Y:S02]  /*11610*/  IMAD.MOV.U32 R13, RZ, RZ, R4 ;  /* 0x000000ffff0d7224 */ /* 0x000fe400078e0004 */
[----:B------:R-:W-:Y:S02]  /*11620*/  IMAD.MOV.U32 R12, RZ, RZ, 0x7 ;  /* 0x00000007ff0c7424 */ /* 0x000fe400078e00ff */
[----:B------:R-:W-:-:S07]  /*11630*/  IMAD.MOV.U32 R6, RZ, RZ, R14 ;  /* 0x000000ffff067224 */ /* 0x000fce00078e000e */
[----:B------:R-:W-:Y:S05]  /*11640*/  WARPSYNC.COLLECTIVE R15, `(.L_x_2425) ;  /* 0x000000000f087348 */ /* 0x000fea0003c00000 */
[----:B------:R0:W1:Y:S02]  /*11650*/  SHFL.IDX P6, R14, R13, R12, R11 ;  /* 0x0000000c0d0e7389 */ /* 0x00006400000c000b */
[----:B01----:R-:W-:Y:S01]  /*11660*/  ENDCOLLECTIVE ;  /* 0x000000000000791b */ /* 0x003fe20003800000 */
.L_x_2425:
        /* <DEDUP_REMOVED lines=13> */
.L_x_2426:
[----:B------:R-:W-:Y:S01]  /*11740*/  IMAD.MOV.U32 R0, RZ, RZ, R14 ;  /* 0x000000ffff007224 */ /* 0x000fe200078e000e */
[----:B------:R-:W-:Y:S06]  /*11750*/  BRA `(.L_x_2427) ;  /* 0xffffffc400ec7947 */ /* 0x000fec000383ffff */
.L_x_2328:
[----:B0-----:R0:W1:Y:S02]  /*11760*/  SYNCS.PHASECHK.TRANS64.TRYWAIT P0, [R17+URZ+0x28820], R0 ;  /* 0x02882000110075a7 */ /* 0x001064000800017f */
[----:B-1----:R-:W-:Y:S05]  /*11770*/  @!P0 NANOSLEEP.SYNCS 0x989680 ;  /* 0x009896800000895d */ /* 0x002fea0003900000 */
[----:B------:R-:W1:Y:S02]  /*11780*/  @!P0 SYNCS.PHASECHK.TRANS64 P0, [R17+URZ+0x28820], R0 ;  /* 0x02882000110085a7 */ /* 0x000e64000800007f */
[----:B-1----:R-:W-:Y:S05]  /*11790*/  @!P0 BRA `(.L_x_2328) ;  /* 0xfffffffc00f08947 */ /* 0x002fea000383ffff */
[----:B------:R-:W-:Y:S05]  /*117a0*/  BRA `(.L_x_2428) ;  /* 0xffffffc8005c7947 */ /* 0x000fea000383ffff */
.L_x_2335:
[----:B0-----:R0:W1:Y:S02]  /*117b0*/  SYNCS.PHASECHK.TRANS64.TRYWAIT P0, [R4+URZ+0x28840], R3 ;  /* 0x02884003040075a7 */ /* 0x001064000800017f */
[----:B-1----:R-:W-:Y:S05]  /*117c0*/  @!P0 NANOSLEEP.SYNCS 0x989680 ;  /* 0x009896800000895d */ /* 0x002fea0003900000 */
[----:B------:R-:W1:Y:S02]  /*117d0*/  @!P0 SYNCS.PHASECHK.TRANS64 P0, [R4+URZ+0x28840], R3 ;  /* 0x02884003040085a7 */ /* 0x000e64000800007f */
[----:B-1----:R-:W-:Y:S05]  /*117e0*/  @!P0 BRA `(.L_x_2335) ;  /* 0xfffffffc00f08947 */ /* 0x002fea000383ffff */
[----:B------:R-:W-:Y:S05]  /*117f0*/  BRA `(.L_x_2429) ;  /* 0xffffffcc00147947 */ /* 0x000fea000383ffff */
.L_x_2341:
[----:B0-----:R0:W1:Y:S02]  /*11800*/  SYNCS.PHASECHK.TRANS64.TRYWAIT P0, [R4+URZ+0x60], R3 ;  /* 0x00006003040075a7 */ /* 0x001064000800017f */
[----:B-1----:R-:W-:Y:S05]  /*11810*/  @!P0 NANOSLEEP.SYNCS 0x989680 ;  /* 0x009896800000895d */ /* 0x002fea0003900000 */
[----:B------:R-:W1:Y:S02]  /*11820*/  @!P0 SYNCS.PHASECHK.TRANS64 P0, [R4+URZ+0x60], R3 ;  /* 0x00006003040085a7 */ /* 0x000e64000800007f */
[----:B-1----:R-:W-:Y:S05]  /*11830*/  @!P0 BRA `(.L_x_2341) ;  /* 0xfffffffc00f08947 */ /* 0x002fea000383ffff */
[----:B------:R-:W-:Y:S05]  /*11840*/  BRA `(.L_x_2430) ;  /* 0xffffffcc00e07947 */ /* 0x000fea000383ffff */
.L_x_2351:
[----:B--2---:R2:W3:Y:S02]  /*11850*/  SYNCS.PHASECHK.TRANS64.TRYWAIT P0, [R3+URZ+0x28840], R2 ;  /* 0x02884002030075a7 */ /* 0x0044e4000800017f */
[----:B---3--:R-:W-:Y:S05]  /*11860*/  @!P0 NANOSLEEP.SYNCS 0x989680 ;  /* 0x009896800000895d */ /* 0x008fea0003900000 */
[----:B------:R-:W3:Y:S02]  /*11870*/  @!P0 SYNCS.PHASECHK.TRANS64 P0, [R3+URZ+0x28840], R2 ;  /* 0x02884002030085a7 */ /* 0x000ee4000800007f */
[----:B---3--:R-:W-:Y:S05]  /*11880*/  @!P0 BRA `(.L_x_2351) ;  /* 0xfffffffc00f08947 */ /* 0x008fea000383ffff */
[----:B------:R-:W-:Y:S05]  /*11890*/  BRA `(.L_x_2431) ;  /* 0xffffffd400607947 */ /* 0x000fea000383ffff */
.L_x_2357:
[----:B0-----:R0:W1:Y:S02]  /*118a0*/  SYNCS.PHASECHK.TRANS64.TRYWAIT P0, [R2+URZ+0x60], R3 ;  /* 0x00006003020075a7 */ /* 0x001064000800017f */
[----:B-1----:R-:W-:Y:S05]  /*118b0*/  @!P0 NANOSLEEP.SYNCS 0x989680 ;  /* 0x009896800000895d */ /* 0x002fea0003900000 */
[----:B------:R-:W1:Y:S02]  /*118c0*/  @!P0 SYNCS.PHASECHK.TRANS64 P0, [R2+URZ+0x60], R3 ;  /* 0x00006003020085a7 */ /* 0x000e64000800007f */
[----:B-1----:R-:W-:Y:S05]  /*118d0*/  @!P0 BRA `(.L_x_2357) ;  /* 0xfffffffc00f08947 */ /* 0x002fea000383ffff */
[----:B------:R-:W-:Y:S05]  /*118e0*/  BRA `(.L_x_2432) ;  /* 0xffffffd800307947 */ /* 0x000fea000383ffff */
.L_x_2366:
[----:B---3--:R3:W4:Y:S02]  /*118f0*/  SYNCS.PHASECHK.TRANS64.TRYWAIT P0, [R2+URZ+0x28840], R3 ;  /* 0x02884003020075a7 */ /* 0x008724000800017f */
[----:B----4-:R-:W-:Y:S05]  /*11900*/  @!P0 NANOSLEEP.SYNCS 0x989680 ;  /* 0x009896800000895d */ /* 0x010fea0003900000 */
[----:B------:R-:W4:Y:S02]  /*11910*/  @!P0 SYNCS.PHASECHK.TRANS64 P0, [R2+URZ+0x28840], R3 ;  /* 0x02884003020085a7 */ /* 0x000f24000800007f */
[----:B----4-:R-:W-:Y:S05]  /*11920*/  @!P0 BRA `(.L_x_2366) ;  /* 0xfffffffc00f08947 */ /* 0x010fea000383ffff */
[----:B------:R-:W-:Y:S05]  /*11930*/  BRA `(.L_x_2433) ;  /* 0xffffffdc00847947 */ /* 0x000fea000383ffff */
.L_x_2372:
[----:B0-----:R0:W1:Y:S02]  /*11940*/  SYNCS.PHASECHK.TRANS64.TRYWAIT P0, [R2+URZ+0x60], R5 ;  /* 0x00006005020075a7 */ /* 0x001064000800017f */
[----:B-1----:R-:W-:Y:S05]  /*11950*/  @!P0 NANOSLEEP.SYNCS 0x989680 ;  /* 0x009896800000895d */ /* 0x002fea0003900000 */
[----:B------:R-:W1:Y:S02]  /*11960*/  @!P0 SYNCS.PHASECHK.TRANS64 P0, [R2+URZ+0x60], R5 ;  /* 0x00006005020085a7 */ /* 0x000e64000800007f */
[----:B-1----:R-:W-:Y:S05]  /*11970*/  @!P0 BRA `(.L_x_2372) ;  /* 0xfffffffc00f08947 */ /* 0x002fea000383ffff */
[----:B------:R-:W-:Y:S05]  /*11980*/  BRA `(.L_x_2434) ;  /* 0xffffffe000547947 */ /* 0x000fea000383ffff */
.L_x_2383:
[----:B0-----:R0:W2:Y:S02]  /*11990*/  SYNCS.PHASECHK.TRANS64.TRYWAIT P0, [R3+URZ+0x28860], R0 ;  /* 0x02886000030075a7 */ /* 0x0010a4000800017f */
[----:B--2---:R-:W-:Y:S05]  /*119a0*/  @!P0 NANOSLEEP.SYNCS 0x989680 ;  /* 0x009896800000895d */ /* 0x004fea0003900000 */
[----:B------:R-:W2:Y:S02]  /*119b0*/  @!P0 SYNCS.PHASECHK.TRANS64 P0, [R3+URZ+0x28860], R0 ;  /* 0x02886000030085a7 */ /* 0x000ea4000800007f */
[----:B--2---:R-:W-:Y:S05]  /*119c0*/  @!P0 BRA `(.L_x_2383) ;  /* 0xfffffffc00f08947 */ /* 0x004fea000383ffff */
[----:B------:R-:W-:Y:S05]  /*119d0*/  BRA `(.L_x_2435) ;  /* 0xffffffe400947947 */ /* 0x000fea000383ffff */
.L_x_2390:
[----:B------:R-:W-:Y:S01]  /*119e0*/  BSSY B0, `(.L_x_2436) ;  /* 0x0000008000007945 */ /* 0x000fe20003800000 */
[----:B-----5:R-:W-:Y:S02]  /*119f0*/  IMAD.MOV.U32 R13, RZ, RZ, R2 ;  /* 0x000000ffff0d7224 */ /* 0x020fe400078e0002 */
[----:B------:R-:W-:Y:S02]  /*11a00*/  IMAD.MOV.U32 R12, RZ, RZ, RZ ;  /* 0x000000ffff0c7224 */ /* 0x000fe400078e00ff */
[----:B------:R-:W-:Y:S02]  /*11a10*/  IMAD.MOV.U32 R11, RZ, RZ, 0x1f ;  /* 0x0000001fff0b7424 */ /* 0x000fe400078e00ff */
[----:B------:R-:W-:-:S07]  /*11a20*/  IMAD.MOV.U32 R15, RZ, RZ, -0x1 ;  /* 0xffffffffff0f7424 */ /* 0x000fce00078e00ff */
[----:B-1----:R-:W-:Y:S05]  /*11a30*/  WARPSYNC.COLLECTIVE R15, `(.L_x_2437) ;  /* 0x000000000f087348 */ /* 0x002fea0003c00000 */
[----:B------:R0:W2:Y:S02]  /*11a40*/  SHFL.IDX P6, R14, R13, R12, R11 ;  /* 0x0000000c0d0e7389 */ /* 0x0000a400000c000b */
[----:B012---:R-:W-:Y:S01]  /*11a50*/  ENDCOLLECTIVE ;  /* 0x000000000000791b */ /* 0x007fe20003800000 */
.L_x_2437:
[----:B------:R-:W-:Y:S05]  /*11a60*/  BSYNC B0 ;  /* 0x0000000000007941 */ /* 0x000fea0003800000 */
.L_x_2436:
[----:B------:R-:W-:Y:S05]  /*11a70*/  BRA `(.L_x_2438) ;  /* 0xffffffe8008c7947 */ /* 0x000fea000383ffff */
.L_x_2393:
[----:B0-----:R0:W1:Y:S02]  /*11a80*/  SYNCS.PHASECHK.TRANS64.TRYWAIT P0, [R0+URZ+0x28820], R3 ;  /* 0x02882003000075a7 */ /* 0x001064000800017f */
[----:B-1----:R-:W-:Y:S05]  /*11a90*/  @!P0 NANOSLEEP.SYNCS 0x989680 ;  /* 0x009896800000895d */ /* 0x002fea0003900000 */
[----:B------:R-:W1:Y:S02]  /*11aa0*/  @!P0 SYNCS.PHASECHK.TRANS64 P0, [R0+URZ+0x28820], R3 ;  /* 0x02882003000085a7 */ /* 0x000e64000800007f */
[----:B-1----:R-:W-:Y:S05]  /*11ab0*/  @!P0 BRA `(.L_x_2393) ;  /* 0xfffffffc00f08947 */ /* 0x002fea000383ffff */
[----:B------:R-:W-:Y:S05]  /*11ac0*/  BRA `(.L_x_2439) ;  /* 0xffffffe800d87947 */ /* 0x000fea000383ffff */
.L_x_2394:
        /* <DEDUP_REMOVED lines=8> */
[----:B0-----:R-:W-:Y:S05]  /*11b50*/  WARPSYNC.COLLECTIVE R15, `(.L_x_2441) ;  /* 0x000000000f087348 */ /* 0x001fea0003c00000 */
[----:B------:R1:W2:Y:S02]  /*11b60*/  SHFL.IDX P6, R14, R13, R12, R11 ;  /* 0x0000000c0d0e7389 */ /* 0x0002a400000c000b */
[----:B012---:R-:W-:Y:S01]  /*11b70*/  ENDCOLLECTIVE ;  /* 0x000000000000791b */ /* 0x007fe20003800000 */
.L_x_2441:
[----:B------:R-:W-:Y:S05]  /*11b80*/  BSYNC B0 ;  /* 0x0000000000007941 */ /* 0x000fea0003800000 */
.L_x_2440:
[----:B------:R-:W-:Y:S05]  /*11b90*/  BRA `(.L_x_2442) ;  /* 0xffffffe800c07947 */ /* 0x000fea000383ffff */
.L_x_2397:
[----:B------:R-:W-:Y:S01]  /*11ba0*/  BSSY B1, `(.L_x_2443) ;  /* 0x0000006000017945 */ /* 0x000fe20003800000 */
[----:B------:R-:W-:-:S07]  /*11bb0*/  IMAD.MOV.U32 R15, RZ, RZ, -0x1 ;  /* 0xffffffffff0f7424 */ /* 0x000fce00078e00ff */
[----:B01----:R-:W-:Y:S05]  /*11bc0*/  WARPSYNC.COLLECTIVE R15, `(.L_x_2444) ;  /* 0x000000000f0c7348 */ /* 0x003fea0003c00000 */
[----:B------:R-:W-:Y:S02]  /*11bd0*/  ELECT P6, UR62, PT ;  /* 0x00000000003e782f */ /* 0x000fe400038c0000 */
[----:B------:R-:W-:Y:S01]  /*11be0*/  MOV R14, UR62 ;  /* 0x0000003e000e7c02 */ /* 0x000fe20008000f00 */
[----:B01----:R-:W-:Y:S10]  /*11bf0*/  ENDCOLLECTIVE ;  /* 0x000000000000791b */ /* 0x003ff40003800000 */
.L_x_2444:
[----:B------:R-:W-:Y:S05]  /*11c00*/  BSYNC B1 ;  /* 0x0000000000017941 */ /* 0x000fea0003800000 */
.L_x_2443:
[----:B------:R-:W-:Y:S05]  /*11c10*/  BRA `(.L_x_2445) ;  /* 0xffffffe800b87947 */ /* 0x000fea000383ffff */
.L_x_2399:
[----:B0-----:R0:W1:Y:S02]  /*11c20*/  SYNCS.PHASECHK.TRANS64.TRYWAIT P0, [R6+URZ], R5 ;  /* 0x00000005060075a7 */ /* 0x001064000800017f */
[----:B-1----:R-:W-:Y:S05]  /*11c30*/  @!P0 NANOSLEEP.SYNCS 0x989680 ;  /* 0x009896800000895d */ /* 0x002fea0003900000 */
[----:B------:R-:W1:Y:S02]  /*11c40*/  @!P0 SYNCS.PHASECHK.TRANS64 P0, [R6+URZ], R5 ;  /* 0x00000005060085a7 */ /* 0x000e64000800007f */
[----:B-1----:R-:W-:Y:S05]  /*11c50*/  @!P0 BRA `(.L_x_2399) ;  /* 0xfffffffc00f08947 */ /* 0x002fea000383ffff */
[----:B------:R-:W-:Y:S05]  /*11c60*/  BRA `(.L_x_2446) ;  /* 0xffffffe800f07947 */ /* 0x000fea000383ffff */
.L_x_2400:
[----:B-1----:R1:W2:Y:S02]  /*11c70*/  SYNCS.PHASECHK.TRANS64.TRYWAIT P0, [R3+URZ], R2 ;  /* 0x00000002030075a7 */ /* 0x0022a4000800017f */
[----:B--2---:R-:W-:Y:S05]  /*11c80*/  @!P0 NANOSLEEP.SYNCS 0x989680 ;  /* 0x009896800000895d */ /* 0x004fea0003900000 */
[----:B------:R-:W2:Y:S02]  /*11c90*/  @!P0 SYNCS.PHASECHK.TRANS64 P0, [R3+URZ], R2 ;  /* 0x00000002030085a7 */ /* 0x000ea4000800007f */
[----:B--2---:R-:W-:Y:S05]  /*11ca0*/  @!P0 BRA `(.L_x_2400) ;  /* 0xfffffffc00f08947 */ /* 0x004fea000383ffff */
[----:B------:R-:W-:Y:S05]  /*11cb0*/  BRA `(.L_x_2447) ;  /* 0xffffffe800e47947 */ /* 0x000fea000383ffff */
.L_x_2402:
[----:B-1----:R1:W2:Y:S02]  /*11cc0*/  SYNCS.PHASECHK.TRANS64.TRYWAIT P0, [R18+URZ], R5 ;  /* 0x00000005120075a7 */ /* 0x0022a4000800017f */
[----:B--2---:R-:W-:Y:S05]  /*11cd0*/  @!P0 NANOSLEEP.SYNCS 0x989680 ;  /* 0x009896800000895d */ /* 0x004fea0003900000 */
[----:B------:R-:W2:Y:S02]  /*11ce0*/  @!P0 SYNCS.PHASECHK.TRANS64 P0, [R18+URZ], R5 ;  /* 0x00000005120085a7 */ /* 0x000ea4000800007f */
[----:B--2---:R-:W-:Y:S05]  /*11cf0*/  @!P0 BRA `(.L_x_2402) ;  /* 0xfffffffc00f08947 */ /* 0x004fea000383ffff */
[----:B------:R-:W-:Y:S05]  /*11d00*/  BRA `(.L_x_2448) ;  /* 0xffffffe800e87947 */ /* 0x000fea000383ffff */
.L_x_2449:
        /* <DEDUP_REMOVED lines=15> */
.L_x_3224:


//--------------------- .text._ZN7cutlass13device_kernelIN5flash11enable_sm90INS1_16FlashAttnFwdSm90INS1_25CollectiveMainloopFwdSm90ILi2EN4cute5tupleIJNS5_1CILi1EEES8_S8_EEENS6_IJNS7_ILi128EEESA_SA_EEELi128ENS_6half_tEfNS_4arch4Sm90ELb1ELb0ELb1ELb1ELb0ELb0ELb0ELb1ELb1ELb1ELb0ELb0EEENS1_21CollectiveEpilogueFwdISB_S9_SC_SE_Li256ELb1ELb1ELb0ELb0EEENS1_36VarlenDynamicPersistentTileSchedulerILi128ELi128ELi256ELi128ELb0ELb1ELb1ELb1ELb1ELb1EEEEEEEEEvNT_6ParamsE --------------------------
	.section	.text._ZN7cutlass13device_kernelIN5flash11enable_sm90INS1_16FlashAttnFwdSm90INS1_25CollectiveMainloopFwdSm90ILi2EN4cute5tupleIJNS5_1CILi1EEES8_S8_EEENS6_IJNS7_ILi128EEESA_SA_EEELi128ENS_6half_tEfNS_4arch4Sm90ELb1ELb0ELb1ELb1ELb0ELb0ELb0ELb1ELb1ELb1ELb0ELb0EEENS1_21CollectiveEpilogueFwdISB_S9_SC_SE_Li256ELb1ELb1ELb0ELb0EEENS1_36VarlenDynamicPersistentTileSchedulerILi128ELi128ELi256ELi128ELb0ELb1ELb1ELb1ELb1ELb1EEEEEEEEEvNT_6ParamsE,"ax",@progbits
	.align	128
.text._ZN7cutlass13device_kernelIN5flash11enable_sm90INS1_16FlashAttnFwdSm90INS1_25CollectiveMainloopFwdSm90ILi2EN4cute5tupleIJNS5_1CILi1EEES8_S8_EEENS6_IJNS7_ILi128EEESA_SA_EEELi128ENS_6half_tEfNS_4arch4Sm90ELb1ELb0ELb1ELb1ELb0ELb0ELb0ELb1ELb1ELb1ELb0ELb0EEENS1_21CollectiveEpilogueFwdISB_S9_SC_SE_Li256ELb1ELb1ELb0ELb0EEENS1_36VarlenDynamicPersistentTileSchedulerILi128ELi128ELi256ELi128ELb0ELb1ELb1ELb1ELb1ELb1EEEEEEEEEvNT_6ParamsE:
        .type           _ZN7cutlass13device_kernelIN5flash11enable_sm90INS1_16FlashAttnFwdSm90INS1_25CollectiveMainloopFwdSm90ILi2EN4cute5tupleIJNS5_1CILi1EEES8_S8_EEENS6_IJNS7_ILi128EEESA_SA_EEELi128ENS_6half_tEfNS_4arch4Sm90ELb1ELb0ELb1ELb1ELb0ELb0ELb0ELb1ELb1ELb1ELb0ELb0EEENS1_21CollectiveEpilogueFwdISB_S9_SC_SE_Li256ELb1ELb1ELb0ELb0EEENS1_36VarlenDynamicPersistentTileSchedulerILi128ELi128ELi256ELi128ELb0ELb1ELb1ELb1ELb1ELb1EEEEEEEEEvNT_6ParamsE,@function
        .size           _ZN7cutlass13device_kernelIN5flash11enable_sm90INS1_16FlashAttnFwdSm90INS1_25CollectiveMainloopFwdSm90ILi2EN4cute5tupleIJNS5_1CILi1EEES8_S8_EEENS6_IJNS7_ILi128EEESA_SA_EEELi128ENS_6half_tEfNS_4arch4Sm90ELb1ELb0ELb1ELb1ELb0ELb0ELb0ELb1ELb1ELb1ELb0ELb0EEENS1_21CollectiveEpilogueFwdISB_S9_SC_SE_Li256ELb1ELb1ELb0ELb0EEENS1_36VarlenDynamicPersistentTileSchedulerILi128ELi128ELi256ELi128ELb0ELb1ELb1ELb1ELb1ELb1EEEEEEEEEvNT_6ParamsE,(.L_x_3225 - _ZN7cutlass13device_kernelIN5flash11enable_sm90INS1_16FlashAttnFwdSm90INS1_25CollectiveMainloopFwdSm90ILi2EN4cute5tupleIJNS5_1CILi1EEES8_S8_EEENS6_IJNS7_ILi128EEESA_SA_EEELi128ENS_6half_tEfNS_4arch4Sm90ELb1ELb0ELb1ELb1ELb0ELb0ELb0ELb1ELb1ELb1ELb0ELb0EEENS1_21CollectiveEpilogueFwdISB_S9_SC_SE_Li256ELb1ELb1ELb0ELb0EEENS1_36VarlenDynamicPersistentTileSchedulerILi128ELi128ELi256ELi128ELb0ELb1ELb1ELb1ELb1ELb1EEEEEEEEEvNT_6ParamsE)
        .other          _ZN7cutlass13device_kernelIN5flash11enable_sm90INS1_16FlashAttnFwdSm90INS1_25CollectiveMainloopFwdSm90ILi2EN4cute5tupleIJNS5_1CILi1EEES8_S8_EEENS6_IJNS7_ILi128EEESA_SA_EEELi128ENS_6half_tEfNS_4arch4Sm90ELb1ELb0ELb1ELb1ELb0ELb0ELb0ELb1ELb1ELb1ELb0ELb0EEENS1_21CollectiveEpilogueFwdISB_S9_SC_SE_Li256ELb1ELb1ELb0ELb0EEENS1_36VarlenDynamicPersistentTileSchedulerILi128ELi128ELi256ELi128ELb0ELb1ELb1ELb1ELb1ELb1EEEEEEEEEvNT_6ParamsE,@"STO_CUDA_ENTRY STV_DEFAULT"
_ZN7cutlass13device_kernelIN5flash11enable_sm90INS1_16FlashAttnFwdSm90INS1_25CollectiveMainloopFwdSm90ILi2EN4cute5tupleIJNS5_1CILi1EEES8_S8_EEENS6_IJNS7_ILi128EEESA_SA_EEELi128ENS_6half_tEfNS_4arch4Sm90ELb1ELb0ELb1ELb1ELb0ELb0ELb0ELb1ELb1ELb1ELb0ELb0EEENS1_21CollectiveEpilogueFwdISB_S9_SC_SE_Li256ELb1ELb1ELb0ELb0EEENS1_36VarlenDynamicPersistentTileSchedulerILi128ELi128ELi256ELi128ELb0ELb1ELb1ELb1ELb1ELb1EEEEEEEEEvNT_6ParamsE:
        /* <DEDUP_REMOVED lines=17> */
.L_x_2451:
[----:B------:R-:W-:Y:S05]  /*0110*/  BSYNC B0 ;  /* 0x0000000000007941 */ /* 0x000fea0003800000 */
.L_x_2450:
        /* <DEDUP_REMOVED lines=40> */
.L_x_2452:
        /* <DEDUP_REMOVED lines=22> */
.L_x_2453:
        /* <DEDUP_REMOVED lines=18> */
.L_x_2454:
        /* <DEDUP_REMOVED lines=22> */
.L_x_2455:
        /* <DEDUP_REMOVED lines=22> */
.L_x_2456:
[----:B--2---:R-:W-:Y:S01]  /*08e0*/  ISETP.NE.AND P0, PT, R2, RZ, PT ;  /* 0x000000ff0200720c */ /* 0x004fe20003f05270 */
[----:B------:R-:W-:Y:S01]  /*08f0*/  IMAD.MOV.U32 R2, RZ, RZ, 0x1 ;  /* 0x00000001ff027424 */ /* 0x000fe200078e00ff */
[----:B------:R-:W-:Y:S01]  /*0900*/  NOP ;  /* 0x0000000000007918 */ /* 0x000fe20000000000 */
[----:B------:R-:W-:-:S03]  /*0910*/  ULDC.64 UR40, c[0x0][0x208] ;  /* 0x0000820000287ab9 */ /* 0x000fc60000000a00 */
[----:B------:R-:W-:-:S05]  /*0920*/  SEL R2, R2, 0x2, !P0 ;  /* 0x0000000202027807 */ /* 0x000fca0004000000 */
[----:B------:R2:W-:Y:S01]  /*0930*/  STL [R1+0x54], R2 ;  /* 0x0000540201007387 */ /* 0x0005e20000100800 */
[----:B01-34-:R-:W-:Y:S06]  /*0940*/  BAR.SYNC.DEFER_BLOCKING 0x0 ;  /* 0x0000000000007b1d */ /* 0x01bfec0000010000 */
[----:B------:R-:W-:Y:S05]  /*0950*/  @!P0 BRA `(.L_x_2457) ;  /* 0x000000bc00208947 */ /* 0x000fea0003800000 */
.L_x_2458:
        /* <DEDUP_REMOVED lines=24> */
[----:B------:R-:W-:Y:S02]  /*0ae0*/  IMAD.IADD R191, R197, 0x1, -R2 ;  /* 0x00000001c5bf7824 */ /* 0x000fe400078e0a02 */
[----:B------:R-:W-:-:S03]  /*0af0*/  IMAD.SHL.U32 R6, R4, 0x20, RZ ;  /* 0x0000002004067824 */ /* 0x000fc600078e00ff */
[----:B------:R-:W-:Y:S02]  /*0b00*/  SHF.R.S32.HI R8, RZ, 0x1f, R191 ;  /* 0x0000001fff087819 */ /* 0x000fe400000114bf */
[----:B------:R-:W-:Y:S02]  /*0b10*/  LEA.HI R2, R0, R197, RZ, 0x4 ;  /* 0x000000c500027211 */ /* 0x000fe400078f20ff */
[----:B------:R-:W-:Y:S02]  /*0b20*/  LEA.HI R9, R8, R191, RZ, 0x2 ;  /* 0x000000bf08097211 */ /* 0x000fe400078f10ff */
[----:B------:R-:W-:Y:S02]  /*0b30*/  LEA.HI R10, R0, R197, RZ, 0x2 ;  /* 0x000000c5000a7211 */ /* 0x000fe400078f10ff */
[----:B------:R-:W-:Y:S02]  /*0b40*/  LOP3.LUT R7, R6, 0xfffffc00, RZ, 0xc0, !PT ;  /* 0xfffffc0006077812 */ /* 0x000fe400078ec0ff */
[----:B------:R-:W-:-:S02]  /*0b50*/  SHF.R.S32.HI R6, RZ, 0x2, R9 ;  /* 0x00000002ff067819 */ /* 0x000fc40000011409 */
[----:B------:R-:W-:Y:S02]  /*0b60*/  SHF.R.S32.HI R11, RZ, 0x1f, R9 ;  /* 0x0000001fff0b7819 */ /* 0x000fe40000011409 */
[----:B------:R-:W-:Y:S02]  /*0b70*/  SHF.R.S32.HI R5, RZ, 0x4, R2 ;  /* 0x00000004ff057819 */ /* 0x000fe40000011402 */
[----:B------:R-:W-:Y:S02]  /*0b80*/  LOP3.LUT R4, R2, 0x3fffff0, RZ, 0xc0, !PT ;  /* 0x03fffff002047812 */ /* 0x000fe400078ec0ff */
[----:B------:R-:W-:Y:S02]  /*0b90*/  LOP3.LUT R10, R10, 0xfffffffc, RZ, 0xc0, !PT ;  /* 0xfffffffc0a0a7812 */ /* 0x000fe400078ec0ff */
[----:B------:R-:W-:Y:S02]  /*0ba0*/  LEA.HI R0, R0, R197, RZ, 0x3 ;  /* 0x000000c500007211 */ /* 0x000fe400078f18ff */
[----:B------:R-:W-:-:S02]  /*0bb0*/  LEA.HI R11, R11, R6, RZ, 0x3 ;  /* 0x000000060b0b7211 */ /* 0x000fc400078f18ff */
[----:B------:R-:W-:Y:S01]  /*0bc0*/  SHF.R.S32.HI R192, RZ, 0x7, R3 ;  /* 0x00000007ffc07819 */ /* 0x000fe20000011403 */
[C---:B------:R-:W-:Y:S01]  /*0bd0*/  IMAD.IADD R4, R197.reuse, 0x1, -R4 ;  /* 0x00000001c5047824 */ /* 0x040fe200078e0a04 */
[----:B------:R-:W-:Y:S01]  /*0be0*/  LEA.HI R2, R2, R5, RZ, 0x1 ;  /* 0x0000000502027211 */ /* 0x000fe200078f08ff */
[----:B------:R-:W-:Y:S01]  /*0bf0*/  IMAD.IADD R10, R197, 0x1, -R10 ;  /* 0x00000001c50a7824 */ /* 0x000fe200078e0a0a */
[----:B------:R-:W-:Y:S02]  /*0c00*/  LOP3.LUT R186, R0, 0xfffffff8, RZ, 0xc0, !PT ;  /* 0xfffffff800ba7812 */ /* 0x000fe400078ec0ff */
[----:B------:R-:W-:Y:S02]  /*0c10*/  LOP3.LUT R11, R11, 0xfffffff8, RZ, 0xc0, !PT ;  /* 0xfffffff80b0b7812 */ /* 0x000fe400078ec0ff */
[----:B------:R-:W-:Y:S02]  /*0c20*/  LEA.HI R8, R8, R191, RZ, 0x5 ;  /* 0x000000bf08087211 */ /* 0x000fe400078f28ff */
[----:B------:R-:W-:Y:S01]  /*0c30*/  LEA.HI R3, R3, R192, RZ, 0x1 ;  /* 0x000000c003037211 */ /* 0x000fe200078f08ff */
[----:B------:R-:W-:Y:S01]  /*0c40*/  IMAD R7, R4, 0x40, R7 ;  /* 0x0000004004077824 */ /* 0x000fe200078e0207 */
[----:B------:R-:W-:Y:S01]  /*0c50*/  LOP3.LUT R2, R2, 0x1ffffffe, RZ, 0xc0, !PT ;  /* 0x1ffffffe02027812 */ /* 0x000fe200078ec0ff */
[----:B------:R-:W-:Y:S01]  /*0c60*/  IMAD.IADD R186, R197, 0x1, -R186 ;  /* 0x00000001c5ba7824 */ /* 0x000fe200078e0aba */
[----:B------:R-:W-:Y:S01]  /*0c70*/  SHF.R.S32.HI R8, RZ, 0x5, R8 ;  /* 0x00000005ff087819 */ /* 0x000fe20000011408 */
[----:B------:R-:W-:Y:S01]  /*0c80*/  IMAD.IADD R11, R6, 0x1, -R11 ;  /* 0x00000001060b7824 */ /* 0x000fe200078e0a0b */
[----:B------:R-:W-:-:S02]  /*0c90*/  LEA.HI R4, R10, R10, RZ, 0x1 ;  /* 0x0000000a0a047211 */ /* 0x000fc400078f08ff */
[----:B------:R-:W-:Y:S01]  /*0ca0*/  LOP3.LUT R3, R3, 0x3fffffe, RZ, 0xc0, !PT ;  /* 0x03fffffe03037812 */ /* 0x000fe200078ec0ff */
[----:B------:R-:W-:Y:S01]  /*0cb0*/  IMAD.IADD R2, R5, 0x1, -R2 ;  /* 0x0000000105027824 */ /* 0x000fe200078e0a02 */
[----:B------:R-:W-:Y:S01]  /*0cc0*/  LOP3.LUT R5, R4, 0x1ffffffe, RZ, 0xc0, !PT ;  /* 0x1ffffffe04057812 */ /* 0x000fe200078ec0ff */
[----:B------:R-:W-:Y:S02]  /*0cd0*/  IMAD.SHL.U32 R19, R186, 0x8, RZ ;  /* 0x00000008ba137824 */ /* 0x000fe400078e00ff */
[----:B------:R-:W-:Y:S02]  /*0ce0*/  IMAD R8, R8, 0x10, R11 ;  /* 0x0000001008087824 */ /* 0x000fe400078e020b */
[----:B------:R-:W-:Y:S01]  /*0cf0*/  IMAD.IADD R3, R192, 0x1, -R3 ;  /* 0x00000001c0037824 */ /* 0x000fe200078e0a03 */
[----:B------:R-:W-:Y:S01]  /*0d00*/  LOP3.LUT R22, R9, 0x7ffffffc, RZ, 0xc0, !PT ;  /* 0x7ffffffc09167812 */ /* 0x000fe200078ec0ff */
[----:B------:R-:W-:Y:S02]  /*0d10*/  VIADD R185, R19, 0x40 ;  /* 0x0000004013b97836 */ /* 0x000fe40000000000 */
[----:B------:R-:W-:-:S02]  /*0d20*/  IMAD.IADD R10, R10, 0x1, -R5 ;  /* 0x000000010a0a7824 */ /* 0x000fc400078e0a05 */
[----:B------:R-:W-:Y:S01]  /*0d30*/  IMAD R193, R3, 0x40, R8 ;  /* 0x0000004003c17824 */ /* 0x000fe200078e0208 */
[----:B------:R-:W-:Y:S01]  /*0d40*/  SHF.R.S32.HI R189, RZ, 0x3, R0 ;  /* 0x00000003ffbd7819 */ /* 0x000fe20000011400 */
[----:B------:R-:W-:Y:S01]  /*0d50*/  IMAD R194, R2, 0x8, R7 ;  /* 0x0000000802c27824 */ /* 0x000fe200078e0207 */
[----:B------:R-:W-:Y:S01]  /*0d60*/  SHF.R.S32.HI R196, RZ, 0x1f, R19 ;  /* 0x0000001fffc47819 */ /* 0x000fe20000011413 */
[----:B------:R-:W-:Y:S01]  /*0d70*/  IMAD.MOV.U32 R190, RZ, RZ, RZ ;  /* 0x000000ffffbe7224 */ /* 0x000fe200078e00ff */
[----:B------:R-:W-:Y:S01]  /*0d80*/  SHF.R.S32.HI R195, RZ, 0x1f, R185 ;  /* 0x0000001fffc37819 */ /* 0x000fe200000114b9 */
[----:B------:R-:W-:Y:S02]  /*0d90*/  IMAD.IADD R22, R191, 0x1, -R22 ;  /* 0x00000001bf167824 */ /* 0x000fe400078e0a16 */
[----:B------:R-:W-:Y:S01]  /*0da0*/  IMAD R23, R10, 0x8, R193 ;  /* 0x000000080a177824 */ /* 0x000fe200078e02c1 */
[----:B------:R-:W-:Y:S01]  /*0db0*/  UMOV UR36, URZ ;  /* 0x0000003f00247c82 */ /* 0x000fe20008000000 */
[----:B------:R-:W-:Y:S01]  /*0dc0*/  UMOV UR37, URZ ;  /* 0x0000003f00257c82 */ /* 0x000fe20008000000 */
[----:B--2---:R-:W-:-:S07]  /*0dd0*/  LOP3.LUT R18, R12, 0x1, RZ, 0xfc, !PT ;  /* 0x000000010c127812 */ /* 0x004fce00078efcff */
.L_x_2512:
[----:B0-2---:R-:W0:Y:S01]  /*0de0*/  LDC.64 R2, c[0x0][0xc88] ;  /* 0x00032200ff027b82 */ /* 0x005e220000000a00 */
[----:B------:R-:W-:Y:S01]  /*0df0*/  ULDC.64 UR4, c[0x0][0xa28] ;  /* 0x00028a0000047ab9 */ /* 0x000fe20000000a00 */
[----:B------:R-:W-:Y:S01]  /*0e00*/  ULDC.64 UR6, c[0x0][0xa18] ;  /* 0x0002860000067ab9 */ /* 0x000fe20000000a00 */
[----:B------:R-:W-:Y:S01]  /*0e10*/  IMAD.MOV.U32 R7, RZ, RZ, RZ ;  /* 0x000000ffff077224 */ /* 0x000fe200078e00ff */
[----:B------:R-:W-:Y:S01]  /*0e20*/  ULDC.64 UR8, c[0x0][0xa20] ;  /* 0x0002880000087ab9 */ /* 0x000fe20000000a00 */
[----:B0-----:R-:W-:-:S05]  /*0e30*/  IMAD.WIDE R2, R47, 0x4, R2 ;  /* 0x000000042f027825 */ /* 0x001fca00078e0202 */
[----:B------:R-:W2:Y:S01]  /*0e40*/  LDG.E R184, desc[UR40][R2.64] ;  /* 0x0000002802b87981 */ /* 0x000ea2000c1e1900 */
[----:B------:R-:W-:Y:S02]  /*0e50*/  ISETP.NE.U32.AND P0, PT, RZ, UR4, PT ;  /* 0x00000004ff007c0c */ /* 0x000fe4000bf05070 */
[----:B------:R-:W-:Y:S02]  /*0e60*/  ISETP.NE.U32.AND P1, PT, RZ, UR6, PT ;  /* 0x00000006ff007c0c */ /* 0x000fe4000bf25070 */
[----:B------:R-:W-:Y:S02]  /*0e70*/  ISETP.NE.AND.EX P0, PT, RZ, UR5, PT, P0 ;  /* 0x00000005ff007c0c */ /* 0x000fe4000bf05300 */
[----:B------:R-:W-:Y:S02]  /*0e80*/  ISETP.NE.AND.EX P1, PT, RZ, UR7, PT, P1 ;  /* 0x00000007ff007c0c */ /* 0x000fe4000bf25310 */
[----:B--2---:R-:W-:-:S09]  /*0e90*/  SHF.R.S32.HI R188, RZ, 0x1f, R184 ;  /* 0x0000001fffbc7819 */ /* 0x004fd200000114b8 */
[----:B---34-:R-:W-:Y:S01]  /*0ea0*/  @P0 LEA R4, P2, R184, UR4, 0x2 ;  /* 0x00000004b8040c11 */ /* 0x018fe2000f8410ff */
[----:B------:R-:W-:-:S03]  /*0eb0*/  ULDC UR4, c[0x0][0x288] ;  /* 0x0000a20000047ab9 */ /* 0x000fc60000000800 */
[C-C-:B------:R-:W-:Y:S02]  /*0ec0*/  @P0 LEA.HI.X R5, R184.reuse, UR5, R188.reuse, 0x2, P2 ;  /* 0x00000005b8050c11 */ /* 0x140fe400090f14bc */
[C---:B------:R-:W-:Y:S01]  /*0ed0*/  @P1 LEA R2, P2, R184.reuse, UR6, 0x2 ;  /* 0x00000006b8021c11 */ /* 0x040fe2000f8410ff */
[----:B------:R-:W-:Y:S01]  /*0ee0*/  IMAD.U32 R17, RZ, RZ, UR4 ;  /* 0x00000004ff117e24 */ /* 0x000fe2000f8e00ff */
[----:B------:R-:W-:Y:S01]  /*0ef0*/  ULDC.64 UR4, c[0x0][0x418] ;  /* 0x0001060000047ab9 */ /* 0x000fe20000000a00 */
[----:B------:R0:W5:Y:S01]  /*0f00*/  @P0 LDG.E R7, desc[UR40][R4.64] ;  /* 0x0000002804070981 */ /* 0x000162000c1e1900 */
[----:B------:R-:W-:-:S05]  /*0f10*/  @P1 LEA.HI.X R3, R184, UR7, R188, 0x2, P2 ;  /* 0x00000007b8031c11 */ /* 0x000fca00090f14bc */
[----:B------:R0:W5:Y:S01]  /*0f20*/  @P1 LDG.E R17, desc[UR40][R2.64] ;  /* 0x0000002802111981 */ /* 0x000162000c1e1900 */
[----:B------:R-:W-:Y:S01]  /*0f30*/  UISETP.NE.U32.AND UP0, UPT, UR4, URZ, UPT ;  /* 0x0000003f0400728c */ /* 0x000fe2000bf05070 */
[----:B------:R-:W-:Y:S02]  /*0f40*/  ISETP.NE.U32.AND P2, PT, RZ, UR8, PT ;  /* 0x00000008ff007c0c */ /* 0x000fe4000bf45070 */
[----:B------:R-:W-:Y:S01]  /*0f50*/  ULDC UR4, c[0x0][0x424] ;  /* 0x0001090000047ab9 */ /* 0x000fe20000000800 */
[----:B------:R-:W-:Y:S01]  /*0f60*/  UISETP.NE.AND.EX UP0, UPT, UR5, URZ, UPT, UP0 ;  /* 0x0000003f0500728c */ /* 0x000fe2000bf05300 */
[----:B------:R-:W-:Y:S02]  /*0f70*/  ISETP.NE.AND.EX P2, PT, RZ, UR9, PT, P2 ;  /* 0x00000009ff007c0c */ /* 0x000fe4000bf45320 */
[----:B------:R-:W-:Y:S01]  /*0f80*/  ULDC UR5, c[0x0][0x2f0] ;  /* 0x0000bc0000057ab9 */ /* 0x000fe20000000800 */
[----:B------:R-:W-:-:S04]  /*0f90*/  USEL UR4, UR4, 0x1, UP0 ;  /* 0x0000000104047887 */ /* 0x000fc80008000000 */
[----:B------:R-:W-:Y:S01]  /*0fa0*/  UIMAD UR4, UR4, UR5, URZ ;  /* 0x00000005040472a4 */ /* 0x000fe2000f8e023f */
[----:B0-----:R-:W-:Y:S11]  /*0fb0*/  @P1 BRA `(.L_x_2459) ;  /* 0x0000000000241947 */ /* 0x001ff60003800000 */
        /* <DEDUP_REMOVED lines=8> */
[----:B--2---:R-:W-:-:S07]  /*1040*/  IMAD.IADD R17, R0, 0x1, -R17 ;  /* 0x0000000100117824 */ /* 0x004fce00078e0a11 */
.L_x_2459:
[----:B------:R-:W-:Y:S02]  /*1050*/  IMAD.U32 R16, RZ, RZ, UR4 ;  /* 0x00000004ff107e24 */ /* 0x000fe4000f8e00ff */
[----:B------:R-:W-:Y:S01]  /*1060*/  IMAD.MOV.U32 R187, RZ, RZ, R46 ;  /* 0x000000ffffbb7224 */ /* 0x000fe200078e002e */
[----:B------:R-:W-:Y:S06]  /*1070*/  @!P2 BRA `(.L_x_2460) ;  /* 0x000000000010a947 */ /* 0x000fec0003800000 */
[----:B------:R-:W-:-:S04]  /*1080*/  LEA R2, P0, R184, UR8, 0x2 ;  /* 0x00000008b8027c11 */ /* 0x000fc8000f8010ff */
[----:B------:R-:W-:-:S05]  /*1090*/  LEA.HI.X R3, R184, UR9, R188, 0x2, P0 ;  /* 0x00000009b8037c11 */ /* 0x000fca00080f14bc */
[----:B------:R0:W5:Y:S01]  /*10a0*/  LDG.E R16, desc[UR40][R2.64] ;  /* 0x0000002802107981 */ /* 0x000162000c1e1900 */
[----:B------:R-:W-:Y:S05]  /*10b0*/  BRA `(.L_x_2461) ;  /* 0x0000000000247947 */ /* 0x000fea0003800000 */
.L_x_2460:
[----:B------:R-:W-:Y:S02]  /*10c0*/  ULDC.64 UR4, c[0x0][0xa08] ;  /* 0x0002820000047ab9 */ /* 0x000fe40000000a00 */
[----:B------:R-:W-:-:S04]  /*10d0*/  ISETP.NE.U32.AND P0, PT, RZ, UR4, PT ;  /* 0x00000004ff007c0c */ /* 0x000fc8000bf05070 */
[----:B------:R-:W-:-:S13]  /*10e0*/  ISETP.NE.AND.EX P0, PT, RZ, UR5, PT, P0 ;  /* 0x00000005ff007c0c */ /* 0x000fda000bf05300 */
[----:B------:R-:W-:Y:S05]  /*10f0*/  @!P0 BRA `(.L_x_2461) ;  /* 0x0000000000148947 */ /* 0x000fea0003800000 */
[----:B------:R-:W0:Y:S02]  /*1100*/  LDC.64 R2, c[0x0][0xa08] ;  /* 0x00028200ff027b82 */ /* 0x000e240000000a00 */
[----:B0-----:R-:W-:-:S05]  /*1110*/  IMAD.WIDE R2, R184, 0x4, R2 ;  /* 0x00000004b8027825 */ /* 0x001fca00078e0202 */
[----:B------:R-:W2:Y:S04]  /*1120*/  LDG.E R16, desc[UR40][R2.64] ;  /* 0x0000002802107981 */ /* 0x000ea8000c1e1900 */
[----:B------:R-:W2:Y:S02]  /*1130*/  LDG.E R5, desc[UR40][R2.64+0x4] ;  /* 0x0000042802057981 */ /* 0x000ea4000c1e1900 */
[----:B--2---:R-:W-:-:S07]  /*1140*/  IMAD.IADD R16, R5, 0x1, -R16 ;  /* 0x0000000105107824 */ /* 0x004fce00078e0a10 */
.L_x_2461:
[----:B------:R-:W1:Y:S01]  /*1150*/  LDC R0, c[0x0][0x448] ;  /* 0x00011200ff007b82 */ /* 0x000e620000000800 */
[----:B0-----:R-:W-:Y:S01]  /*1160*/  IMAD.SHL.U32 R2, R45, 0x80, RZ ;  /* 0x000000802d027824 */ /* 0x001fe200078e00ff */
[----:B------:R-:W-:Y:S01]  /*1170*/  CS2R R150, SRZ ;  /* 0x0000000000967805 */ /* 0x000fe2000001ff00 */
[----:B-----5:R-:W-:Y:S01]  /*1180*/  IMAD.IADD R16, R16, 0x1, -R7 ;  /* 0x0000000110107824 */ /* 0x020fe200078e0a07 */
[----:B------:R-:W-:Y:S02]  /*1190*/  CS2R R148, SRZ ;  /* 0x0000000000947805 */ /* 0x000fe4000001ff00 */
[----:B------:R-:W-:Y:S02]  /*11a0*/  CS2R R146, SRZ ;  /* 0x0000000000927805 */ /* 0x000fe4000001ff00 */
[----:B------:R-:W-:Y:S02]  /*11b0*/  CS2R R144, SRZ ;  /* 0x0000000000907805 */ /* 0x000fe4000001ff00 */
[----:B------:R-:W-:-:S02]  /*11c0*/  CS2R R142, SRZ ;  /* 0x00000000008e7805 */ /* 0x000fc4000001ff00 */
[----:B------:R-:W-:Y:S02]  /*11d0*/  IADD3 R5, R16, 0x80, -R17 ;  /* 0x0000008010057810 */ /* 0x000fe40007ffe811 */
        /* <DEDUP_REMOVED lines=15> */
[----:B-1----:R-:W-:Y:S01]  /*12d0*/  ISETP.NE.AND P0, PT, R0, 0x1, PT ;  /* 0x000000010000780c */ /* 0x002fe20003f05270 */
[----:B------:R-:W-:Y:S01]  /*12e0*/  VIADD R0, R2, 0x7f ;  /* 0x0000007f02007836 */ /* 0x000fe20000000000 */
        /* <DEDUP_REMOVED lines=10> */
[----:B------:R-:W-:Y:S01]  /*1390*/  CS2R R90, SRZ ;  /* 0x00000000005a7805 */ /* 0x000fe2000001ff00 */
[----:B------:R-:W0:Y:S01]  /*13a0*/  @P0 LDC R3, c[0x0][0x44c] ;  /* 0x00011300ff030b82 */ /* 0x000e220000000800 */
[----:B------:R-:W-:Y:S02]  /*13b0*/  IMAD.MOV.U32 R21, RZ, RZ, RZ ;  /* 0x000000ffff157224 */ /* 0x000fe400078e00ff */
[----:B------:R-:W-:Y:S02]  /*13c0*/  IMAD.MOV.U32 R89, RZ, RZ, RZ ;  /* 0x000000ffff597224 */ /* 0x000fe400078e00ff */
[----:B------:R-:W-:-:S03]  /*13d0*/  IMAD.MOV.U32 R8, RZ, RZ, RZ ;  /* 0x000000ffff087224 */ /* 0x000fc600078e00ff */
[----:B------:R-:W1:Y:S01]  /*13e0*/  @P0 LDC R4, c[0x0][0x450] ;  /* 0x00011400ff040b82 */ /* 0x000e620000000800 */
[----:B0-----:R-:W-:-:S05]  /*13f0*/  @P0 IMAD.HI.U32 R3, R0, R3, RZ ;  /* 0x0000000300030227 */ /* 0x001fca00078e00ff */
[----:B-1----:R-:W-:Y:S01]  /*1400*/  @P0 SHF.R.U32.HI R0, RZ, R4, R3 ;  /* 0x00000004ff000219 */ /* 0x002fe20000011603 */
[----:B------:R-:W-:Y:S01]  /*1410*/  VIADD R3, R16, 0x7f ;  /* 0x0000007f10037836 */ /* 0x000fe20000000000 */
[----:B------:R-:W-:-:S03]  /*1420*/  PLOP3.LUT P0, PT, PT, PT, PT, 0x80, 0x0 ;  /* 0x000000000000781c */ /* 0x000fc60003f0f070 */
[----:B------:R-:W-:Y:S01]  /*1430*/  IMAD.IADD R5, R5, 0x1, R0 ;  /* 0x0000000105057824 */ /* 0x000fe200078e0200 */
[----:B------:R-:W-:-:S04]  /*1440*/  SHF.R.S32.HI R0, RZ, 0x1f, R3 ;  /* 0x0000001fff007819 */ /* 0x000fc80000011403 */
[----:B------:R-:W-:Y:S02]  /*1450*/  SHF.R.S32.HI R4, RZ, 0x1f, R5 ;  /* 0x0000001fff047819 */ /* 0x000fe40000011405 */
[----:B------:R-:W-:Y:S02]  /*1460*/  LEA.HI R0, R0, R3, RZ, 0x7 ;  /* 0x0000000300007211 */ /* 0x000fe400078f38ff */
[----:B------:R-:W-:Y:S02]  /*1470*/  LEA.HI R4, R4, R5, RZ, 0x7 ;  /* 0x0000000504047211 */ /* 0x000fe400078f38ff */
[----:B------:R-:W-:Y:S01]  /*1480*/  SHF.R.S32.HI R88, RZ, 0x7, R0 ;  /* 0x00000007ff587819 */ /* 0x000fe20000011400 */
[----:B------:R-:W-:Y:S01]  /*1490*/  IMAD.MOV.U32 R0, RZ, RZ, RZ ;  /* 0x000000ffff007224 */ /* 0x000fe200078e00ff */
[----:B------:R-:W-:-:S04]  /*14a0*/  SHF.R.S32.HI R3, RZ, 0x7, R4 ;  /* 0x00000007ff037819 */ /* 0x000fc80000011404 */
[----:B------:R-:W-:Y:S01]  /*14b0*/  VIMNMX R88, R88, R3, PT ;  /* 0x0000000358587248 */ /* 0x000fe20003fe0100 */
[----:B------:R-:W-:-:S03]  /*14c0*/  IMAD.MOV.U32 R3, RZ, RZ, RZ ;  /* 0x000000ffff037224 */ /* 0x000fc600078e00ff */
[----:B------:R-:W-:-:S13]  /*14d0*/  ISETP.GE.AND P1, PT, R88, 0x1, PT ;  /* 0x000000015800780c */ /* 0x000fda0003f26270 */
[----:B------:R-:W-:Y:S05]  /*14e0*/  @!P1 BRA `(.L_x_2462) ;  /* 0x0000009000589947 */ /* 0x000fea0003800000 */
        /* <DEDUP_REMOVED lines=31> */
.L_x_2463:
[----:B------:R-:W-:Y:S02]  /*16e0*/  LEA.HI R0, R190, R190, RZ, 0x1 ;  /* 0x000000bebe007211 */ /* 0x000fe400078f08ff */
[----:B------:R-:W-:Y:S02]  /*16f0*/  ISETP.NE.AND P0, PT, R18, 0x3, PT ;  /* 0x000000031200780c */ /* 0x000fe40003f05270 */
[----:B------:R-:W-:-:S05]  /*1700*/  LOP3.LUT R3, R0, 0xfffffffe, RZ, 0xc0, !PT ;  /* 0xfffffffe00037812 */ /* 0x000fca00078ec0ff */
[----:B------:R-:W-:-:S05]  /*1710*/  IMAD.IADD R0, R190, 0x1, -R3 ;  /* 0x00000001be007824 */ /* 0x000fca00078e0a03 */
[----:B------:R-:W-:-:S04]  /*1720*/  SHF.L.U32 R0, R0, 0x1f, RZ ;  /* 0x0000001f00007819 */ /* 0x000fc800000006ff */
[----:B------:R-:W0:Y:S02]  /*1730*/  SYNCS.PHASECHK.TRANS64.TRYWAIT P1, [UR38+0x28800], R0 ;  /* 0x02880000ff0075a7 */ /* 0x000e240008020166 */
[----:B0-----:R-:W-:Y:S05]  /*1740*/  @!P1 BRA `(.L_x_2464) ;  /* 0x0000011000209947 */ /* 0x001fea0003800000 */
.L_x_2634:
[----:B------:R-:W-:Y:S05]  /*1750*/  @!P0 BRA `(.L_x_2465) ;  /* 0x0000000000048947 */ /* 0x000fea0003800000 */
[----:B------:R-:W-:Y:S01]  /*1760*/  BPT.TRAP 0x1 ;  /* 0x000000040000795c */ /* 0x000fe20000300000 */
.L_x_2465:
[----:B0-----:R-:W-:Y:S02]  /*1770*/  IMAD.U32 R0, RZ, RZ, UR37 ;  /* 0x00000025ff007e24 */ /* 0x001fe4000f8e00ff */
[----:B------:R-:W-:-:S03]  /*1780*/  IMAD.U32 R3, RZ, RZ, UR36 ;  /* 0x00000024ff037e24 */ /* 0x000fc6000f8e00ff */
[----:B------:R-:W-:Y:S02]  /*1790*/  LEA R0, R0, UR38, 0x3 ;  /* 0x0000002600007c11 */ /* 0x000fe4000f8e18ff */
[----:B------:R-:W-:-:S04]  /*17a0*/  SHF.L.U32 R3, R3, 0x1f, RZ ;  /* 0x0000001f03037819 */ /* 0x000fc800000006ff */
[----:B------:R0:W1:Y:S01]  /*17b0*/  SYNCS.PHASECHK.TRANS64.TRYWAIT P2, [R0+URZ+0x28830], R3 ;  /* 0x02883003000075a7 */ /* 0x000062000804017f */
[----:B------:R-:W-:Y:S05]  /*17c0*/  @!P0 BRA `(.L_x_2466) ;  /* 0x0000000000048947 */ /* 0x000fea0003800000 */
[----:B------:R-:W-:Y:S01]  /*17d0*/  BPT.TRAP 0x1 ;  /* 0x000000040000795c */ /* 0x000fe20000300000 */
.L_x_2466:
[----:B------:R-:W2:Y:S02]  /*17e0*/  S2R R4, SR_TID.X ;  /* 0x0000000000047919 */ /* 0x000ea40000002100 */
[----:B--2---:R-:W-:Y:S01]  /*17f0*/  LOP3.LUT P1, RZ, R4, 0x7f, RZ, 0xc0, !PT ;  /* 0x0000007f04ff7812 */ /* 0x004fe2000782c0ff */
[----:B-1----:R-:W-:-:S12]  /*1800*/  @P2 BRA `(.L_x_2467) ;  /* 0x0000000000082947 */ /* 0x002fd80003800000 */
[----:B------:R-:W1:Y:S02]  /*1810*/  SYNCS.PHASECHK.TRANS64.TRYWAIT P2, [R0+URZ+0x28830], R3 ;  /* 0x02883003000075a7 */ /* 0x000e64000804017f */
[----:B-1----:R-:W-:Y:S05]  /*1820*/  @!P2 BRA `(.L_x_2468) ;  /* 0x000001100000a947 */ /* 0x002fea0003800000 */
.L_x_2467:
[----:B------:R-:W-:Y:S05]  /*1830*/  WARPSYNC.ALL ;  /* 0x0000000000007948 */ /* 0x000fea0003800000 */
[----:B------:R-:W-:Y:S01]  /*1840*/  UIADD3 UR4, UR38, 0x18400, URZ ;  /* 0x0001840026047890 */ /* 0x000fe2000fffe03f */
[----:B------:R-:W-:Y:S01]  /*1850*/  WARPGROUP.ARRIVE ;  /* 0x00000000000079c5 */ /* 0x000fe20000000000 */
[----:B------:R-:W-:Y:S01]  /*1860*/  ULOP3.LUT UR32, UR43, 0x10000, URZ, 0xfc, !UPT ;  /* 0x000100002b207892 */ /* 0x000fe2000f8efc3f */
[----:B------:R-:W2:Y:S01]  /*1870*/  LDC R8, c[0x0][0x448] ;  /* 0x00011200ff087b82 */ /* 0x000ea20000000800 */
        /* <DEDUP_REMOVED lines=24> */
[----:B--2---:R-:W-:Y:S01]  /*1a00*/  ISETP.NE.AND P2, PT, R8, 0x1, PT ;  /* 0x000000010800780c */ /* 0x004fe20003f45270 */
[----:B------:R-:W-:Y:S01]  /*1a10*/  UIADD3 UR14, UR34, 0x6, URZ ;  /* 0x00000006220e7890 */ /* 0x000fe2000fffe03f */
[----:B------:R-:W-:Y:S01]  /*1a20*/  IMAD.IADD R8, R23, 0x1, R2 ;  /* 0x0000000117087824 */ /* 0x000fe200078e0202 */
        /* <DEDUP_REMOVED lines=11> */
[----:B------:R-:W0:Y:S01]  /*1ae0*/  @P2 LDC R9, c[0x0][0x44c] ;  /* 0x00011300ff092b82 */ /* 0x000e220000000800 */
        /* <DEDUP_REMOVED lines=17> */
[----:B------:R-:W-:Y:S02]  /*1c00*/  CS2R R118, SRZ ;  /* 0x0000000000767805 */ /* 0x000fe4000001ff00 */
[----:B------:R-:W-:Y:S02]  /*1c10*/  CS2R R116, SRZ ;  /* 0x0000000000747805 */ /* 0x000fe4000001ff00 */
[----:B------:R-:W-:Y:S01]  /*1c20*/  CS2R R114, SRZ ;  /* 0x0000000000727805 */ /* 0x000fe2000001ff00 */
[----:B0-----:R-:W-:Y:S01]  /*1c30*/  @P2 IMAD.HI.U32 R9, R8, R9, RZ ;  /* 0x0000000908092227 */ /* 0x001fe200078e00ff */
[----:B------:R-:W-:-:S02]  /*1c40*/  WARPGROUP.DEPBAR.LE gsb0, 0x0 ;  /* 0x00008000000079c5 */ /* 0x000fc40000010000 */
[----:B------:R-:W-:-:S06]  /*1c50*/  WARPGROUP.ARRIVE ;  /* 0x00000000000079c5 */ /* 0x000fcc0000000000 */
[----:B------:R-:W-:Y:S01]  /*1c60*/  HGMMA.64x128x16.F32 R24, gdesc[UR4], R24, gsb0 ;  /* 0x01e00000041879f0 */ /* 0x000fe20008000818 */
[----:B------:R-:W-:Y:S01]  /*1c70*/  ULDC UR6, c[0x0][0x9d8] ;  /* 0x0002760000067ab9 */ /* 0x000fe20000000800 */
[----:B------:R-:W-:Y:S01]  /*1c80*/  ULDC UR7, c[0x0][0x988] ;  /* 0x0002620000077ab9 */ /* 0x000fe20000000800 */
        /* <DEDUP_REMOVED lines=31> */
[----:B------:R1:W2:Y:S01]  /*1e80*/  MUFU.TANH R99, R26 ;  /* 0x0000001a00637308 */ /* 0x0002a20000002400 */
[----:B0-----:R-:W0:Y:S01]  /*1e90*/  @P2 LDC R30, c[0x0][0x450] ;  /* 0x00011400ff1e2b82 */ /* 0x001e220000000800 */
[----:B------:R-:W-:Y:S01]  /*1ea0*/  FMUL.FTZ R43, R43, UR6 ;  /* 0x000000062b2b7c20 */ /* 0x000fe20008410000 */
[----:B------:R-:W-:Y:S01]  /*1eb0*/  FMUL.FTZ R46, R46, UR6 ;  /* 0x000000062e2e7c20 */ /* 0x000fe20008410000 */
[----:B------:R-:W-:Y:S01]  /*1ec0*/  FMUL.FTZ R47, R47, UR6 ;  /* 0x000000062f2f7c20 */ /* 0x000fe20008410000 */
[----:B------:R-:W-:Y:S01]  /*1ed0*/  FMUL.FTZ R50, R50, UR6 ;  /* 0x0000000632327c20 */ /* 0x000fe20008410000 */
[----:B------:R-:W-:Y:S01]  /*1ee0*/  FMUL.FTZ R51, R51, UR6 ;  /* 0x0000000633337c20 */ /* 0x000fe20008410000 */
[----:B------:R-:W-:Y:S01]  /*1ef0*/  FMUL.FTZ R54, R54, UR6 ;  /* 0x0000000636367c20 */ /* 0x000fe20008410000 */
[----:B------:R3:W4:Y:S01]  /*1f00*/  MUFU.TANH R32, R27 ;  /* 0x0000001b00207308 */ /* 0x0007220000002400 */
[----:B-1----:R-:W-:-:S02]  /*1f10*/  IMAD.MOV.U32 R26, RZ, RZ, R8 ;  /* 0x000000ffff1a7224 */ /* 0x002fc400078e0008 */
        /* <DEDUP_REMOVED lines=14> */
[----:B------:R-:W5:Y:S01]  /*2000*/  MUFU.TANH R34, R34 ;  /* 0x0000002200227308 */ /* 0x000f620000002400 */
[----:B0-----:R-:W-:Y:S01]  /*2010*/  @P2 SHF.R.U32.HI R26, RZ, R30, R9 ;  /* 0x0000001eff1a2219 */ /* 0x001fe20000011609 */
[----:B------:R-:W-:-:S02]  /*2020*/  IMAD.MOV.U32 R9, RZ, RZ, -0x80 ;  /* 0xffffff80ff097424 */ /* 0x000fc400078e00ff */
[----:B------:R-:W-:Y:S01]  /*2030*/  FMUL.FTZ R74, R74, UR6 ;  /* 0x000000064a4a7c20 */ /* 0x000fe20008410000 */
[----:B------:R-:W-:Y:S01]  /*2040*/  FMUL.FTZ R75, R75, UR6 ;  /* 0x000000064b4b7c20 */ /* 0x000fe20008410000 */
[----:B------:R-:W-:Y:S01]  /*2050*/  FMUL.FTZ R15, R37, UR6 ;  /* 0x00000006250f7c20 */ /* 0x000fe20008410000 */
[----:B------:R-:W0:Y:S01]  /*2060*/  SHFL.IDX PT, R8, R26, 0x1, 0x1c1f ;  /* 0x003c1f001a087f89 */ /* 0x000e2200000e0000 */
[----:B------:R-:W-:Y:S01]  /*2070*/  IMAD R9, R88, R9, 0x80 ;  /* 0x0000008058097424 */ /* 0x000fe200078e0209 */
[----:B------:R-:W5:Y:S01]  /*2080*/  MUFU.TANH R35, R35 ;  /* 0x0000002300237308 */ /* 0x000f620000002400 */
[----:B------:R-:W-:Y:S01]  /*2090*/  FMUL.FTZ R78, R78, UR6 ;  /* 0x000000064e4e7c20 */ /* 0x000fe20008410000 */
[----:B------:R-:W-:Y:S01]  /*20a0*/  FMUL.FTZ R79, R79, UR6 ;  /* 0x000000064f4f7c20 */ /* 0x000fe20008410000 */
[----:B---3--:R-:W-:Y:S02]  /*20b0*/  VIADD R27, R9, 0x1 ;  /* 0x00000001091b7836 */ /* 0x008fe40000000000 */
[----:B------:R-:W-:Y:S01]  /*20c0*/  FMUL.FTZ R11, R45, UR6 ;  /* 0x000000062d0b7c20 */ /* 0x000fe20008410000 */
[----:B------:R-:W-:-:S02]  /*20d0*/  IMAD.IADD R9, R16, 0x1, R9 ;  /* 0x0000000110097824 */ /* 0x000fc400078e0209 */
[----:B------:R-:W-:Y:S01]  /*20e0*/  FMUL.FTZ R14, R41, UR6 ;  /* 0x00000006290e7c20 */ /* 0x000fe20008410000 */
[C---:B------:R-:W-:Y:S01]  /*20f0*/  IMAD R27, R22.reuse, -0x2, R27 ;  /* 0xfffffffe161b7824 */ /* 0x040fe200078e021b */
[----:B------:R-:W3:Y:S01]  /*2100*/  MUFU.TANH R38, R38 ;  /* 0x0000002600267308 */ /* 0x000ee20000002400 */
[----:B------:R-:W-:Y:S02]  /*2110*/  IMAD R30, R22, -0x2, R9 ;  /* 0xfffffffe161e7824 */ /* 0x000fe400078e0209 */
[----:B------:R-:W-:Y:S01]  /*2120*/  FMUL.FTZ R82, R82, UR6 ;  /* 0x0000000652527c20 */ /* 0x000fe20008410000 */
[----:B------:R-:W-:Y:S01]  /*2130*/  FMUL.FTZ R83, R83, UR6 ;  /* 0x0000000653537c20 */ /* 0x000fe20008410000 */
[----:B------:R-:W-:Y:S01]  /*2140*/  IADD3 R97, -R17, R27, R16 ;  /* 0x0000001b11617210 */ /* 0x000fe20007ffe110 */
[----:B------:R-:W-:Y:S01]  /*2150*/  FMUL.FTZ R10, R49, UR6 ;  /* 0x00000006310a7c20 */ /* 0x000fe20008410000 */
[----:B------:R-:W-:Y:S01]  /*2160*/  FMUL.FTZ R86, R86, UR6 ;  /* 0x0000000656567c20 */ /* 0x000fe20008410000 */
[----:B------:R-:W-:Y:S01]  /*2170*/  FMUL.FTZ R5, R53, UR6 ;  /* 0x0000000635057c20 */ /* 0x000fe20008410000 */
[----:B------:R-:W3:Y:S01]  /*2180*/  MUFU.TANH R39, R39 ;  /* 0x0000002700277308 */ /* 0x000ee20000002400 */
[----:B------:R-:W-:Y:S01]  /*2190*/  FMUL.FTZ R87, R87, UR6 ;  /* 0x0000000657577c20 */ /* 0x000fe20008410000 */
[----:B------:R-:W3:Y:S01]  /*21a0*/  SHFL.IDX PT, R26, R26, RZ, 0x1c1f ;  /* 0x001c1fff1a1a7589 */ /* 0x000ee200000e0000 */
[----:B------:R-:W-:Y:S01]  /*21b0*/  FMUL.FTZ R20, R36, UR6 ;  /* 0x0000000624147c20 */ /* 0x000fe20008410000 */
[----:B------:R-:W-:Y:S01]  /*21c0*/  FMUL.FTZ R61, R61, UR6 ;  /* 0x000000063d3d7c20 */ /* 0x000fe20008410000 */
[----:B------:R-:W-:Y:S01]  /*21d0*/  FMUL.FTZ R65, R65, UR6 ;  /* 0x0000000641417c20 */ /* 0x000fe20008410000 */
[----:B0-----:R-:W-:Y:S01]  /*21e0*/  VIADDMNMX R9, R8, R97, R30, PT ;  /* 0x0000006108097246 */ /* 0x001fe2000380011e */
[----:B------:R-:W-:Y:S01]  /*21f0*/  FMUL.FTZ R13, R40, UR6 ;  /* 0x00000006280d7c20 */ /* 0x000fe20008410000 */
[----:B------:R-:W0:Y:S01]  /*2200*/  MUFU.TANH R42, R42 ;  /* 0x0000002a002a7308 */ /* 0x000e220000002400 */
[----:B------:R-:W-:Y:S01]  /*2210*/  FMUL.FTZ R69, R69, UR6 ;  /* 0x0000000645457c20 */ /* 0x000fe20008410000 */
[C---:B------:R-:W-:Y:S01]  /*2220*/  ISETP.GT.AND P3, PT, R9.reuse, RZ, PT ;  /* 0x000000ff0900720c */ /* 0x040fe20003f64270 */
[----:B------:R-:W-:Y:S01]  /*2230*/  FMUL.FTZ R12, R44, UR6 ;  /* 0x000000062c0c7c20 */ /* 0x000fe20008410000 */
[----:B------:R-:W-:Y:S01]  /*2240*/  ISETP.GT.AND P4, PT, R9, 0x1, PT ;  /* 0x000000010900780c */ /* 0x000fe20003f84270 */
[----:B------:R-:W-:Y:S01]  /*2250*/  FMUL.FTZ R73, R73, UR6 ;  /* 0x0000000649497c20 */ /* 0x000fe20008410000 */
[----:B------:R-:W-:Y:S01]  /*2260*/  ISETP.GT.AND P5, PT, R9, 0x8, PT ;  /* 0x000000080900780c */ /* 0x000fe20003fa4270 */
[----:B------:R-:W-:Y:S01]  /*2270*/  FMUL.FTZ R7, R48, UR6 ;  /* 0x0000000630077c20 */ /* 0x000fe20008410000 */
[----:B--2---:R-:W-:Y:S01]  /*2280*/  FSEL R99, R99, -INF , P3 ;  /* 0xff80000063637808 */ /* 0x004fe20001800000 */
[----:B------:R-:W2:Y:S01]  /*2290*/  MUFU.TANH R43, R43 ;  /* 0x0000002b002b7308 */ /* 0x000ea20000002400 */
[----:B----4-:R-:W-:Y:S01]  /*22a0*/  FSEL R32, R32, -INF , P4 ;  /* 0xff80000020207808 */ /* 0x010fe20002000000 */
[----:B------:R-:W-:Y:S01]  /*22b0*/  FMUL.FTZ R6, R52, UR6 ;  /* 0x0000000634067c20 */ /* 0x000fe20008410000 */
[----:B------:R-:W-:Y:S01]  /*22c0*/  ISETP.GT.AND P3, PT, R9, 0x9, PT ;  /* 0x000000090900780c */ /* 0x000fe20003f64270 */
[----:B------:R-:W-:Y:S01]  /*22d0*/  FMUL.FTZ R77, R77, UR6 ;  /* 0x000000064d4d7c20 */ /* 0x000fe20008410000 */
[----:B------:R-:W-:Y:S01]  /*22e0*/  FSEL R101, R101, -INF , P5 ;  /* 0xff80000065657808 */ /* 0x000fe20002800000 */
[----:B------:R-:W-:Y:S01]  /*22f0*/  FMUL.FTZ R3, R56, UR6 ;  /* 0x0000000638037c20 */ /* 0x000fe20008410000 */
[----:B------:R-:W-:Y:S01]  /*2300*/  FMNMX.FTZ R8, R99, R32, !PT ;  /* 0x0000002063087209 */ /* 0x000fe20007810000 */
[----:B------:R-:W4:Y:S01]  /*2310*/  MUFU.TANH R46, R46 ;  /* 0x0000002e002e7308 */ /* 0x000f220000002400 */
[----:B------:R-:W-:Y:S01]  /*2320*/  ISETP.GT.AND P4, PT, R9, 0x10, PT ;  /* 0x000000100900780c */ /* 0x000fe20003f84270 */
[----:B------:R-:W-:Y:S01]  /*2330*/  FMUL.FTZ R81, R81, UR6 ;  /* 0x0000000651517c20 */ /* 0x000fe20008410000 */
[----:B-1----:R-:W-:Y:S01]  /*2340*/  FSEL R103, R31, -INF , P3 ;  /* 0xff8000001f677808 */ /* 0x002fe20001800000 */
[----:B------:R-:W-:Y:S01]  /*2350*/  FMUL.FTZ R60, R60, UR6 ;  /* 0x000000063c3c7c20 */ /* 0x000fe20008410000 */
[----:B------:R-:W-:Y:S01]  /*2360*/  FMNMX.FTZ R8, R101, R8, !PT ;  /* 0x0000000865087209 */ /* 0x000fe20007810000 */
[----:B------:R-:W-:Y:S01]  /*2370*/  FMUL.FTZ R64, R64, UR6 ;  /* 0x0000000640407c20 */ /* 0x000fe20008410000 */
[----:B------:R-:W-:Y:S01]  /*2380*/  ISETP.GT.AND P3, PT, R9, 0x11, PT ;  /* 0x000000110900780c */ /* 0x000fe20003f64270 */
[----:B------:R-:W1:Y:S01]  /*2390*/  MUFU.TANH R47, R47 ;  /* 0x0000002f002f7308 */ /* 0x000e620000002400 */
[----:B-----5:R-:W-:Y:S01]  /*23a0*/  FSEL R105, R34, -INF , P4 ;  /* 0xff80000022697808 */ /* 0x020fe20002000000 */
[----:B------:R-:W-:Y:S01]  /*23b0*/  FMUL.FTZ R85, R85, UR6 ;  /* 0x0000000655557c20 */ /* 0x000fe20008410000 */
[----:B------:R-:W-:Y:S01]  /*23c0*/  FMNMX.FTZ R8, R103, R8, !PT ;  /* 0x0000000867087209 */ /* 0x000fe20007810000 */
[----:B------:R-:W-:Y:S01]  /*23d0*/  FMUL.FTZ R68, R68, UR6 ;  /* 0x0000000644447c20 */ /* 0x000fe20008410000 */
[----:B------:R-:W-:Y:S01]  /*23e0*/  ISETP.GT.AND P4, PT, R9, 0x18, PT ;  /* 0x000000180900780c */ /* 0x000fe20003f84270 */
[----:B------:R-:W-:Y:S01]  /*23f0*/  FMUL.FTZ R72, R72, UR6 ;  /* 0x0000000648487c20 */ /* 0x000fe20008410000 */
[----:B------:R-:W-:Y:S01]  /*2400*/  FSEL R107, R35, -INF , P3 ;  /* 0xff800000236b7808 */ /* 0x000fe20001800000 */
[----:B------:R-:W5:Y:S01]  /*2410*/  MUFU.TANH R50, R50 ;  /* 0x0000003200327308 */ /* 0x000f620000002400 */
[----:B------:R-:W-:Y:S01]  /*2420*/  FMNMX.FTZ R8, R105, R8, !PT ;  /* 0x0000000869087209 */ /* 0x000fe20007810000 */
[----:B------:R-:W-:Y:S01]  /*2430*/  FMUL.FTZ R76, R76, UR6 ;  /* 0x000000064c4c7c20 */ /* 0x000fe20008410000 */
[----:B------:R-:W-:Y:S01]  /*2440*/  ISETP.GT.AND P3, PT, R9, 0x19, PT ;  /* 0x000000190900780c */ /* 0x000fe20003f64270 */
[----:B------:R-:W-:Y:S01]  /*2450*/  FMUL.FTZ R80, R80, UR6 ;  /* 0x0000000650507c20 */ /* 0x000fe20008410000 */
[----:B---3--:R-:W-:Y:S01]  /*2460*/  FSEL R109, R38, -INF , P4 ;  /* 0xff800000266d7808 */ /* 0x008fe20002000000 */
[----:B------:R-:W-:Y:S01]  /*2470*/  FMUL.FTZ R84, R84, UR6 ;  /* 0x0000000654547c20 */ /* 0x000fe20008410000 */
[----:B------:R-:W-:Y:S01]  /*2480*/  FMNMX.FTZ R8, R107, R8, !PT ;  /* 0x000000086b087209 */ /* 0x000fe20007810000 */
[----:B------:R-:W3:Y:S01]  /*2490*/  MUFU.TANH R51, R51 ;  /* 0x0000003300337308 */ /* 0x000ee20000002400 */
[----:B------:R-:W-:Y:S01]  /*24a0*/  ISETP.GT.AND P4, PT, R9, 0x20, PT ;  /* 0x000000200900780c */ /* 0x000fe20003f84270 */
[----:B------:R3:W-:Y:S01]  /*24b0*/  @!P1 SYNCS.ARRIVE.TRANS64.RED.A1T0 RZ, [R0+URZ], RZ ;  /* 0x000000ff00ff99a7 */ /* 0x0007e2000810043f */
[----:B------:R-:W-:-:S02]  /*24c0*/  FSEL R111, R39, -INF , P3 ;  /* 0xff800000276f7808 */ /* 0x000fc40001800000 */
[----:B------:R-:W-:Y:S02]  /*24d0*/  FMNMX.FTZ R8, R109, R8, !PT ;  /* 0x000000086d087209 */ /* 0x000fe40007810000 */
[----:B------:R-:W-:Y:S01]  /*24e0*/  ISETP.GT.AND P3, PT, R9, 0x21, PT ;  /* 0x000000210900780c */ /* 0x000fe20003f64270 */
[----:B------:R-:W-:Y:S01]  /*24f0*/  MUFU.TANH R54, R54 ;  /* 0x0000003600367308 */ /* 0x000fe20000002400 */
[----:B0-----:R-:W-:Y:S02]  /*2500*/  FSEL R113, R42, -INF , P4 ;  /* 0xff8000002a717808 */ /* 0x001fe40002000000 */
[----:B------:R-:W-:Y:S02]  /*2510*/  FMNMX.FTZ R8, R111, R8, !PT ;  /* 0x000000086f087209 */ /* 0x000fe40007810000 */
[----:B------:R-:W-:Y:S02]  /*2520*/  ISETP.GT.AND P4, PT, R9, 0x28, PT ;  /* 0x000000280900780c */ /* 0x000fe40003f84270 */
[----:B--2---:R-:W-:Y:S01]  /*2530*/  FSEL R95, R43, -INF , P3 ;  /* 0xff8000002b5f7808 */ /* 0x004fe20001800000 */
[----:B------:R-:W0:Y:S01]  /*2540*/  MUFU.TANH R55, R55 ;  /* 0x0000003700377308 */ /* 0x000e220000002400 */
[----:B------:R-:W-:Y:S01]  /*2550*/  FMNMX.FTZ R34, R113, R8, !PT ;  /* 0x0000000871227209 */ /* 0x000fe20007810000 */
[----:B------:R-:W-:Y:S01]  /*2560*/  FMUL.FTZ R8, R71, UR6 ;  /* 0x0000000647087c20 */ /* 0x000fe20008410000 */
[----:B------:R-:W-:-:S02]  /*2570*/  ISETP.GT.AND P3, PT, R9, 0x29, PT ;  /* 0x000000290900780c */ /* 0x000fc40003f64270 */
[----:B----4-:R-:W-:Y:S02]  /*2580*/  FSEL R93, R46, -INF , P4 ;  /* 0xff8000002e5d7808 */ /* 0x010fe40002000000 */
[----:B------:R-:W-:Y:S01]  /*2590*/  FMNMX.FTZ R34, R95, R34, !PT ;  /* 0x000000225f227209 */ /* 0x000fe20007810000 */
[----:B------:R-:W-:Y:S01]  /*25a0*/  MUFU.TANH R57, R58 ;  /* 0x0000003a00397308 */ /* 0x000fe20000002400 */
[----:B------:R-:W-:Y:S02]  /*25b0*/  ISETP.GT.AND P4, PT, R9, 0x30, PT ;  /* 0x000000300900780c */ /* 0x000fe40003f84270 */
[----:B-1----:R-:W-:Y:S02]  /*25c0*/  FSEL R91, R47, -INF , P3 ;  /* 0xff8000002f5b7808 */ /* 0x002fe40001800000 */
[----:B------:R-:W-:Y:S02]  /*25d0*/  FMNMX.FTZ R34, R93, R34, !PT ;  /* 0x000000225d227209 */ /* 0x000fe40007810000 */
[----:B------:R-:W-:Y:S01]  /*25e0*/  ISETP.GT.AND P3, PT, R9, 0x31, PT ;  /* 0x000000310900780c */ /* 0x000fe20003f64270 */
[----:B------:R-:W1:Y:S01]  /*25f0*/  MUFU.TANH R27, R59 ;  /* 0x0000003b001b7308 */ /* 0x000e620000002400 */
[----:B-----5:R-:W-:-:S02]  /*2600*/  FSEL R71, R50, -INF , P4 ;  /* 0xff80000032477808 */ /* 0x020fc40002000000 */
[----:B------:R-:W-:Y:S01]  /*2610*/  FMNMX.FTZ R34, R91, R34, !PT ;  /* 0x000000225b227209 */ /* 0x000fe20007810000 */
[----:B------:R-:W2:Y:S01]  /*2620*/  @P2 LDC R50, c[0x0][0x450] ;  /* 0x00011400ff322b82 */ /* 0x000ea20000000800 */
[----:B------:R-:W-:Y:S02]  /*2630*/  ISETP.GT.AND P4, PT, R9, 0x38, PT ;  /* 0x000000380900780c */ /* 0x000fe40003f84270 */
[----:B------:R-:W-:Y:S01]  /*2640*/  FMNMX.FTZ R34, R71, R34, !PT ;  /* 0x0000002247227209 */ /* 0x000fe20007810000 */
[----:B------:R3:W-:Y:S01]  /*2650*/  MUFU.TANH R33, R67 ;  /* 0x0000004300217308 */ /* 0x0007e20000002400 */
[----:B------:R-:W-:-:S04]  /*2660*/  VIADDMNMX R30, R26, R97, R30, PT ;  /* 0x000000611a1e7246 */ /* 0x000fc8000380011e */
[----:B------:R-:W-:-:S03]  /*2670*/  ISETP.GT.AND P5, PT, R30, 0x8, PT ;  /* 0x000000081e00780c */ /* 0x000fc60003fa4270 */
[----:B------:R-:W4:Y:S01]  /*2680*/  MUFU.TANH R62, R62 ;  /* 0x0000003e003e7308 */ /* 0x000f220000002400 */
[----:B---3--:R-:W-:Y:S02]  /*2690*/  FSEL R67, R51, -INF , P3 ;  /* 0xff80000033437808 */ /* 0x008fe40001800000 */
[----:B------:R-:W-:Y:S02]  /*26a0*/  ISETP.GT.AND P3, PT, R9, 0x39, PT ;  /* 0x000000390900780c */ /* 0x000fe40003f64270 */
[----:B------:R-:W-:Y:S02]  /*26b0*/  FMNMX.FTZ R34, R67, R34, !PT ;  /* 0x0000002243227209 */ /* 0x000fe40007810000 */
[----:B0-----:R-:W-:Y:S01]  /*26c0*/  FSEL R59, R55, -INF , P3 ;  /* 0xff800000373b7808 */ /* 0x001fe20001800000 */
[----:B------:R0:W3:Y:S01]  /*26d0*/  MUFU.TANH R29, R63 ;  /* 0x0000003f001d7308 */ /* 0x0000e20000002400 */
[----:B------:R-:W-:-:S04]  /*26e0*/  ISETP.GT.AND P3, PT, R9, 0x41, PT ;  /* 0x000000410900780c */ /* 0x000fc80003f64270 */
[----:B-1----:R-:W-:Y:S02]  /*26f0*/  FSEL R55, R27, -INF , P3 ;  /* 0xff8000001b377808 */ /* 0x002fe40001800000 */
[C---:B------:R-:W-:Y:S01]  /*2700*/  ISETP.GT.AND P3, PT, R9.reuse, 0x49, PT ;  /* 0x000000490900780c */ /* 0x040fe20003f64270 */
[----:B------:R-:W1:Y:S01]  /*2710*/  MUFU.TANH R66, R66 ;  /* 0x0000004200427308 */ /* 0x000e620000002400 */
        /* <DEDUP_REMOVED lines=8> */
[----:B----4-:R-:W-:Y:S01]  /*27a0*/  FSEL R27, R62, -INF , P4 ;  /* 0xff8000003e1b7808 */ /* 0x010fe20002000000 */
[----:B------:R-:W4:Y:S01]  /*27b0*/  MUFU.TANH R8, R8 ;  /* 0x0000000800087308 */ /* 0x000f220000002400 */
[----:B------:R-:W-:Y:S02]  /*27c0*/  FMNMX.FTZ R34, R55, R34, !PT ;  /* 0x0000002237227209 */ /* 0x000fe40007810000 */
[----:B------:R-:W-:Y:S02]  /*27d0*/  ISETP.GT.AND P4, PT, R9, 0x50, PT ;  /* 0x000000500900780c */ /* 0x000fe40003f84270 */
[----:B---3--:R-:W-:-:S02]  /*27e0*/  FSEL R31, R29, -INF , P3 ;  /* 0xff8000001d1f7808 */ /* 0x008fc40001800000 */
[----:B------:R-:W-:Y:S01]  /*27f0*/  FMNMX.FTZ R34, R27, R34, !PT ;  /* 0x000000221b227209 */ /* 0x000fe20007810000 */
[----:B------:R-:W3:Y:S01]  /*2800*/  MUFU.TANH R39, R74 ;  /* 0x0000004a00277308 */ /* 0x000ee20000002400 */
[----:B------:R-:W-:Y:S02]  /*2810*/  ISETP.GT.AND P3, PT, R9, 0x51, PT ;  /* 0x000000510900780c */ /* 0x000fe40003f64270 */
[----:B-1----:R-:W-:Y:S02]  /*2820*/  FSEL R29, R66, -INF , P4 ;  /* 0xff800000421d7808 */ /* 0x002fe40002000000 */
[----:B------:R-:W-:Y:S02]  /*2830*/  FMNMX.FTZ R34, R31, R34, !PT ;  /* 0x000000221f227209 */ /* 0x000fe40007810000 */
[----:B------:R-:W-:Y:S01]  /*2840*/  ISETP.GT.AND P4, PT, R9, 0x58, PT ;  /* 0x000000580900780c */ /* 0x000fe20003f84270 */
[----:B------:R-:W1:Y:S01]  /*2850*/  MUFU.TANH R37, R75 ;  /* 0x0000004b00257308 */ /* 0x000e620000002400 */
[----:B------:R-:W-:-:S02]  /*2860*/  FSEL R33, R33, -INF , P3 ;  /* 0xff80000021217808 */ /* 0x000fc40001800000 */
[----:B------:R-:W-:Y:S02]  /*2870*/  FMNMX.FTZ R34, R29, R34, !PT ;  /* 0x000000221d227209 */ /* 0x000fe40007810000 */
[----:B------:R-:W-:Y:S02]  /*2880*/  ISETP.GT.AND P3, PT, R9, 0x59, PT ;  /* 0x000000590900780c */ /* 0x000fe40003f64270 */
[----:B0-----:R-:W-:Y:S01]  /*2890*/  FSEL R35, R35, -INF , P4 ;  /* 0xff80000023237808 */ /* 0x001fe20002000000 */
[----:B------:R-:W0:Y:S01]  /*28a0*/  MUFU.TANH R43, R78 ;  /* 0x0000004e002b7308 */ /* 0x000e220000002400 */
[----:B------:R-:W-:Y:S02]  /*28b0*/  FMNMX.FTZ R34, R33, R34, !PT ;  /* 0x0000002221227209 */ /* 0x000fe40007810000 */
[----:B------:R-:W-:Y:S02]  /*28c0*/  ISETP.GT.AND P4, PT, R9, 0x60, PT ;  /* 0x000000600900780c */ /* 0x000fe40003f84270 */
[----:B----4-:R-:W-:-:S02]  /*28d0*/  FSEL R41, R8, -INF , P3 ;  /* 0xff80000008297808 */ /* 0x010fc40001800000 */
[----:B------:R-:W-:Y:S01]  /*28e0*/  FMNMX.FTZ R34, R35, R34, !PT ;  /* 0x0000002223227209 */ /* 0x000fe20007810000 */
[----:B------:R-:W4:Y:S01]  /*28f0*/  MUFU.TANH R45, R79 ;  /* 0x0000004f002d7308 */ /* 0x000f220000002400 */
[----:B------:R-:W-:Y:S02]  /*2900*/  ISETP.GT.AND P3, PT, R9, 0x61, PT ;  /* 0x000000610900780c */ /* 0x000fe40003f64270 */
[----:B---3--:R-:W-:Y:S02]  /*2910*/  FSEL R39, R39, -INF , P4 ;  /* 0xff80000027277808 */ /* 0x008fe40002000000 */
[----:B------:R-:W-:Y:S02]  /*2920*/  FMNMX.FTZ R34, R41, R34, !PT ;  /* 0x0000002229227209 */ /* 0x000fe40007810000 */
[----:B------:R-:W-:Y:S01]  /*2930*/  ISETP.GT.AND P4, PT, R9, 0x68, PT ;  /* 0x000000680900780c */ /* 0x000fe20003f84270 */
[----:B------:R-:W3:Y:S01]  /*2940*/  MUFU.TANH R47, R82 ;  /* 0x00000052002f7308 */ /* 0x000ee20000002400 */
[----:B-1----:R-:W-:-:S02]  /*2950*/  FSEL R37, R37, -INF , P3 ;  /* 0xff80000025257808 */ /* 0x002fc40001800000 */
        /* <DEDUP_REMOVED lines=8> */
[----:B------:R-:W1:Y:S01]  /*29e0*/  MUFU.TANH R53, R86 ;  /* 0x0000005600357308 */ /* 0x000e620000002400 */
[----:B------:R-:W-:Y:S02]  /*29f0*/  ISETP.GT.AND P3, PT, R9, 0x71, PT ;  /* 0x000000710900780c */ /* 0x000fe40003f64270 */
[----:B---3--:R-:W-:Y:S02]  /*2a00*/  FSEL R47, R47, -INF , P4 ;  /* 0xff8000002f2f7808 */ /* 0x008fe40002000000 */
[----:B------:R-:W-:Y:S02]  /*2a10*/  FMNMX.FTZ R34, R45, R34, !PT ;  /* 0x000000222d227209 */ /* 0x000fe40007810000 */
[----:B------:R-:W-:Y:S01]  /*2a20*/  ISETP.GT.AND P4, PT, R9, 0x78, PT ;  /* 0x000000780900780c */ /* 0x000fe20003f84270 */
[----:B------:R-:W3:Y:S01]  /*2a30*/  MUFU.TANH R51, R87 ;  /* 0x0000005700337308 */ /* 0x000ee20000002400 */
[----:B0-----:R-:W-:-:S02]  /*2a40*/  FSEL R49, R49, -INF , P3 ;  /* 0xff80000031317808 */ /* 0x001fc40001800000 */
[----:B------:R-:W-:Y:S02]  /*2a50*/  FMNMX.FTZ R34, R47, R34, !PT ;  /* 0x000000222f227209 */ /* 0x000fe40007810000 */
[----:B------:R-:W-:Y:S02]  /*2a60*/  ISETP.GT.AND P3, PT, R9, 0x79, PT ;  /* 0x000000790900780c */ /* 0x000fe40003f64270 */
[----:B------:R-:W-:Y:S01]  /*2a70*/  FMNMX.FTZ R34, R49, R34, !PT ;  /* 0x0000002231227209 */ /* 0x000fe20007810000 */
[----:B------:R-:W-:Y:S01]  /*2a80*/  MUFU.TANH R21, R21 ;  /* 0x0000001500157308 */ /* 0x000fe20000002400 */
[----:B-1----:R-:W-:Y:S02]  /*2a90*/  FSEL R53, R53, -INF , P4 ;  /* 0xff80000035357808 */ /* 0x002fe40002000000 */
[----:B------:R-:W-:Y:S02]  /*2aa0*/  ISETP.GT.AND P4, PT, R30, 0x1, PT ;  /* 0x000000011e00780c */ /* 0x000fe40003f84270 */
[----:B------:R-:W-:-:S03]  /*2ab0*/  FMNMX.FTZ R34, R53, R34, !PT ;  /* 0x0000002235227209 */ /* 0x000fc60007810000 */
[----:B------:R-:W0:Y:S01]  /*2ac0*/  MUFU.TANH R89, R89 ;  /* 0x0000005900597308 */ /* 0x000e220000002400 */
[----:B---3--:R-:W-:-:S04]  /*2ad0*/  FSEL R51, R51, -INF , P3 ;  /* 0xff80000033337808 */ /* 0x008fc80001800000 */
[----:B------:R-:W-:-:S03]  /*2ae0*/  FMNMX.FTZ R34, R51, R34, !PT ;  /* 0x0000002233227209 */ /* 0x000fc60007810000 */
[----:B------:R-:W1:Y:S02]  /*2af0*/  MUFU.TANH R90, R90 ;  /* 0x0000005a005a7308 */ /* 0x000e640000002400 */
[----:B------:R-:W3:Y:S06]  /*2b00*/  SHFL.BFLY PT, R9, R34, 0x2, 0x1f ;  /* 0x0c401f0022097f89 */ /* 0x000eec00000e0000 */
[----:B------:R-:W4:Y:S01]  /*2b10*/  MUFU.TANH R28, R28 ;  /* 0x0000001c001c7308 */ /* 0x000f220000002400 */
[----:B0-----:R-:W-:Y:S02]  /*2b20*/  FSEL R89, R89, -INF , P4 ;  /* 0xff80000059597808 */ /* 0x001fe40002000000 */
[----:B------:R-:W-:-:S05]  /*2b30*/  ISETP.GT.AND P4, PT, R30, 0x10, PT ;  /* 0x000000101e00780c */ /* 0x000fca0003f84270 */
[----:B------:R-:W-:Y:S08]  /*2b40*/  MUFU.TANH R24, R24 ;  /* 0x0000001800187308 */ /* 0x000ff00000002400 */
[----:B------:R-:W0:Y:S01]  /*2b50*/  MUFU.TANH R25, R25 ;  /* 0x0000001900197308 */ /* 0x000e220000002400 */
[----:B---3--:R-:W-:-:S05]  /*2b60*/  FMNMX.FTZ R9, R34, R9, !PT ;  /* 0x0000000922097209 */ /* 0x008fca0007810000 */
[----:B------:R-:W3:Y:S02]  /*2b70*/  SHFL.BFLY PT, R8, R9, 0x1, 0x1f ;  /* 0x0c201f0009087f89 */ /* 0x000ee400000e0000 */
[----:B------:R-:W-:Y:S08]  /*2b80*/  MUFU.TANH R20, R20 ;  /* 0x0000001400147308 */ /* 0x000ff00000002400 */
[----:B------:R1:W-:Y:S08]  /*2b90*/  MUFU.TANH R36, R61 ;  /* 0x0000003d00247308 */ /* 0x0003f00000002400 */
[----:B------:R-:W5:Y:S01]  /*2ba0*/  MUFU.TANH R15, R15 ;  /* 0x0000000f000f7308 */ /* 0x000f620000002400 */
[----:B-1----:R-:W-:-:S02]  /*2bb0*/  FSEL R61, R90, -INF , P5 ;  /* 0xff8000005a3d7808 */ /* 0x002fc40002800000 */
[----:B---3--:R-:W-:Y:S01]  /*2bc0*/  FMNMX.FTZ R9, R9, R8, !PT ;  /* 0x0000000809097209 */ /* 0x008fe20007810000 */
[----:B------:R-:W-:-:S04]  /*2bd0*/  IMAD.U32 R8, RZ, RZ, UR7 ;  /* 0x00000007ff087e24 */ /* 0x000fc8000f8e00ff */
[----:B------:R4:W-:Y:S01]  /*2be0*/  MUFU.TANH R38, R65 ;  /* 0x0000004100267308 */ /* 0x0009e20000002400 */
[C---:B------:R-:W-:Y:S01]  /*2bf0*/  FSETP.NEU.FTZ.AND P3, PT, R9.reuse, -INF , PT ;  /* 0xff8000000900780b */ /* 0x040fe20003f7d000 */
[----:B------:R-:W-:-:S05]  /*2c00*/  FMUL.FTZ R34, R9, R8 ;  /* 0x0000000809227220 */ /* 0x000fca0000410000 */
[----:B------:R-:W-:Y:S01]  /*2c10*/  FSEL R42, R34, RZ, P3 ;  /* 0x000000ff222a7208 */ /* 0x000fe20001800000 */
[----:B------:R-:W-:Y:S01]  /*2c20*/  MUFU.TANH R13, R13 ;  /* 0x0000000d000d7308 */ /* 0x000fe20000002400 */
[----:B------:R-:W-:-:S03]  /*2c30*/  ISETP.GT.AND P3, PT, R30, RZ, PT ;  /* 0x000000ff1e00720c */ /* 0x000fc60003f64270 */
[-CC-:B------:R-:W-:Y:S01]  /*2c40*/  FFMA.FTZ R32, R32, R8.reuse, -R42.reuse ;  /* 0x0000000820207223 */ /* 0x180fe2000001082a */
[----:B------:R-:W-:Y:S01]  /*2c50*/  FSEL R21, R21, -INF , P3 ;  /* 0xff80000015157808 */ /* 0x000fe20001800000 */
[-CC-:B------:R-:W-:Y:S01]  /*2c60*/  FFMA.FTZ R175, R93, R8.reuse, -R42.reuse ;  /* 0x000000085daf7223 */ /* 0x180fe2000001082a */
[----:B------:R-:W-:Y:S01]  /*2c70*/  ISETP.GT.AND P3, PT, R30, 0x9, PT ;  /* 0x000000091e00780c */ /* 0x000fe20003f64270 */
[----:B------:R1:W-:Y:S01]  /*2c80*/  MUFU.EX2 R26, R32 ;  /* 0x00000020001a7308 */ /* 0x0003e20000000800 */
[-CC-:B------:R-:W-:Y:S01]  /*2c90*/  FFMA.FTZ R169, R71, R8.reuse, -R42.reuse ;  /* 0x0000000847a97223 */ /* 0x180fe2000001082a */
[-CC-:B------:R-:W-:Y:S01]  /*2ca0*/  FFMA.FTZ R171, R63, R8.reuse, -R42.reuse ;  /* 0x000000083fab7223 */ /* 0x180fe2000001082a */
[----:B----4-:R-:W-:Y:S01]  /*2cb0*/  FSEL R65, R28, -INF , P3 ;  /* 0xff8000001c417808 */ /* 0x010fe20001800000 */
[-CC-:B------:R-:W-:Y:S01]  /*2cc0*/  FFMA.FTZ R181, R99, R8.reuse, -R42.reuse ;  /* 0x0000000863b57223 */ /* 0x180fe2000001082a */
[C---:B------:R-:W-:Y:S01]  /*2cd0*/  ISETP.GT.AND P3, PT, R30.reuse, 0x11, PT ;  /* 0x000000111e00780c */ /* 0x040fe20003f64270 */
[-CC-:B------:R-:W-:Y:S01]  /*2ce0*/  FFMA.FTZ R183, R101, R8.reuse, -R42.reuse ;  /* 0x0000000865b77223 */ /* 0x180fe2000001082a */
[-CC-:B------:R-:W-:Y:S01]  /*2cf0*/  FFMA.FTZ R103, R103, R8.reuse, -R42.reuse ;  /* 0x0000000867677223 */ /* 0x180fe2000001082a */
[----:B------:R3:W-:Y:S01]  /*2d00*/  MUFU.TANH R40, R69 ;  /* 0x0000004500287308 */ /* 0x0007e20000002400 */
[----:B-1----:R-:W-:Y:S01]  /*2d10*/  FMNMX.FTZ R32, R21, R89, !PT ;  /* 0x0000005915207209 */ /* 0x002fe20007810000 */
[-CC-:B------:R-:W-:Y:S01]  /*2d20*/  FFMA.FTZ R153, R57, R8.reuse, -R42.reuse ;  /* 0x0000000839997223 */ /* 0x180fe2000001082a */
[----:B0-----:R-:W-:Y:S01]  /*2d30*/  FSEL R25, R25, -INF , P3 ;  /* 0xff80000019197808 */ /* 0x001fe20001800000 */
[--C-:B------:R-:W-:Y:S01]  /*2d40*/  FFMA.FTZ R155, R27, R8, -R42.reuse ;  /* 0x000000081b9b7223 */ /* 0x100fe2000001082a */
[----:B------:R-:W-:Y:S01]  /*2d50*/  FMNMX.FTZ R32, R61, R32, !PT ;  /* 0x000000203d207209 */ /* 0x000fe20007810000 */
[-CC-:B------:R-:W-:Y:S01]  /*2d60*/  FFMA.FTZ R177, R105, R8.reuse, -R42.reuse ;  /* 0x0000000869b17223 */ /* 0x180fe2000001082a */
[----:B------:R-:W-:Y:S01]  /*2d70*/  ISETP.GT.AND P3, PT, R30, 0x19, PT ;  /* 0x000000191e00780c */ /* 0x000fe20003f64270 */
[----:B------:R-:W0:Y:S01]  /*2d80*/  MUFU.TANH R14, R14 ;  /* 0x0000000e000e7308 */ /* 0x000e220000002400 */
[----:B---3--:R-:W-:Y:S01]  /*2d90*/  FSEL R69, R24, -INF , P4 ;  /* 0xff80000018457808 */ /* 0x008fe20002000000 */
[--C-:B------:R-:W-:Y:S01]  /*2da0*/  FFMA.FTZ R24, R55, R8, -R42.reuse ;  /* 0x0000000837187223 */ /* 0x100fe2000001082a */
[----:B------:R-:W-:Y:S01]  /*2db0*/  FMNMX.FTZ R32, R65, R32, !PT ;  /* 0x0000002041207209 */ /* 0x000fe20007810000 */
[-CC-:B------:R-:W-:Y:S01]  /*2dc0*/  FFMA.FTZ R179, R109, R8.reuse, -R42.reuse ;  /* 0x000000086db37223 */ /* 0x180fe2000001082a */
[C---:B------:R-:W-:Y:S01]  /*2dd0*/  ISETP.GT.AND P4, PT, R30.reuse, 0x18, PT ;  /* 0x000000181e00780c */ /* 0x040fe20003f84270 */
[--C-:B------:R-:W-:Y:S01]  /*2de0*/  FFMA.FTZ R173, R113, R8, -R42.reuse ;  /* 0x0000000871ad7223 */ /* 0x100fe2000001082a */
[----:B------:R-:W-:Y:S01]  /*2df0*/  FMNMX.FTZ R32, R69, R32, !PT ;  /* 0x0000002045207209 */ /* 0x000fe20007810000 */
[----:B------:R-:W-:Y:S01]  /*2e00*/  MUFU.TANH R12, R12 ;  /* 0x0000000c000c7308 */ /* 0x000fe20000002400 */
[----:B-----5:R-:W-:Y:S01]  /*2e10*/  FSEL R15, R15, -INF , P3 ;  /* 0xff8000000f0f7808 */ /* 0x020fe20001800000 */
[--C-:B------:R-:W-:Y:S01]  /*2e20*/  FFMA.FTZ R157, R29, R8, -R42.reuse ;  /* 0x000000081d9d7223 */ /* 0x100fe2000001082a */
[----:B------:R-:W-:Y:S01]  /*2e30*/  FMNMX.FTZ R32, R25, R32, !PT ;  /* 0x0000002019207209 */ /* 0x000fe20007810000 */
[-CC-:B------:R-:W-:Y:S01]  /*2e40*/  FFMA.FTZ R159, R35, R8.reuse, -R42.reuse ;  /* 0x00000008239f7223 */ /* 0x180fe2000001082a */
[----:B------:R-:W-:Y:S01]  /*2e50*/  ISETP.GT.AND P3, PT, R30, 0x21, PT ;  /* 0x000000211e00780c */ /* 0x000fe20003f64270 */
[-CC-:B------:R-:W-:Y:S01]  /*2e60*/  FFMA.FTZ R161, R39, R8.reuse, -R42.reuse ;  /* 0x0000000827a17223 */ /* 0x180fe2000001082a */
[-CC-:B------:R-:W-:Y:S01]  /*2e70*/  FFMA.FTZ R163, R43, R8.reuse, -R42.reuse ;  /* 0x000000082ba37223 */ /* 0x180fe2000001082a */
[----:B------:R1:W-:Y:S01]  /*2e80*/  MUFU.TANH R44, R73 ;  /* 0x00000049002c7308 */ /* 0x0003e20000002400 */
[----:B0-----:R-:W-:Y:S01]  /*2e90*/  FSEL R75, R14, -INF , P3 ;  /* 0xff8000000e4b7808 */ /* 0x001fe20001800000 */
[-CC-:B------:R-:W-:Y:S01]  /*2ea0*/  FFMA.FTZ R14, R59, R8.reuse, -R42.reuse ;  /* 0x000000083b0e7223 */ /* 0x180fe2000001082a */
[----:B------:R-:W-:Y:S01]  /*2eb0*/  ISETP.GT.AND P3, PT, R30, 0x29, PT ;  /* 0x000000291e00780c */ /* 0x000fe20003f64270 */
[-CC-:B------:R-:W-:Y:S01]  /*2ec0*/  FFMA.FTZ R165, R47, R8.reuse, -R42.reuse ;  /* 0x000000082fa57223 */ /* 0x180fe2000001082a */
[-CC-:B------:R-:W-:Y:S01]  /*2ed0*/  FFMA.FTZ R49, R49, R8.reuse, -R42.reuse ;  /* 0x0000000831317223 */ /* 0x180fe2000001082a */
[-CC-:B------:R-:W-:Y:S01]  /*2ee0*/  FFMA.FTZ R167, R53, R8.reuse, -R42.reuse ;  /* 0x0000000835a77223 */ /* 0x180fe2000001082a */
[-CC-:B------:R-:W-:Y:S01]  /*2ef0*/  FFMA.FTZ R51, R51, R8.reuse, -R42.reuse ;  /* 0x0000000833337223 */ /* 0x180fe2000001082a */
[----:B------:R-:W0:Y:S01]  /*2f00*/  MUFU.TANH R11, R11 ;  /* 0x0000000b000b7308 */ /* 0x000e220000002400 */
[----:B-1----:R-:W-:Y:S01]  /*2f10*/  FSEL R73, R20, -INF , P4 ;  /* 0xff80000014497808 */ /* 0x002fe20002000000 */
[----:B------:R-:W-:Y:S01]  /*2f20*/  FFMA.FTZ R20, R107, R8, -R42 ;  /* 0x000000086b147223 */ /* 0x000fe2000001082a */
[----:B------:R-:W-:-:S02]  /*2f30*/  ISETP.GT.AND P4, PT, R30, 0x20, PT ;  /* 0x000000201e00780c */ /* 0x000fc40003f84270 */
[----:B------:R-:W-:Y:S02]  /*2f40*/  CS2R R112, SRZ ;  /* 0x0000000000707805 */ /* 0x000fe4000001ff00 */
[----:B------:R-:W-:Y:S02]  /*2f50*/  FMNMX.FTZ R32, R73, R32, !PT ;  /* 0x0000002049207209 */ /* 0x000fe40007810000 */
[----:B------:R-:W-:Y:S02]  /*2f60*/  CS2R R108, SRZ ;  /* 0x00000000006c7805 */ /* 0x000fe4000001ff00 */
[----:B------:R-:W-:Y:S01]  /*2f70*/  FSEL R13, R13, -INF , P4 ;  /* 0xff8000000d0d7808 */ /* 0x000fe20002000000 */
[----:B------:R-:W1:Y:S01]  /*2f80*/  MUFU.TANH R7, R7 ;  /* 0x0000000700077308 */ /* 0x000e620000002400 */
[----:B------:R-:W-:Y:S02]  /*2f90*/  FMNMX.FTZ R32, R15, R32, !PT ;  /* 0x000000200f207209 */ /* 0x000fe40007810000 */
[----:B------:R-:W-:-:S02]  /*2fa0*/  CS2R R106, SRZ ;  /* 0x00000000006a7805 */ /* 0x000fc4000001ff00 */
[----:B------:R-:W-:Y:S02]  /*2fb0*/  ISETP.GT.AND P4, PT, R30, 0x28, PT ;  /* 0x000000281e00780c */ /* 0x000fe40003f84270 */
[----:B------:R-:W-:Y:S02]  /*2fc0*/  CS2R R104, SRZ ;  /* 0x0000000000687805 */ /* 0x000fe4000001ff00 */
[----:B------:R-:W-:Y:S01]  /*2fd0*/  FMNMX.FTZ R32, R13, R32, !PT ;  /* 0x000000200d207209 */ /* 0x000fe20007810000 */
[----:B------:R-:W-:Y:S03]  /*2fe0*/  MUFU.TANH R10, R10 ;  /* 0x0000000a000a7308 */ /* 0x000fe60000002400 */
[----:B------:R-:W-:Y:S02]  /*2ff0*/  FMNMX.FTZ R32, R75, R32, !PT ;  /* 0x000000204b207209 */ /* 0x000fe40007810000 */
[----:B0-----:R-:W-:-:S02]  /*3000*/  FSEL R79, R11, -INF , P3 ;  /* 0xff8000000b4f7808 */ /* 0x001fc40001800000 */
[----:B------:R-:W-:Y:S01]  /*3010*/  ISETP.GT.AND P3, PT, R30, 0x31, PT ;  /* 0x000000311e00780c */ /* 0x000fe20003f64270 */
[----:B------:R-:W0:Y:S08]  /*3020*/  MUFU.TANH R6, R6 ;  /* 0x0000000600067308 */ /* 0x000e300000002400 */
[----:B------:R3:W-:Y:S08]  /*3030*/  MUFU.TANH R46, R77 ;  /* 0x0000004d002e7308 */ /* 0x0007f00000002400 */
[----:B------:R-:W-:Y:S01]  /*3040*/  MUFU.TANH R5, R5 ;  /* 0x0000000500057308 */ /* 0x000fe20000002400 */
[----:B---3--:R-:W-:Y:S01]  /*3050*/  FSEL R77, R12, -INF , P4 ;  /* 0xff8000000c4d7808 */ /* 0x008fe20002000000 */
[----:B------:R-:W-:Y:S01]  /*3060*/  FFMA.FTZ R12, R111, R8, -R42 ;  /* 0x000000086f0c7223 */ /* 0x000fe2000001082a */
[----:B------:R-:W-:-:S02]  /*3070*/  ISETP.GT.AND P4, PT, R30, 0x30, PT ;  /* 0x000000301e00780c */ /* 0x000fc40003f84270 */
[----:B------:R-:W-:Y:S02]  /*3080*/  CS2R R110, SRZ ;  /* 0x00000000006e7805 */ /* 0x000fe4000001ff00 */
[----:B------:R-:W-:Y:S02]  /*3090*/  FMNMX.FTZ R32, R77, R32, !PT ;  /* 0x000000204d207209 */ /* 0x000fe40007810000 */
[----:B-1----:R-:W-:Y:S01]  /*30a0*/  FSEL R7, R7, -INF , P4 ;  /* 0xff80000007077808 */ /* 0x002fe20002000000 */
[----:B------:R-:W1:Y:S01]  /*30b0*/  MUFU.TANH R3, R3 ;  /* 0x0000000300037308 */ /* 0x000e620000002400 */
[----:B------:R-:W-:Y:S02]  /*30c0*/  FMNMX.FTZ R32, R79, R32, !PT ;  /* 0x000000204f207209 */ /* 0x000fe40007810000 */
[----:B------:R-:W-:Y:S02]  /*30d0*/  ISETP.GT.AND P4, PT, R30, 0x38, PT ;  /* 0x000000381e00780c */ /* 0x000fe40003f84270 */
[----:B------:R-:W-:-:S02]  /*30e0*/  FMNMX.FTZ R32, R7, R32, !PT ;  /* 0x0000002007207209 */ /* 0x000fc40007810000 */
[----:B0-----:R-:W-:Y:S01]  /*30f0*/  FSEL R83, R6, -INF , P4 ;  /* 0xff80000006537808 */ /* 0x001fe20002000000 */
[----:B------:R-:W-:Y:S01]  /*3100*/  MUFU.TANH R4, R4 ;  /* 0x0000000400047308 */ /* 0x000fe20000002400 */
[----:B------:R-:W-:Y:S01]  /*3110*/  ISETP.GT.AND P4, PT, R30, 0x40, PT ;  /* 0x000000401e00780c */ /* 0x000fe20003f84270 */
[----:B------:R-:W-:-:S06]  /*3120*/  FFMA.FTZ R6, R95, R8, -R42 ;  /* 0x000000085f067223 */ /* 0x000fcc000001082a */
[----:B------:R0:W-:Y:S01]  /*3130*/  MUFU.TANH R48, R81 ;  /* 0x0000005100307308 */ /* 0x0001e20000002400 */
[----:B-1----:R-:W-:Y:S02]  /*3140*/  FSEL R3, R3, -INF , P4 ;  /* 0xff80000003037808 */ /* 0x002fe40002000000 */
[----:B------:R-:W-:-:S05]  /*3150*/  ISETP.GT.AND P4, PT, R30, 0x48, PT ;  /* 0x000000481e00780c */ /* 0x000fca0003f84270 */
[----:B------:R-:W1:Y:S01]  /*3160*/  MUFU.TANH R60, R60 ;  /* 0x0000003c003c7308 */ /* 0x000e620000002400 */
[----:B0-----:R-:W-:Y:S01]  /*3170*/  FSEL R81, R10, -INF , P3 ;  /* 0xff8000000a517808 */ /* 0x001fe20001800000 */
[----:B------:R-:W-:Y:S01]  /*3180*/  FFMA.FTZ R10, R67, R8, -R42 ;  /* 0x00000008430a7223 */ /* 0x000fe2000001082a */
[C---:B------:R-:W-:Y:S02]  /*3190*/  ISETP.GT.AND P3, PT, R30.reuse, 0x39, PT ;  /* 0x000000391e00780c */ /* 0x040fe40003f64270 */
[----:B------:R-:W-:Y:S02]  /*31a0*/  FMNMX.FTZ R32, R81, R32, !PT ;  /* 0x0000002051207209 */ /* 0x000fe40007810000 */
[----:B------:R-:W-:Y:S01]  /*31b0*/  FSEL R5, R5, -INF , P3 ;  /* 0xff80000005057808 */ /* 0x000fe20001800000 */
[----:B------:R-:W0:Y:S01]  /*31c0*/  MUFU.TANH R64, R64 ;  /* 0x0000004000407308 */ /* 0x000e220000002400 */
[----:B------:R-:W-:Y:S02]  /*31d0*/  FMNMX.FTZ R32, R83, R32, !PT ;  /* 0x0000002053207209 */ /* 0x000fe40007810000 */
[----:B------:R-:W-:-:S02]  /*31e0*/  ISETP.GT.AND P3, PT, R30, 0x41, PT ;  /* 0x000000411e00780c */ /* 0x000fc40003f64270 */
[----:B------:R-:W-:-:S03]  /*31f0*/  FMNMX.FTZ R32, R5, R32, !PT ;  /* 0x0000002005207209 */ /* 0x000fc60007810000 */
[----:B------:R3:W-:Y:S01]  /*3200*/  MUFU.TANH R34, R85 ;  /* 0x0000005500227308 */ /* 0x0007e20000002400 */
[----:B------:R-:W-:Y:S02]  /*3210*/  FMNMX.FTZ R32, R3, R32, !PT ;  /* 0x0000002003207209 */ /* 0x000fe40007810000 */
[----:B-1----:R-:W-:Y:S02]  /*3220*/  FSEL R87, R60, -INF , P4 ;  /* 0xff8000003c577808 */ /* 0x002fe40002000000 */
[----:B------:R-:W-:-:S03]  /*3230*/  ISETP.GT.AND P4, PT, R30, 0x50, PT ;  /* 0x000000501e00780c */ /* 0x000fc60003f84270 */
[----:B------:R-:W1:Y:S01]  /*3240*/  MUFU.TANH R68, R68 ;  /* 0x0000004400447308 */ /* 0x000e620000002400 */
[----:B---3--:R-:W-:Y:S01]  /*3250*/  FSEL R85, R4, -INF , P3 ;  /* 0xff80000004557808 */ /* 0x008fe20001800000 */
[----:B------:R-:W-:Y:S01]  /*3260*/  FFMA.FTZ R4, R91, R8, -R42 ;  /* 0x000000085b047223 */ /* 0x000fe2000001082a */
[----:B------:R-:W-:Y:S02]  /*3270*/  ISETP.GT.AND P3, PT, R30, 0x49, PT ;  /* 0x000000491e00780c */ /* 0x000fe40003f64270 */
[----:B------:R-:W-:Y:S02]  /*3280*/  FMNMX.FTZ R32, R85, R32, !PT ;  /* 0x0000002055207209 */ /* 0x000fe40007810000 */
[----:B------:R-:W-:Y:S01]  /*3290*/  FSEL R91, R36, -INF , P3 ;  /* 0xff800000245b7808 */ /* 0x000fe20001800000 */
[----:B------:R-:W3:Y:S01]  /*32a0*/  MUFU.TANH R72, R72 ;  /* 0x0000004800487308 */ /* 0x000ee20000002400 */
[----:B------:R-:W-:Y:S02]  /*32b0*/  FMNMX.FTZ R32, R87, R32, !PT ;  /* 0x0000002057207209 */ /* 0x000fe40007810000 */
[----:B------:R-:W-:-:S02]  /*32c0*/  ISETP.GT.AND P3, PT, R30, 0x51, PT ;  /* 0x000000511e00780c */ /* 0x000fc40003f64270 */
[----:B0-----:R-:W-:Y:S02]  /*32d0*/  FSEL R93, R64, -INF , P4 ;  /* 0xff800000405d7808 */ /* 0x001fe40002000000 */
[----:B------:R-:W-:Y:S01]  /*32e0*/  FMNMX.FTZ R32, R91, R32, !PT ;  /* 0x000000205b207209 */ /* 0x000fe20007810000 */
[----:B------:R-:W0:Y:S01]  /*32f0*/  MUFU.TANH R76, R76 ;  /* 0x0000004c004c7308 */ /* 0x000e220000002400 */
[----:B------:R-:W-:Y:S02]  /*3300*/  ISETP.GT.AND P4, PT, R30, 0x58, PT ;  /* 0x000000581e00780c */ /* 0x000fe40003f84270 */
[----:B------:R-:W-:Y:S01]  /*3310*/  FSEL R71, R38, -INF , P3 ;  /* 0xff80000026477808 */ /* 0x000fe20001800000 */
[----:B------:R-:W-:Y:S01]  /*3320*/  FFMA.FTZ R38, R45, R8, -R42 ;  /* 0x000000082d267223 */ /* 0x000fe2000001082a */
[----:B------:R-:W-:Y:S02]  /*3330*/  FMNMX.FTZ R32, R93, R32, !PT ;  /* 0x000000205d207209 */ /* 0x000fe40007810000 */
[----:B------:R-:W-:Y:S01]  /*3340*/  ISETP.GT.AND P3, PT, R30, 0x59, PT ;  /* 0x000000591e00780c */ /* 0x000fe20003f64270 */
[----:B------:R-:W4:Y:S01]  /*3350*/  MUFU.TANH R80, R80 ;  /* 0x0000005000507308 */ /* 0x000f220000002400 */
[----:B-1----:R-:W-:-:S02]  /*3360*/  FSEL R95, R68, -INF , P4 ;  /* 0xff800000445f7808 */ /* 0x002fc40002000000 */
[----:B------:R-:W-:Y:S02]  /*3370*/  FMNMX.FTZ R32, R71, R32, !PT ;  /* 0x0000002047207209 */ /* 0x000fe40007810000 */
[----:B------:R-:W-:Y:S02]  /*3380*/  ISETP.GT.AND P4, PT, R30, 0x60, PT ;  /* 0x000000601e00780c */ /* 0x000fe40003f84270 */
[----:B------:R-:W-:Y:S01]  /*3390*/  FSEL R67, R40, -INF , P3 ;  /* 0xff80000028437808 */ /* 0x000fe20001800000 */
[----:B------:R-:W-:Y:S01]  /*33a0*/  MUFU.TANH R84, R84 ;  /* 0x0000005400547308 */ /* 0x000fe20000002400 */
        /* <DEDUP_REMOVED lines=9> */
[----:B------:R-:W1:Y:S01]  /*3440*/  MUFU.EX2 R181, R181 ;  /* 0x000000b500b57308 */ /* 0x000e620000000800 */
[----:B0-----:R-:W-:-:S02]  /*3450*/  FSEL R99, R76, -INF , P4 ;  /* 0xff8000004c637808 */ /* 0x001fc40002000000 */
[----:B------:R-:W-:Y:S02]  /*3460*/  FMNMX.FTZ R32, R63, R32, !PT ;  /* 0x000000203f207209 */ /* 0x000fe40007810000 */
[----:B------:R-:W-:Y:S02]  /*3470*/  ISETP.GT.AND P4, PT, R30, 0x70, PT ;  /* 0x000000701e00780c */ /* 0x000fe40003f84270 */
[----:B------:R-:W-:Y:S01]  /*3480*/  FSEL R59, R46, -INF , P3 ;  /* 0xff8000002e3b7808 */ /* 0x000fe20001800000 */
[----:B------:R-:W0:Y:S01]  /*3490*/  MUFU.EX2 R183, R183 ;  /* 0x000000b700b77308 */ /* 0x000e220000000800 */
[----:B------:R-:W-:Y:S02]  /*34a0*/  FMNMX.FTZ R32, R99, R32, !PT ;  /* 0x0000002063207209 */ /* 0x000fe40007810000 */
[----:B------:R-:W-:Y:S02]  /*34b0*/  ISETP.GT.AND P3, PT, R30, 0x71, PT ;  /* 0x000000711e00780c */ /* 0x000fe40003f64270 */
[----:B----4-:R-:W-:-:S02]  /*34c0*/  FSEL R101, R80, -INF , P4 ;  /* 0xff80000050657808 */ /* 0x010fc40002000000 */
[----:B------:R-:W-:Y:S01]  /*34d0*/  FMNMX.FTZ R32, R59, R32, !PT ;  /* 0x000000203b207209 */ /* 0x000fe20007810000 */
[----:B------:R-:W3:Y:S01]  /*34e0*/  MUFU.EX2 R177, R177 ;  /* 0x000000b100b17308 */ /* 0x000ee20000000800 */
[----:B------:R-:W-:Y:S01]  /*34f0*/  ISETP.GT.AND P4, PT, R30, 0x78, PT ;  /* 0x000000781e00780c */ /* 0x000fe20003f84270 */
[----:B-1----:R-:W-:Y:S01]  /*3500*/  FADD.FTZ R46, R181, R26 ;  /* 0x0000001ab52e7221 */ /* 0x002fe20000010000 */
[----:B------:R-:W-:Y:S02]  /*3510*/  FSEL R57, R48, -INF , P3 ;  /* 0xff80000030397808 */ /* 0x000fe40001800000 */
[----:B------:R-:W-:Y:S02]  /*3520*/  FMNMX.FTZ R32, R101, R32, !PT ;  /* 0x0000002065207209 */ /* 0x000fe40007810000 */
[----:B------:R-:W-:Y:S01]  /*3530*/  ISETP.GT.AND P3, PT, R30, 0x79, PT ;  /* 0x000000791e00780c */ /* 0x000fe20003f64270 */
[----:B------:R-:W-:Y:S01]  /*3540*/  FFMA.FTZ R30, R31, R8, -R42 ;  /* 0x000000081f1e7223 */ /* 0x000fe2000001082a */
[----:B------:R-:W-:Y:S01]  /*3550*/  FSEL R103, R84, -INF , P4 ;  /* 0xff80000054677808 */ /* 0x000fe20002000000 */
[----:B------:R-:W1:Y:S01]  /*3560*/  MUFU.EX2 R20, R20 ;  /* 0x0000001400147308 */ /* 0x000e620000000800 */
[----:B------:R-:W-:-:S02]  /*3570*/  FMNMX.FTZ R32, R57, R32, !PT ;  /* 0x0000002039207209 */ /* 0x000fc40007810000 */
[----:B------:R-:W-:Y:S01]  /*3580*/  FSEL R55, R34, -INF , P3 ;  /* 0xff80000022377808 */ /* 0x000fe20001800000 */
[--C-:B------:R-:W-:Y:S01]  /*3590*/  FFMA.FTZ R34, R41, R8, -R42.reuse ;  /* 0x0000000829227223 */ /* 0x100fe2000001082a */
[----:B------:R-:W-:Y:S02]  /*35a0*/  FMNMX.FTZ R32, R103, R32, !PT ;  /* 0x0000002067207209 */ /* 0x000fe40007810000 */
[----:B------:R-:W-:Y:S01]  /*35b0*/  F2FP.F16.F32.PACK_AB R181, R26, R181 ;  /* 0x000000b51ab5723e */ /* 0x000fe200000000ff */
[----:B------:R-:W4:Y:S01]  /*35c0*/  MUFU.EX2 R179, R179 ;  /* 0x000000b300b37308 */ /* 0x000f220000000800 */
[----:B------:R-:W-:Y:S01]  /*35d0*/  FMNMX.FTZ R11, R55, R32, !PT ;  /* 0x00000020370b7209 */ /* 0x000fe20007810000 */
[----:B------:R-:W-:-:S04]  /*35e0*/  FFMA.FTZ R32, R33, R8, -R42 ;  /* 0x0000000821207223 */ /* 0x000fc8000001082a */
[----:B------:R-:W5:Y:S02]  /*35f0*/  SHFL.BFLY PT, R36, R11, 0x2, 0x1f ;  /* 0x0c401f000b247f89 */ /* 0x000f6400000e0000 */
[----:B------:R-:W-:Y:S08]  /*3600*/  MUFU.EX2 R12, R12 ;  /* 0x0000000c000c7308 */ /* 0x000ff00000000800 */
[----:B------:R-:W-:Y:S08]  /*3610*/  MUFU.EX2 R173, R173 ;  /* 0x000000ad00ad7308 */ /* 0x000ff00000000800 */
[----:B------:R-:W-:Y:S01]  /*3620*/  MUFU.EX2 R6, R6 ;  /* 0x0000000600067308 */ /* 0x000fe20000000800 */
[----:B-----5:R-:W-:Y:S01]  /*3630*/  FMNMX.FTZ R27, R11, R36, !PT ;  /* 0x000000240b1b7209 */ /* 0x020fe20007810000 */
[----:B------:R-:W-:-:S06]  /*3640*/  FFMA.FTZ R36, R37, R8, -R42 ;  /* 0x0000000825247223 */ /* 0x000fcc000001082a */
[----:B------:R-:W-:Y:S01]  /*3650*/  MUFU.EX2 R175, R175 ;  /* 0x000000af00af7308 */ /* 0x000fe20000000800 */
[----:B------:R-:W5:Y:S07]  /*3660*/  SHFL.BFLY PT, R40, R27, 0x1, 0x1f ;  /* 0x0c201f001b287f89 */ /* 0x000f6e00000e0000 */
[----:B------:R-:W-:Y:S08]  /*3670*/  MUFU.EX2 R4, R4 ;  /* 0x0000000400047308 */ /* 0x000ff00000000800 */
[----:B------:R-:W-:Y:S08]  /*3680*/  MUFU.EX2 R169, R169 ;  /* 0x000000a900a97308 */ /* 0x000ff00000000800 */
[----:B------:R-:W-:Y:S01]  /*3690*/  MUFU.EX2 R10, R10 ;  /* 0x0000000a000a7308 */ /* 0x000fe20000000800 */
[----:B-----5:R-:W-:-:S04]  /*36a0*/  FMNMX.FTZ R11, R27, R40, !PT ;  /* 0x000000281b0b7209 */ /* 0x020fc80007810000 */
[C---:B------:R-:W-:Y:S01]  /*36b0*/  FSETP.NEU.FTZ.AND P3, PT, R11.reuse, -INF , PT ;  /* 0xff8000000b00780b */ /* 0x040fe20003f7d000 */
[-C--:B------:R-:W-:Y:S02]  /*36c0*/  FMUL.FTZ R27, R11, R8.reuse ;  /* 0x000000080b1b7220 */ /* 0x080fe40000410000 */
[----:B------:R-:W-:Y:S03]  /*36d0*/  MUFU.EX2 R171, R171 ;  /* 0x000000ab00ab7308 */ /* 0x000fe60000000800 */
[----:B------:R-:W-:Y:S02]  /*36e0*/  FSEL R42, R27, RZ, P3 ;  /* 0x000000ff1b2a7208 */ /* 0x000fe40001800000 */
[----:B------:R-:W5:Y:S03]  /*36f0*/  @P2 LDC R27, c[0x0][0x44c] ;  /* 0x00011300ff1b2b82 */ /* 0x000f660000000800 */
        /* <DEDUP_REMOVED lines=17> */
[----:B0-----:R-:W-:Y:S01]  /*3810*/  FADD.FTZ R15, R183, R46 ;  /* 0x0000002eb70f7221 */ /* 0x001fe20000010000 */
[-CC-:B------:R-:W-:Y:S01]  /*3820*/  FFMA.FTZ R81, R81, R8.reuse, -R42.reuse ;  /* 0x0000000851517223 */ /* 0x180fe2000001082a */
[-CC-:B------:R-:W-:Y:S01]  /*3830*/  FFMA.FTZ R83, R83, R8.reuse, -R42.reuse ;  /* 0x0000000853537223 */ /* 0x180fe2000001082a */
[-CC-:B------:R-:W-:Y:S01]  /*3840*/  FFMA.FTZ R3, R3, R8.reuse, -R42.reuse ;  /* 0x0000000803037223 */ /* 0x180fe2000001082a */
[----:B------:R-:W-:Y:S01]  /*3850*/  FADD.FTZ R46, R28, R15 ;  /* 0x0000000f1c2e7221 */ /* 0x000fe20000010000 */
[-CC-:B------:R-:W-:Y:S01]  /*3860*/  FFMA.FTZ R85, R85, R8.reuse, -R42.reuse ;  /* 0x0000000855557223 */ /* 0x180fe2000001082a */
[-C--:B------:R-:W-:Y:S01]  /*3870*/  FFMA.FTZ R87, R87, R8.reuse, -R42 ;  /* 0x0000000857577223 */ /* 0x080fe2000001082a */
[----:B------:R-:W0:Y:S01]  /*3880*/  MUFU.EX2 R180, R89 ;  /* 0x0000005900b47308 */ /* 0x000e220000000800 */
[----:B---3--:R-:W-:Y:S01]  /*3890*/  FADD.FTZ R15, R177, R46 ;  /* 0x0000002eb10f7221 */ /* 0x008fe20000010000 */
[-CC-:B------:R-:W-:Y:S01]  /*38a0*/  FFMA.FTZ R91, R91, R8.reuse, -R42.reuse ;  /* 0x000000085b5b7223 */ /* 0x180fe2000001082a */
[-CC-:B------:R-:W-:Y:S01]  /*38b0*/  FFMA.FTZ R93, R93, R8.reuse, -R42.reuse ;  /* 0x000000085d5d7223 */ /* 0x180fe2000001082a */
[-CC-:B------:R-:W-:Y:S01]  /*38c0*/  FFMA.FTZ R71, R71, R8.reuse, -R42.reuse ;  /* 0x0000000847477223 */ /* 0x180fe2000001082a */
[C---:B-1----:R-:W-:Y:S01]  /*38d0*/  FADD.FTZ R46, R20.reuse, R15 ;  /* 0x0000000f142e7221 */ /* 0x042fe20000010000 */
[-CC-:B------:R-:W-:Y:S01]  /*38e0*/  FFMA.FTZ R95, R95, R8.reuse, -R42.reuse ;  /* 0x000000085f5f7223 */ /* 0x180fe2000001082a */
[----:B------:R-:W-:Y:S01]  /*38f0*/  F2FP.F16.F32.PACK_AB R177, R20, R177 ;  /* 0x000000b114b1723e */ /* 0x000fe200000000ff */
[----:B------:R-:W1:Y:S01]  /*3900*/  MUFU.EX2 R61, R61 ;  /* 0x0000003d003d7308 */ /* 0x000e620000000800 */
[-CC-:B------:R-:W-:Y:S01]  /*3910*/  FFMA.FTZ R67, R67, R8.reuse, -R42.reuse ;  /* 0x0000000843437223 */ /* 0x180fe2000001082a */
[-CC-:B------:R-:W-:Y:S01]  /*3920*/  FFMA.FTZ R97, R97, R8.reuse, -R42.reuse ;  /* 0x0000000861617223 */ /* 0x180fe2000001082a */
[-CC-:B------:R-:W-:Y:S01]  /*3930*/  FFMA.FTZ R63, R63, R8.reuse, -R42.reuse ;  /* 0x000000083f3f7223 */ /* 0x180fe2000001082a */
[-CC-:B------:R-:W-:Y:S01]  /*3940*/  FFMA.FTZ R99, R99, R8.reuse, -R42.reuse ;  /* 0x0000000863637223 */ /* 0x180fe2000001082a */
[-CC-:B------:R-:W-:Y:S01]  /*3950*/  FFMA.FTZ R59, R59, R8.reuse, -R42.reuse ;  /* 0x000000083b3b7223 */ /* 0x180fe2000001082a */
[-CC-:B------:R-:W-:Y:S01]  /*3960*/  FFMA.FTZ R101, R101, R8.reuse, -R42.reuse ;  /* 0x0000000865657223 */ /* 0x180fe2000001082a */
[----:B------:R-:W-:Y:S01]  /*3970*/  FFMA.FTZ R57, R57, R8, -R42 ;  /* 0x0000000839397223 */ /* 0x000fe2000001082a */
[----:B------:R-:W3:Y:S01]  /*3980*/  MUFU.EX2 R182, R65 ;  /* 0x0000004100b67308 */ /* 0x000ee20000000800 */
[----:B-----5:R-:W-:-:S04]  /*3990*/  @P2 IMAD.HI.U32 R27, R2, R27, RZ ;  /* 0x0000001b021b2227 */ /* 0x020fc800078e00ff */
[-CC-:B------:R-:W-:Y:S01]  /*39a0*/  FFMA.FTZ R103, R103, R8.reuse, -R42.reuse ;  /* 0x0000000867677223 */ /* 0x180fe2000001082a */
[----:B------:R-:W-:Y:S01]  /*39b0*/  FFMA.FTZ R42, R55, R8, -R42 ;  /* 0x00000008372a7223 */ /* 0x000fe2000001082a */
[----:B------:R-:W-:Y:S01]  /*39c0*/  F2FP.F16.F32.PACK_AB R183, R28, R183 ;  /* 0x000000b71cb7723e */ /* 0x000fe200000000ff */
[----:B------:R-:W5:Y:S08]  /*39d0*/  MUFU.EX2 R69, R69 ;  /* 0x0000004500457308 */ /* 0x000f700000000800 */
[----:B------:R4:W-:Y:S08]  /*39e0*/  MUFU.EX2 R170, R5 ;  /* 0x0000000500aa7308 */ /* 0x0009f00000000800 */
[----:B------:R2:W5:Y:S01]  /*39f0*/  MUFU.EX2 R176, R25 ;  /* 0x0000001900b07308 */ /* 0x0005620000000800 */
[----:B----4-:R-:W-:Y:S01]  /*3a00*/  FADD.FTZ R5, R179, R46 ;  /* 0x0000002eb3057221 */ /* 0x010fe20000010000 */
[----:B0-----:R-:W-:Y:S01]  /*3a10*/  FADD.FTZ R46, R21, R180 ;  /* 0x000000b4152e7221 */ /* 0x001fe20000010000 */
[----:B------:R-:W-:-:S02]  /*3a20*/  F2FP.F16.F32.PACK_AB R179, R12, R179 ;  /* 0x000000b30cb3723e */ /* 0x000fc400000000ff */
[----:B------:R-:W-:Y:S01]  /*3a30*/  FADD.FTZ R48, R12, R5 ;  /* 0x000000050c307221 */ /* 0x000fe20000010000 */
[----:B-1----:R-:W-:Y:S01]  /*3a40*/  FADD.FTZ R5, R61, R46 ;  /* 0x0000002e3d057221 */ /* 0x002fe20000010000 */
[----:B------:R-:W-:Y:S01]  /*3a50*/  F2FP.F16.F32.PACK_AB R180, R180, R21 ;  /* 0x00000015b4b4723e */ /* 0x000fe200000000ff */
[----:B------:R-:W0:Y:S01]  /*3a60*/  MUFU.EX2 R73, R73 ;  /* 0x0000004900497308 */ /* 0x000e220000000800 */
[----:B------:R-:W-:Y:S01]  /*3a70*/  FADD.FTZ R15, R173, R48 ;  /* 0x00000030ad0f7221 */ /* 0x000fe20000010000 */
[----:B---3--:R-:W-:Y:S01]  /*3a80*/  FADD.FTZ R0, R182, R5 ;  /* 0x00000005b6007221 */ /* 0x008fe20000010000 */
[----:B--2---:R-:W-:Y:S01]  /*3a90*/  IMAD.MOV.U32 R25, RZ, RZ, R2 ;  /* 0x000000ffff197224 */ /* 0x004fe200078e0002 */
[----:B------:R-:W-:Y:S01]  /*3aa0*/  @P2 SHF.R.U32.HI R25, RZ, R50, R27 ;  /* 0x00000032ff192219 */ /* 0x000fe2000001161b */
[C---:B------:R-:W-:Y:S01]  /*3ab0*/  FADD.FTZ R46, R6.reuse, R15 ;  /* 0x0000000f062e7221 */ /* 0x040fe20000010000 */
[----:B-----5:R-:W-:Y:S01]  /*3ac0*/  FADD.FTZ R5, R69, R0 ;  /* 0x0000000045057221 */ /* 0x020fe20000010000 */
[----:B------:R-:W-:Y:S01]  /*3ad0*/  F2FP.F16.F32.PACK_AB R173, R6, R173 ;  /* 0x000000ad06ad723e */ /* 0x000fe200000000ff */
[----:B------:R-:W1:Y:S01]  /*3ae0*/  MUFU.EX2 R13, R13 ;  /* 0x0000000d000d7308 */ /* 0x000e620000000800 */
[----:B------:R-:W-:Y:S01]  /*3af0*/  FADD.FTZ R15, R175, R46 ;  /* 0x0000002eaf0f7221 */ /* 0x000fe20000010000 */
[----:B------:R-:W-:Y:S01]  /*3b00*/  FADD.FTZ R0, R176, R5 ;  /* 0x00000005b0007221 */ /* 0x000fe20000010000 */
[----:B------:R-:W-:-:S02]  /*3b10*/  F2FP.F16.F32.PACK_AB R175, R4, R175 ;  /* 0x000000af04af723e */ /* 0x000fc400000000ff */
[----:B------:R-:W-:Y:S01]  /*3b20*/  FADD.FTZ R46, R4, R15 ;  /* 0x0000000f042e7221 */ /* 0x000fe20000010000 */
[----:B------:R-:W-:Y:S02]  /*3b30*/  IADD3 R25, R25, R16, -R17 ;  /* 0x0000001019197210 */ /* 0x000fe40007ffe811 */
[----:B------:R-:W2:Y:S01]  /*3b40*/  MUFU.EX2 R172, R75 ;  /* 0x0000004b00ac7308 */ /* 0x000ea20000000800 */
[----:B0-----:R-:W-:Y:S01]  /*3b50*/  FADD.FTZ R5, R73, R0 ;  /* 0x0000000049057221 */ /* 0x001fe20000010000 */
[----:B------:R-:W-:Y:S01]  /*3b60*/  FADD.FTZ R15, R169, R46 ;  /* 0x0000002ea90f7221 */ /* 0x000fe20000010000 */
[----:B------:R-:W-:Y:S02]  /*3b70*/  SHF.R.S32.HI R48, RZ, 0x1f, R25 ;  /* 0x0000001fff307819 */ /* 0x000fe40000011419 */
[----:B------:R-:W-:Y:S01]  /*3b80*/  FADD.FTZ R0, R178, R5 ;  /* 0x00000005b2007221 */ /* 0x000fe20000010000 */
[----:B------:R-:W-:Y:S01]  /*3b90*/  FADD.FTZ R46, R10, R15 ;  /* 0x0000000f0a2e7221 */ /* 0x000fe20000010000 */
[----:B------:R-:W-:Y:S01]  /*3ba0*/  LEA.HI R48, R48, R25, RZ, 0x7 ;  /* 0x0000001930307211 */ /* 0x000fe200078f38ff */
[----:B------:R-:W0:Y:S01]  /*3bb0*/  MUFU.EX2 R77, R77 ;  /* 0x0000004d004d7308 */ /* 0x000e220000000800 */
[----:B-1----:R-:W-:Y:S01]  /*3bc0*/  FADD.FTZ R5, R13, R0 ;  /* 0x000000000d057221 */ /* 0x002fe20000010000 */
[----:B------:R-:W-:Y:S01]  /*3bd0*/  FADD.FTZ R15, R171, R46 ;  /* 0x0000002eab0f7221 */ /* 0x000fe20000010000 */
[----:B------:R-:W-:-:S02]  /*3be0*/  F2FP.F16.F32.PACK_AB R169, R10, R169 ;  /* 0x000000a90aa9723e */ /* 0x000fc400000000ff */
[C---:B------:R-:W-:Y:S01]  /*3bf0*/  F2FP.F16.F32.PACK_AB R171, R14.reuse, R171 ;  /* 0x000000ab0eab723e */ /* 0x040fe200000000ff */
[----:B------:R-:W-:Y:S01]  /*3c00*/  FADD.FTZ R46, R14, R15 ;  /* 0x0000000f0e2e7221 */ /* 0x000fe20000010000 */
[----:B------:R-:W-:Y:S01]  /*3c10*/  F2FP.F16.F32.PACK_AB R182, R182, R61 ;  /* 0x0000003db6b6723e */ /* 0x000fe200000000ff */
[----:B------:R-:W1:Y:S01]  /*3c20*/  MUFU.EX2 R153, R153 ;  /* 0x0000009900997308 */ /* 0x000e620000000800 */
[----:B--2---:R-:W-:Y:S01]  /*3c30*/  FADD.FTZ R0, R172, R5 ;  /* 0x00000005ac007221 */ /* 0x004fe20000010000 */
[----:B------:R-:W-:Y:S02]  /*3c40*/  F2FP.F16.F32.PACK_AB R176, R176, R69 ;  /* 0x00000045b0b0723e */ /* 0x000fe400000000ff */
[----:B------:R-:W-:Y:S02]  /*3c50*/  F2FP.F16.F32.PACK_AB R178, R178, R73 ;  /* 0x00000049b2b2723e */ /* 0x000fe400000000ff */
[----:B------:R-:W-:Y:S02]  /*3c60*/  F2FP.F16.F32.PACK_AB R172, R172, R13 ;  /* 0x0000000dacac723e */ /* 0x000fe400000000ff */
        /* <DEDUP_REMOVED lines=17> */
[----:B------:R-:W-:-:S04]  /*3d80*/  SHF.R.S32.HI R7, RZ, 0x7, R48 ;  /* 0x00000007ff077819 */ /* 0x000fc80000011430 */
[----:B------:R-:W0:Y:S01]  /*3d90*/  MUFU.EX2 R157, R157 ;  /* 0x0000009d009d7308 */ /* 0x000e220000000800 */
[C---:B-1----:R-:W-:Y:S01]  /*3da0*/  FADD.FTZ R46, R30.reuse, R15 ;  /* 0x0000000f1e2e7221 */ /* 0x042fe20000010000 */
[----:B------:R-:W-:Y:S02]  /*3db0*/  VIMNMX R7, RZ, R7, !PT ;  /* 0x00000007ff077248 */ /* 0x000fe40007fe0100 */
[----:B------:R-:W-:-:S04]  /*3dc0*/  F2FP.F16.F32.PACK_AB R155, R30, R155 ;  /* 0x0000009b1e9b723e */ /* 0x000fc800000000ff */
[----:B------:R-:W1:Y:S01]  /*3dd0*/  MUFU.EX2 R32, R32 ;  /* 0x0000002000207308 */ /* 0x000e620000000800 */
[----:B--2---:R-:W-:-:S04]  /*3de0*/  FADD.FTZ R5, R83, R0 ;  /* 0x0000000053057221 */ /* 0x004fc80000010000 */
[C---:B------:R-:W-:Y:S01]  /*3df0*/  FADD.FTZ R0, R170.reuse, R5 ;  /* 0x00000005aa007221 */ /* 0x040fe20000010000 */
[----:B------:R-:W-:Y:S02]  /*3e00*/  F2FP.F16.F32.PACK_AB R170, R170, R83 ;  /* 0x00000053aaaa723e */ /* 0x000fe400000000ff */
        /* <DEDUP_REMOVED lines=70> */
[----:B------:R-:W-:Y:S01]  /*4270*/  VIADD R4, R88, 0xfffffffe ;  /* 0xfffffffe58047836 */ /* 0x000fe20000000000 */
[----:B------:R-:W-:-:S04]  /*4280*/  CS2R R88, SRZ ;  /* 0x0000000000587805 */ /* 0x000fc8000001ff00 */
[----:B------:R-:W-:Y:S02]  /*4290*/  ISETP.GE.AND P3, PT, R4, R7, PT ;  /* 0x000000070400720c */ /* 0x000fe40003f66270 */
[C---:B--2---:R-:W-:Y:S01]  /*42a0*/  F2FP.F16.F32.PACK_AB R166, R42.reuse, R103 ;  /* 0x000000672aa6723e */ /* 0x044fe200000000ff */
[----:B------:R-:W-:Y:S01]  /*42b0*/  FADD.FTZ R3, R42, R3 ;  /* 0x000000032a037221 */ /* 0x000fe20000010000 */
[----:B------:R-:W-:Y:S01]  /*42c0*/  CS2R R102, SRZ ;  /* 0x0000000000667805 */ /* 0x000fe2000001ff00 */
[C---:B0-----:R-:W-:Y:S01]  /*42d0*/  FADD.FTZ R0, R44.reuse, R15 ;  /* 0x0000000f2c007221 */ /* 0x041fe20000010000 */
[----:B------:R-:W-:-:S07]  /*42e0*/  F2FP.F16.F32.PACK_AB R167, R44, R167 ;  /* 0x000000a72ca7723e */ /* 0x000fce00000000ff */
[----:B------:R-:W-:Y:S05]  /*42f0*/  @!P3 BRA `(.L_x_2469) ;  /* 0x000000300054b947 */ /* 0x000fea0003800000 */
[----:B------:R-:W-:Y:S01]  /*4300*/  IMAD.MOV.U32 R6, RZ, RZ, R9 ;  /* 0x000000ffff067224 */ /* 0x000fe200078e0009 */
[----:B------:R-:W-:Y:S01]  /*4310*/  UMOV UR43, UR36 ;  /* 0x00000024002b7c82 */ /* 0x000fe20008000000 */
[----:B------:R-:W-:Y:S01]  /*4320*/  IMAD.MOV.U32 R5, RZ, RZ, R11 ;  /* 0x000000ffff057224 */ /* 0x000fe200078e000b */
[----:B------:R-:W-:Y:S01]  /*4330*/  UMOV UR44, UR37 ;  /* 0x00000025002c7c82 */ /* 0x000fe20008000000 */
[----:B------:R-:W-:Y:S01]  /*4340*/  IMAD.MOV.U32 R151, RZ, RZ, RZ ;  /* 0x000000ffff977224 */ /* 0x000fe200078e00ff */
[----:B------:R-:W-:-:S06]  /*4350*/  ULDC UR45, c[0x0][0x9d8] ;  /* 0x00027600002d7ab9 */ /* 0x000fcc0000000800 */
.L_x_2478:
        /* <DEDUP_REMOVED lines=9> */
.L_x_2471:
[----:B------:R-:W-:Y:S01]  /*43f0*/  ULEA UR6, UR37, UR38, 0x3 ;  /* 0x0000002625067291 */ /* 0x000fe2000f8e183f */
[----:B------:R-:W-:-:S05]  /*4400*/  IMAD.U32 R8, RZ, RZ, UR36 ;  /* 0x00000024ff087e24 */ /* 0x000fca000f8e00ff */
[----:B------:R-:W-:-:S04]  /*4410*/  SHF.L.U32 R8, R8, 0x1f, RZ ;  /* 0x0000001f08087819 */ /* 0x000fc800000006ff */
[----:B------:R0:W1:Y:S01]  /*4420*/  SYNCS.PHASECHK.TRANS64.TRYWAIT P3, [UR6+0x28830], R8 ;  /* 0x02883008ff0075a7 */ /* 0x0000620008060146 */
[----:B------:R-:W-:Y:S05]  /*4430*/  @!P0 BRA `(.L_x_2472) ;  /* 0x0000000000048947 */ /* 0x000fea0003800000 */
[----:B------:R-:W-:Y:S01]  /*4440*/  BPT.TRAP 0x1 ;  /* 0x000000040000795c */ /* 0x000fe20000300000 */
.L_x_2472:
[----:B-1----:R-:W-:Y:S05]  /*4450*/  @P3 BRA `(.L_x_2470) ;  /* 0x0000000000083947 */ /* 0x002fea0003800000 */
[----:B------:R-:W1:Y:S02]  /*4460*/  SYNCS.PHASECHK.TRANS64.TRYWAIT P3, [UR6+0x28830], R8 ;  /* 0x02883008ff0075a7 */ /* 0x000e640008060146 */
[----:B-1----:R-:W-:Y:S05]  /*4470*/  @!P3 BRA `(.L_x_2473) ;  /* 0x000000e40000b947 */ /* 0x002fea0003800000 */
.L_x_2470:
[----:B-1----:R-:W1:Y:S01]  /*4480*/  S2R R9, SR_TID.X ;  /* 0x0000000000097919 */ /* 0x002e620000002100 */
[----:B------:R-:W-:Y:S01]  /*4490*/  ULEA UR34, UR37, UR42, 0xb ;  /* 0x0000002a25227291 */ /* 0x000fe2000f8e583f */
[----:B------:R-:W-:Y:S01]  /*44a0*/  UMOV UR35, 0x40000040 ;  /* 0x4000004000237882 */ /* 0x000fe20000000000 */
[----:B------:R-:W-:Y:S02]  /*44b0*/  UMOV UR7, 0x40000040 ;  /* 0x4000004000077882 */ /* 0x000fe40000000000 */
[----:B------:R-:W-:Y:S02]  /*44c0*/  UIADD3 UR6, UR34, 0x2, URZ ;  /* 0x0000000222067890 */ /* 0x000fe4000fffe03f */
        /* <DEDUP_REMOVED lines=12> */
[----:B-1----:R-:W-:-:S05]  /*4590*/  SHF.R.U32.HI R9, RZ, 0x7, R9 ;  /* 0x00000007ff097819 */ /* 0x002fca0000011609 */
[----:B0-----:R-:W-:-:S05]  /*45a0*/  VIADD R8, R9, 0x8 ;  /* 0x0000000809087836 */ /* 0x001fca0000000000 */
[----:B------:R0:W-:Y:S06]  /*45b0*/  BAR.SYNC.DEFER_BLOCKING R8, 0x100 ;  /* 0x000400080000751d */ /* 0x0001ec0000010000 */
        /* <DEDUP_REMOVED lines=27> */
.L_x_2475:
[----:B------:R-:W-:Y:S01]  /*4770*/  ULEA UR6, UR44, UR38, 0x3 ;  /* 0x000000262c067291 */ /* 0x000fe2000f8e183f */
[----:B------:R-:W-:-:S05]  /*4780*/  IMAD.U32 R8, RZ, RZ, UR43 ;  /* 0x0000002bff087e24 */ /* 0x000fca000f8e00ff */
[----:B------:R-:W-:-:S04]  /*4790*/  SHF.L.U32 R8, R8, 0x1f, RZ ;  /* 0x0000001f08087819 */ /* 0x000fc800000006ff */
[----:B------:R0:W1:Y:S01]  /*47a0*/  SYNCS.PHASECHK.TRANS64.TRYWAIT P3, [UR6+0x28850], R8 ;  /* 0x02885008ff0075a7 */ /* 0x0000620008060146 */
[----:B------:R-:W-:Y:S05]  /*47b0*/  @!P0 BRA `(.L_x_2476) ;  /* 0x0000000000048947 */ /* 0x000fea0003800000 */
[----:B------:R-:W-:Y:S01]  /*47c0*/  BPT.TRAP 0x1 ;  /* 0x000000040000795c */ /* 0x000fe20000300000 */
.L_x_2476:
[----:B-1----:R-:W-:Y:S05]  /*47d0*/  @P3 BRA `(.L_x_2474) ;  /* 0x0000000000083947 */ /* 0x002fea0003800000 */
[----:B------:R-:W1:Y:S02]  /*47e0*/  SYNCS.PHASECHK.TRANS64.TRYWAIT P3, [UR6+0x28850], R8 ;  /* 0x02885008ff0075a7 */ /* 0x000e640008060146 */
[----:B-1----:R-:W-:Y:S05]  /*47f0*/  @!P3 BRA `(.L_x_2477) ;  /* 0x000000e00038b947 */ /* 0x002fea0003800000 */
.L_x_2474:
[----:B------:R-:W-:Y:S01]  /*4800*/  UIADD3 UR6, UR38, 0x400, URZ ;  /* 0x0000040026067890 */ /* 0x000fe2000fffe03f */
[----:B------:R-:W-:Y:S01]  /*4810*/  WARPGROUP.ARRIVE ;  /* 0x00000000000079c5 */ /* 0x000fe20000000000 */
[----:B------:R-:W-:Y:S01]  /*4820*/  UMOV UR7, 0x40000040 ;  /* 0x4000004000077882 */ /* 0x000fe20000000000 */
[----:B------:R-:W-:Y:S01]  /*4830*/  UMOV UR11, 0x40000040 ;  /* 0x40000040000b7882 */ /* 0x000fe20000000000 */
[----:B------:R-:W-:Y:S01]  /*4840*/  USHF.R.U32.HI UR6, URZ, 0x4, UR6 ;  /* 0x000000043f067899 */ /* 0x000fe20008011606 */
[----:B------:R-:W-:Y:S01]  /*4850*/  FMUL.FTZ R14, R33, UR45 ;  /* 0x0000002d210e7c20 */ /* 0x000fe20008410000 */
[----:B------:R-:W-:Y:S01]  /*4860*/  FMUL.FTZ R15, R32, UR45 ;  /* 0x0000002d200f7c20 */ /* 0x000fe20008410000 */
[----:B------:R-:W2:Y:S01]  /*4870*/  @P2 LDC R33, c[0x0][0x44c] ;  /* 0x00011300ff212b82 */ /* 0x000ea20000000800 */
[----:B------:R-:W-:Y:S01]  /*4880*/  ULOP3.LUT UR6, UR6, 0x3fff, URZ, 0xc0, !UPT ;  /* 0x00003fff06067892 */ /* 0x000fe2000f8ec03f */
[----:B------:R-:W-:Y:S01]  /*4890*/  FMUL.FTZ R10, R24, UR45 ;  /* 0x0000002d180a7c20 */ /* 0x000fe20008410000 */
[----:B------:R-:W-:Y:S01]  /*48a0*/  FMUL.FTZ R24, R41, UR45 ;  /* 0x0000002d29187c20 */ /* 0x000fe20008410000 */
[----:B------:R-:W-:Y:S01]  /*48b0*/  FMUL.FTZ R199, R39, UR45 ;  /* 0x0000002d27c77c20 */ /* 0x000fe20008410000 */
[----:B------:R-:W-:Y:S01]  /*48c0*/  ULOP3.LUT UR6, UR6, 0x4000000, URZ, 0xfc, !UPT ;  /* 0x0400000006067892 */ /* 0x000fe2000f8efc3f */
[----:B------:R-:W-:-:S02]  /*48d0*/  IMAD.MOV.U32 R39, RZ, RZ, -0x80 ;  /* 0xffffff80ff277424 */ /* 0x000fc400078e00ff */
[----:B01----:R-:W-:Y:S01]  /*48e0*/  FMUL.FTZ R8, R26, UR45 ;  /* 0x0000002d1a087c20 */ /* 0x003fe20008410000 */
[----:B------:R-:W0:Y:S01]  /*48f0*/  @P2 LDC R32, c[0x0][0x450] ;  /* 0x00011400ff202b82 */ /* 0x000e220000000800 */
[----:B------:R-:W-:Y:S01]  /*4900*/  ULEA UR6, UR44, UR6, 0xb ;  /* 0x000000062c067291 */ /* 0x000fe2000f8e583f */
[----:B------:R-:W-:Y:S02]  /*4910*/  IMAD R39, R4, R39, 0x1 ;  /* 0x0000000104277424 */ /* 0x000fe400078e0227 */
[----:B------:R-:W-:Y:S01]  /*4920*/  FMUL.FTZ R21, R36, UR45 ;  /* 0x0000002d24157c20 */ /* 0x000fe20008410000 */
[----:B------:R-:W-:Y:S01]  /*4930*/  FMUL.FTZ R9, R27, UR45 ;  /* 0x0000002d1b097c20 */ /* 0x000fe20008410000 */
[----:B------:R-:W-:Y:S01]  /*4940*/  UIADD3 UR10, UR6, 0x80, URZ ;  /* 0x00000080060a7890 */ /* 0x000fe2000fffe03f */
[----:B------:R-:W-:Y:S01]  /*4950*/  IMAD R36, R22, -0x2, R39 ;  /* 0xfffffffe16247824 */ /* 0x000fe200078e0227 */
[----:B------:R-:W1:Y:S01]  /*4960*/  MUFU.TANH R8, R8 ;  /* 0x0000000800087308 */ /* 0x000e620000002400 */
[----:B------:R-:W-:Y:S01]  /*4970*/  FMUL.FTZ R11, R25, UR45 ;  /* 0x0000002d190b7c20 */ /* 0x000fe20008410000 */
[----:B------:R-:W-:Y:S01]  /*4980*/  FMUL.FTZ R203, R31, UR45 ;  /* 0x0000002d1fcb7c20 */ /* 0x000fe20008410000 */
[----:B------:R-:W-:Y:S01]  /*4990*/  HGMMA.64x128x16.F32 R88, R180, gdesc[UR4].tnspB, R88, gsb0 ;  /* 0x41e00004b4587df0 */ /* 0x000fe20008000858 */
[----:B------:R-:W-:Y:S01]  /*49a0*/  IADD3 R36, -R17, R36, R16 ;  /* 0x0000002411247210 */ /* 0x000fe20007ffe110 */
        /* <DEDUP_REMOVED lines=39> */
[----:B------:R-:W-:Y:S01]  /*4c20*/  UMOV UR7, 0x40000040 ;  /* 0x4000004000077882 */ /* 0x000fe20000000000 */
[----:B------:R-:W1:Y:S01]  /*4c30*/  S2R R198, SR_TID.X ;  /* 0x0000000000c67919 */ /* 0x000e620000002100 */
[----:B------:R-:W-:-:S02]  /*4c40*/  UMOV UR43, UR36 ;  /* 0x00000024002b7c82 */ /* 0x000fc40008000000 */
[----:B------:R-:W-:Y:S08]  /*4c50*/  MUFU.TANH R35, R35 ;  /* 0x0000002300237308 */ /* 0x000ff00000002400 */
[----:B------:R-:W-:Y:S08]  /*4c60*/  MUFU.TANH R54, R54 ;  /* 0x0000003600367308 */ /* 0x000ff00000002400 */
[----:B------:R-:W-:Y:S08]  /*4c70*/  MUFU.TANH R55, R55 ;  /* 0x0000003700377308 */ /* 0x000ff00000002400 */
[----:B------:R3:W-:Y:S01]  /*4c80*/  MUFU.TANH R49, R58 ;  /* 0x0000003a00317308 */ /* 0x0007e20000002400 */
[----:B-1----:R-:W-:-:S07]  /*4c90*/  SHF.R.U32.HI R198, RZ, 0x7, R198 ;  /* 0x00000007ffc67819 */ /* 0x002fce00000116c6 */
[----:B------:R-:W-:Y:S01]  /*4ca0*/  MUFU.TANH R59, R59 ;  /* 0x0000003b003b7308 */ /* 0x000fe20000002400 */
[----:B---3--:R-:W-:-:S07]  /*4cb0*/  FMUL.FTZ R58, R80, UR45 ;  /* 0x0000002d503a7c20 */ /* 0x008fce0008410000 */
        /* <DEDUP_REMOVED lines=12> */
[----:B------:R-:W-:Y:S01]  /*4d80*/  UIADD3 UR10, UR6, 0x100, URZ ;  /* 0x00000100060a7890 */ /* 0x000fe2000fffe03f */
[----:B------:R-:W-:-:S05]  /*4d90*/  UMOV UR11, 0x40000040 ;  /* 0x40000040000b7882 */ /* 0x000fca0000000000 */
        /* <DEDUP_REMOVED lines=20> */
[----:B------:R-:W-:Y:S02]  /*4ee0*/  IMAD.IADD R34, R23, 0x1, R2 ;  /* 0x0000000117227824 */ /* 0x000fe400078e0202 */
[----:B------:R-:W-:Y:S01]  /*4ef0*/  FMUL.FTZ R179, R38, UR45 ;  /* 0x0000002d26b37c20 */ /* 0x000fe20008410000 */
[----:B------:R-:W-:Y:S01]  /*4f00*/  MUFU.TANH R52, R52 ;  /* 0x0000003400347308 */ /* 0x000fe20000002400 */
[----:B------:R-:W-:Y:S01]  /*4f10*/  HGMMA.64x128x16.F32 R88, R172, gdesc[UR8].tnspB, R88, gsb0 ;  /* 0x41e00008ac587df0 */ /* 0x000fe20008000858 */
[----:B------:R-:W-:Y:S01]  /*4f20*/  UIADD3 UR10, UR6, 0x180, URZ ;  /* 0x00000180060a7890 */ /* 0x000fe2000fffe03f */
[----:B--2---:R-:W-:Y:S01]  /*4f30*/  @P2 IMAD.HI.U32 R33, R34, R33, RZ ;  /* 0x0000002122212227 */ /* 0x004fe200078e00ff */
[----:B------:R-:W-:-:S04]  /*4f40*/  UMOV UR11, 0x40000040 ;  /* 0x40000040000b7882 */ /* 0x000fc80000000000 */
[----:B------:R-:W-:Y:S01]  /*4f50*/  MUFU.TANH R177, R177 ;  /* 0x000000b100b17308 */ /* 0x000fe20000002400 */
[----:B0-----:R-:W-:Y:S01]  /*4f60*/  @P2 SHF.R.U32.HI R34, RZ, R32, R33 ;  /* 0x00000020ff222219 */ /* 0x001fe20000011621 */
[----:B------:R-:W-:Y:S01]  /*4f70*/  FMUL.FTZ R33, R57, UR45 ;  /* 0x0000002d39217c20 */ /* 0x000fe20008410000 */
[----:B------:R-:W-:Y:S01]  /*4f80*/  FMUL.FTZ R32, R56, UR45 ;  /* 0x0000002d38207c20 */ /* 0x000fe20008410000 */
[----:B------:R-:W-:Y:S02]  /*4f90*/  FMUL.FTZ R56, R77, UR45 ;  /* 0x0000002d4d387c20 */ /* 0x000fe40008410000 */
[----:B------:R-:W0:Y:S02]  /*4fa0*/  SHFL.IDX PT, R41, R34, 0x1, 0x1c1f ;  /* 0x003c1f0022297f89 */ /* 0x000e2400000e0000 */
[----:B------:R-:W-:Y:S08]  /*4fb0*/  MUFU.TANH R179, R179 ;  /* 0x000000b300b37308 */ /* 0x000ff00000002400 */
[----:B------:R-:W-:Y:S08]  /*4fc0*/  MUFU.TANH R57, R82 ;  /* 0x0000005200397308 */ /* 0x000ff00000002400 */
[----:B------:R-:W-:Y:S01]  /*4fd0*/  MUFU.TANH R32, R32 ;  /* 0x0000002000207308 */ /* 0x000fe20000002400 */
[----:B0-----:R-:W-:-:S07]  /*4fe0*/  IMAD.IADD R40, R36, 0x1, R41 ;  /* 0x0000000124287824 */ /* 0x001fce00078e0229 */
[----:B------:R-:W-:Y:S01]  /*4ff0*/  MUFU.TANH R33, R33 ;  /* 0x0000002100217308 */ /* 0x000fe20000002400 */
[C---:B------:R-:W-:Y:S02]  /*5000*/  ISETP.GT.AND P3, PT, R40.reuse, RZ, PT ;  /* 0x000000ff2800720c */ /* 0x040fe40003f64270 */
[----:B------:R-:W-:Y:S02]  /*5010*/  ISETP.GT.AND P4, PT, R40, 0x1, PT ;  /* 0x000000012800780c */ /* 0x000fe40003f84270 */
[----:B------:R-:W-:-:S03]  /*5020*/  FSEL R181, R8, -INF , P3 ;  /* 0xff80000008b57808 */ /* 0x000fc60001800000 */
[----:B------:R-:W-:Y:S01]  /*5030*/  MUFU.TANH R50, R50 ;  /* 0x0000003200327308 */ /* 0x000fe20000002400 */
[C---:B------:R-:W-:Y:S02]  /*5040*/  ISETP.GT.AND P3, PT, R40.reuse, 0x8, PT ;  /* 0x000000082800780c */ /* 0x040fe40003f64270 */
[----:B------:R-:W-:Y:S02]  /*5050*/  FSEL R205, R9, -INF , P4 ;  /* 0xff80000009cd7808 */ /* 0x000fe40002000000 */
[----:B------:R-:W-:Y:S02]  /*5060*/  FMNMX.FTZ R8, R181, R6, !PT ;  /* 0x00000006b5087209 */ /* 0x000fe40007810000 */
[----:B------:R-:W-:Y:S01]  /*5070*/  ISETP.GT.AND P4, PT, R40, 0x9, PT ;  /* 0x000000092800780c */ /* 0x000fe20003f84270 */
[----:B------:R-:W-:Y:S01]  /*5080*/  MUFU.TANH R56, R56 ;  /* 0x0000003800387308 */ /* 0x000fe20000002400 */
[----:B------:R-:W-:Y:S02]  /*5090*/  FMNMX.FTZ R8, R205, R8, !PT ;  /* 0x00000008cd087209 */ /* 0x000fe40007810000 */
[----:B----4-:R-:W-:-:S02]  /*50a0*/  FSEL R203, R203, -INF , P4 ;  /* 0xff800000cbcb7808 */ /* 0x010fc40002000000 */
[----:B------:R-:W-:-:S03]  /*50b0*/  ISETP.GT.AND P4, PT, R40, 0x11, PT ;  /* 0x000000112800780c */ /* 0x000fc60003f84270 */
[----:B------:R-:W-:Y:S01]  /*50c0*/  MUFU.TANH R58, R58 ;  /* 0x0000003a003a7308 */ /* 0x000fe20000002400 */
[----:B-----5:R-:W-:Y:S02]  /*50d0*/  FSEL R201, R201, -INF , P4 ;  /* 0xff800000c9c97808 */ /* 0x020fe40002000000 */
[----:B------:R-:W-:-:S04]  /*50e0*/  ISETP.GT.AND P4, PT, R40, 0x19, PT ;  /* 0x000000192800780c */ /* 0x000fc80003f84270 */
[----:B------:R-:W-:Y:S01]  /*50f0*/  FSEL R199, R199, -INF , P4 ;  /* 0xff800000c7c77808 */ /* 0x000fe20002000000 */
[----:B------:R-:W-:Y:S01]  /*5100*/  MUFU.TANH R64, R64 ;  /* 0x0000004000407308 */ /* 0x000fe20000002400 */
[----:B------:R-:W-:Y:S01]  /*5110*/  ISETP.GT.AND P4, PT, R40, 0x21, PT ;  /* 0x000000212800780c */ /* 0x000fe20003f84270 */
[----:B------:R-:W-:Y:S02]  /*5120*/  WARPGROUP.DEPBAR.LE gsb0, 0x0 ;  /* 0x00008000000079c5 */ /* 0x000fe40000010000 */
[----:B------:R-:W-:Y:S01]  /*5130*/  WARPGROUP.ARRIVE ;  /* 0x00000000000079c5 */ /* 0x000fe20000000000 */
[----:B------:R-:W-:Y:S01]  /*5140*/  FMUL.FTZ R172, R30, UR45 ;  /* 0x0000002d1eac7c20 */ /* 0x000fe20008410000 */
[----:B------:R-:W-:Y:S01]  /*5150*/  FMUL.FTZ R173, R42, UR45 ;  /* 0x0000002d2aad7c20 */ /* 0x000fe20008410000 */
[----:B------:R-:W-:Y:S01]  /*5160*/  FMUL.FTZ R175, R43, UR45 ;  /* 0x0000002d2baf7c20 */ /* 0x000fe20008410000 */
[----:B------:R-:W-:Y:S01]  /*5170*/  FMUL.FTZ R30, R53, UR45 ;  /* 0x0000002d351e7c20 */ /* 0x000fe20008410000 */
[----:B------:R-:W-:Y:S01]  /*5180*/  MUFU.TANH R43, R70 ;  /* 0x00000046002b7308 */ /* 0x000fe20000002400 */
[----:B------:R-:W-:Y:S01]  /*5190*/  HGMMA.64x128x16.F32 R88, R168, gdesc[UR8].tnspB, R88, gsb0 ;  /* 0x41e00008a8587df0 */ /* 0x000fe20008000858 */
[----:B------:R-:W-:Y:S01]  /*51a0*/  UIADD3 UR10, UR6, 0x200, URZ ;  /* 0x00000200060a7890 */ /* 0x000fe2000fffe03f */
[----:B------:R-:W-:Y:S01]  /*51b0*/  FMUL.FTZ R42, R65, UR45 ;  /* 0x0000002d412a7c20 */ /* 0x000fe20008410000 */
[----:B------:R-:W-:Y:S01]  /*51c0*/  UMOV UR11, 0x40000040 ;  /* 0x40000040000b7882 */ /* 0x000fe20000000000 */
[----:B------:R-:W0:Y:S03]  /*51d0*/  SHFL.IDX PT, R65, R34, RZ, 0x1c1f ;  /* 0x001c1fff22417589 */ /* 0x000e2600000e0000 */
[----:B------:R-:W1:Y:S08]  /*51e0*/  MUFU.TANH R172, R172 ;  /* 0x000000ac00ac7308 */ /* 0x000e700000002400 */
[----:B------:R-:W2:Y:S08]  /*51f0*/  MUFU.TANH R173, R173 ;  /* 0x000000ad00ad7308 */ /* 0x000eb00000002400 */
[----:B------:R-:W3:Y:S01]  /*5200*/  MUFU.TANH R175, R175 ;  /* 0x000000af00af7308 */ /* 0x000ee20000002400 */
[----:B-1----:R-:W-:-:S02]  /*5210*/  FSEL R183, R172, -INF , P3 ;  /* 0xff800000acb77808 */ /* 0x002fc40001800000 */
[C---:B------:R-:W-:Y:S02]  /*5220*/  ISETP.GT.AND P3, PT, R40.reuse, 0x10, PT ;  /* 0x000000102800780c */ /* 0x040fe40003f64270 */
[----:B------:R-:W-:Y:S02]  /*5230*/  FMNMX.FTZ R8, R183, R8, !PT ;  /* 0x00000008b7087209 */ /* 0x000fe40007810000 */
[----:B------:R-:W-:Y:S01]  /*5240*/  FSEL R177, R177, -INF , P3 ;  /* 0xff800000b1b17808 */ /* 0x000fe20001800000 */
[----:B------:R-:W-:Y:S01]  /*5250*/  MUFU.TANH R53, R74 ;  /* 0x0000004a00357308 */ /* 0x000fe20000002400 */
[----:B------:R-:W-:Y:S02]  /*5260*/  FMNMX.FTZ R8, R203, R8, !PT ;  /* 0x00000008cb087209 */ /* 0x000fe40007810000 */
[----:B------:R-:W-:Y:S02]  /*5270*/  ISETP.GT.AND P3, PT, R40, 0x18, PT ;  /* 0x000000182800780c */ /* 0x000fe40003f64270 */
[----:B------:R-:W-:-:S02]  /*5280*/  FMNMX.FTZ R8, R177, R8, !PT ;  /* 0x00000008b1087209 */ /* 0x000fc40007810000 */
[----:B------:R-:W-:Y:S01]  /*5290*/  FSEL R179, R179, -INF , P3 ;  /* 0xff800000b3b37808 */ /* 0x000fe20001800000 */
[----:B------:R-:W-:Y:S01]  /*52a0*/  MUFU.TANH R30, R30 ;  /* 0x0000001e001e7308 */ /* 0x000fe20000002400 */
[----:B------:R-:W-:Y:S02]  /*52b0*/  FMNMX.FTZ R8, R201, R8, !PT ;  /* 0x00000008c9087209 */ /* 0x000fe40007810000 */
[----:B------:R-:W-:Y:S02]  /*52c0*/  ISETP.GT.AND P3, PT, R40, 0x20, PT ;  /* 0x000000202800780c */ /* 0x000fe40003f64270 */
[----:B------:R-:W-:Y:S02]  /*52d0*/  FMNMX.FTZ R8, R179, R8, !PT ;  /* 0x00000008b3087209 */ /* 0x000fe40007810000 */
[----:B--2---:R-:W-:Y:S01]  /*52e0*/  FSEL R173, R173, -INF , P3 ;  /* 0xff800000adad7808 */ /* 0x004fe20001800000 */
[----:B------:R-:W-:Y:S01]  /*52f0*/  MUFU.TANH R42, R42 ;  /* 0x0000002a002a7308 */ /* 0x000fe20000002400 */
[----:B------:R-:W-:-:S02]  /*5300*/  FMNMX.FTZ R8, R199, R8, !PT ;  /* 0x00000008c7087209 */ /* 0x000fc40007810000 */
[C---:B------:R-:W-:Y:S02]  /*5310*/  ISETP.GT.AND P3, PT, R40.reuse, 0x28, PT ;  /* 0x000000282800780c */ /* 0x040fe40003f64270 */
[----:B---3--:R-:W-:Y:S02]  /*5320*/  FSEL R175, R175, -INF , P4 ;  /* 0xff800000afaf7808 */ /* 0x008fe40002000000 */
[----:B------:R-:W-:Y:S02]  /*5330*/  FMNMX.FTZ R8, R173, R8, !PT ;  /* 0x00000008ad087209 */ /* 0x000fe40007810000 */
[----:B------:R-:W-:Y:S02]  /*5340*/  ISETP.GT.AND P4, PT, R40, 0x29, PT ;  /* 0x000000292800780c */ /* 0x000fe40003f84270 */
[----:B------:R-:W-:Y:S01]  /*5350*/  FMNMX.FTZ R8, R175, R8, !PT ;  /* 0x00000008af087209 */ /* 0x000fe20007810000 */
[----:B------:R-:W-:Y:S02]  /*5360*/  WARPGROUP.DEPBAR.LE gsb0, 0x0 ;  /* 0x00008000000079c5 */ /* 0x000fe40000010000 */
[----:B------:R-:W-:Y:S01]  /*5370*/  WARPGROUP.ARRIVE ;  /* 0x00000000000079c5 */ /* 0x000fe20000000000 */
[----:B------:R-:W-:Y:S01]  /*5380*/  FMUL.FTZ R171, R46, UR45 ;  /* 0x0000002d2eab7c20 */ /* 0x000fe20008410000 */
[----:B------:R-:W-:Y:S01]  /*5390*/  FMUL.FTZ R169, R47, UR45 ;  /* 0x0000002d2fa97c20 */ /* 0x000fe20008410000 */
[----:B------:R-:W-:Y:S01]  /*53a0*/  FMUL.FTZ R46, R68, UR45 ;  /* 0x0000002d442e7c20 */ /* 0x000fe20008410000 */
[----:B------:R0:W-:Y:S02]  /*53b0*/  MUFU.TANH R47, R66 ;  /* 0x00000042002f7308 */ /* 0x0001e40000002400 */
[----:B------:R-:W-:Y:S01]  /*53c0*/  HGMMA.64x128x16.F32 R88, R152, gdesc[UR8].tnspB, R88, gsb0 ;  /* 0x41e0000898587df0 */ /* 0x000fe20008000858 */
[----:B------:R-:W-:Y:S01]  /*53d0*/  UIADD3 UR10, UR6, 0x280, URZ ;  /* 0x00000280060a7890 */ /* 0x000fe2000fffe03f */
[----:B------:R-:W-:-:S04]  /*53e0*/  UMOV UR11, 0x40000040 ;  /* 0x40000040000b7882 */ /* 0x000fc80000000000 */
[----:B------:R-:W1:Y:S01]  /*53f0*/  MUFU.TANH R171, R171 ;  /* 0x000000ab00ab7308 */ /* 0x000e620000002400 */
[----:B0-----:R-:W-:-:S05]  /*5400*/  IMAD.IADD R66, R36, 0x1, R65 ;  /* 0x0000000124427824 */ /* 0x001fca00078e0241 */
[C---:B------:R-:W-:Y:S02]  /*5410*/  ISETP.GT.AND P5, PT, R66.reuse, 0x1, PT ;  /* 0x000000014200780c */ /* 0x040fe40003fa4270 */
[----:B------:R-:W0:Y:S02]  /*5420*/  MUFU.TANH R169, R169 ;  /* 0x000000a900a97308 */ /* 0x000e240000002400 */
[----:B------:R-:W-:Y:S02]  /*5430*/  FSEL R65, R11, -INF , P5 ;  /* 0xff8000000b417808 */ /* 0x000fe40002800000 */
[----:B------:R-:W-:-:S04]  /*5440*/  ISETP.GT.AND P5, PT, R66, 0x9, PT ;  /* 0x000000094200780c */ /* 0x000fc80003fa4270 */
[----:B------:R-:W-:Y:S01]  /*5450*/  FSEL R69, R12, -INF , P5 ;  /* 0xff8000000c457808 */ /* 0x000fe20002800000 */
[----:B------:R-:W-:Y:S01]  /*5460*/  MUFU.TANH R46, R46 ;  /* 0x0000002e002e7308 */ /* 0x000fe20000002400 */
[----:B-1----:R-:W-:Y:S02]  /*5470*/  FSEL R171, R171, -INF , P3 ;  /* 0xff800000abab7808 */ /* 0x002fe40001800000 */
[----:B------:R-:W-:Y:S02]  /*5480*/  ISETP.GT.AND P3, PT, R40, 0x30, PT ;  /* 0x000000302800780c */ /* 0x000fe40003f64270 */
[----:B------:R-:W-:Y:S02]  /*5490*/  FMNMX.FTZ R8, R171, R8, !PT ;  /* 0x00000008ab087209 */ /* 0x000fe40007810000 */
[----:B------:R-:W-:Y:S02]  /*54a0*/  ISETP.GT.AND P5, PT, R66, 0x11, PT ;  /* 0x000000114200780c */ /* 0x000fe40003fa4270 */
[----:B0-----:R-:W-:-:S02]  /*54b0*/  FSEL R169, R169, -INF , P4 ;  /* 0xff800000a9a97808 */ /* 0x001fc40002000000 */
[----:B------:R-:W-:Y:S02]  /*54c0*/  ISETP.GT.AND P4, PT, R40, 0x31, PT ;  /* 0x000000312800780c */ /* 0x000fe40003f84270 */
[----:B------:R-:W-:Y:S02]  /*54d0*/  FMNMX.FTZ R8, R169, R8, !PT ;  /* 0x00000008a9087209 */ /* 0x000fe40007810000 */
[----:B------:R-:W-:Y:S02]  /*54e0*/  FSEL R73, R14, -INF , P5 ;  /* 0xff8000000e497808 */ /* 0x000fe40002800000 */
[----:B------:R-:W-:-:S04]  /*54f0*/  ISETP.GT.AND P5, PT, R66, 0x19, PT ;  /* 0x000000194200780c */ /* 0x000fc80003fa4270 */
[----:B------:R-:W-:Y:S02]  /*5500*/  FSEL R77, R20, -INF , P5 ;  /* 0xff800000144d7808 */ /* 0x000fe40002800000 */
[----:B------:R-:W-:Y:S01]  /*5510*/  ISETP.GT.AND P5, PT, R66, 0x21, PT ;  /* 0x000000214200780c */ /* 0x000fe20003fa4270 */
[----:B------:R-:W-:Y:S02]  /*5520*/  WARPGROUP.DEPBAR.LE gsb0, 0x0 ;  /* 0x00008000000079c5 */ /* 0x000fe40000010000 */
[----:B------:R-:W-:Y:S01]  /*5530*/  FSEL R155, R37, -INF , P3 ;  /* 0xff800000259b7808 */ /* 0x000fe20001800000 */
[----:B------:R-:W-:Y:S01]  /*5540*/  WARPGROUP.ARRIVE ;  /* 0x00000000000079c5 */ /* 0x000fe20000000000 */
[C---:B------:R-:W-:Y:S02]  /*5550*/  ISETP.GT.AND P3, PT, R40.reuse, 0x38, PT ;  /* 0x000000382800780c */ /* 0x040fe40003f64270 */
        /* <DEDUP_REMOVED lines=11> */
[----:B------:R-:W-:Y:S01]  /*5610*/  FSEL R41, R55, -INF , P4 ;  /* 0xff80000037297808 */ /* 0x000fe20002000000 */
[----:B------:R-:W-:Y:S01]  /*5620*/  FMUL.FTZ R54, R76, UR45 ;  /* 0x0000002d4c367c20 */ /* 0x000fe20008410000 */
[----:B------:R-:W-:Y:S01]  /*5630*/  FMNMX.FTZ R38, R75, R38, !PT ;  /* 0x000000264b267209 */ /* 0x000fe20007810000 */
[----:B------:R-:W-:Y:S01]  /*5640*/  UIADD3 UR6, UR6, 0x380, URZ ;  /* 0x0000038006067890 */ /* 0x000fe2000fffe03f */
[----:B------:R-:W-:-:S02]  /*5650*/  ISETP.GT.AND P4, PT, R40, 0x41, PT ;  /* 0x000000412800780c */ /* 0x000fc40003f84270 */
[----:B------:R-:W-:Y:S01]  /*5660*/  FSEL R49, R49, -INF , P3 ;  /* 0xff80000031317808 */ /* 0x000fe20001800000 */
[----:B------:R-:W-:Y:S01]  /*5670*/  MUFU.TANH R54, R54 ;  /* 0x0000003600367308 */ /* 0x000fe20000002400 */
[----:B------:R-:W-:Y:S02]  /*5680*/  FMNMX.FTZ R38, R41, R38, !PT ;  /* 0x0000002629267209 */ /* 0x000fe40007810000 */
[C---:B------:R-:W-:Y:S02]  /*5690*/  ISETP.GT.AND P3, PT, R40.reuse, 0x48, PT ;  /* 0x000000482800780c */ /* 0x040fe40003f64270 */
[----:B------:R-:W-:Y:S02]  /*56a0*/  FSEL R35, R59, -INF , P4 ;  /* 0xff8000003b237808 */ /* 0x000fe40002000000 */
[----:B------:R-:W-:Y:S02]  /*56b0*/  FMNMX.FTZ R38, R49, R38, !PT ;  /* 0x0000002631267209 */ /* 0x000fe40007810000 */
[----:B------:R-:W-:-:S02]  /*56c0*/  ISETP.GT.AND P4, PT, R40, 0x49, PT ;  /* 0x000000492800780c */ /* 0x000fc40003f84270 */
[----:B------:R-:W-:Y:S02]  /*56d0*/  FSEL R45, R45, -INF , P3 ;  /* 0xff8000002d2d7808 */ /* 0x000fe40001800000 */
        /* <DEDUP_REMOVED lines=19> */
[----:B------:R-:W-:Y:S02]  /*5810*/  ISETP.GT.AND P3, PT, R40, 0x68, PT ;  /* 0x000000682800780c */ /* 0x000fe40003f64270 */
[----:B0-----:R-:W-:Y:S02]  /*5820*/  FSEL R55, R8, -INF , P4 ;  /* 0xff80000008377808 */ /* 0x001fe40002000000 */
[----:B------:R-:W-:Y:S02]  /*5830*/  FMNMX.FTZ R38, R53, R38, !PT ;  /* 0x0000002635267209 */ /* 0x000fe40007810000 */
[----:B------:R-:W-:-:S02]  /*5840*/  ISETP.GT.AND P4, PT, R40, 0x69, PT ;  /* 0x000000692800780c */ /* 0x000fc40003f84270 */
[----:B------:R-:W-:Y:S02]  /*5850*/  FSEL R59, R78, -INF , P3 ;  /* 0xff8000004e3b7808 */ /* 0x000fe40001800000 */
[----:B------:R-:W-:Y:S02]  /*5860*/  FMNMX.FTZ R38, R55, R38, !PT ;  /* 0x0000002637267209 */ /* 0x000fe40007810000 */
[----:B------:R-:W-:Y:S02]  /*5870*/  ISETP.GT.AND P3, PT, R40, 0x70, PT ;  /* 0x000000702800780c */ /* 0x000fe40003f64270 */
[----:B------:R-:W-:Y:S02]  /*5880*/  FSEL R67, R79, -INF , P4 ;  /* 0xff8000004f437808 */ /* 0x000fe40002000000 */
[----:B------:R-:W-:Y:S01]  /*5890*/  FMNMX.FTZ R8, R59, R38, !PT ;  /* 0x000000263b087209 */ /* 0x000fe20007810000 */
[----:B------:R-:W-:Y:S01]  /*58a0*/  FMUL.FTZ R38, R60, UR45 ;  /* 0x0000002d3c267c20 */ /* 0x000fe20008410000 */
[----:B------:R-:W-:Y:S01]  /*58b0*/  ISETP.GT.AND P4, PT, R40, 0x71, PT ;  /* 0x000000712800780c */ /* 0x000fe20003f84270 */
[----:B------:R-:W-:Y:S01]  /*58c0*/  FMUL.FTZ R60, R81, UR45 ;  /* 0x0000002d513c7c20 */ /* 0x000fe20008410000 */
[----:B------:R-:W-:-:S02]  /*58d0*/  FSEL R57, R57, -INF , P3 ;  /* 0xff80000039397808 */ /* 0x000fc40001800000 */
[----:B------:R-:W-:Y:S01]  /*58e0*/  FMNMX.FTZ R8, R67, R8, !PT ;  /* 0x0000000843087209 */ /* 0x000fe20007810000 */
[----:B------:R-:W0:Y:S01]  /*58f0*/  MUFU.TANH R38, R38 ;  /* 0x0000002600267308 */ /* 0x000e220000002400 */
[C---:B------:R-:W-:Y:S02]  /*5900*/  ISETP.GT.AND P3, PT, R40.reuse, 0x78, PT ;  /* 0x000000782800780c */ /* 0x040fe40003f64270 */
[----:B------:R-:W-:Y:S02]  /*5910*/  FSEL R63, R63, -INF , P4 ;  /* 0xff8000003f3f7808 */ /* 0x000fe40002000000 */
[----:B------:R-:W-:Y:S02]  /*5920*/  FMNMX.FTZ R8, R57, R8, !PT ;  /* 0x0000000839087209 */ /* 0x000fe40007810000 */
[----:B------:R-:W-:Y:S01]  /*5930*/  ISETP.GT.AND P4, PT, R40, 0x79, PT ;  /* 0x000000792800780c */ /* 0x000fe20003f84270 */
[----:B------:R-:W-:Y:S01]  /*5940*/  FMUL.FTZ R40, R61, UR45 ;  /* 0x0000002d3d287c20 */ /* 0x000fe20008410000 */
[----:B------:R-:W-:Y:S01]  /*5950*/  FSEL R61, R86, -INF , P3 ;  /* 0xff800000563d7808 */ /* 0x000fe20001800000 */
[----:B------:R-:W-:Y:S01]  /*5960*/  MUFU.TANH R60, R60 ;  /* 0x0000003c003c7308 */ /* 0x000fe20000002400 */
[----:B------:R-:W-:-:S02]  /*5970*/  FMNMX.FTZ R8, R63, R8, !PT ;  /* 0x000000083f087209 */ /* 0x000fc40007810000 */
[----:B------:R-:W-:Y:S02]  /*5980*/  FSEL R71, R71, -INF , P4 ;  /* 0xff80000047477808 */ /* 0x000fe40002000000 */
[----:B------:R-:W-:Y:S02]  /*5990*/  FMNMX.FTZ R8, R61, R8, !PT ;  /* 0x000000083d087209 */ /* 0x000fe40007810000 */
[----:B------:R-:W-:Y:S01]  /*59a0*/  ISETP.GT.AND P4, PT, R66, RZ, PT ;  /* 0x000000ff4200720c */ /* 0x000fe20003f84270 */
[----:B------:R-:W1:Y:S01]  /*59b0*/  MUFU.TANH R40, R40 ;  /* 0x0000002800287308 */ /* 0x000e620000002400 */
[----:B------:R-:W-:Y:S02]  /*59c0*/  FMNMX.FTZ R8, R71, R8, !PT ;  /* 0x0000000847087209 */ /* 0x000fe40007810000 */
[----:B------:R-:W-:Y:S02]  /*59d0*/  FSEL R36, R10, -INF , P4 ;  /* 0xff8000000a247808 */ /* 0x000fe40002000000 */
[----:B------:R-:W-:Y:S01]  /*59e0*/  ISETP.GT.AND P4, PT, R66, 0x8, PT ;  /* 0x000000084200780c */ /* 0x000fe20003f84270 */
[----:B------:R-:W2:Y:S01]  /*59f0*/  SHFL.BFLY PT, R9, R8, 0x2, 0x1f ;  /* 0x0c401f0008097f89 */ /* 0x000ea200000e0000 */
[----:B------:R-:W-:-:S02]  /*5a00*/  FSEL R79, R24, -INF , P5 ;  /* 0xff800000184f7808 */ /* 0x000fc40002800000 */
[----:B------:R-:W-:Y:S02]  /*5a10*/  FSEL R13, R13, -INF , P4 ;  /* 0xff8000000d0d7808 */ /* 0x000fe40002000000 */
[C---:B------:R-:W-:Y:S02]  /*5a20*/  ISETP.GT.AND P4, PT, R66.reuse, 0x10, PT ;  /* 0x000000104200780c */ /* 0x040fe40003f84270 */
[C---:B------:R-:W-:Y:S02]  /*5a30*/  ISETP.GT.AND P5, PT, R66.reuse, 0x29, PT ;  /* 0x000000294200780c */ /* 0x040fe40003fa4270 */
[----:B------:R-:W-:Y:S02]  /*5a40*/  FSEL R15, R15, -INF , P4 ;  /* 0xff8000000f0f7808 */ /* 0x000fe40002000000 */
[----:B------:R-:W-:Y:S02]  /*5a50*/  ISETP.GT.AND P4, PT, R66, 0x18, PT ;  /* 0x000000184200780c */ /* 0x000fe40003f84270 */
[----:B------:R-:W-:-:S02]  /*5a60*/  FSEL R27, R27, -INF , P5 ;  /* 0xff8000001b1b7808 */ /* 0x000fc40002800000 */
[----:B------:R-:W-:Y:S02]  /*5a70*/  FSEL R21, R21, -INF , P4 ;  /* 0xff80000015157808 */ /* 0x000fe40002000000 */
[C---:B------:R-:W-:Y:S02]  /*5a80*/  ISETP.GT.AND P4, PT, R66.reuse, 0x20, PT ;  /* 0x000000204200780c */ /* 0x040fe40003f84270 */
[C---:B------:R-:W-:Y:S02]  /*5a90*/  ISETP.GT.AND P5, PT, R66.reuse, 0x31, PT ;  /* 0x000000314200780c */ /* 0x040fe40003fa4270 */
[----:B------:R-:W-:Y:S02]  /*5aa0*/  FSEL R25, R25, -INF , P4 ;  /* 0xff80000019197808 */ /* 0x000fe40002000000 */
[----:B------:R-:W-:Y:S02]  /*5ab0*/  ISETP.GT.AND P4, PT, R66, 0x28, PT ;  /* 0x000000284200780c */ /* 0x000fe40003f84270 */
[----:B--2---:R-:W-:-:S02]  /*5ac0*/  FMNMX.FTZ R9, R8, R9, !PT ;  /* 0x0000000908097209 */ /* 0x004fc40007810000 */
[----:B------:R-:W2:Y:S01]  /*5ad0*/  LDC R8, c[0x0][0x988] ;  /* 0x00026200ff087b82 */ /* 0x000ea20000000800 */
[----:B------:R-:W-:Y:S02]  /*5ae0*/  FSEL R81, R26, -INF , P4 ;  /* 0xff8000001a517808 */ /* 0x000fe40002000000 */
[----:B------:R-:W3:Y:S01]  /*5af0*/  SHFL.BFLY PT, R62, R9, 0x1, 0x1f ;  /* 0x0c201f00093e7f89 */ /* 0x000ee200000e0000 */
[----:B------:R-:W-:Y:S02]  /*5b00*/  WARPGROUP.DEPBAR.LE gsb0, 0x0 ;  /* 0x00008000000079c5 */ /* 0x000fe40000010000 */
[----:B------:R-:W-:Y:S01]  /*5b10*/  WARPGROUP.ARRIVE ;  /* 0x00000000000079c5 */ /* 0x000fe20000000000 */
[----:B------:R-:W-:Y:S02]  /*5b20*/  ISETP.GT.AND P4, PT, R66, 0x30, PT ;  /* 0x000000304200780c */ /* 0x000fe40003f84270 */
[----:B------:R-:W-:Y:S02]  /*5b30*/  FSEL R83, R28, -INF , P5 ;  /* 0xff8000001c537808 */ /* 0x000fe40002800000 */
[----:B------:R-:W-:Y:S01]  /*5b40*/  FSEL R29, R29, -INF , P4 ;  /* 0xff8000001d1d7808 */ /* 0x000fe20002000000 */
[----:B------:R-:W-:Y:S01]  /*5b50*/  HGMMA.64x128x16.F32 R88, R160, gdesc[UR8].tnspB, R88, gsb0 ;  /* 0x41e00008a0587df0 */ /* 0x000fe20008000858 */
[----:B------:R-:W-:-:S02]  /*5b60*/  ISETP.GT.AND P4, PT, R66, 0x38, PT ;  /* 0x000000384200780c */ /* 0x000fc40003f84270 */
[C---:B------:R-:W-:Y:S02]  /*5b70*/  ISETP.GT.AND P5, PT, R66.reuse, 0x39, PT ;  /* 0x000000394200780c */ /* 0x040fe40003fa4270 */
[----:B------:R-:W-:Y:S02]  /*5b80*/  FSEL R31, R31, -INF , P4 ;  /* 0xff8000001f1f7808 */ /* 0x000fe40002000000 */
[----:B------:R-:W-:Y:S02]  /*5b90*/  ISETP.GT.AND P4, PT, R66, 0x40, PT ;  /* 0x000000404200780c */ /* 0x000fe40003f84270 */
[----:B------:R-:W-:Y:S02]  /*5ba0*/  FSEL R85, R30, -INF , P5 ;  /* 0xff8000001e557808 */ /* 0x000fe40002800000 */
[----:B------:R-:W-:Y:S02]  /*5bb0*/  ISETP.GT.AND P5, PT, R66, 0x41, PT ;  /* 0x000000414200780c */ /* 0x000fe40003fa4270 */
[----:B------:R-:W-:-:S02]  /*5bc0*/  FSEL R159, R32, -INF , P4 ;  /* 0xff800000209f7808 */ /* 0x000fc40002000000 */
[----:B---3--:R-:W-:Y:S01]  /*5bd0*/  FMNMX.FTZ R9, R9, R62, !PT ;  /* 0x0000003e09097209 */ /* 0x008fe20007810000 */
[----:B------:R-:W-:Y:S01]  /*5be0*/  FMUL.FTZ R62, R84, UR45 ;  /* 0x0000002d543e7c20 */ /* 0x000fe20008410000 */
[C---:B------:R-:W-:Y:S02]  /*5bf0*/  ISETP.GT.AND P4, PT, R66.reuse, 0x48, PT ;  /* 0x000000484200780c */ /* 0x040fe40003f84270 */
[C---:B------:R-:W-:Y:S01]  /*5c00*/  FSETP.NEU.FTZ.AND P3, PT, R9.reuse, -INF , PT ;  /* 0xff8000000900780b */ /* 0x040fe20003f7d000 */
[----:B--2---:R-:W-:Y:S01]  /*5c10*/  FMUL.FTZ R68, R9, R8 ;  /* 0x0000000809447220 */ /* 0x004fe20000410000 */
[----:B------:R-:W-:Y:S01]  /*5c20*/  FSEL R33, R33, -INF , P5 ;  /* 0xff80000021217808 */ /* 0x000fe20002800000 */
[----:B------:R-:W2:Y:S01]  /*5c30*/  MUFU.TANH R62, R62 ;  /* 0x0000003e003e7308 */ /* 0x000ea20000002400 */
[----:B------:R-:W-:Y:S02]  /*5c40*/  ISETP.GT.AND P5, PT, R66, 0x49, PT ;  /* 0x000000494200780c */ /* 0x000fe40003fa4270 */
[----:B------:R-:W-:-:S02]  /*5c50*/  FSEL R34, R68, RZ, P3 ;  /* 0x000000ff44227208 */ /* 0x000fc40001800000 */
[----:B------:R-:W-:Y:S02]  /*5c60*/  FMNMX.FTZ R68, R36, R5, !PT ;  /* 0x0000000524447209 */ /* 0x000fe40007810000 */
[----:B0-----:R-:W-:Y:S01]  /*5c70*/  FSEL R87, R38, -INF , P4 ;  /* 0xff80000026577808 */ /* 0x001fe20002000000 */
[--C-:B------:R-:W-:Y:S01]  /*5c80*/  FFMA.FTZ R24, R175, R8, -R34.reuse ;  /* 0x00000008af187223 */ /* 0x100fe20000010822 */
[----:B------:R-:W-:Y:S01]  /*5c90*/  FMNMX.FTZ R68, R65, R68, !PT ;  /* 0x0000004441447209 */ /* 0x000fe20007810000 */
[-CC-:B------:R-:W-:Y:S01]  /*5ca0*/  FFMA.FTZ R175, R171, R8.reuse, -R34.reuse ;  /* 0x00000008abaf7223 */ /* 0x180fe20000010822 */
[----:B------:R-:W-:Y:S01]  /*5cb0*/  ISETP.GT.AND P4, PT, R66, 0x50, PT ;  /* 0x000000504200780c */ /* 0x000fe20003f84270 */
[--C-:B------:R-:W-:Y:S01]  /*5cc0*/  FFMA.FTZ R20, R199, R8, -R34.reuse ;  /* 0x00000008c7147223 */ /* 0x100fe20000010822 */
[----:B------:R-:W-:Y:S01]  /*5cd0*/  FMNMX.FTZ R68, R13, R68, !PT ;  /* 0x000000440d447209 */ /* 0x000fe20007810000 */
[-CC-:B------:R-:W-:Y:S01]  /*5ce0*/  FFMA.FTZ R14, R201, R8.reuse, -R34.reuse ;  /* 0x00000008c90e7223 */ /* 0x180fe20000010822 */
[----:B-1----:R-:W-:Y:S01]  /*5cf0*/  FSEL R157, R40, -INF , P5 ;  /* 0xff800000289d7808 */ /* 0x002fe20002800000 */
[--C-:B------:R-:W-:Y:S01]  /*5d00*/  FFMA.FTZ R12, R203, R8, -R34.reuse ;  /* 0x00000008cb0c7223 */ /* 0x100fe20000010822 */
[----:B------:R-:W-:Y:S01]  /*5d10*/  FMNMX.FTZ R68, R69, R68, !PT ;  /* 0x0000004445447209 */ /* 0x000fe20007810000 */
[-CC-:B------:R-:W-:Y:S01]  /*5d20*/  FFMA.FTZ R26, R169, R8.reuse, -R34.reuse ;  /* 0x00000008a91a7223 */ /* 0x180fe20000010822 */
[----:B------:R-:W-:Y:S01]  /*5d30*/  ISETP.GT.AND P5, PT, R66, 0x51, PT ;  /* 0x000000514200780c */ /* 0x000fe20003fa4270 */
[--C-:B------:R-:W-:Y:S01]  /*5d40*/  FFMA.FTZ R169, R155, R8, -R34.reuse ;  /* 0x000000089ba97223 */ /* 0x100fe20000010822 */
        /* <DEDUP_REMOVED lines=35> */
[----:B------:R-:W-:Y:S01]  /*5f80*/  IMAD.U32 R52, RZ, RZ, UR37 ;  /* 0x00000025ff347e24 */ /* 0x000fe2000f8e00ff */
[----:B------:R-:W-:Y:S01]  /*5f90*/  FMNMX.FTZ R68, R83, R68, !PT ;  /* 0x0000004453447209 */ /* 0x000fe20007810000 */
[----:B------:R-:W-:Y:S01]  /*5fa0*/  MUFU.EX2 R183, R183 ;  /* 0x000000b700b77308 */ /* 0x000fe20000000800 */
[----:B------:R-:W-:Y:S01]  /*5fb0*/  ISETP.GT.AND P4, PT, R66, 0x68, PT ;  /* 0x000000684200780c */ /* 0x000fe20003f84270 */
[--C-:B------:R-:W-:Y:S01]  /*5fc0*/  FFMA.FTZ R153, R49, R8, -R34.reuse ;  /* 0x0000000831997223 */ /* 0x100fe20000010822 */
[----:B------:R-:W-:Y:S01]  /*5fd0*/  FMNMX.FTZ R68, R31, R68, !PT ;  /* 0x000000441f447209 */ /* 0x000fe20007810000 */
[-CC-:B------:R-:W-:Y:S01]  /*5fe0*/  FFMA.FTZ R38, R35, R8.reuse, -R34.reuse ;  /* 0x0000000823267223 */ /* 0x180fe20000010822 */
[----:B------:R-:W-:Y:S01]  /*5ff0*/  FSEL R205, R50, -INF , P5 ;  /* 0xff80000032cd7808 */ /* 0x000fe20002800000 */
[--C-:B------:R-:W-:Y:S01]  /*6000*/  FFMA.FTZ R35, R45, R8, -R34.reuse ;  /* 0x000000082d237223 */ /* 0x100fe20000010822 */
        /* <DEDUP_REMOVED lines=11> */
[----:B------:R-:W-:Y:S01]  /*60c0*/  FFMA.FTZ R49, R61, R8, -R34 ;  /* 0x000000083d317223 */ /* 0x000fe20000010822 */
[----:B------:R-:W-:Y:S01]  /*60d0*/  FMNMX.FTZ R68, R87, R68, !PT ;  /* 0x0000004457447209 */ /* 0x000fe20007810000 */
[----:B------:R-:W-:Y:S01]  /*60e0*/  IMAD.U32 R54, RZ, RZ, UR44 ;  /* 0x0000002cff367e24 */ /* 0x000fe2000f8e00ff */
[----:B------:R-:W-:Y:S01]  /*60f0*/  FSEL R209, R56, -INF , P5 ;  /* 0xff80000038d17808 */ /* 0x000fe20002800000 */
[----:B------:R-:W-:Y:S01]  /*6100*/  UMOV UR44, UR37 ;  /* 0x00000025002c7c82 */ /* 0x000fe20008000000 */
[----:B------:R-:W-:Y:S01]  /*6110*/  FMNMX.FTZ R68, R157, R68, !PT ;  /* 0x000000449d447209 */ /* 0x000fe20007810000 */
[----:B------:R-:W-:Y:S01]  /*6120*/  MUFU.EX2 R14, R14 ;  /* 0x0000000e000e7308 */ /* 0x000fe20000000800 */
[----:B------:R-:W-:-:S02]  /*6130*/  ISETP.GT.AND P5, PT, R66, 0x71, PT ;  /* 0x000000714200780c */ /* 0x000fc40003fa4270 */
[----:B------:R-:W-:Y:S02]  /*6140*/  FMNMX.FTZ R68, R171, R68, !PT ;  /* 0x00000044ab447209 */ /* 0x000fe40007810000 */
[----:B------:R-:W-:Y:S02]  /*6150*/  FSEL R75, R58, -INF , P4 ;  /* 0xff8000003a4b7808 */ /* 0x000fe40002000000 */
[----:B------:R-:W-:Y:S01]  /*6160*/  FMNMX.FTZ R68, R199, R68, !PT ;  /* 0x00000044c7447209 */ /* 0x000fe20007810000 */
[----:B------:R-:W-:Y:S01]  /*6170*/  MUFU.EX2 R179, R179 ;  /* 0x000000b300b37308 */ /* 0x000fe20000000800 */
[----:B------:R-:W-:Y:S02]  /*6180*/  ISETP.GT.AND P4, PT, R66, 0x78, PT ;  /* 0x000000784200780c */ /* 0x000fe40003f84270 */
[----:B------:R-:W-:Y:S02]  /*6190*/  FMNMX.FTZ R68, R201, R68, !PT ;  /* 0x00000044c9447209 */ /* 0x000fe40007810000 */
[----:B------:R-:W-:-:S02]  /*61a0*/  FSEL R211, R60, -INF , P5 ;  /* 0xff8000003cd37808 */ /* 0x000fc40002800000 */
[----:B------:R-:W-:Y:S01]  /*61b0*/  FMNMX.FTZ R68, R203, R68, !PT ;  /* 0x00000044cb447209 */ /* 0x000fe20007810000 */
[----:B------:R-:W-:Y:S01]  /*61c0*/  MUFU.EX2 R20, R20 ;  /* 0x0000001400147308 */ /* 0x000fe20000000800 */
[----:B------:R-:W-:Y:S02]  /*61d0*/  ISETP.GT.AND P5, PT, R66, 0x79, PT ;  /* 0x000000794200780c */ /* 0x000fe40003fa4270 */
[----:B------:R-:W-:Y:S02]  /*61e0*/  FMNMX.FTZ R68, R155, R68, !PT ;  /* 0x000000449b447209 */ /* 0x000fe40007810000 */
[----:B--2---:R-:W-:Y:S02]  /*61f0*/  FSEL R213, R62, -INF , P4 ;  /* 0xff8000003ed57808 */ /* 0x004fe40002000000 */
[----:B------:R-:W-:Y:S01]  /*6200*/  FMNMX.FTZ R68, R205, R68, !PT ;  /* 0x00000044cd447209 */ /* 0x000fe20007810000 */
[----:B------:R-:W-:Y:S01]  /*6210*/  MUFU.EX2 R173, R173 ;  /* 0x000000ad00ad7308 */ /* 0x000fe20000000800 */
[----:B------:R-:W-:-:S02]  /*6220*/  FSEL R215, R64, -INF , P5 ;  /* 0xff80000040d77808 */ /* 0x000fc40002800000 */
[----:B------:R-:W-:Y:S02]  /*6230*/  FMNMX.FTZ R68, R207, R68, !PT ;  /* 0x00000044cf447209 */ /* 0x000fe40007810000 */
[----:B------:R-:W-:Y:S02]  /*6240*/  FSEL R53, R9, RZ, P3 ;  /* 0x000000ff09357208 */ /* 0x000fe40001800000 */
[----:B------:R-:W-:Y:S01]  /*6250*/  FMNMX.FTZ R68, R209, R68, !PT ;  /* 0x00000044d1447209 */ /* 0x000fe20007810000 */
[----:B------:R-:W-:Y:S01]  /*6260*/  MUFU.EX2 R24, R24 ;  /* 0x0000001800187308 */ /* 0x000fe20000000800 */
[----:B------:R-:W-:Y:S01]  /*6270*/  @!P1 LEA R52, R52, UR38, 0x3 ;  /* 0x0000002634349c11 */ /* 0x000fe2000f8e18ff */
[----:B------:R-:W-:Y:S01]  /*6280*/  FADD.FTZ R53, -R53, R6 ;  /* 0x0000000635357221 */ /* 0x000fe20000010100 */
[----:B------:R-:W-:Y:S02]  /*6290*/  FMNMX.FTZ R68, R75, R68, !PT ;  /* 0x000000444b447209 */ /* 0x000fe40007810000 */
[----:B------:R-:W-:Y:S01]  /*62a0*/  @!P1 LEA R54, R54, UR38, 0x3 ;  /* 0x0000002636369c11 */ /* 0x000fe2000f8e18ff */
[----:B------:R-:W-:-:S02]  /*62b0*/  WARPGROUP.DEPBAR.LE gsb0, 0x0 ;  /* 0x00008000000079c5 */ /* 0x000fc40000010000 */
[----:B------:R-:W-:Y:S01]  /*62c0*/  WARPGROUP.ARRIVE ;  /* 0x00000000000079c5 */ /* 0x000fe20000000000 */
[----:B------:R-:W-:Y:S01]  /*62d0*/  FMNMX.FTZ R68, R211, R68, !PT ;  /* 0x00000044d3447209 */ /* 0x000fe20007810000 */
[----:B------:R-:W-:Y:S01]  /*62e0*/  FMUL.FTZ R53, R53, R8 ;  /* 0x0000000835357220 */ /* 0x000fe20000410000 */
[----:B------:R-:W-:Y:S01]  /*62f0*/  @!P1 VIADD R52, R52, 0x28840 ;  /* 0x0002884034349836 */ /* 0x000fe20000000000 */
[----:B------:R-:W-:Y:S01]  /*6300*/  MUFU.EX2 R175, R175 ;  /* 0x000000af00af7308 */ /* 0x000fe20000000800 */
[----:B------:R-:W-:Y:S01]  /*6310*/  FMNMX.FTZ R68, R213, R68, !PT ;  /* 0x00000044d5447209 */ /* 0x000fe20007810000 */
[----:B------:R-:W-:Y:S01]  /*6320*/  HGMMA.64x128x16.F32 R88, R164, gdesc[UR4].tnspB, R88, gsb0 ;  /* 0x41e00004a4587df0 */ /* 0x000fe20008000858 */
[C---:B------:R-:W-:Y:S01]  /*6330*/  ISETP.GT.AND P3, PT, R4.reuse, R7, PT ;  /* 0x000000070400720c */ /* 0x040fe20003f64270 */
[----:B------:R-:W-:Y:S01]  /*6340*/  VIADD R4, R4, 0xffffffff ;  /* 0xffffffff04047836 */ /* 0x000fe20000000000 */
[----:B------:R-:W-:Y:S02]  /*6350*/  FMNMX.FTZ R68, R215, R68, !PT ;  /* 0x00000044d7447209 */ /* 0x000fe40007810000 */
[----:B------:R-:W-:Y:S01]  /*6360*/  @!P1 PRMT R52, RZ, 0x654, R52 ;  /* 0x00000654ff349816 */ /* 0x000fe20000000034 */
        /* <DEDUP_REMOVED lines=10> */
[----:B0-----:R-:W-:Y:S01]  /*6410*/  FMNMX.FTZ R11, R47, R48, !PT ;  /* 0x000000302f0b7209 */ /* 0x001fe20007810000 */
[----:B------:R-:W-:-:S06]  /*6420*/  FFMA.FTZ R47, R57, R8, -R34 ;  /* 0x00000008392f7223 */ /* 0x000fcc0000010822 */
[----:B------:R-:W-:Y:S01]  /*6430*/  MUFU.EX2 R35, R35 ;  /* 0x0000002300237308 */ /* 0x000fe20000000800 */
[-CC-:B------:R-:W-:Y:S01]  /*6440*/  FFMA.FTZ R48, R63, R8.reuse, -R34.reuse ;  /* 0x000000083f307223 */ /* 0x180fe20000010822 */
[C---:B------:R-:W-:Y:S01]  /*6450*/  FSETP.NEU.FTZ.AND P4, PT, R11.reuse, -INF , PT ;  /* 0xff8000000b00780b */ /* 0x040fe20003f9d000 */
[-C--:B------:R-:W-:Y:S01]  /*6460*/  FMUL.FTZ R50, R11, R8.reuse ;  /* 0x000000080b327220 */ /* 0x080fe20000410000 */
[----:B------:R-:W-:Y:S02]  /*6470*/  FFMA.FTZ R34, R71, R8, -R34 ;  /* 0x0000000847227223 */ /* 0x000fe40000010822 */
[----:B------:R-:W-:Y:S02]  /*6480*/  FSEL R6, R11, RZ, P4 ;  /* 0x000000ff0b067208 */ /* 0x000fe40002000000 */
[----:B------:R-:W-:Y:S01]  /*6490*/  FSEL R50, R50, RZ, P4 ;  /* 0x000000ff32327208 */ /* 0x000fe20002000000 */
[----:B------:R-:W-:Y:S02]  /*64a0*/  MUFU.EX2 R40, R40 ;  /* 0x0000002800287308 */ /* 0x000fe40000000800 */
[----:B------:R-:W-:-:S02]  /*64b0*/  FADD.FTZ R5, -R6, R5 ;  /* 0x0000000506057221 */ /* 0x000fc40000010100 */
[-CC-:B------:R-:W-:Y:S01]  /*64c0*/  FFMA.FTZ R180, R36, R8.reuse, -R50.reuse ;  /* 0x0000000824b47223 */ /* 0x180fe20000010832 */
[-CC-:B------:R-:W-:Y:S01]  /*64d0*/  FFMA.FTZ R51, R65, R8.reuse, -R50.reuse ;  /* 0x0000000841337223 */ /* 0x180fe20000010832 */
[-C--:B------:R-:W-:Y:S01]  /*64e0*/  FMUL.FTZ R5, R5, R8.reuse ;  /* 0x0000000805057220 */ /* 0x080fe20000410000 */
[-CC-:B------:R-:W-:Y:S01]  /*64f0*/  FFMA.FTZ R182, R13, R8.reuse, -R50.reuse ;  /* 0x000000080db67223 */ /* 0x180fe20000010832 */
[----:B------:R-:W0:Y:S01]  /*6500*/  MUFU.EX2 R6, R53 ;  /* 0x0000003500067308 */ /* 0x000e220000000800 */
[-CC-:B------:R-:W-:Y:S01]  /*6510*/  FFMA.FTZ R13, R69, R8.reuse, -R50.reuse ;  /* 0x00000008450d7223 */ /* 0x180fe20000010832 */
[-CC-:B------:R-:W-:Y:S01]  /*6520*/  FFMA.FTZ R176, R15, R8.reuse, -R50.reuse ;  /* 0x000000080fb07223 */ /* 0x180fe20000010832 */
[----:B------:R-:W-:Y:S01]  /*6530*/  IADD3 R36, -R198, 0xb, RZ ;  /* 0x0000000bc6247810 */ /* 0x000fe20007ffe1ff */
        /* <DEDUP_REMOVED lines=11> */
[--C-:B------:R-:W-:Y:S01]  /*65f0*/  FFMA.FTZ R31, R85, R8, -R50.reuse ;  /* 0x00000008551f7223 */ /* 0x100fe20000010832 */
[----:B------:R-:W1:Y:S01]  /*6600*/  MUFU.EX2 R5, R5 ;  /* 0x0000000500057308 */ /* 0x000e620000000800 */
[----:B0-----:R-:W-:Y:S01]  /*6610*/  FFMA.FTZ R53, R6, R0, R181 ;  /* 0x0000000006357223 */ /* 0x001fe200000100b5 */
[-CC-:B------:R-:W-:Y:S01]  /*6620*/  FFMA.FTZ R152, R159, R8.reuse, -R50.reuse ;  /* 0x000000089f987223 */ /* 0x180fe20000010832 */
[-CC-:B------:R-:W-:Y:S01]  /*6630*/  FFMA.FTZ R33, R33, R8.reuse, -R50.reuse ;  /* 0x0000000821217223 */ /* 0x180fe20000010832 */
[-CC-:B------:R-:W-:Y:S01]  /*6640*/  FFMA.FTZ R154, R87, R8.reuse, -R50.reuse ;  /* 0x00000008579a7223 */ /* 0x180fe20000010832 */
[C---:B------:R-:W-:Y:S01]  /*6650*/  FADD.FTZ R0, R10.reuse, R53 ;  /* 0x000000350a007221 */ /* 0x040fe20000010000 */
[----:B------:R-:W-:Y:S01]  /*6660*/  F2FP.F16.F32.PACK_AB R181, R10, R181 ;  /* 0x000000b50ab5723e */ /* 0x000fe200000000ff */
[-C--:B------:R-:W-:Y:S01]  /*6670*/  FFMA.FTZ R156, R171, R8.reuse, -R50 ;  /* 0x00000008ab9c7223 */ /* 0x080fe20000010832 */
[----:B------:R-:W0:Y:S01]  /*6680*/  MUFU.EX2 R51, R51 ;  /* 0x0000003300337308 */ /* 0x000e220000000800 */
[----:B------:R-:W-:Y:S01]  /*6690*/  FADD.FTZ R53, R183, R0 ;  /* 0x00000000b7357221 */ /* 0x000fe20000010000 */
[-CC-:B------:R-:W-:Y:S01]  /*66a0*/  FFMA.FTZ R158, R201, R8.reuse, -R50.reuse ;  /* 0x00000008c99e7223 */ /* 0x180fe20000010832 */
[-CC-:B------:R-:W-:Y:S01]  /*66b0*/  FFMA.FTZ R203, R203, R8.reuse, -R50.reuse ;  /* 0x00000008cbcb7223 */ /* 0x180fe20000010832 */
[-CC-:B------:R-:W-:Y:S01]  /*66c0*/  FFMA.FTZ R155, R155, R8.reuse, -R50.reuse ;  /* 0x000000089b9b7223 */ /* 0x180fe20000010832 */
[C---:B------:R-:W-:Y:S01]  /*66d0*/  FADD.FTZ R0, R12.reuse, R53 ;  /* 0x000000350c007221 */ /* 0x040fe20000010000 */
[-CC-:B------:R-:W-:Y:S01]  /*66e0*/  FFMA.FTZ R53, R199, R8.reuse, -R50.reuse ;  /* 0x00000008c7357223 */ /* 0x180fe20000010832 */
[-CC-:B------:R-:W-:Y:S01]  /*66f0*/  FFMA.FTZ R205, R205, R8.reuse, -R50.reuse ;  /* 0x00000008cdcd7223 */ /* 0x180fe20000010832 */
[----:B------:R-:W2:Y:S01]  /*6700*/  MUFU.EX2 R182, R182 ;  /* 0x000000b600b67308 */ /* 0x000ea20000000800 */
[-CC-:B------:R-:W-:Y:S01]  /*6710*/  FFMA.FTZ R207, R207, R8.reuse, -R50.reuse ;  /* 0x00000008cfcf7223 */ /* 0x180fe20000010832 */
[-CC-:B------:R-:W-:Y:S01]  /*6720*/  FFMA.FTZ R209, R209, R8.reuse, -R50.reuse ;  /* 0x00000008d1d17223 */ /* 0x180fe20000010832 */
[-CC-:B------:R-:W-:Y:S01]  /*6730*/  FFMA.FTZ R75, R75, R8.reuse, -R50.reuse ;  /* 0x000000084b4b7223 */ /* 0x180fe20000010832 */
[-CC-:B------:R-:W-:Y:S01]  /*6740*/  FFMA.FTZ R211, R211, R8.reuse, -R50.reuse ;  /* 0x00000008d3d37223 */ /* 0x180fe20000010832 */
[----:B------:R-:W-:Y:S01]  /*6750*/  FFMA.FTZ R213, R213, R8, -R50 ;  /* 0x00000008d5d57223 */ /* 0x000fe20000010832 */
[----:B------:R-:W-:-:S02]  /*6760*/  F2FP.F16.F32.PACK_AB R183, R12, R183 ;  /* 0x000000b70cb7723e */ /* 0x000fc400000000ff */
[----:B------:R-:W3:Y:S01]  /*6770*/  MUFU.EX2 R13, R13 ;  /* 0x0000000d000d7308 */ /* 0x000ee20000000800 */
[----:B------:R-:W-:-:S07]  /*6780*/  F2FP.F16.F32.PACK_AB R171, R41, R30 ;  /* 0x0000001e29ab723e */ /* 0x000fce00000000ff */
[----:B------:R-:W4:Y:S08]  /*6790*/  MUFU.EX2 R176, R176 ;  /* 0x000000b000b07308 */ /* 0x000f300000000800 */
[----:B------:R-:W5:Y:S01]  /*67a0*/  MUFU.EX2 R15, R15 ;  /* 0x0000000f000f7308 */ /* 0x000f620000000800 */
[----:B------:R-:W-:Y:S02]  /*67b0*/  WARPGROUP.DEPBAR.LE gsb0, 0x0 ;  /* 0x00008000000079c5 */ /* 0x000fe40000010000 */
[----:B------:R2:W-:Y:S06]  /*67c0*/  BAR.ARV R36, 0x100 ;  /* 0x000400240000751d */ /* 0x0005ec0000002000 */
[----:B------:R0:W-:Y:S01]  /*67d0*/  @!P1 SYNCS.ARRIVE.TRANS64.RED.A1T0 RZ, [R52+URZ], RZ ;  /* 0x000000ff34ff99a7 */ /* 0x0001e2000810043f */
[----:B------:R-:W5:Y:S01]  /*67e0*/  MUFU.EX2 R178, R178 ;  /* 0x000000b200b27308 */ /* 0x000f620000000800 */
[-C--:B-1----:R-:W-:Y:S01]  /*67f0*/  FMUL.FTZ R88, R88, R5.reuse ;  /* 0x0000000558587220 */ /* 0x082fe20000410000 */
[-C--:B------:R-:W-:Y:S01]  /*6800*/  FMUL.FTZ R89, R89, R5.reuse ;  /* 0x0000000559597220 */ /* 0x080fe20000410000 */
[-C--:B------:R-:W-:Y:S01]  /*6810*/  FMUL.FTZ R92, R92, R5.reuse ;  /* 0x000000055c5c7220 */ /* 0x080fe20000410000 */
[-C--:B------:R-:W-:Y:S01]  /*6820*/  FMUL.FTZ R93, R93, R5.reuse ;  /* 0x000000055d5d7220 */ /* 0x080fe20000410000 */
[-C--:B------:R-:W-:Y:S01]  /*6830*/  FMUL.FTZ R96, R96, R5.reuse ;  /* 0x0000000560607220 */ /* 0x080fe20000410000 */
[----:B------:R-:W-:Y:S01]  /*6840*/  FMUL.FTZ R97, R97, R5 ;  /* 0x0000000561617220 */ /* 0x000fe20000410000 */
[----:B0-----:R-:W-:Y:S01]  /*6850*/  FFMA.FTZ R52, R5, R3, R180 ;  /* 0x0000000305347223 */ /* 0x001fe200000100b4 */
[----:B------:R-:W0:Y:S01]  /*6860*/  MUFU.EX2 R21, R21 ;  /* 0x0000001500157308 */ /* 0x000e220000000800 */
[-CC-:B------:R-:W-:Y:S01]  /*6870*/  FFMA.FTZ R3, R157, R8.reuse, -R50.reuse ;  /* 0x000000089d037223 */ /* 0x180fe20000010832 */
[----:B------:R-:W-:Y:S01]  /*6880*/  FFMA.FTZ R50, R215, R8, -R50 ;  /* 0x00000008d7327223 */ /* 0x000fe20000010832 */
[----:B------:R-:W-:Y:S01]  /*6890*/  FADD.FTZ R55, R51, R52 ;  /* 0x0000003433377221 */ /* 0x000fe20000010000 */
[----:B------:R-:W-:-:S02]  /*68a0*/  @!P1 VIADD R52, R54, 0x28860 ;  /* 0x0002886036349836 */ /* 0x000fc40000000000 */
[-C--:B------:R-:W-:Y:S01]  /*68b0*/  FMUL.FTZ R100, R100, R5.reuse ;  /* 0x0000000564647220 */ /* 0x080fe20000410000 */
[-C--:B------:R-:W-:Y:S01]  /*68c0*/  FMUL.FTZ R101, R101, R5.reuse ;  /* 0x0000000565657220 */ /* 0x080fe20000410000 */
[----:B--2---:R-:W-:Y:S01]  /*68d0*/  FADD.FTZ R36, R182, R55 ;  /* 0x00000037b6247221 */ /* 0x004fe20000010000 */
[----:B------:R-:W1:Y:S01]  /*68e0*/  MUFU.EX2 R172, R172 ;  /* 0x000000ac00ac7308 */ /* 0x000e620000000800 */
[C---:B---3--:R-:W-:Y:S01]  /*68f0*/  F2FP.F16.F32.PACK_AB R182, R13.reuse, R182 ;  /* 0x000000b60db6723e */ /* 0x048fe200000000ff */
[-C--:B------:R-:W-:Y:S01]  /*6900*/  FMUL.FTZ R104, R104, R5.reuse ;  /* 0x0000000568687220 */ /* 0x080fe20000410000 */
[----:B------:R-:W-:Y:S01]  /*6910*/  FADD.FTZ R55, R13, R36 ;  /* 0x000000240d377221 */ /* 0x000fe20000010000 */
[----:B------:R-:W-:Y:S01]  /*6920*/  @!P1 PRMT R52, RZ, 0x654, R52 ;  /* 0x00000654ff349816 */ /* 0x000fe20000000034 */
[-C--:B------:R-:W-:Y:S01]  /*6930*/  FMUL.FTZ R105, R105, R5.reuse ;  /* 0x0000000569697220 */ /* 0x080fe20000410000 */
[-C--:B------:R-:W-:Y:S01]  /*6940*/  FMUL.FTZ R108, R108, R5.reuse ;  /* 0x000000056c6c7220 */ /* 0x080fe20000410000 */
[----:B----4-:R-:W-:Y:S01]  /*6950*/  FADD.FTZ R36, R176, R55 ;  /* 0x00000037b0247221 */ /* 0x010fe20000010000 */
[----:B------:R-:W-:Y:S01]  /*6960*/  FADD.FTZ R55, R177, R0 ;  /* 0x00000000b1377221 */ /* 0x000fe20000010000 */
[----:B------:R-:W2:Y:S01]  /*6970*/  MUFU.EX2 R25, R25 ;  /* 0x0000001900197308 */ /* 0x000ea20000000800 */
[C---:B-----5:R-:W-:Y:S01]  /*6980*/  F2FP.F16.F32.PACK_AB R176, R15.reuse, R176 ;  /* 0x000000b00fb0723e */ /* 0x060fe200000000ff */
[----:B------:R-:W-:Y:S01]  /*6990*/  FADD.FTZ R57, R15, R36 ;  /* 0x000000240f397221 */ /* 0x000fe20000010000 */
[----:B------:R-:W-:Y:S01]  /*69a0*/  FADD.FTZ R0, R14, R55 ;  /* 0x000000370e007221 */ /* 0x000fe20000010000 */
[----:B------:R3:W-:Y:S01]  /*69b0*/  @!P1 SYNCS.ARRIVE.TRANS64.RED.A1T0 RZ, [R52+URZ], RZ ;  /* 0x000000ff34ff99a7 */ /* 0x0007e2000810043f */
[-C--:B------:R-:W-:Y:S01]  /*69c0*/  FMUL.FTZ R109, R109, R5.reuse ;  /* 0x000000056d6d7220 */ /* 0x080fe20000410000 */
[----:B------:R-:W-:Y:S01]  /*69d0*/  FADD.FTZ R36, R178, R57 ;  /* 0x00000039b2247221 */ /* 0x000fe20000010000 */
[----:B------:R-:W-:Y:S01]  /*69e0*/  FADD.FTZ R55, R179, R0 ;  /* 0x00000000b3377221 */ /* 0x000fe20000010000 */
[----:B------:R-:W4:Y:S01]  /*69f0*/  MUFU.EX2 R174, R174 ;  /* 0x000000ae00ae7308 */ /* 0x000f220000000800 */
[-C--:B------:R-:W-:Y:S01]  /*6a00*/  FMUL.FTZ R112, R112, R5.reuse ;  /* 0x0000000570707220 */ /* 0x080fe20000410000 */
[----:B0-----:R-:W-:Y:S01]  /*6a10*/  FADD.FTZ R57, R21, R36 ;  /* 0x0000002415397221 */ /* 0x001fe20000010000 */
[----:B------:R-:W-:Y:S01]  /*6a20*/  FADD.FTZ R0, R20, R55 ;  /* 0x0000003714007221 */ /* 0x000fe20000010000 */
[-C--:B------:R-:W-:Y:S01]  /*6a30*/  FMUL.FTZ R113, R113, R5.reuse ;  /* 0x0000000571717220 */ /* 0x080fe20000410000 */
[-C--:B------:R-:W-:Y:S01]  /*6a40*/  FMUL.FTZ R116, R116, R5.reuse ;  /* 0x0000000574747220 */ /* 0x080fe20000410000 */
[----:B-1----:R-:W-:Y:S01]  /*6a50*/  FADD.FTZ R36, R172, R57 ;  /* 0x00000039ac247221 */ /* 0x002fe20000010000 */
[----:B------:R-:W-:Y:S01]  /*6a60*/  FADD.FTZ R55, R173, R0 ;  /* 0x00000000ad377221 */ /* 0x000fe20000010000 */
[----:B------:R-:W0:Y:S01]  /*6a70*/  MUFU.EX2 R27, R27 ;  /* 0x0000001b001b7308 */ /* 0x000e220000000800 */
[-C--:B------:R-:W-:Y:S01]  /*6a80*/  FMUL.FTZ R117, R117, R5.reuse ;  /* 0x0000000575757220 */ /* 0x080fe20000410000 */
[----:B--2---:R-:W-:Y:S01]  /*6a90*/  FADD.FTZ R57, R25, R36 ;  /* 0x0000002419397221 */ /* 0x004fe20000010000 */
[----:B------:R-:W-:Y:S01]  /*6aa0*/  FADD.FTZ R0, R24, R55 ;  /* 0x0000003718007221 */ /* 0x000fe20000010000 */
[-C--:B------:R-:W-:Y:S01]  /*6ab0*/  FMUL.FTZ R120, R120, R5.reuse ;  /* 0x0000000578787220 */ /* 0x080fe20000410000 */
[-C--:B------:R-:W-:Y:S01]  /*6ac0*/  FMUL.FTZ R121, R121, R5.reuse ;  /* 0x0000000579797220 */ /* 0x080fe20000410000 */
[-C--:B------:R-:W-:Y:S01]  /*6ad0*/  FMUL.FTZ R124, R124, R5.reuse ;  /* 0x000000057c7c7220 */ /* 0x080fe20000410000 */
[----:B------:R-:W-:Y:S01]  /*6ae0*/  FADD.FTZ R55, R175, R0 ;  /* 0x00000000af377221 */ /* 0x000fe20000010000 */
[----:B------:R-:W1:Y:S01]  /*6af0*/  MUFU.EX2 R168, R168 ;  /* 0x000000a800a87308 */ /* 0x000e620000000800 */
[----:B----4-:R-:W-:Y:S01]  /*6b00*/  FADD.FTZ R36, R174, R57 ;  /* 0x00000039ae247221 */ /* 0x010fe20000010000 */
[-C--:B------:R-:W-:Y:S01]  /*6b10*/  FMUL.FTZ R125, R125, R5.reuse ;  /* 0x000000057d7d7220 */ /* 0x080fe20000410000 */
[----:B------:R-:W-:Y:S01]  /*6b20*/  FADD.FTZ R0, R26, R55 ;  /* 0x000000371a007221 */ /* 0x000fe20000010000 */
[-C--:B------:R-:W-:Y:S01]  /*6b30*/  FMUL.FTZ R128, R128, R5.reuse ;  /* 0x0000000580807220 */ /* 0x080fe20000410000 */
[-C--:B------:R-:W-:Y:S01]  /*6b40*/  FMUL.FTZ R129, R129, R5.reuse ;  /* 0x0000000581817220 */ /* 0x080fe20000410000 */
[-C--:B------:R-:W-:Y:S01]  /*6b50*/  FMUL.FTZ R132, R132, R5.reuse ;  /* 0x0000000584847220 */ /* 0x080fe20000410000 */
[----:B------:R-:W-:Y:S01]  /*6b60*/  FADD.FTZ R55, R169, R0 ;  /* 0x00000000a9377221 */ /* 0x000fe20000010000 */
[----:B------:R-:W2:Y:S01]  /*6b70*/  MUFU.EX2 R29, R29 ;  /* 0x0000001d001d7308 */ /* 0x000ea20000000800 */
[----:B0-----:R-:W-:Y:S01]  /*6b80*/  FADD.FTZ R57, R27, R36 ;  /* 0x000000241b397221 */ /* 0x001fe20000010000 */
[-C--:B------:R-:W-:Y:S01]  /*6b90*/  FMUL.FTZ R133, R133, R5.reuse ;  /* 0x0000000585857220 */ /* 0x080fe20000410000 */
[----:B------:R-:W-:Y:S01]  /*6ba0*/  FADD.FTZ R55, R28, R55 ;  /* 0x000000371c377221 */ /* 0x000fe20000010000 */
[-C--:B------:R-:W-:Y:S01]  /*6bb0*/  FMUL.FTZ R136, R136, R5.reuse ;  /* 0x0000000588887220 */ /* 0x080fe20000410000 */
[-C--:B------:R-:W-:Y:S01]  /*6bc0*/  FMUL.FTZ R137, R137, R5.reuse ;  /* 0x0000000589897220 */ /* 0x080fe20000410000 */
[-C--:B------:R-:W-:Y:S01]  /*6bd0*/  FMUL.FTZ R140, R140, R5.reuse ;  /* 0x000000058c8c7220 */ /* 0x080fe20000410000 */
[----:B------:R-:W-:Y:S01]  /*6be0*/  FADD.FTZ R10, R30, R55 ;  /* 0x000000371e0a7221 */ /* 0x000fe20000010000 */
[----:B------:R-:W0:Y:S01]  /*6bf0*/  MUFU.EX2 R170, R170 ;  /* 0x000000aa00aa7308 */ /* 0x000e220000000800 */
[----:B-1----:R-:W-:Y:S01]  /*6c00*/  FADD.FTZ R36, R168, R57 ;  /* 0x00000039a8247221 */ /* 0x002fe20000010000 */
[-C--:B------:R-:W-:Y:S01]  /*6c10*/  FMUL.FTZ R141, R141, R5.reuse ;  /* 0x000000058d8d7220 */ /* 0x080fe20000410000 */
[----:B------:R-:W-:Y:S01]  /*6c20*/  FADD.FTZ R10, R41, R10 ;  /* 0x0000000a290a7221 */ /* 0x000fe20000010000 */
[-C--:B------:R-:W-:Y:S01]  /*6c30*/  FMUL.FTZ R144, R144, R5.reuse ;  /* 0x0000000590907220 */ /* 0x080fe20000410000 */
[-C--:B------:R-:W-:Y:S01]  /*6c40*/  FMUL.FTZ R145, R145, R5.reuse ;  /* 0x0000000591917220 */ /* 0x080fe20000410000 */
[-C--:B------:R-:W-:Y:S01]  /*6c50*/  FMUL.FTZ R148, R148, R5.reuse ;  /* 0x0000000594947220 */ /* 0x080fe20000410000 */
[----:B------:R-:W-:Y:S01]  /*6c60*/  FMUL.FTZ R149, R149, R5 ;  /* 0x0000000595957220 */ /* 0x000fe20000410000 */
        /* <DEDUP_REMOVED lines=25> */
[----:B--2---:R-:W-:Y:S01]  /*6e00*/  FADD.FTZ R0, R152, R13 ;  /* 0x0000000d98007221 */ /* 0x004fe20000010000 */
[----:B------:R-:W-:Y:S01]  /*6e10*/  FADD.FTZ R13, R153, R10 ;  /* 0x0000000a990d7221 */ /* 0x000fe20000010000 */
[-C--:B------:R-:W-:Y:S01]  /*6e20*/  FMUL.FTZ R126, R126, R6.reuse ;  /* 0x000000067e7e7220 */ /* 0x080fe20000410000 */
[-C--:B------:R-:W-:Y:S01]  /*6e30*/  FMUL.FTZ R127, R127, R6.reuse ;  /* 0x000000067f7f7220 */ /* 0x080fe20000410000 */
[-C--:B------:R-:W-:Y:S01]  /*6e40*/  FMUL.FTZ R130, R130, R6.reuse ;  /* 0x0000000682827220 */ /* 0x080fe20000410000 */
[-C--:B------:R-:W-:Y:S01]  /*6e50*/  FMUL.FTZ R131, R131, R6.reuse ;  /* 0x0000000683837220 */ /* 0x080fe20000410000 */
[-C--:B------:R-:W-:Y:S01]  /*6e60*/  FMUL.FTZ R134, R134, R6.reuse ;  /* 0x0000000686867220 */ /* 0x080fe20000410000 */
[----:B------:R-:W2:Y:S01]  /*6e70*/  MUFU.EX2 R3, R3 ;  /* 0x0000000300037308 */ /* 0x000ea20000000800 */
        /* <DEDUP_REMOVED lines=8> */
[----:B-1----:R-:W-:Y:S01]  /*6f00*/  FADD.FTZ R10, R154, R15 ;  /* 0x0000000f9a0a7221 */ /* 0x002fe20000010000 */
[----:B------:R-:W-:Y:S01]  /*6f10*/  FADD.FTZ R13, R40, R13 ;  /* 0x0000000d280d7221 */ /* 0x000fe20000010000 */
        /* <DEDUP_REMOVED lines=8> */
[----:B------:R-:W-:Y:S01]  /*6fa0*/  IMAD.MOV.U32 R6, RZ, RZ, R9 ;  /* 0x000000ffff067224 */ /* 0x000fe200078e0009 */
[----:B------:R-:W-:Y:S01]  /*6fb0*/  F2FP.F16.F32.PACK_AB R177, R14, R177 ;  /* 0x000000b10eb1723e */ /* 0x000fe200000000ff */
[----:B------:R-:W-:Y:S01]  /*6fc0*/  IMAD.MOV.U32 R5, RZ, RZ, R11 ;  /* 0x000000ffff057224 */ /* 0x000fe200078e000b */
[----:B------:R-:W-:-:S02]  /*6fd0*/  F2FP.F16.F32.PACK_AB R180, R51, R180 ;  /* 0x000000b433b4723e */ /* 0x000fc400000000ff */
[----:B------:R-:W2:Y:S01]  /*6fe0*/  MUFU.EX2 R37, R37 ;  /* 0x0000002500257308 */ /* 0x000ea20000000800 */
[----:B0-----:R-:W-:Y:S01]  /*6ff0*/  FADD.FTZ R10, R32, R13 ;  /* 0x0000000d200a7221 */ /* 0x001fe20000010000 */
[----:B------:R-:W-:Y:S02]  /*7000*/  F2FP.F16.F32.PACK_AB R178, R21, R178 ;  /* 0x000000b215b2723e */ /* 0x000fe400000000ff */
[----:B------:R-:W-:Y:S02]  /*7010*/  F2FP.F16.F32.PACK_AB R179, R20, R179 ;  /* 0x000000b314b3723e */ /* 0x000fe400000000ff */
[----:B------:R-:W-:Y:S02]  /*7020*/  F2FP.F16.F32.PACK_AB R172, R25, R172 ;  /* 0x000000ac19ac723e */ /* 0x000fe400000000ff */
[----:B------:R-:W0:Y:S01]  /*7030*/  MUFU.EX2 R53, R53 ;  /* 0x0000003500357308 */ /* 0x000e220000000800 */
[----:B-1----:R-:W-:Y:S01]  /*7040*/  FADD.FTZ R0, R156, R15 ;  /* 0x0000000f9c007221 */ /* 0x002fe20000010000 */
[----:B------:R-:W-:-:S02]  /*7050*/  F2FP.F16.F32.PACK_AB R173, R24, R173 ;  /* 0x000000ad18ad723e */ /* 0x000fc400000000ff */
[----:B------:R-:W-:Y:S02]  /*7060*/  F2FP.F16.F32.PACK_AB R174, R27, R174 ;  /* 0x000000ae1bae723e */ /* 0x000fe400000000ff */
[----:B------:R-:W-:Y:S02]  /*7070*/  F2FP.F16.F32.PACK_AB R175, R26, R175 ;  /* 0x000000af1aaf723e */ /* 0x000fe400000000ff */
[----:B------:R-:W1:Y:S01]  /*7080*/  MUFU.EX2 R39, R39 ;  /* 0x0000002700277308 */ /* 0x000e620000000800 */
[----:B--2---:R-:W-:Y:S01]  /*7090*/  FADD.FTZ R10, R37, R10 ;  /* 0x0000000a250a7221 */ /* 0x004fe20000010000 */
[----:B------:R-:W-:Y:S02]  /*70a0*/  F2FP.F16.F32.PACK_AB R168, R29, R168 ;  /* 0x000000a81da8723e */ /* 0x000fe400000000ff */
[----:B------:R-:W-:Y:S02]  /*70b0*/  F2FP.F16.F32.PACK_AB R169, R28, R169 ;  /* 0x000000a91ca9723e */ /* 0x000fe400000000ff */
        /* <DEDUP_REMOVED lines=8> */
[----:B------:R-:W-:-:S06]  /*7140*/  F2FP.F16.F32.PACK_AB R157, R37, R32 ;  /* 0x00000020259d723e */ /* 0x000fcc00000000ff */
[----:B------:R-:W1:Y:S01]  /*7150*/  MUFU.EX2 R203, R203 ;  /* 0x000000cb00cb7308 */ /* 0x000e620000000800 */
[----:B--2---:R-:W-:-:S07]  /*7160*/  FADD.FTZ R13, R158, R13 ;  /* 0x0000000d9e0d7221 */ /* 0x004fce0000010000 */
[----:B------:R-:W2:Y:S01]  /*7170*/  MUFU.EX2 R43, R43 ;  /* 0x0000002b002b7308 */ /* 0x000ea20000000800 */
[C---:B0-----:R-:W-:Y:S01]  /*7180*/  FADD.FTZ R0, R42.reuse, R15 ;  /* 0x0000000f2a007221 */ /* 0x041fe20000010000 */
[----:B------:R-:W-:-:S06]  /*7190*/  F2FP.F16.F32.PACK_AB R159, R42, R39 ;  /* 0x000000272a9f723e */ /* 0x000fcc00000000ff */
[----:B------:R0:W4:Y:S01]  /*71a0*/  MUFU.EX2 R160, R155 ;  /* 0x0000009b00a07308 */ /* 0x0001220000000800 */
[C---:B-1----:R-:W-:Y:S01]  /*71b0*/  FADD.FTZ R13, R203.reuse, R13 ;  /* 0x0000000dcb0d7221 */ /* 0x042fe20000010000 */
[----:B------:R-:W-:-:S06]  /*71c0*/  F2FP.F16.F32.PACK_AB R158, R203, R158 ;  /* 0x0000009ecb9e723e */ /* 0x000fcc00000000ff */
[----:B------:R-:W1:Y:S01]  /*71d0*/  MUFU.EX2 R44, R44 ;  /* 0x0000002c002c7308 */ /* 0x000e620000000800 */
[----:B--2---:R-:W-:Y:S01]  /*71e0*/  FADD.FTZ R3, R43, R0 ;  /* 0x000000002b037221 */ /* 0x004fe20000010000 */
[----:B0-----:R-:W-:-:S06]  /*71f0*/  F2FP.F16.F32.PACK_AB R155, R40, R35 ;  /* 0x00000023289b723e */ /* 0x001fcc00000000ff */
[----:B------:R-:W0:Y:S01]  /*7200*/  MUFU.EX2 R205, R205 ;  /* 0x000000cd00cd7308 */ /* 0x000e220000000800 */
[----:B----4-:R-:W-:-:S07]  /*7210*/  FADD.FTZ R13, R160, R13 ;  /* 0x0000000da00d7221 */ /* 0x010fce0000010000 */
        /* <DEDUP_REMOVED lines=12> */
[----:B------:R-:W-:-:S06]  /*72e0*/  F2FP.F16.F32.PACK_AB R163, R46, R45 ;  /* 0x0000002d2ea3723e */ /* 0x000fcc00000000ff */
        /* <DEDUP_REMOVED lines=12> */
[----:B------:R-:W-:-:S06]  /*73b0*/  F2FP.F16.F32.PACK_AB R164, R211, R164 ;  /* 0x000000a4d3a4723e */ /* 0x000fcc00000000ff */
[----:B------:R-:W1:Y:S01]  /*73c0*/  MUFU.EX2 R50, R50 ;  /* 0x0000003200327308 */ /* 0x000e620000000800 */
[----:B0-----:R-:W-:-:S07]  /*73d0*/  FADD.FTZ R0, R49, R0 ;  /* 0x0000000031007221 */ /* 0x001fce0000010000 */
[----:B------:R-:W0:Y:S01]  /*73e0*/  MUFU.EX2 R34, R34 ;  /* 0x0000002200227308 */ /* 0x000e220000000800 */
[----:B--2---:R-:W-:-:S04]  /*73f0*/  FADD.FTZ R13, R166, R13 ;  /* 0x0000000da60d7221 */ /* 0x004fc80000010000 */
[C---:B-1----:R-:W-:Y:S01]  /*7400*/  FADD.FTZ R3, R50.reuse, R13 ;  /* 0x0000000d32037221 */ /* 0x042fe20000010000 */
[----:B------:R-:W-:Y:S01]  /*7410*/  F2FP.F16.F32.PACK_AB R166, R50, R166 ;  /* 0x000000a632a6723e */ /* 0x000fe200000000ff */
[C---:B0-----:R-:W-:Y:S01]  /*7420*/  FADD.FTZ R0, R34.reuse, R0 ;  /* 0x0000000022007221 */ /* 0x041fe20000010000 */
[----:B------:R-:W-:Y:S01]  /*7430*/  F2FP.F16.F32.PACK_AB R167, R34, R49 ;  /* 0x0000003122a7723e */ /* 0x000fe200000000ff */
[----:B---3--:R-:W-:Y:S06]  /*7440*/  @P3 BRA `(.L_x_2478) ;  /* 0xffffffcc00c43947 */ /* 0x008fec000383ffff */
.L_x_2469:
[----:B------:R-:W-:-:S13]  /*7450*/  ISETP.GE.AND P2, PT, R4, RZ, PT ;  /* 0x000000ff0400720c */ /* 0x000fda0003f46270 */
[----:B------:R-:W-:Y:S05]  /*7460*/  @!P2 BRA `(.L_x_2479) ;  /* 0x000000280004a947 */ /* 0x000fea0003800000 */
[----:B------:R-:W-:Y:S01]  /*7470*/  IMAD.MOV.U32 R6, RZ, RZ, R9 ;  /* 0x000000ffff067224 */ /* 0x000fe200078e0009 */
[----:B------:R-:W-:Y:S01]  /*7480*/  UMOV UR43, UR36 ;  /* 0x00000024002b7c82 */ /* 0x000fe20008000000 */
[----:B------:R-:W-:Y:S01]  /*7490*/  IMAD.MOV.U32 R10, RZ, RZ, R11 ;  /* 0x000000ffff0a7224 */ /* 0x000fe200078e000b */
[----:B------:R-:W-:Y:S01]  /*74a0*/  UMOV UR44, UR37 ;  /* 0x00000025002c7c82 */ /* 0x000fe20008000000 */
[----:B------:R-:W-:-:S05]  /*74b0*/  ULDC UR45, c[0x0][0x9d8] ;  /* 0x00027600002d7ab9 */ /* 0x000fca0000000800 */
.L_x_2488:
        /* <DEDUP_REMOVED lines=9> */
.L_x_2481:
[----:B------:R-:W-:Y:S01]  /*7550*/  ULEA UR6, UR37, UR38, 0x3 ;  /* 0x0000002625067291 */ /* 0x000fe2000f8e183f */
[----:B------:R-:W-:-:S05]  /*7560*/  IMAD.U32 R5, RZ, RZ, UR36 ;  /* 0x00000024ff057e24 */ /* 0x000fca000f8e00ff */
[----:B------:R-:W-:-:S04]  /*7570*/  SHF.L.U32 R5, R5, 0x1f, RZ ;  /* 0x0000001f05057819 */ /* 0x000fc800000006ff */
[----:B------:R0:W1:Y:S01]  /*7580*/  SYNCS.PHASECHK.TRANS64.TRYWAIT P2, [UR6+0x28830], R5 ;  /* 0x02883005ff0075a7 */ /* 0x0000620008040146 */
[----:B------:R-:W-:Y:S05]  /*7590*/  @!P0 BRA `(.L_x_2482) ;  /* 0x0000000000048947 */ /* 0x000fea0003800000 */
[----:B------:R-:W-:Y:S01]  /*75a0*/  BPT.TRAP 0x1 ;  /* 0x000000040000795c */ /* 0x000fe20000300000 */
.L_x_2482:
[----:B-1----:R-:W-:Y:S05]  /*75b0*/  @P2 BRA `(.L_x_2480) ;  /* 0x0000000000082947 */ /* 0x002fea0003800000 */
[----:B------:R-:W1:Y:S02]  /*75c0*/  SYNCS.PHASECHK.TRANS64.TRYWAIT P2, [UR6+0x28830], R5 ;  /* 0x02883005ff0075a7 */ /* 0x000e640008040146 */
[----:B-1----:R-:W-:Y:S05]  /*75d0*/  @!P2 BRA `(.L_x_2483) ;  /* 0x000000b000d8a947 */ /* 0x002fea0003800000 */
.L_x_2480:
[----:B------:R-:W2:Y:S01]  /*75e0*/  S2R R7, SR_TID.X ;  /* 0x0000000000077919 */ /* 0x000ea20000002100 */
        /* <DEDUP_REMOVED lines=16> */
[----:B--2---:R-:W-:-:S05]  /*76f0*/  SHF.R.U32.HI R7, RZ, 0x7, R7 ;  /* 0x00000007ff077819 */ /* 0x004fca0000011607 */
[----:B01----:R-:W-:-:S05]  /*7700*/  VIADD R5, R7, 0x8 ;  /* 0x0000000807057836 */ /* 0x003fca0000000000 */
        /* <DEDUP_REMOVED lines=28> */
.L_x_2485:
[----:B------:R-:W-:Y:S01]  /*78d0*/  ULEA UR6, UR44, UR38, 0x3 ;  /* 0x000000262c067291 */ /* 0x000fe2000f8e183f */
[----:B------:R-:W-:-:S05]  /*78e0*/  IMAD.U32 R5, RZ, RZ, UR43 ;  /* 0x0000002bff057e24 */ /* 0x000fca000f8e00ff */
[----:B------:R-:W-:-:S04]  /*78f0*/  SHF.L.U32 R5, R5, 0x1f, RZ ;  /* 0x0000001f05057819 */ /* 0x000fc800000006ff */
[----:B------:R0:W1:Y:S01]  /*7900*/  SYNCS.PHASECHK.TRANS64.TRYWAIT P2, [UR6+0x28850], R5 ;  /* 0x02885005ff0075a7 */ /* 0x0000620008040146 */
[----:B------:R-:W-:Y:S05]  /*7910*/  @!P0 BRA `(.L_x_2486) ;  /* 0x0000000000048947 */ /* 0x000fea0003800000 */
[----:B------:R-:W-:Y:S01]  /*7920*/  BPT.TRAP 0x1 ;  /* 0x000000040000795c */ /* 0x000fe20000300000 */
.L_x_2486:
[----:B-1----:R-:W-:Y:S05]  /*7930*/  @P2 BRA `(.L_x_2484) ;  /* 0x0000000000082947 */ /* 0x002fea0003800000 */
[----:B------:R-:W1:Y:S02]  /*7940*/  SYNCS.PHASECHK.TRANS64.TRYWAIT P2, [UR6+0x28850], R5 ;  /* 0x02885005ff0075a7 */ /* 0x000e640008040146 */
[----:B-1----:R-:W-:Y:S05]  /*7950*/  @!P2 BRA `(.L_x_2487) ;  /* 0x000000b00010a947 */ /* 0x002fea0003800000 */
.L_x_2484:
[----:B------:R-:W-:Y:S01]  /*7960*/  UIADD3 UR6, UR38, 0x400, URZ ;  /* 0x0000040026067890 */ /* 0x000fe2000fffe03f */
[----:B------:R-:W-:Y:S01]  /*7970*/  WARPGROUP.ARRIVE ;  /* 0x00000000000079c5 */ /* 0x000fe20000000000 */
[----:B------:R-:W-:Y:S01]  /*7980*/  UMOV UR7, 0x40000040 ;  /* 0x4000004000077882 */ /* 0x000fe20000000000 */
[----:B------:R-:W-:Y:S01]  /*7990*/  UMOV UR11, 0x40000040 ;  /* 0x40000040000b7882 */ /* 0x000fe20000000000 */
[----:B------:R-:W-:Y:S01]  /*79a0*/  USHF.R.U32.HI UR6, URZ, 0x4, UR6 ;  /* 0x000000043f067899 */ /* 0x000fe20008011606 */
[----:B01----:R-:W-:Y:S01]  /*79b0*/  FMUL.FTZ R5, R24, UR45 ;  /* 0x0000002d18057c20 */ /* 0x003fe20008410000 */
[----:B------:R-:W-:Y:S01]  /*79c0*/  FMUL.FTZ R7, R25, UR45 ;  /* 0x0000002d19077c20 */ /* 0x000fe20008410000 */
[----:B------:R-:W-:Y:S01]  /*79d0*/  FMUL.FTZ R9, R28, UR45 ;  /* 0x0000002d1c097c20 */ /* 0x000fe20008410000 */
[----:B------:R-:W-:Y:S01]  /*79e0*/  ULOP3.LUT UR6, UR6, 0x3fff, URZ, 0xc0, !UPT ;  /* 0x00003fff06067892 */ /* 0x000fe2000f8ec03f */
[----:B------:R-:W-:Y:S01]  /*79f0*/  FMUL.FTZ R21, R29, UR45 ;  /* 0x0000002d1d157c20 */ /* 0x000fe20008410000 */
[----:B------:R-:W-:Y:S01]  /*7a00*/  FMUL.FTZ R15, R27, UR45 ;  /* 0x0000002d1b0f7c20 */ /* 0x000fe20008410000 */
[----:B------:R-:W0:Y:S01]  /*7a10*/  MUFU.TANH R5, R5 ;  /* 0x0000000500057308 */ /* 0x000e220000002400 */
[----:B------:R-:W-:Y:S01]  /*7a20*/  ULOP3.LUT UR6, UR6, 0x4000000, URZ, 0xfc, !UPT ;  /* 0x0400000006067892 */ /* 0x000fe2000f8efc3f */
[----:B------:R-:W-:Y:S01]  /*7a30*/  FMUL.FTZ R27, R32, UR45 ;  /* 0x0000002d201b7c20 */ /* 0x000fe20008410000 */
[----:B------:R-:W-:Y:S01]  /*7a40*/  FMUL.FTZ R29, R33, UR45 ;  /* 0x0000002d211d7c20 */ /* 0x000fe20008410000 */
[----:B------:R-:W-:Y:S01]  /*7a50*/  FMUL.FTZ R33, R35, UR45 ;  /* 0x0000002d23217c20 */ /* 0x000fe20008410000 */
[----:B------:R-:W-:Y:S01]  /*7a60*/  ULEA UR6, UR44, UR6, 0xb ;  /* 0x000000062c067291 */ /* 0x000fe2000f8e583f */
[----:B------:R-:W-:Y:S01]  /*7a70*/  FMUL.FTZ R35, R36, UR45 ;  /* 0x0000002d24237c20 */ /* 0x000fe20008410000 */
[----:B------:R-:W-:Y:S01]  /*7a80*/  FMUL.FTZ R37, R37, UR45 ;  /* 0x0000002d25257c20 */ /* 0x000fe20008410000 */
[----:B------:R-:W1:Y:S01]  /*7a90*/  MUFU.TANH R7, R7 ;  /* 0x0000000700077308 */ /* 0x000e620000002400 */
[----:B------:R-:W-:Y:S01]  /*7aa0*/  UIADD3 UR10, UR6, 0x80, URZ ;  /* 0x00000080060a7890 */ /* 0x000fe2000fffe03f */
[----:B------:R-:W-:Y:S01]  /*7ab0*/  FMUL.FTZ R41, R41, UR45 ;  /* 0x0000002d29297c20 */ /* 0x000fe20008410000 */
[----:B------:R-:W-:Y:S01]  /*7ac0*/  FMUL.FTZ R201, R44, UR45 ;  /* 0x0000002d2cc97c20 */ /* 0x000fe20008410000 */
[----:B------:R-:W-:Y:S01]  /*7ad0*/  FMUL.FTZ R203, R49, UR45 ;  /* 0x0000002d31cb7c20 */ /* 0x000fe20008410000 */
[----:B------:R-:W-:Y:S01]  /*7ae0*/  FMUL.FTZ R205, R52, UR45 ;  /* 0x0000002d34cd7c20 */ /* 0x000fe20008410000 */
[----:B------:R-:W-:Y:S01]  /*7af0*/  HGMMA.64x128x16.F32 R88, R180, gdesc[UR4].tnspB, R88, gsb0 ;  /* 0x41e00004b4587df0 */ /* 0x000fe20008000858 */
        /* <DEDUP_REMOVED lines=55> */
[----:B------:R-:W-:Y:S01]  /*7e70*/  UMOV UR7, 0x40000040 ;  /* 0x4000004000077882 */ /* 0x000fe20000000000 */
[----:B------:R-:W0:Y:S01]  /*7e80*/  S2R R198, SR_TID.X ;  /* 0x0000000000c67919 */ /* 0x000e220000002100 */
[----:B------:R-:W-:Y:S01]  /*7e90*/  MUFU.TANH R201, R201 ;  /* 0x000000c900c97308 */ /* 0x000fe20000002400 */
[----:B-1----:R-:W-:Y:S01]  /*7ea0*/  FMNMX.FTZ R8, R37, R8, !PT ;  /* 0x0000000825087209 */ /* 0x002fe20007810000 */
[----:B------:R-:W-:Y:S01]  /*7eb0*/  UMOV UR43, UR36 ;  /* 0x00000024002b7c82 */ /* 0x000fe20008000000 */
[C---:B------:R-:W-:Y:S01]  /*7ec0*/  ISETP.GT.AND P2, PT, R4.reuse, RZ, PT ;  /* 0x000000ff0400720c */ /* 0x040fe20003f44270 */
[----:B------:R-:W-:-:S04]  /*7ed0*/  VIADD R4, R4, 0xffffffff ;  /* 0xffffffff04047836 */ /* 0x000fc80000000000 */
[----:B------:R-:W-:Y:S08]  /*7ee0*/  MUFU.TANH R203, R203 ;  /* 0x000000cb00cb7308 */ /* 0x000ff00000002400 */
[----:B------:R-:W-:Y:S08]  /*7ef0*/  MUFU.TANH R205, R205 ;  /* 0x000000cd00cd7308 */ /* 0x000ff00000002400 */
[----:B------:R-:W-:Y:S01]  /*7f00*/  MUFU.TANH R207, R207 ;  /* 0x000000cf00cf7308 */ /* 0x000fe20000002400 */
[----:B0-----:R-:W-:-:S07]  /*7f10*/  SHF.R.U32.HI R198, RZ, 0x7, R198 ;  /* 0x00000007ffc67819 */ /* 0x001fce00000116c6 */
        /* <DEDUP_REMOVED lines=8> */
[----:B------:R-:W-:Y:S01]  /*7fa0*/  MUFU.TANH R215, R215 ;  /* 0x000000d700d77308 */ /* 0x000fe20000002400 */
[----:B------:R-:W-:Y:S02]  /*7fb0*/  WARPGROUP.DEPBAR.LE gsb0, 0x0 ;  /* 0x00008000000079c5 */ /* 0x000fe40000010000 */
[----:B------:R-:W-:Y:S01]  /*7fc0*/  WARPGROUP.ARRIVE ;  /* 0x00000000000079c5 */ /* 0x000fe20000000000 */
[----:B------:R-:W-:-:S04]  /*7fd0*/  FMUL.FTZ R183, R40, UR45 ;  /* 0x0000002d28b77c20 */ /* 0x000fc80008410000 */
[----:B------:R-:W1:Y:S01]  /*7fe0*/  MUFU.TANH R25, R25 ;  /* 0x0000001900197308 */ /* 0x000e620000002400 */
[----:B------:R-:W-:Y:S01]  /*7ff0*/  FMUL.FTZ R181, R38, UR45 ;  /* 0x0000002d26b57c20 */ /* 0x000fe20008410000 */
[----:B0-----:R-:W-:Y:S01]  /*8000*/  FMNMX.FTZ R14, R17, R14, !PT ;  /* 0x0000000e110e7209 */ /* 0x001fe20007810000 */
[----:B------:R-:W-:Y:S01]  /*8010*/  HGMMA.64x128x16.F32 R88, R176, gdesc[UR8].tnspB, R88, gsb0 ;  /* 0x41e00008b0587df0 */ /* 0x000fe20008000858 */
[----:B------:R-:W-:Y:S01]  /*8020*/  UIADD3 UR10, UR6, 0x100, URZ ;  /* 0x00000100060a7890 */ /* 0x000fe2000fffe03f */
[----:B------:R-:W-:-:S03]  /*8030*/  UMOV UR11, 0x40000040 ;  /* 0x40000040000b7882 */ /* 0x000fc60000000000 */
[----:B------:R-:W0:Y:S08]  /*8040*/  MUFU.TANH R183, R183 ;  /* 0x000000b700b77308 */ /* 0x000e300000002400 */
[----:B------:R-:W2:Y:S01]  /*8050*/  MUFU.TANH R31, R31 ;  /* 0x0000001f001f7308 */ /* 0x000ea20000002400 */
[----:B-1----:R-:W-:-:S07]  /*8060*/  FMNMX.FTZ R14, R25, R14, !PT ;  /* 0x0000000e190e7209 */ /* 0x002fce0007810000 */
[----:B------:R-:W1:Y:S01]  /*8070*/  MUFU.TANH R33, R33 ;  /* 0x0000002100217308 */ /* 0x000e620000002400 */
[----:B0-----:R-:W-:-:S04]  /*8080*/  FMNMX.FTZ R8, R183, R8, !PT ;  /* 0x00000008b7087209 */ /* 0x001fc80007810000 */
[----:B------:R-:W-:-:S03]  /*8090*/  FMNMX.FTZ R8, R41, R8, !PT ;  /* 0x0000000829087209 */ /* 0x000fc60007810000 */
[----:B------:R-:W-:Y:S01]  /*80a0*/  MUFU.TANH R217, R217 ;  /* 0x000000d900d97308 */ /* 0x000fe20000002400 */
[----:B------:R-:W-:Y:S02]  /*80b0*/  FMNMX.FTZ R8, R201, R8, !PT ;  /* 0x00000008c9087209 */ /* 0x000fe40007810000 */
[----:B--2---:R-:W-:-:S05]  /*80c0*/  FMNMX.FTZ R14, R31, R14, !PT ;  /* 0x0000000e1f0e7209 */ /* 0x004fca0007810000 */
        /* <DEDUP_REMOVED lines=42> */
[----:B------:R-:W-:-:S02]  /*8370*/  FMNMX.FTZ R14, R49, R14, !PT ;  /* 0x0000000e310e7209 */ /* 0x000fc40007810000 */
[----:B------:R-:W-:Y:S02]  /*8380*/  FMNMX.FTZ R8, R211, R8, !PT ;  /* 0x00000008d3087209 */ /* 0x000fe40007810000 */
[----:B------:R-:W-:Y:S01]  /*8390*/  FMNMX.FTZ R14, R51, R14, !PT ;  /* 0x0000000e330e7209 */ /* 0x000fe20007810000 */
[----:B------:R-:W2:Y:S01]  /*83a0*/  MUFU.TANH R57, R57 ;  /* 0x0000003900397308 */ /* 0x000ea20000002400 */
[----:B------:R-:W-:Y:S02]  /*83b0*/  FMNMX.FTZ R8, R213, R8, !PT ;  /* 0x00000008d5087209 */ /* 0x000fe40007810000 */
[----:B0-----:R-:W-:Y:S02]  /*83c0*/  FMNMX.FTZ R14, R53, R14, !PT ;  /* 0x0000000e350e7209 */ /* 0x001fe40007810000 */
[----:B------:R-:W-:-:S03]  /*83d0*/  FMNMX.FTZ R8, R215, R8, !PT ;  /* 0x00000008d7087209 */ /* 0x000fc60007810000 */
[----:B------:R-:W0:Y:S01]  /*83e0*/  MUFU.TANH R59, R59 ;  /* 0x0000003b003b7308 */ /* 0x000e220000002400 */
[----:B-1----:R-:W-:-:S07]  /*83f0*/  FMNMX.FTZ R14, R55, R14, !PT ;  /* 0x0000000e370e7209 */ /* 0x002fce0007810000 */
[----:B------:R-:W1:Y:S01]  /*8400*/  MUFU.TANH R61, R61 ;  /* 0x0000003d003d7308 */ /* 0x000e620000002400 */
[----:B--2---:R-:W-:-:S07]  /*8410*/  FMNMX.FTZ R14, R57, R14, !PT ;  /* 0x0000000e390e7209 */ /* 0x004fce0007810000 */
[----:B------:R-:W2:Y:S01]  /*8420*/  MUFU.TANH R63, R63 ;  /* 0x0000003f003f7308 */ /* 0x000ea20000002400 */
[----:B0-----:R-:W-:-:S07]  /*8430*/  FMNMX.FTZ R14, R59, R14, !PT ;  /* 0x0000000e3b0e7209 */ /* 0x001fce0007810000 */
[----:B------:R-:W-:Y:S01]  /*8440*/  MUFU.TANH R67, R67 ;  /* 0x0000004300437308 */ /* 0x000fe20000002400 */
[----:B-1----:R-:W-:-:S07]  /*8450*/  FMNMX.FTZ R14, R61, R14, !PT ;  /* 0x0000000e3d0e7209 */ /* 0x002fce0007810000 */
[----:B------:R-:W-:Y:S01]  /*8460*/  MUFU.TANH R69, R69 ;  /* 0x0000004500457308 */ /* 0x000fe20000002400 */
[----:B--2---:R-:W-:-:S07]  /*8470*/  FMNMX.FTZ R14, R63, R14, !PT ;  /* 0x0000000e3f0e7209 */ /* 0x004fce0007810000 */
        /* <DEDUP_REMOVED lines=39> */
[----:B------:R-:W-:-:S03]  /*86f0*/  FMNMX.FTZ R14, R85, R14, !PT ;  /* 0x0000000e550e7209 */ /* 0x000fc60007810000 */
[----:B------:R-:W1:Y:S01]  /*8700*/  SHFL.BFLY PT, R11, R8, 0x2, 0x1f ;  /* 0x0c401f00080b7f89 */ /* 0x000e6200000e0000 */
[----:B0-----:R-:W-:Y:S02]  /*8710*/  FMNMX.FTZ R14, R83, R14, !PT ;  /* 0x0000000e530e7209 */ /* 0x001fe40007810000 */
[----:B-1----:R-:W-:Y:S02]  /*8720*/  FMNMX.FTZ R11, R8, R11, !PT ;  /* 0x0000000b080b7209 */ /* 0x002fe40007810000 */
[----:B------:R-:W0:Y:S03]  /*8730*/  LDC R8, c[0x0][0x988] ;  /* 0x00026200ff087b82 */ /* 0x000e260000000800 */
[----:B------:R-:W1:Y:S02]  /*8740*/  SHFL.BFLY PT, R12, R11, 0x1, 0x1f ;  /* 0x0c201f000b0c7f89 */ /* 0x000e6400000e0000 */
[----:B-1----:R-:W-:-:S05]  /*8750*/  FMNMX.FTZ R11, R11, R12, !PT ;  /* 0x0000000c0b0b7209 */ /* 0x002fca0007810000 */
[----:B0-----:R-:W-:-:S04]  /*8760*/  FMUL.FTZ R12, R11, R8 ;  /* 0x000000080b0c7220 */ /* 0x001fc80000410000 */
[-CC-:B------:R-:W-:Y:S01]  /*8770*/  FFMA.FTZ R182, R9, R8.reuse, -R12.reuse ;  /* 0x0000000809b67223 */ /* 0x180fe2000001080c */
[-CC-:B------:R-:W-:Y:S01]  /*8780*/  FFMA.FTZ R180, R7, R8.reuse, -R12.reuse ;  /* 0x0000000807b47223 */ /* 0x180fe2000001080c */
[-CC-:B------:R-:W-:Y:S01]  /*8790*/  FFMA.FTZ R7, R21, R8.reuse, -R12.reuse ;  /* 0x0000000815077223 */ /* 0x180fe2000001080c */
[-CC-:B------:R-:W-:Y:S01]  /*87a0*/  FFMA.FTZ R176, R27, R8.reuse, -R12.reuse ;  /* 0x000000081bb07223 */ /* 0x180fe2000001080c */
[----:B------:R-:W-:Y:S02]  /*87b0*/  WARPGROUP.DEPBAR.LE gsb0, 0x0 ;  /* 0x00008000000079c5 */ /* 0x000fe40000010000 */
[----:B------:R-:W-:Y:S01]  /*87c0*/  WARPGROUP.ARRIVE ;  /* 0x00000000000079c5 */ /* 0x000fe20000000000 */
[----:B------:R-:W-:Y:S01]  /*87d0*/  FMUL.FTZ R169, R86, UR45 ;  /* 0x0000002d56a97c20 */ /* 0x000fe20008410000 */
[-CC-:B------:R-:W-:Y:S01]  /*87e0*/  FFMA.FTZ R21, R29, R8.reuse, -R12.reuse ;  /* 0x000000081d157223 */ /* 0x180fe2000001080c */
        /* <DEDUP_REMOVED lines=21> */
[----:B------:R-:W-:Y:S01]  /*8940*/  FADD.FTZ R171, -R11, R10 ;  /* 0x0000000a0bab7221 */ /* 0x000fe20000010100 */
[----:B0-----:R-:W-:Y:S01]  /*8950*/  FMNMX.FTZ R14, R169, R14, !PT ;  /* 0x0000000ea90e7209 */ /* 0x001fe20007810000 */
[----:B------:R-:W-:Y:S02]  /*8960*/  MUFU.EX2 R5, R5 ;  /* 0x0000000500057308 */ /* 0x000fe40000000800 */
[----:B------:R-:W-:Y:S01]  /*8970*/  FMUL.FTZ R10, R171, R8 ;  /* 0x00000008ab0a7220 */ /* 0x000fe20000410000 */
[----:B------:R-:W-:Y:S01]  /*8980*/  FMNMX.FTZ R9, R87, R14, !PT ;  /* 0x0000000e57097209 */ /* 0x000fe20007810000 */
[----:B------:R-:W-:-:S04]  /*8990*/  FFMA.FTZ R14, R221, R8, -R12 ;  /* 0x00000008dd0e7223 */ /* 0x000fc8000001080c */
[----:B------:R-:W0:Y:S01]  /*89a0*/  SHFL.BFLY PT, R16, R9, 0x2, 0x1f ;  /* 0x0c401f0009107f89 */ /* 0x000e2200000e0000 */
[----:B------:R-:W1:Y:S08]  /*89b0*/  MUFU.EX2 R10, R10 ;  /* 0x0000000a000a7308 */ /* 0x000e700000000800 */
[----:B------:R-:W2:Y:S08]  /*89c0*/  MUFU.EX2 R180, R180 ;  /* 0x000000b400b47308 */ /* 0x000eb00000000800 */
[----:B------:R-:W3:Y:S01]  /*89d0*/  MUFU.EX2 R182, R182 ;  /* 0x000000b600b67308 */ /* 0x000ee20000000800 */
[----:B-1----:R-:W-:Y:S01]  /*89e0*/  FFMA.FTZ R3, R10, R3, R5 ;  /* 0x000000030a037223 */ /* 0x002fe20000010005 */
[----:B0-----:R-:W-:Y:S01]  /*89f0*/  FMNMX.FTZ R24, R9, R16, !PT ;  /* 0x0000001009187209 */ /* 0x001fe20007810000 */
[----:B------:R-:W-:-:S05]  /*8a00*/  FFMA.FTZ R16, R225, R8, -R12 ;  /* 0x00000008e1107223 */ /* 0x000fca000001080c */
[----:B------:R-:W0:Y:S01]  /*8a10*/  MUFU.EX2 R7, R7 ;  /* 0x0000000700077308 */ /* 0x000e220000000800 */
[C---:B--2---:R-:W-:Y:S01]  /*8a20*/  FADD.FTZ R3, R180.reuse, R3 ;  /* 0x00000003b4037221 */ /* 0x044fe20000010000 */
[----:B------:R-:W-:Y:S01]  /*8a30*/  F2FP.F16.F32.PACK_AB R180, R180, R5 ;  /* 0x00000005b4b4723e */ /* 0x000fe200000000ff */
[----:B------:R-:W1:Y:S05]  /*8a40*/  SHFL.BFLY PT, R9, R24, 0x1, 0x1f ;  /* 0x0c201f0018097f89 */ /* 0x000e6a00000e0000 */
[----:B------:R-:W-:Y:S01]  /*8a50*/  MUFU.EX2 R176, R176 ;  /* 0x000000b000b07308 */ /* 0x000fe20000000800 */
[----:B---3--:R-:W-:-:S07]  /*8a60*/  FADD.FTZ R44, R182, R3 ;  /* 0x00000003b62c7221 */ /* 0x008fce0000010000 */
[----:B------:R-:W-:Y:S01]  /*8a70*/  MUFU.EX2 R21, R21 ;  /* 0x0000001500157308 */ /* 0x000fe20000000800 */
[----:B0-----:R-:W-:-:S07]  /*8a80*/  F2FP.F16.F32.PACK_AB R182, R7, R182 ;  /* 0x000000b607b6723e */ /* 0x001fce00000000ff */
[----:B------:R-:W-:Y:S01]  /*8a90*/  MUFU.EX2 R178, R178 ;  /* 0x000000b200b27308 */ /* 0x000fe20000000800 */
[----:B-1----:R-:W-:-:S07]  /*8aa0*/  FMNMX.FTZ R9, R24, R9, !PT ;  /* 0x0000000918097209 */ /* 0x002fce0007810000 */
        /* <DEDUP_REMOVED lines=12> */
[----:B------:R-:W-:Y:S01]  /*8b70*/  FFMA.FTZ R155, R215, R8, -R12 ;  /* 0x00000008d79b7223 */ /* 0x000fe2000001080c */
[----:B------:R-:W-:Y:S01]  /*8b80*/  MUFU.EX2 R170, R170 ;  /* 0x000000aa00aa7308 */ /* 0x000fe20000000800 */
[----:B------:R-:W-:Y:S01]  /*8b90*/  HGMMA.64x128x16.F32 R88, R156, gdesc[UR8].tnspB, R88, gsb0 ;  /* 0x41e000089c587df0 */ /* 0x000fe20008000858 */
[----:B------:R-:W-:Y:S01]  /*8ba0*/  UIADD3 UR10, UR6, 0x300, URZ ;  /* 0x00000300060a7890 */ /* 0x000fe2000fffe03f */
[----:B------:R-:W-:Y:S01]  /*8bb0*/  UMOV UR11, 0x40000040 ;  /* 0x40000040000b7882 */ /* 0x000fe20000000000 */
[----:B------:R-:W-:-:S04]  /*8bc0*/  UIADD3 UR6, UR6, 0x380, URZ ;  /* 0x0000038006067890 */ /* 0x000fc8000fffe03f */
        /* <DEDUP_REMOVED lines=8> */
[----:B------:R-:W1:Y:S08]  /*8c50*/  MUFU.EX2 R203, R203 ;  /* 0x000000cb00cb7308 */ /* 0x000e700000000800 */
        /* <DEDUP_REMOVED lines=10> */
[-C--:B------:R-:W-:Y:S01]  /*8d00*/  FMUL.FTZ R12, R9, R8.reuse ;  /* 0x00000008090c7220 */ /* 0x080fe20000410000 */
[----:B------:R-:W-:Y:S01]  /*8d10*/  HGMMA.64x128x16.F32 R88, R160, gdesc[UR8].tnspB, R88, gsb0 ;  /* 0x41e00008a0587df0 */ /* 0x000fe20008000858 */
[----:B------:R-:W-:Y:S02]  /*8d20*/  MUFU.EX2 R156, R156 ;  /* 0x0000009c009c7308 */ /* 0x000fe40000000800 */
[----:B------:R-:W-:Y:S01]  /*8d30*/  FFMA.FTZ R183, R17, R8, -R12 ;  /* 0x0000000811b77223 */ /* 0x000fe2000001080c */
[----:B------:R-:W-:-:S02]  /*8d40*/  IMAD.U32 R17, RZ, RZ, UR37 ;  /* 0x00000025ff117e24 */ /* 0x000fc4000f8e00ff */
[-CC-:B------:R-:W-:Y:S01]  /*8d50*/  FFMA.FTZ R177, R31, R8.reuse, -R12.reuse ;  /* 0x000000081fb17223 */ /* 0x180fe2000001080c */
[-CC-:B------:R-:W-:Y:S01]  /*8d60*/  FFMA.FTZ R26, R25, R8.reuse, -R12.reuse ;  /* 0x00000008191a7223 */ /* 0x180fe2000001080c */
[----:B------:R-:W-:Y:S01]  /*8d70*/  IADD3 R25, -R198, 0xb, RZ ;  /* 0x0000000bc6197810 */ /* 0x000fe20007ffe1ff */
[-CC-:B------:R-:W-:Y:S01]  /*8d80*/  FFMA.FTZ R28, R33, R8.reuse, -R12.reuse ;  /* 0x00000008211c7223 */ /* 0x180fe2000001080c */
[----:B------:R-:W-:Y:S01]  /*8d90*/  @!P1 LEA R17, R17, UR38, 0x3 ;  /* 0x0000002611119c11 */ /* 0x000fe2000f8e18ff */
[----:B------:R-:W-:Y:S01]  /*8da0*/  MUFU.EX2 R183, R183 ;  /* 0x000000b700b77308 */ /* 0x000fe20000000800 */
[-CC-:B------:R-:W-:Y:S01]  /*8db0*/  FFMA.FTZ R179, R181, R8.reuse, -R12.reuse ;  /* 0x00000008b5b37223 */ /* 0x180fe2000001080c */
[-CC-:B------:R-:W-:Y:S01]  /*8dc0*/  FFMA.FTZ R30, R39, R8.reuse, -R12.reuse ;  /* 0x00000008271e7223 */ /* 0x180fe2000001080c */
[-CC-:B------:R-:W-:Y:S01]  /*8dd0*/  FFMA.FTZ R173, R199, R8.reuse, -R12.reuse ;  /* 0x00000008c7ad7223 */ /* 0x180fe2000001080c */
[----:B------:R-:W-:Y:S02]  /*8de0*/  @!P1 VIADD R31, R17, 0x28840 ;  /* 0x00028840111f9836 */ /* 0x000fe40000000000 */
[-CC-:B------:R-:W-:Y:S01]  /*8df0*/  FFMA.FTZ R32, R43, R8.reuse, -R12.reuse ;  /* 0x000000082b207223 */ /* 0x180fe2000001080c */
[-CC-:B------:R-:W-:Y:S01]  /*8e00*/  FFMA.FTZ R175, R45, R8.reuse, -R12.reuse ;  /* 0x000000082daf7223 */ /* 0x180fe2000001080c */
[-CC-:B------:R-:W-:Y:S01]  /*8e10*/  FFMA.FTZ R34, R47, R8.reuse, -R12.reuse ;  /* 0x000000082f227223 */ /* 0x180fe2000001080c */
[----:B------:R-:W-:Y:S01]  /*8e20*/  MUFU.EX2 R26, R26 ;  /* 0x0000001a001a7308 */ /* 0x000fe20000000800 */
[----:B------:R-:W-:Y:S01]  /*8e30*/  @!P1 PRMT R31, RZ, 0x654, R31 ;  /* 0x00000654ff1f9816 */ /* 0x000fe2000000001f */
        /* <DEDUP_REMOVED lines=33> */
[----:B------:R-:W-:Y:S01]  /*9050*/  FADD.FTZ R161, -R9, R6 ;  /* 0x0000000609a17221 */ /* 0x000fe20000010100 */
[-CC-:B------:R-:W-:Y:S01]  /*9060*/  FFMA.FTZ R6, R13, R8.reuse, -R12.reuse ;  /* 0x000000080d067223 */ /* 0x180fe2000001080c */
[-CC-:B------:R-:W-:Y:S01]  /*9070*/  FFMA.FTZ R13, R15, R8.reuse, -R12.reuse ;  /* 0x000000080f0d7223 */ /* 0x180fe2000001080c */
[-C--:B------:R-:W-:Y:S01]  /*9080*/  FFMA.FTZ R15, R49, R8.reuse, -R12 ;  /* 0x00000008310f7223 */ /* 0x080fe2000001080c */
[----:B------:R-:W-:Y:S01]  /*9090*/  FMUL.FTZ R161, R161, R8 ;  /* 0x00000008a1a17220 */ /* 0x000fe20000410000 */
[----:B------:R-:W-:Y:S01]  /*90a0*/  HGMMA.64x128x16.F32 R88, R164, gdesc[UR4].tnspB, R88, gsb0 ;  /* 0x41e00004a4587df0 */ /* 0x000fe20008000858 */
[----:B------:R-:W-:Y:S01]  /*90b0*/  MUFU.EX2 R67, R67 ;  /* 0x0000004300437308 */ /* 0x000fe20000000800 */
[----:B0-----:R-:W-:Y:S02]  /*90c0*/  F2FP.F16.F32.PACK_AB R160, R201, R14 ;  /* 0x0000000ec9a0723e */ /* 0x001fe400000000ff */
[----:B-1----:R-:W-:-:S05]  /*90d0*/  F2FP.F16.F32.PACK_AB R162, R203, R16 ;  /* 0x00000010cba2723e */ /* 0x002fca00000000ff */
        /* <DEDUP_REMOVED lines=23> */
[-C--:B------:R-:W-:Y:S01]  /*9250*/  FMUL.FTZ R88, R88, R10.reuse ;  /* 0x0000000a58587220 */ /* 0x080fe20000410000 */
[----:B0-----:R-:W-:Y:S01]  /*9260*/  FADD.FTZ R25, R183, R42 ;  /* 0x0000002ab7197221 */ /* 0x001fe20000010000 */
[----:B------:R-:W-:Y:S01]  /*9270*/  F2FP.F16.F32.PACK_AB R183, R26, R183 ;  /* 0x000000b71ab7723e */ /* 0x000fe200000000ff */
[-C--:B------:R-:W-:Y:S01]  /*9280*/  FMUL.FTZ R89, R89, R10.reuse ;  /* 0x0000000a59597220 */ /* 0x080fe20000410000 */
[----:B------:R-:W-:Y:S01]  /*9290*/  FMUL.FTZ R92, R92, R10 ;  /* 0x0000000a5c5c7220 */ /* 0x000fe20000410000 */
[----:B------:R-:W-:Y:S01]  /*92a0*/  FADD.FTZ R42, R26, R25 ;  /* 0x000000191a2a7221 */ /* 0x000fe20000010000 */
[----:B------:R-:W-:Y:S01]  /*92b0*/  FFMA.FTZ R25, R65, R8, -R12 ;  /* 0x0000000841197223 */ /* 0x000fe2000001080c */
[----:B-1----:R-:W-:Y:S01]  /*92c0*/  IMAD.U32 R31, RZ, RZ, UR44 ;  /* 0x0000002cff1f7e24 */ /* 0x002fe2000f8e00ff */
[----:B------:R-:W-:Y:S01]  /*92d0*/  UMOV UR44, UR37 ;  /* 0x00000025002c7c82 */ /* 0x000fe20008000000 */
[-C--:B------:R-:W-:Y:S01]  /*92e0*/  FMUL.FTZ R93, R93, R10.reuse ;  /* 0x0000000a5d5d7220 */ /* 0x080fe20000410000 */
[-C--:B------:R-:W-:Y:S01]  /*92f0*/  FMUL.FTZ R96, R96, R10.reuse ;  /* 0x0000000a60607220 */ /* 0x080fe20000410000 */
[-C--:B------:R-:W-:Y:S01]  /*9300*/  FMUL.FTZ R97, R97, R10.reuse ;  /* 0x0000000a61617220 */ /* 0x080fe20000410000 */
[----:B------:R-:W-:Y:S01]  /*9310*/  @!P1 LEA R31, R31, UR38, 0x3 ;  /* 0x000000261f1f9c11 */ /* 0x000fe2000f8e18ff */
[----:B------:R-:W0:Y:S01]  /*9320*/  MUFU.EX2 R25, R25 ;  /* 0x0000001900197308 */ /* 0x000e220000000800 */
[-C--:B------:R-:W-:Y:S01]  /*9330*/  FMUL.FTZ R100, R100, R10.reuse ;  /* 0x0000000a64647220 */ /* 0x080fe20000410000 */
[-C--:B------:R-:W-:Y:S01]  /*9340*/  FMUL.FTZ R101, R101, R10.reuse ;  /* 0x0000000a65657220 */ /* 0x080fe20000410000 */
[----:B------:R-:W-:Y:S01]  /*9350*/  FMUL.FTZ R104, R104, R10 ;  /* 0x0000000a68687220 */ /* 0x000fe20000410000 */
[----:B------:R-:W-:-:S02]  /*9360*/  @!P1 VIADD R31, R31, 0x28860 ;  /* 0x000288601f1f9836 */ /* 0x000fc40000000000 */
        /* <DEDUP_REMOVED lines=10> */
[----:B------:R-:W-:Y:S01]  /*9410*/  FADD.FTZ R31, R177, R42 ;  /* 0x0000002ab11f7221 */ /* 0x000fe20000010000 */
[-C--:B------:R-:W-:Y:S01]  /*9420*/  FMUL.FTZ R117, R117, R10.reuse ;  /* 0x0000000a75757220 */ /* 0x080fe20000410000 */
[-C--:B------:R-:W-:Y:S01]  /*9430*/  FMUL.FTZ R120, R120, R10.reuse ;  /* 0x0000000a78787220 */ /* 0x080fe20000410000 */
        /* <DEDUP_REMOVED lines=16> */
[----:B------:R-:W-:Y:S01]  /*9540*/  FMUL.FTZ R137, R137, R10 ;  /* 0x0000000a89897220 */ /* 0x000fe20000410000 */
[----:B------:R-:W-:Y:S01]  /*9550*/  FADD.FTZ R42, R32, R31 ;  /* 0x0000001f202a7221 */ /* 0x000fe20000010000 */
[-C--:B------:R-:W-:Y:S01]  /*9560*/  FFMA.FTZ R31, R169, R8.reuse, -R12 ;  /* 0x00000008a91f7223 */ /* 0x080fe2000001080c */
[----:B------:R-:W-:Y:S01]  /*9570*/  FADD.FTZ R33, R29, R44 ;  /* 0x0000002c1d217221 */ /* 0x000fe20000010000 */
[----:B------:R-:W-:Y:S01]  /*9580*/  FFMA.FTZ R12, R87, R8, -R12 ;  /* 0x00000008570c7223 */ /* 0x000fe2000001080c */
        /* <DEDUP_REMOVED lines=12> */
[----:B------:R-:W2:Y:S01]  /*9650*/  MUFU.EX2 R12, R12 ;  /* 0x0000000c000c7308 */ /* 0x000ea20000000800 */
        /* <DEDUP_REMOVED lines=30> */
[----:B0-----:R-:W-:Y:S01]  /*9840*/  FADD.FTZ R26, R25, R26 ;  /* 0x0000001a191a7221 */ /* 0x001fe20000010000 */
        /* <DEDUP_REMOVED lines=39> */
[----:B-1----:R-:W-:Y:S01]  /*9ac0*/  FADD.FTZ R26, R31, R26 ;  /* 0x0000001a1f1a7221 */ /* 0x002fe20000010000 */
[----:B------:R-:W-:Y:S01]  /*9ad0*/  F2FP.F16.F32.PACK_AB R153, R40, R17 ;  /* 0x000000112899723e */ /* 0x000fe200000000ff */
[----:B------:R-:W-:Y:S01]  /*9ae0*/  FMUL.FTZ R123, R123, R207 ;  /* 0x000000cf7b7b7220 */ /* 0x000fe20000410000 */
[----:B------:R-:W-:Y:S01]  /*9af0*/  FADD.FTZ R3, R205, R0 ;  /* 0x00000000cd037221 */ /* 0x000fe20000010000 */
[----:B------:R-:W-:Y:S01]  /*9b00*/  F2FP.F16.F32.PACK_AB R157, R67, R25 ;  /* 0x00000019439d723e */ /* 0x000fe200000000ff */
[----:B--2---:R-:W-:Y:S01]  /*9b10*/  FADD.FTZ R0, R12, R26 ;  /* 0x0000001a0c007221 */ /* 0x004fe20000010000 */
        /* <DEDUP_REMOVED lines=22> */
.L_x_2479:
[----:B------:R-:W-:Y:S06]  /*9c80*/  BAR.ARV 0x8, 0x180 ;  /* 0x0206000000007b1d */ /* 0x000fec0000002000 */
[----:B------:R-:W-:Y:S05]  /*9c90*/  @!P0 BRA `(.L_x_2489) ;  /* 0x0000000000048947 */ /* 0x000fea0003800000 */
[----:B------:R-:W-:Y:S01]  /*9ca0*/  BPT.TRAP 0x1 ;  /* 0x000000040000795c */ /* 0x000fe20000300000 */
.L_x_2489:
[----:B------:R-:W-:Y:S01]  /*9cb0*/  ULEA UR5, UR37, UR38, 0x3 ;  /* 0x0000002625057291 */ /* 0x000fe2000f8e183f */
[----:B------:R-:W-:-:S05]  /*9cc0*/  IMAD.U32 R4, RZ, RZ, UR36 ;  /* 0x00000024ff047e24 */ /* 0x000fca000f8e00ff */
[----:B------:R-:W-:-:S04]  /*9cd0*/  SHF.L.U32 R4, R4, 0x1f, RZ ;  /* 0x0000001f04047819 */ /* 0x000fc800000006ff */
[----:B------:R0:W1:Y:S01]  /*9ce0*/  SYNCS.PHASECHK.TRANS64.TRYWAIT P2, [UR5+0x28850], R4 ;  /* 0x02885004ff0075a7 */ /* 0x0000620008040145 */
[----:B------:R-:W-:Y:S05]  /*9cf0*/  @!P0 BRA `(.L_x_2490) ;  /* 0x0000000000048947 */ /* 0x000fea0003800000 */
[----:B------:R-:W-:Y:S01]  /*9d00*/  BPT.TRAP 0x1 ;  /* 0x000000040000795c */ /* 0x000fe20000300000 */
.L_x_2490:
[----:B-1----:R-:W-:Y:S05]  /*9d10*/  @P2 BRA `(.L_x_2491) ;  /* 0x0000000000082947 */ /* 0x002fea0003800000 */
[----:B------:R-:W1:Y:S02]  /*9d20*/  SYNCS.PHASECHK.TRANS64.TRYWAIT P0, [UR5+0x28850], R4 ;  /* 0x02885004ff0075a7 */ /* 0x000e640008000145 */
[----:B-1----:R-:W-:Y:S05]  /*9d30*/  @!P0 BRA `(.L_x_2492) ;  /* 0x0000008c00308947 */ /* 0x002fea0003800000 */
.L_x_2491:
[----:B------:R-:W-:Y:S01]  /*9d40*/  UIADD3 UR38, UR38, 0x400, URZ ;  /* 0x0000040026267890 */ /* 0x000fe2000fffe03f */
[----:B------:R-:W-:Y:S01]  /*9d50*/  WARPGROUP.ARRIVE ;  /* 0x00000000000079c5 */ /* 0x000fe20000000000 */
[----:B------:R-:W-:Y:S01]  /*9d60*/  UMOV UR7, 0x40000040 ;  /* 0x4000004000077882 */ /* 0x000fe20000000000 */
[----:B01----:R-:W0:Y:S01]  /*9d70*/  SHFL.BFLY PT, R4, R3, 0x2, 0x1f ;  /* 0x0c401f0003047f89 */ /* 0x003e2200000e0000 */
[----:B------:R-:W-:Y:S01]  /*9d80*/  USHF.R.U32.HI UR38, URZ, 0x4, UR38 ;  /* 0x000000043f267899 */ /* 0x000fe20008011626 */
[----:B------:R-:W-:Y:S02]  /*9d90*/  IMAD.MOV.U32 R10, RZ, RZ, RZ ;  /* 0x000000ffff0a7224 */ /* 0x000fe400078e00ff */
[----:B------:R-:W1:Y:S01]  /*9da0*/  SHFL.BFLY PT, R5, R0, 0x2, 0x1f ;  /* 0x0c401f0000057f89 */ /* 0x000e6200000e0000 */
[----:B------:R-:W-:Y:S01]  /*9db0*/  ULOP3.LUT UR38, UR38, 0x3fff, URZ, 0xc0, !UPT ;  /* 0x00003fff26267892 */ /* 0x000fe2000f8ec03f */
[----:B------:R-:W-:-:S03]  /*9dc0*/  VIADD R190, R190, 0x1 ;  /* 0x00000001bebe7836 */ /* 0x000fc60000000000 */
        /* <DEDUP_REMOVED lines=16> */
[----:B------:R-:W-:Y:S02]  /*9ed0*/  IMAD.MOV.U32 R5, RZ, RZ, RZ ;  /* 0x000000ffff057224 */ /* 0x000fe400078e00ff */
[----:B-1----:R-:W-:Y:S02]  /*9ee0*/  FADD.FTZ R14, R6, R7 ;  /* 0x00000007060e7221 */ /* 0x002fe40000010000 */
[----:B------:R-:W-:Y:S01]  /*9ef0*/  FSETP.NE.FTZ.AND P0, PT, R13, RZ, PT ;  /* 0x000000ff0d00720b */ /* 0x000fe20003f15000 */
[----:B------:R-:W-:Y:S02]  /*9f00*/  IMAD.U32 R6, RZ, RZ, UR5 ;  /* 0x00000005ff067e24 */ /* 0x000fe4000f8e00ff */
[----:B------:R-:W-:Y:S02]  /*9f10*/  FSETP.NE.FTZ.AND P2, PT, R14, RZ, PT ;  /* 0x000000ff0e00720b */ /* 0x000fe40003f55000 */
[----:B------:R-:W-:-:S08]  /*9f20*/  @!P1 VIADD R6, R6, 0x28860 ;  /* 0x0002886006069836 */ /* 0x000fd00000000000 */
[----:B------:R-:W0:Y:S01]  /*9f30*/  @P0 MUFU.LG2 R7, R13 ;  /* 0x0000000d00070308 */ /* 0x000e220000000c00 */
[C---:B------:R-:W-:Y:S02]  /*9f40*/  @P0 FMUL.FTZ R4, R8.reuse, 0.69314718246459960938 ;  /* 0x3f31721808040820 */ /* 0x040fe40000410000 */
[----:B------:R-:W-:-:S05]  /*9f50*/  @P2 FMUL.FTZ R15, R8, 0.69314718246459960938 ;  /* 0x3f317218080f2820 */ /* 0x000fca0000410000 */
        /* <DEDUP_REMOVED lines=111> */
.L_x_2462:
        /* <DEDUP_REMOVED lines=12> */
[----:B------:R-:W-:Y:S01]  /*a710*/  IMAD.MOV.U32 R48, RZ, RZ, RZ ;  /* 0x000000ffff307224 */ /* 0x000fe200078e00ff */
[----:B------:R-:W-:Y:S01]  /*a720*/  F2FP.F16.F32.PACK_AB R128, R129, R128 ;  /* 0x000000808180723e */ /* 0x000fe200000000ff */
[----:B-1----:R-:W1:Y:S01]  /*a730*/  LDC R44, c[0x0][0xbe8] ;  /* 0x0002fa00ff2c7b82 */ /* 0x002e620000000800 */
        /* <DEDUP_REMOVED lines=17> */
[--C-:B------:R-:W-:Y:S01]  /*a850*/  IMAD.X R15, RZ, RZ, R5.reuse, P4 ;  /* 0x000000ffff0f7224 */ /* 0x100fe200020e0605 */
[----:B------:R-:W-:Y:S02]  /*a860*/  LOP3.LUT R14, R35, 0x380, RZ, 0xc0, !PT ;  /* 0x00000380230e7812 */ /* 0x000fe400078ec0ff */
[----:B------:R-:W-:Y:S01]  /*a870*/  SHF.R.U64 R9, R9, 0x3, RZ ;  /* 0x0000000309097819 */ /* 0x000fe200000012ff */
[----:B------:R-:W-:Y:S01]  /*a880*/  IMAD.X R27, RZ, RZ, R5, P6 ;  /* 0x000000ffff1b7224 */ /* 0x000fe200030e0605 */
[----:B------:R-:W-:Y:S01]  /*a890*/  LOP3.LUT R10, R31, 0x380, RZ, 0xc0, !PT ;  /* 0x000003801f0a7812 */ /* 0x000fe200078ec0ff */
[----:B------:R-:W-:Y:S01]  /*a8a0*/  BAR.SYNC.DEFER_BLOCKING 0x1, 0x100 ;  /* 0x0044000000007b1d */ /* 0x000fe20000010000 */
[----:B------:R-:W-:-:S02]  /*a8b0*/  IADD3 R33, P5, R4, 0x40, RZ ;  /* 0x0000004004217810 */ /* 0x000fc40007fbe0ff */
[C---:B------:R-:W-:Y:S02]  /*a8c0*/  IADD3 R37, P3, R4.reuse, 0x4000, RZ ;  /* 0x0000400004257810 */ /* 0x040fe40007f7e0ff */
[C---:B------:R-:W-:Y:S01]  /*a8d0*/  IADD3 R39, P2, R4.reuse, 0x4020, RZ ;  /* 0x0000402004277810 */ /* 0x040fe20007f5e0ff */
[--C-:B------:R-:W-:Y:S01]  /*a8e0*/  IMAD.X R25, RZ, RZ, R5.reuse, P5 ;  /* 0x000000ffff197224 */ /* 0x100fe200028e0605 */
[C---:B------:R-:W-:Y:S01]  /*a8f0*/  IADD3 R30, P1, R4.reuse, 0x4040, RZ ;  /* 0x00004040041e7810 */ /* 0x040fe20007f3e0ff */
[--C-:B------:R-:W-:Y:S01]  /*a900*/  IMAD.X R13, RZ, RZ, R5.reuse, P3 ;  /* 0x000000ffff0d7224 */ /* 0x100fe200018e0605 */
[----:B------:R-:W-:Y:S01]  /*a910*/  IADD3 R41, P0, R4, 0x4060, RZ ;  /* 0x0000406004297810 */ /* 0x000fe20007f1e0ff */
[--C-:B------:R-:W-:Y:S01]  /*a920*/  IMAD.X R11, RZ, RZ, R5.reuse, P2 ;  /* 0x000000ffff0b7224 */ /* 0x100fe200010e0605 */
[----:B------:R-:W-:Y:S02]  /*a930*/  SHF.R.U64 R14, R14, 0x3, RZ ;  /* 0x000000030e0e7819 */ /* 0x000fe400000012ff */
[----:B------:R-:W-:Y:S01]  /*a940*/  LOP3.LUT R4, R9, R4, RZ, 0x3c, !PT ;  /* 0x0000000409047212 */ /* 0x000fe200078e3cff */
[--C-:B------:R-:W-:Y:S01]  /*a950*/  IMAD.X R9, RZ, RZ, R5.reuse, P1 ;  /* 0x000000ffff097224 */ /* 0x100fe200008e0605 */
[----:B------:R-:W-:Y:S01]  /*a960*/  SHF.R.U64 R10, R10, 0x3, RZ ;  /* 0x000000030a0a7819 */ /* 0x000fe200000012ff */
[----:B------:R-:W-:Y:S01]  /*a970*/  IMAD.X R29, RZ, RZ, R5, P0 ;  /* 0x000000ffff1d7224 */ /* 0x000fe200000e0605 */
[----:B------:R-:W-:-:S02]  /*a980*/  LOP3.LUT R14, R14, R35, RZ, 0x3c, !PT ;  /* 0x000000230e0e7212 */ /* 0x000fc400078e3cff */
[----:B------:R-:W-:Y:S02]  /*a990*/  LOP3.LUT R12, R33, 0x380, RZ, 0xc0, !PT ;  /* 0x00000380210c7812 */ /* 0x000fe400078ec0ff */
[----:B------:R-:W-:Y:S02]  /*a9a0*/  MOV R35, R4 ;  /* 0x0000000400237202 */ /* 0x000fe40000000f00 */
[----:B------:R-:W-:Y:S02]  /*a9b0*/  LOP3.LUT R28, R37, 0x380, RZ, 0xc0, !PT ;  /* 0x00000380251c7812 */ /* 0x000fe400078ec0ff */
[----:B------:R-:W-:Y:S02]  /*a9c0*/  F2FP.F16.F32.PACK_AB R4, R89, R8 ;  /* 0x000000085904723e */ /* 0x000fe400000000ff */
[----:B------:R-:W-:Y:S02]  /*a9d0*/  LOP3.LUT R26, R10, R31, RZ, 0x3c, !PT ;  /* 0x0000001f0a1a7212 */ /* 0x000fe400078e3cff */
[----:B------:R-:W-:-:S02]  /*a9e0*/  LOP3.LUT R8, R39, 0x380, RZ, 0xc0, !PT ;  /* 0x0000038027087812 */ /* 0x000fc400078ec0ff */
[----:B------:R-:W-:Y:S02]  /*a9f0*/  LOP3.LUT R10, R30, 0x380, RZ, 0xc0, !PT ;  /* 0x000003801e0a7812 */ /* 0x000fe400078ec0ff */
[----:B------:R-:W-:Y:S02]  /*aa00*/  SHF.R.U64 R12, R12, 0x3, RZ ;  /* 0x000000030c0c7819 */ /* 0x000fe400000012ff */
[----:B------:R-:W-:Y:S02]  /*aa10*/  SHF.R.U64 R28, R28, 0x3, RZ ;  /* 0x000000031c1c7819 */ /* 0x000fe400000012ff */
[----:B------:R-:W-:Y:S02]  /*aa20*/  SHF.R.U64 R8, R8, 0x3, RZ ;  /* 0x0000000308087819 */ /* 0x000fe400000012ff */
[----:B------:R-:W-:Y:S02]  /*aa30*/  SHF.R.U64 R21, R10, 0x3, RZ ;  /* 0x000000030a157819 */ /* 0x000fe400000012ff */
[----:B------:R-:W-:-:S02]  /*aa40*/  LOP3.LUT R24, R12, R33, RZ, 0x3c, !PT ;  /* 0x000000210c187212 */ /* 0x000fc400078e3cff */
[----:B------:R-:W-:Y:S02]  /*aa50*/  LOP3.LUT R12, R28, R37, RZ, 0x3c, !PT ;  /* 0x000000251c0c7212 */ /* 0x000fe400078e3cff */
[----:B------:R-:W-:Y:S01]  /*aa60*/  LOP3.LUT R28, R41, 0x380, RZ, 0xc0, !PT ;  /* 0x00000380291c7812 */ /* 0x000fe200078ec0ff */
[----:B------:R-:W2:Y:S01]  /*aa70*/  LDC.64 R36, c[0x0][0xc00] ;  /* 0x00030000ff247b82 */ /* 0x000ea20000000a00 */
[----:B------:R-:W-:Y:S02]  /*aa80*/  LOP3.LUT R10, R8, R39, RZ, 0x3c, !PT ;  /* 0x00000027080a7212 */ /* 0x000fe400078e3cff */
[----:B------:R-:W-:Y:S02]  /*aa90*/  F2FP.F16.F32.PACK_AB R5, R91, R90 ;  /* 0x0000005a5b05723e */ /* 0x000fe400000000ff */
[----:B------:R-:W-:Y:S02]  /*aaa0*/  LOP3.LUT R8, R21, R30, RZ, 0x3c, !PT ;  /* 0x0000001e15087212 */ /* 0x000fe400078e3cff */
[----:B------:R-:W-:Y:S01]  /*aab0*/  SHF.R.U64 R28, R28, 0x3, RZ ;  /* 0x000000031c1c7819 */ /* 0x000fe200000012ff */
[----:B------:R3:W-:Y:S01]  /*aac0*/  STSM.16.M88.4 [R35], R4 ;  /* 0x0000000423007844 */ /* 0x0007e20000000200 */
        /* <DEDUP_REMOVED lines=8> */
[----:B------:R-:W-:Y:S01]  /*ab50*/  MOV R32, R14 ;  /* 0x0000000e00207202 */ /* 0x000fe20000000f00 */
[----:B------:R-:W-:Y:S01]  /*ab60*/  STSM.16.M88.4 [R34], R8 ;  /* 0x0000000822007844 */ /* 0x000fe20000000200 */
[----:B------:R-:W-:Y:S02]  /*ab70*/  MOV R31, R12 ;  /* 0x0000000c001f7202 */ /* 0x000fe40000000f00 */
[----:B---3--:R-:W-:Y:S02]  /*ab80*/  F2FP.F16.F32.PACK_AB R4, R105, R104 ;  /* 0x000000686904723e */ /* 0x008fe400000000ff */
[----:B------:R-:W-:Y:S02]  /*ab90*/  F2FP.F16.F32.PACK_AB R5, R107, R106 ;  /* 0x0000006a6b05723e */ /* 0x000fe400000000ff */
[----:B------:R-:W-:-:S02]  /*aba0*/  F2FP.F16.F32.PACK_AB R6, R109, R108 ;  /* 0x0000006c6d06723e */ /* 0x000fc400000000ff */
[----:B------:R-:W-:Y:S02]  /*abb0*/  F2FP.F16.F32.PACK_AB R7, R111, R110 ;  /* 0x0000006e6f07723e */ /* 0x000fe400000000ff */
[----:B------:R-:W-:Y:S02]  /*abc0*/  LOP3.LUT R28, R28, R41, RZ, 0x3c, !PT ;  /* 0x000000291c1c7212 */ /* 0x000fe400078e3cff */
[----:B------:R-:W-:Y:S01]  /*abd0*/  F2FP.F16.F32.PACK_AB R12, R113, R112 ;  /* 0x00000070710c723e */ /* 0x000fe200000000ff */
[----:B------:R3:W-:Y:S01]  /*abe0*/  STSM.16.M88.4 [R33], R4 ;  /* 0x0000000421007844 */ /* 0x0007e20000000200 */
[----:B------:R-:W-:Y:S02]  /*abf0*/  F2FP.F16.F32.PACK_AB R13, R115, R114 ;  /* 0x00000072730d723e */ /* 0x000fe400000000ff */
[----:B------:R-:W-:Y:S02]  /*ac00*/  F2FP.F16.F32.PACK_AB R14, R117, R116 ;  /* 0x00000074750e723e */ /* 0x000fe400000000ff */
[----:B------:R-:W-:-:S02]  /*ac10*/  F2FP.F16.F32.PACK_AB R15, R119, R118 ;  /* 0x00000076770f723e */ /* 0x000fc400000000ff */
[----:B------:R-:W-:Y:S02]  /*ac20*/  F2FP.F16.F32.PACK_AB R24, R121, R120 ;  /* 0x000000787918723e */ /* 0x000fe400000000ff */
[----:B------:R-:W-:Y:S01]  /*ac30*/  F2FP.F16.F32.PACK_AB R25, R123, R122 ;  /* 0x0000007a7b19723e */ /* 0x000fe200000000ff */
[----:B------:R4:W-:Y:S01]  /*ac40*/  STSM.16.M88.4 [R32], R12 ;  /* 0x0000000c20007844 */ /* 0x0009e20000000200 */
[----:B------:R-:W-:Y:S02]  /*ac50*/  F2FP.F16.F32.PACK_AB R26, R125, R124 ;  /* 0x0000007c7d1a723e */ /* 0x000fe400000000ff */
[----:B------:R-:W-:Y:S02]  /*ac60*/  F2FP.F16.F32.PACK_AB R27, R127, R126 ;  /* 0x0000007e7f1b723e */ /* 0x000fe400000000ff */
[----:B------:R-:W-:Y:S01]  /*ac70*/  MOV R28, R28 ;  /* 0x0000001c001c7202 */ /* 0x000fe20000000f00 */
[----:B---3--:R-:W-:Y:S01]  /*ac80*/  IMAD.SHL.U32 R5, R184, 0x4, RZ ;  /* 0x00000004b8057824 */ /* 0x008fe200078e00ff */
[----:B------:R-:W-:Y:S01]  /*ac90*/  ISETP.NE.U32.AND P2, PT, RZ, UR4, PT ;  /* 0x00000004ff007c0c */ /* 0x000fe2000bf45070 */
[----:B------:R4:W-:Y:S01]  /*aca0*/  STSM.16.M88.4 [R31], R24 ;  /* 0x000000181f007844 */ /* 0x0009e20000000200 */
[----:B--2---:R-:W-:-:S02]  /*acb0*/  ISETP.NE.U32.AND P0, PT, R36, RZ, PT ;  /* 0x000000ff2400720c */ /* 0x004fc40003f05070 */
[----:B------:R-:W-:Y:S01]  /*acc0*/  SHF.L.U64.HI R10, R184, 0x2, R188 ;  /* 0x00000002b80a7819 */ /* 0x000fe200000102bc */
[----:B------:R4:W-:Y:S01]  /*acd0*/  STSM.16.M88.4 [R30], R128 ;  /* 0x000000801e007844 */ /* 0x0009e20000000200 */
[----:B------:R-:W-:Y:S02]  /*ace0*/  ISETP.NE.AND.EX P2, PT, RZ, UR5, PT, P2 ;  /* 0x00000005ff007c0c */ /* 0x000fe4000bf45320 */
[----:B------:R-:W-:Y:S01]  /*acf0*/  ISETP.NE.AND.EX P0, PT, R37, RZ, PT, P0 ;  /* 0x000000ff2500720c */ /* 0x000fe20003f05300 */
[----:B------:R4:W-:Y:S01]  /*ad00*/  STSM.16.M88.4 [R21], R136 ;  /* 0x0000008815007844 */ /* 0x0009e20000000200 */
[----:B------:R-:W-:-:S03]  /*ad10*/  IADD3 R6, P1, R5, R36, RZ ;  /* 0x0000002405067210 */ /* 0x000fc60007f3e0ff */
[----:B------:R4:W-:Y:S02]  /*ad20*/  STSM.16.M88.4 [R28], R144 ;  /* 0x000000901c007844 */ /* 0x0009e40000000200 */
[----:B------:R-:W-:Y:S01]  /*ad30*/  IMAD.X R7, R10, 0x1, R37, P1 ;  /* 0x000000010a077824 */ /* 0x000fe200008e0625 */
[----:B------:R-:W-:Y:S03]  /*ad40*/  BAR.SYNC.DEFER_BLOCKING 0x1, 0x100 ;  /* 0x0044000000007b1d */ /* 0x000fe60000010000 */
[----:B------:R-:W-:-:S03]  /*ad50*/  @P2 IADD3 R4, P3, R5, UR4, RZ ;  /* 0x0000000405042c10 */ /* 0x000fc6000ff7e0ff */
[----:B------:R-:W-:Y:S01]  /*ad60*/  ULDC UR4, c[0x0][0xa88] ;  /* 0x0002a20000047ab9 */ /* 0x000fe20000000800 */
[----:B------:R-:W-:Y:S01]  /*ad70*/  @P2 IADD3.X R5, R10, UR5, RZ, P3, !PT ;  /* 0x000000050a052c10 */ /* 0x000fe20009ffe4ff */
[----:B------:R-:W-:Y:S01]  /*ad80*/  IMAD.U32 R9, RZ, RZ, UR4 ;  /* 0x00000004ff097e24 */ /* 0x000fe2000f8e00ff */
[----:B------:R4:W5:Y:S01]  /*ad90*/  @P0 LDG.E R48, desc[UR40][R6.64] ;  /* 0x0000002806300981 */ /* 0x000962000c1e1900 */
[----:B-1----:R-:W-:-:S04]  /*ada0*/  ISETP.NE.AND P1, PT, R44, 0x1, PT ;  /* 0x000000012c00780c */ /* 0x002fc80003f25270 */
[----:B------:R4:W5:Y:S09]  /*adb0*/  @P2 LDG.E R9, desc[UR40][R4.64] ;  /* 0x0000002804092981 */ /* 0x000972000c1e1900 */
[----:B------:R-:W1:Y:S08]  /*adc0*/  @P1 LDC R8, c[0x0][0xbec] ;  /* 0x0002fb00ff081b82 */ /* 0x000e700000000800 */
[----:B------:R-:W2:Y:S01]  /*add0*/  @P1 LDC R11, c[0x0][0xbf0] ;  /* 0x0002fc00ff0b1b82 */ /* 0x000ea20000000800 */
[----:B----4-:R-:W-:Y:S05]  /*ade0*/  @P2 BRA `(.L_x_2495) ;  /* 0x0000000000102947 */ /* 0x010fea0003800000 */
[----:B------:R-:W-:Y:S05]  /*adf0*/  @!P0 BRA `(.L_x_2495) ;  /* 0x00000000000c8947 */ /* 0x000fea0003800000 */
[----:B------:R-:W3:Y:S04]  /*ae00*/  LDG.E R4, desc[UR40][R6.64] ;  /* 0x0000002806047981 */ /* 0x000ee8000c1e1900 */
[----:B-----5:R-:W3:Y:S02]  /*ae10*/  LDG.E R9, desc[UR40][R6.64+0x4] ;  /* 0x0000042806097981 */ /* 0x020ee4000c1e1900 */
[----:B---3--:R-:W-:-:S07]  /*ae20*/  IMAD.IADD R9, R9, 0x1, -R4 ;  /* 0x0000000109097824 */ /* 0x008fce00078e0a04 */
.L_x_2495:
[----:B------:R-:W-:Y:S01]  /*ae30*/  SHF.R.S32.HI R54, RZ, 0x1f, R187 ;  /* 0x0000001fff367819 */ /* 0x000fe200000114bb */
[----:B------:R-:W-:Y:S01]  /*ae40*/  IMAD.IADD R15, R23, 0x1, R2 ;  /* 0x00000001170f7824 */ /* 0x000fe200078e0202 */
[----:B------:R-:W-:Y:S01]  /*ae50*/  ULDC.64 UR4, c[0x0][0xb90] ;  /* 0x0002e40000047ab9 */ /* 0x000fe20000000a00 */
[----:B-----5:R-:W-:Y:S01]  /*ae60*/  SHF.R.S32.HI R49, RZ, 0x1f, R48 ;  /* 0x0000001fff317819 */ /* 0x020fe20000011430 */
[----:B------:R-:W-:Y:S01]  /*ae70*/  IMAD.IADD R24, R193, 0x1, R2 ;  /* 0x00000001c1187824 */ /* 0x000fe200078e0202 */
[----:B------:R-:W-:Y:S01]  /*ae80*/  SEL R188, R188, RZ, !P0 ;  /* 0x000000ffbcbc7207 */ /* 0x000fe20004000000 */
[----:B------:R-:W-:Y:S01]  /*ae90*/  IMAD R4, R54, UR4, RZ ;  /* 0x0000000436047c24 */ /* 0x000fe2000f8e02ff */
[----:B------:R-:W-:Y:S01]  /*aea0*/  SEL R55, R184, RZ, !P0 ;  /* 0x000000ffb8377207 */ /* 0x000fe20004000000 */
[----:B-1----:R-:W-:-:S04]  /*aeb0*/  @P1 IMAD.HI.U32 R6, R15, R8, RZ ;  /* 0x000000080f061227 */ /* 0x002fc800078e00ff */
[----:B------:R-:W-:Y:S01]  /*aec0*/  IMAD.MOV.U32 R7, RZ, RZ, R15 ;  /* 0x000000ffff077224 */ /* 0x000fe200078e000f */
[----:B--2---:R-:W-:Y:S01]  /*aed0*/  @P1 SHF.R.U32.HI R7, RZ, R11, R6 ;  /* 0x0000000bff071219 */ /* 0x004fe20000011606 */
        /* <DEDUP_REMOVED lines=9> */
[----:B------:R-:W-:Y:S01]  /*af70*/  IMAD.WIDE.U32 R4, R55, UR4, R4 ;  /* 0x0000000437047c25 */ /* 0x000fe2000f8e0004 */
[----:B------:R-:W-:Y:S02]  /*af80*/  IADD3 R41, P6, R16, 0x4000, RZ ;  /* 0x0000400010297810 */ /* 0x000fe40007fde0ff */
[----:B------:R-:W-:Y:S01]  /*af90*/  LOP3.LUT R12, R21, 0x380, RZ, 0xc0, !PT ;  /* 0x00000380150c7812 */ /* 0x000fe200078ec0ff */
[----:B------:R-:W-:Y:S01]  /*afa0*/  IMAD R11, R44, R13, R15 ;  /* 0x0000000d2c0b7224 */ /* 0x000fe200078e020f */
[----:B------:R-:W-:Y:S01]  /*afb0*/  SHF.R.S32.HI R13, RZ, 0x1f, R7 ;  /* 0x0000001fff0d7819 */ /* 0x000fe20000011407 */
[----:B------:R-:W-:Y:S01]  /*afc0*/  IMAD R8, R55, UR5, R6 ;  /* 0x0000000537087c24 */ /* 0x000fe2000f8e0206 */
[----:B------:R-:W-:Y:S01]  /*afd0*/  IADD3 R4, P2, R7, R4, RZ ;  /* 0x0000000407047210 */ /* 0x000fe20007f5e0ff */
[----:B------:R-:W-:Y:S01]  /*afe0*/  ULDC.64 UR4, c[0x0][0xb88] ;  /* 0x0002e20000047ab9 */ /* 0x000fe20000000a00 */
[----:B------:R-:W-:Y:S01]  /*aff0*/  SHF.R.S32.HI R6, RZ, 0x1f, R11 ;  /* 0x0000001fff067819 */ /* 0x000fe2000001140b */
[----:B------:R-:W-:Y:S01]  /*b000*/  IMAD R57, R9, R44, RZ ;  /* 0x0000002c09397224 */ /* 0x000fe200078e02ff */
[----:B------:R-:W-:-:S02]  /*b010*/  IADD3.X R5, R13, R5, R8, P2, !PT ;  /* 0x000000050d057210 */ /* 0x000fc400017fe408 */
[----:B------:R-:W-:Y:S01]  /*b020*/  IADD3 R15, P3, R16, 0x2000, RZ ;  /* 0x00002000100f7810 */ /* 0x000fe20007f7e0ff */
[----:B------:R-:W-:Y:S01]  /*b030*/  IMAD R8, R6, UR4, RZ ;  /* 0x0000000406087c24 */ /* 0x000fe2000f8e02ff */
[----:B------:R-:W-:Y:S01]  /*b040*/  SHF.R.U64 R12, R12, 0x3, RZ ;  /* 0x000000030c0c7819 */ /* 0x000fe200000012ff */
[----:B------:R-:W-:Y:S01]  /*b050*/  IMAD.WIDE.U32 R4, R11, UR4, R4 ;  /* 0x000000040b047c25 */ /* 0x000fe2000f8e0004 */
[----:B------:R-:W-:Y:S02]  /*b060*/  LOP3.LUT R7, R15, 0x380, RZ, 0xc0, !PT ;  /* 0x000003800f077812 */ /* 0x000fe400078ec0ff */
[----:B------:R-:W-:Y:S01]  /*b070*/  IADD3 R37, P5, R16, 0x5000, RZ ;  /* 0x0000500010257810 */ /* 0x000fe20007fbe0ff */
[----:B------:R-:W-:Y:S01]  /*b080*/  IMAD R13, R11, UR5, R8 ;  /* 0x000000050b0d7c24 */ /* 0x000fe2000f8e0208 */
[----:B------:R-:W-:Y:S01]  /*b090*/  ULDC.64 UR4, c[0x0][0xb50] ;  /* 0x0002d40000047ab9 */ /* 0x000fe20000000a00 */
[----:B------:R-:W-:Y:S02]  /*b0a0*/  SHF.R.U64 R6, R7, 0x3, RZ ;  /* 0x0000000307067819 */ /* 0x000fe400000012ff */
[----:B------:R-:W-:Y:S01]  /*b0b0*/  IMAD.IADD R5, R5, 0x1, R13 ;  /* 0x0000000105057824 */ /* 0x000fe200078e020d */
[----:B------:R-:W-:Y:S01]  /*b0c0*/  LEA R10, P4, R4, UR4, 0x2 ;  /* 0x00000004040a7c11 */ /* 0x000fe2000f8810ff */
[----:B------:R-:W-:Y:S01]  /*b0d0*/  IMAD.X R13, RZ, RZ, R17, P0 ;  /* 0x000000ffff0d7224 */ /* 0x000fe200000e0611 */
[----:B------:R-:W-:-:S02]  /*b0e0*/  IADD3 R7, P2, R16, 0x3000, RZ ;  /* 0x0000300010077810 */ /* 0x000fc40007f5e0ff */
[----:B------:R-:W-:Y:S01]  /*b0f0*/  LEA.HI.X R14, R4, UR5, R5, 0x2, P4 ;  /* 0x00000005040e7c11 */ /* 0x000fe2000a0f1405 */
[----:B------:R-:W-:Y:S01]  /*b100*/  SHFL.IDX PT, R50, R10, RZ, 0x1c1f ;  /* 0x001c1fff0a327589 */ /* 0x000fe200000e0000 */
[----:B------:R-:W-:Y:S01]  /*b110*/  LOP3.LUT P0, RZ, R191, 0x3, RZ, 0xc0, !PT ;  /* 0x00000003bfff7812 */ /* 0x000fe2000780c0ff */
[----:B------:R-:W-:Y:S01]  /*b120*/  IMAD.X R9, RZ, RZ, R17, P2 ;  /* 0x000000ffff097224 */ /* 0x000fe200010e0611 */
[----:B------:R-:W-:Y:S01]  /*b130*/  LOP3.LUT R8, R7, 0x380, RZ, 0xc0, !PT ;  /* 0x0000038007087812 */ /* 0x000fe200078ec0ff */
[----:B------:R-:W1:Y:S01]  /*b140*/  SHFL.IDX PT, R51, R14, RZ, 0x1c1f ;  /* 0x001c1fff0e337589 */ /* 0x000e6200000e0000 */
[CC--:B------:R-:W-:Y:S01]  /*b150*/  ISETP.GE.OR P2, PT, R24.reuse, R57.reuse, P0 ;  /* 0x000000391800720c */ /* 0x0c0fe20000746670 */
[----:B------:R-:W-:Y:S01]  /*b160*/  VIADD R4, R24, 0x8 ;  /* 0x0000000818047836 */ /* 0x000fe20000000000 */
[C---:B------:R-:W-:Y:S01]  /*b170*/  IADD3 R33, P4, R16.reuse, 0x6000, RZ ;  /* 0x0000600010217810 */ /* 0x040fe20007f9e0ff */
[----:B------:R-:W-:Y:S01]  /*b180*/  SHFL.IDX PT, R52, R10, 0x1, 0x1c1f ;  /* 0x003c1f000a347f89 */ /* 0x000fe200000e0000 */
[----:B------:R-:W-:Y:S01]  /*b190*/  LOP3.LUT R11, R16, 0x380, RZ, 0xc0, !PT ;  /* 0x00000380100b7812 */ /* 0x000fe200078ec0ff */
[----:B------:R-:W-:Y:S01]  /*b1a0*/  ULDC.64 UR4, c[0x0][0xaa0] ;  /* 0x0002a80000047ab9 */ /* 0x000fe20000000a00 */
[----:B------:R-:W-:Y:S01]  /*b1b0*/  ISETP.GE.OR P0, PT, R4, R57, P0 ;  /* 0x000000390400720c */ /* 0x000fe20000706670 */
[----:B------:R-:W2:Y:S01]  /*b1c0*/  SHFL.IDX PT, R53, R14, 0x1, 0x1c1f ;  /* 0x003c1f000e357f89 */ /* 0x000ea200000e0000 */
[----:B------:R-:W-:-:S02]  /*b1d0*/  SHF.R.U64 R8, R8, 0x3, RZ ;  /* 0x0000000308087819 */ /* 0x000fc400000012ff */
[----:B------:R-:W-:Y:S02]  /*b1e0*/  LOP3.LUT R12, R12, R21, RZ, 0x3c, !PT ;  /* 0x000000150c0c7212 */ /* 0x000fe400078e3cff */
[----:B------:R-:W3:Y:S01]  /*b1f0*/  @P1 LDC R21, c[0x0][0xbec] ;  /* 0x0002fb00ff151b82 */ /* 0x000ee20000000800 */
[----:B------:R-:W-:Y:S02]  /*b200*/  LOP3.LUT R40, R41, 0x380, RZ, 0xc0, !PT ;  /* 0x0000038029287812 */ /* 0x000fe400078ec0ff */
[----:B------:R-:W-:Y:S02]  /*b210*/  LOP3.LUT R36, R37, 0x380, RZ, 0xc0, !PT ;  /* 0x0000038025247812 */ /* 0x000fe400078ec0ff */
[----:B------:R-:W-:Y:S02]  /*b220*/  LOP3.LUT R32, R33, 0x380, RZ, 0xc0, !PT ;  /* 0x0000038021207812 */ /* 0x000fe400078ec0ff */
[----:B------:R-:W-:Y:S02]  /*b230*/  SHF.R.U64 R11, R11, 0x3, RZ ;  /* 0x000000030b0b7819 */ /* 0x000fe400000012ff */
[----:B------:R-:W-:Y:S01]  /*b240*/  LOP3.LUT R8, R8, R7, RZ, 0x3c, !PT ;  /* 0x0000000708087212 */ /* 0x000fe200078e3cff */
[----:B------:R-:W-:Y:S01]  /*b250*/  IMAD.X R7, RZ, RZ, R17, P3 ;  /* 0x000000ffff077224 */ /* 0x000fe200018e0611 */
[----:B-1----:R1:W-:Y:S01]  /*b260*/  @!P2 ST.E desc[UR40][R50.64], R3 ;  /* 0x000000033200a985 */ /* 0x0023e2000c101928 */
[----:B------:R-:W-:-:S02]  /*b270*/  IADD3 R5, P3, R16, 0x7000, RZ ;  /* 0x0000700010057810 */ /* 0x000fc40007f7e0ff */
[----:B------:R-:W-:Y:S02]  /*b280*/  SHF.R.U64 R40, R40, 0x3, RZ ;  /* 0x0000000328287819 */ /* 0x000fe400000012ff */
[----:B------:R-:W-:Y:S01]  /*b290*/  SHF.R.U64 R36, R36, 0x3, RZ ;  /* 0x0000000324247819 */ /* 0x000fe200000012ff */
[--C-:B------:R-:W-:Y:S01]  /*b2a0*/  IMAD.X R29, RZ, RZ, R17.reuse, P3 ;  /* 0x000000ffff1d7224 */ /* 0x100fe200018e0611 */
[----:B------:R-:W-:Y:S01]  /*b2b0*/  SHF.R.U64 R32, R32, 0x3, RZ ;  /* 0x0000000320207819 */ /* 0x000fe200000012ff */
[----:B--2---:R2:W-:Y:S01]  /*b2c0*/  @!P0 ST.E desc[UR40][R52.64], R0 ;  /* 0x0000000034008985 */ /* 0x0045e2000c101928 */
[----:B------:R-:W-:Y:S02]  /*b2d0*/  LOP3.LUT R16, R11, R16, RZ, 0x3c, !PT ;  /* 0x000000100b107212 */ /* 0x000fe400078e3cff */
[----:B------:R-:W-:Y:S01]  /*b2e0*/  LOP3.LUT R40, R40, R41, RZ, 0x3c, !PT ;  /* 0x0000002928287212 */ /* 0x000fe200078e3cff */
[----:B-1----:R-:W-:Y:S01]  /*b2f0*/  IMAD R3, R49, UR4, RZ ;  /* 0x0000000431037c24 */ /* 0x002fe2000f8e02ff */
[----:B------:R-:W-:Y:S01]  /*b300*/  LOP3.LUT R36, R36, R37, RZ, 0x3c, !PT ;  /* 0x0000002524247212 */ /* 0x000fe200078e3cff */
[----:B------:R-:W1:Y:S01]  /*b310*/  @P1 LDC R49, c[0x0][0xbf0] ;  /* 0x0002fc00ff311b82 */ /* 0x000e620000000800 */
[----:B------:R-:W-:Y:S01]  /*b320*/  LOP3.LUT R32, R32, R33, RZ, 0x3c, !PT ;  /* 0x0000002120207212 */ /* 0x000fe200078e3cff */
[--C-:B------:R-:W-:Y:S01]  /*b330*/  IMAD.X R41, RZ, RZ, R17.reuse, P6 ;  /* 0x000000ffff297224 */ /* 0x100fe200030e0611 */
[----:B------:R4:W5:Y:S01]  /*b340*/  LD.E.128 R24, desc[UR40][R16.64] ;  /* 0x0000002810187980 */ /* 0x000962000c101d00 */
[--C-:B------:R-:W-:Y:S01]  /*b350*/  IMAD.X R37, RZ, RZ, R17.reuse, P5 ;  /* 0x000000ffff257224 */ /* 0x100fe200028e0611 */
[----:B------:R-:W-:Y:S01]  /*b360*/  LOP3.LUT R4, R5, 0x380, RZ, 0xc0, !PT ;  /* 0x0000038005047812 */ /* 0x000fe200078ec0ff */
[----:B------:R-:W-:Y:S01]  /*b370*/  IMAD.X R33, RZ, RZ, R17, P4 ;  /* 0x000000ffff217224 */ /* 0x000fe200020e0611 */
[----:B------:R-:W-:Y:S01]  /*b380*/  LOP3.LUT R6, R6, R15, RZ, 0x3c, !PT ;  /* 0x0000000f06067212 */ /* 0x000fe200078e3cff */
[----:B------:R-:W-:Y:S01]  /*b390*/  IMAD R3, R48, UR5, R3 ;  /* 0x0000000530037c24 */ /* 0x000fe2000f8e0203 */
[----:B------:R-:W-:Y:S01]  /*b3a0*/  SHF.R.U64 R4, R4, 0x3, RZ ;  /* 0x0000000304047819 */ /* 0x000fe200000012ff */
[----:B------:R-:W5:Y:S01]  /*b3b0*/  LD.E.128 R12, desc[UR40][R12.64] ;  /* 0x000000280c0c7980 */ /* 0x000f62000c101d00 */
[----:B----4-:R-:W-:Y:S01]  /*b3c0*/  IMAD.WIDE.U32 R16, R48, UR4, RZ ;  /* 0x0000000430107c25 */ /* 0x010fe2000f8e00ff */
[----:B------:R-:W-:Y:S01]  /*b3d0*/  ULDC.64 UR4, c[0x0][0xae8] ;  /* 0x0002ba0000047ab9 */ /* 0x000fe20000000a00 */
[----:B------:R-:W-:Y:S01]  /*b3e0*/  LOP3.LUT R28, R4, R5, RZ, 0x3c, !PT ;  /* 0x00000005041c7212 */ /* 0x000fe200078e3cff */
[----:B------:R-:W5:Y:S01]  /*b3f0*/  LD.E.128 R8, desc[UR40][R8.64] ;  /* 0x0000002808087980 */ /* 0x000f62000c101d00 */
[----:B------:R-:W-:-:S02]  /*b400*/  IMAD.IADD R17, R17, 0x1, R3 ;  /* 0x0000000111117824 */ /* 0x000fc400078e0203 */
[----:B------:R-:W-:Y:S01]  /*b410*/  IMAD R3, R186, 0x20, R189 ;  /* 0x00000020ba037824 */ /* 0x000fe200078e02bd */
[----:B------:R-:W5:Y:S01]  /*b420*/  LD.E.128 R4, desc[UR40][R6.64] ;  /* 0x0000002806047980 */ /* 0x000f62000c101d00 */
[----:B--2---:R-:W-:Y:S02]  /*b430*/  IMAD R0, R54, UR4, RZ ;  /* 0x0000000436007c24 */ /* 0x004fe4000f8e02ff */
[----:B------:R-:W-:Y:S01]  /*b440*/  IMAD.IADD R48, R2, 0x1, R3 ;  /* 0x0000000102307824 */ /* 0x000fe200078e0203 */
[----:B------:R-:W5:Y:S01]  /*b450*/  LD.E.128 R40, desc[UR40][R40.64] ;  /* 0x0000002828287980 */ /* 0x000f62000c101d00 */
[C---:B------:R-:W-:Y:S02]  /*b460*/  IMAD R3, R187.reuse, UR5, R0 ;  /* 0x00000005bb037c24 */ /* 0x040fe4000f8e0200 */
[----:B------:R-:W-:Y:S01]  /*b470*/  IMAD.WIDE.U32 R16, R187, UR4, R16 ;  /* 0x00000004bb107c25 */ /* 0x000fe2000f8e0010 */
[----:B------:R-:W-:Y:S01]  /*b480*/  ULDC.64 UR4, c[0x0][0xaf0] ;  /* 0x0002bc0000047ab9 */ /* 0x000fe20000000a00 */
[----:B------:R-:W5:Y:S02]  /*b490*/  LD.E.128 R36, desc[UR40][R36.64] ;  /* 0x0000002824247980 */ /* 0x000f64000c101d00 */
[----:B---3--:R-:W-:-:S02]  /*b4a0*/  @P1 IMAD.HI.U32 R0, R48, R21, RZ ;  /* 0x0000001530001227 */ /* 0x008fc400078e00ff */
[----:B------:R-:W5:Y:S02]  /*b4b0*/  LD.E.128 R32, desc[UR40][R32.64] ;  /* 0x0000002820207980 */ /* 0x000f64000c101d00 */
[----:B------:R-:W-:Y:S02]  /*b4c0*/  IMAD.IADD R17, R17, 0x1, R3 ;  /* 0x0000000111117824 */ /* 0x000fe400078e0203 */
[----:B------:R-:W-:Y:S01]  /*b4d0*/  IMAD.MOV.U32 R3, RZ, RZ, R48 ;  /* 0x000000ffff037224 */ /* 0x000fe200078e0030 */
[----:B-1----:R-:W-:Y:S01]  /*b4e0*/  @P1 SHF.R.U32.HI R3, RZ, R49, R0 ;  /* 0x00000031ff031219 */ /* 0x002fe20000011600 */
[----:B------:R-:W-:Y:S01]  /*b4f0*/  IMAD R21, R188, UR4, RZ ;  /* 0x00000004bc157c24 */ /* 0x000fe2000f8e02ff */
[----:B------:R-:W5:Y:S01]  /*b500*/  LD.E.128 R28, desc[UR40][R28.64] ;  /* 0x000000281c1c7980 */ /* 0x000f62000c101d00 */
[C---:B------:R-:W-:Y:S01]  /*b510*/  IMAD.WIDE.U32 R16, R55.reuse, UR4, R16 ;  /* 0x0000000437107c25 */ /* 0x040fe2000f8e0010 */
[----:B------:R-:W-:Y:S01]  /*b520*/  SHF.R.S32.HI R0, RZ, 0x1f, R3 ;  /* 0x0000001fff007819 */ /* 0x000fe20000011403 */
        /* <DEDUP_REMOVED lines=12> */
[----:B------:R-:W-:-:S03]  /*b5f0*/  IMAD R49, R3, UR5, R0 ;  /* 0x0000000503317c24 */ /* 0x000fc6000f8e0200 */
[----:B------:R-:W-:Y:S01]  /*b600*/  SHF.R.S32.HI R0, RZ, 0x1f, R21 ;  /* 0x0000001fff007819 */ /* 0x000fe20000011415 */
[----:B------:R-:W-:Y:S01]  /*b610*/  IMAD.WIDE.U32 R16, R3, UR4, R16 ;  /* 0x0000000403107c25 */ /* 0x000fe2000f8e0010 */
[----:B------:R-:W-:-:S03]  /*b620*/  ULDC.64 UR4, c[0x0][0xad8] ;  /* 0x0002b60000047ab9 */ /* 0x000fc60000000a00 */
[----:B------:R-:W-:Y:S02]  /*b630*/  IMAD.IADD R48, R189, 0x1, R2 ;  /* 0x00000001bd307824 */ /* 0x000fe400078e0202 */
[----:B------:R-:W-:Y:S02]  /*b640*/  IMAD R2, R0, UR4, RZ ;  /* 0x0000000400027c24 */ /* 0x000fe4000f8e02ff */
[----:B------:R-:W-:Y:S02]  /*b650*/  IMAD.IADD R17, R17, 0x1, R49 ;  /* 0x0000000111117824 */ /* 0x000fe400078e0231 */
[C---:B------:R-:W-:Y:S02]  /*b660*/  IMAD R49, R21.reuse, UR5, R2 ;  /* 0x0000000515317c24 */ /* 0x040fe4000f8e0202 */
[----:B------:R-:W-:Y:S01]  /*b670*/  IMAD.WIDE.U32 R2, R21, UR4, R16 ;  /* 0x0000000415027c25 */ /* 0x000fe2000f8e0010 */
[----:B------:R-:W-:Y:S01]  /*b680*/  ISETP.GE.AND P2, PT, R48, R57, PT ;  /* 0x000000393000720c */ /* 0x000fe20003f46270 */
[----:B------:R-:W-:-:S02]  /*b690*/  ULDC.64 UR4, c[0x0][0xa80] ;  /* 0x0002a00000047ab9 */ /* 0x000fc40000000a00 */
[----:B------:R-:W-:Y:S01]  /*b6a0*/  VIADD R0, R48, 0x20 ;  /* 0x0000002030007836 */ /* 0x000fe20000000000 */
[----:B------:R-:W-:Y:S01]  /*b6b0*/  LEA R21, P3, R2, UR4, 0x1 ;  /* 0x0000000402157c11 */ /* 0x000fe2000f8608ff */
[----:B------:R-:W-:Y:S02]  /*b6c0*/  IMAD.IADD R3, R3, 0x1, R49 ;  /* 0x0000000103037824 */ /* 0x000fe400078e0231 */
[----:B0-----:R-:W-:Y:S01]  /*b6d0*/  VIADD R20, R20, 0x28820 ;  /* 0x0002882014147836 */ /* 0x001fe20000000000 */
        /* <DEDUP_REMOVED lines=19> */
.L_x_2497:
[----:B------:R-:W-:Y:S05]  /*b810*/  BSYNC B1 ;  /* 0x0000000000017941 */ /* 0x000fea0003800000 */
.L_x_2496:
        /* <DEDUP_REMOVED lines=13> */
.L_x_2499:
[----:B------:R-:W-:Y:S05]  /*b8f0*/  BSYNC B1 ;  /* 0x0000000000017941 */ /* 0x000fea0003800000 */
.L_x_2498:
[----:B----4-:R4:W0:Y:S01]  /*b900*/  SHFL.IDX PT, R0, R44, 0x2, 0x181f ;  /* 0x00581f002c007f89 */ /* 0x01082200000e0000 */
[----:B------:R-:W-:Y:S03]  /*b910*/  BSSY B1, `(.L_x_2500) ;  /* 0x000000c000017945 */ /* 0x000fe60003800000 */
[----:B---3-5:R4:W3:Y:S01]  /*b920*/  SHFL.IDX PT, R12, R21, 0x2, 0x181f ;  /* 0x00581f00150c7f89 */ /* 0x0288e200000e0000 */
[----:B------:R-:W-:Y:S05]  /*b930*/  @P1 BRA `(.L_x_2501) ;  /* 0x0000000000241947 */ /* 0x000fea0003800000 */
[----:B------:R-:W-:Y:S02]  /*b940*/  ULDC UR4, c[0x0][0xac8] ;  /* 0x0002b20000047ab9 */ /* 0x000fe40000000800 */
        /* <DEDUP_REMOVED lines=8> */
.L_x_2501:
[----:B------:R-:W-:Y:S05]  /*b9d0*/  BSYNC B1 ;  /* 0x0000000000017941 */ /* 0x000fea0003800000 */
.L_x_2500:
[----:B0-----:R-:W-:Y:S01]  /*b9e0*/  VIADD R0, R48, 0x60 ;  /* 0x0000006030007836 */ /* 0x001fe20000000000 */
[----:B--2-4-:R-:W0:Y:S04]  /*b9f0*/  SHFL.IDX PT, R44, R44, 0x3, 0x181f ;  /* 0x00781f002c2c7f89 */ /* 0x014e2800000e0000 */
[----:B------:R-:W-:Y:S01]  /*ba00*/  ISETP.GE.AND P0, PT, R0, R57, PT ;  /* 0x000000390000720c */ /* 0x000fe20003f06270 */
[----:B------:R2:W4:-:S12]  /*ba10*/  SHFL.IDX PT, R4, R21, 0x3, 0x181f ;  /* 0x00781f0015047f89 */ /* 0x00051800000e0000 */
[----:B--2---:R-:W-:Y:S05]  /*ba20*/  @P0 BRA `(.L_x_2502) ;  /* 0x0000000800d80947 */ /* 0x004fea0003800000 */
[----:B------:R-:W-:Y:S02]  /*ba30*/  ULDC UR4, c[0x0][0xac8] ;  /* 0x0002b20000047ab9 */ /* 0x000fe40000000800 */
[----:B------:R-:W-:-:S13]  /*ba40*/  ISETP.GE.AND P1, PT, R19, UR4, PT ;  /* 0x0000000413007c0c */ /* 0x000fda000bf26270 */
[----:B----4-:R-:W-:-:S04]  /*ba50*/  @!P1 LEA R2, P0, R19, R4, 0x1 ;  /* 0x0000000413029211 */ /* 0x010fc800078008ff */
[----:B0-----:R-:W-:Y:S02]  /*ba60*/  @!P1 LEA.HI.X R3, R19, R44, R196, 0x1, P0 ;  /* 0x0000002c13039211 */ /* 0x001fe400000f0cc4 */
[----:B------:R-:W-:-:S03]  /*ba70*/  ISETP.GE.AND P0, PT, R185, UR4, PT ;  /* 0x00000004b9007c0c */ /* 0x000fc6000bf06270 */
[----:B------:R2:W-:Y:S10]  /*ba80*/  @!P1 ST.E.128 desc[UR40][R2.64], R8 ;  /* 0x0000000802009985 */ /* 0x0005f4000c101d28 */
[----:B------:R-:W-:Y:S05]  /*ba90*/  @P0 BRA `(.L_x_2502) ;  /* 0x0000000800bc0947 */ /* 0x000fea0003800000 */
[----:B--2---:R-:W-:-:S04]  /*baa0*/  LEA R2, P0, R185, R4, 0x1 ;  /* 0x00000004b9027211 */ /* 0x004fc800078008ff */
[----:B------:R-:W-:-:S05]  /*bab0*/  LEA.HI.X R3, R185, R44, R195, 0x1, P0 ;  /* 0x0000002cb9037211 */ /* 0x000fca00000f0cc3 */
[----:B------:R0:W-:Y:S01]  /*bac0*/  ST.E.128 desc[UR40][R2.64], R28 ;  /* 0x0000001c02007985 */ /* 0x0001e2000c101d28 */
[----:B------:R-:W-:Y:S05]  /*bad0*/  BRA `(.L_x_2502) ;  /* 0x0000000800ac7947 */ /* 0x000fea0003800000 */
.L_x_2494:
[----:B------:R-:W2:Y:S01]  /*bae0*/  LDC.64 R6, c[0x0][0xc00] ;  /* 0x00030000ff067b82 */ /* 0x000ea20000000a00 */
[----:B------:R-:W-:Y:S01]  /*baf0*/  ULDC.64 UR4, c[0x0][0xc08] ;  /* 0x0003020000047ab9 */ /* 0x000fe20000000a00 */
[----:B------:R-:W-:-:S06]  /*bb00*/  IMAD.MOV.U32 R3, RZ, RZ, RZ ;  /* 0x000000ffff037224 */ /* 0x000fcc00078e00ff */
[----:B------:R-:W3:Y:S01]  /*bb10*/  LDC.64 R4, c[0x0][0xc00] ;  /* 0x00030000ff047b82 */ /* 0x000ee20000000a00 */
[----:B------:R-:W-:-:S04]  /*bb20*/  ISETP.NE.U32.AND P1, PT, RZ, UR4, PT ;  /* 0x00000004ff007c0c */ /* 0x000fc8000bf25070 */
[----:B------:R-:W-:-:S03]  /*bb30*/  ISETP.NE.AND.EX P1, PT, RZ, UR5, PT, P1 ;  /* 0x00000005ff007c0c */ /* 0x000fc6000bf25310 */
[----:B------:R-:W4:Y:S01]  /*bb40*/  LDC R17, c[0x0][0xbe8] ;  /* 0x0002fa00ff117b82 */ /* 0x000f220000000800 */
[----:B--2---:R-:W-:-:S04]  /*bb50*/  ISETP.NE.U32.AND P0, PT, R6, RZ, PT ;  /* 0x000000ff0600720c */ /* 0x004fc80003f05070 */
[----:B------:R-:W-:Y:S01]  /*bb60*/  ISETP.NE.AND.EX P0, PT, R7, RZ, PT, P0 ;  /* 0x000000ff0700720c */ /* 0x000fe20003f05300 */
[----:B---3--:R-:W-:-:S04]  /*bb70*/  IMAD.WIDE R6, R184, 0x4, R4 ;  /* 0x00000004b8067825 */ /* 0x008fc800078e0204 */
[----:B------:R-:W2:Y:S01]  /*bb80*/  @P1 LDC.64 R4, c[0x0][0xc08] ;  /* 0x00030200ff041b82 */ /* 0x000ea20000000a00 */
[----:B------:R-:W-:Y:S02]  /*bb90*/  ULDC UR4, c[0x0][0xa88] ;  /* 0x0002a20000047ab9 */ /* 0x000fe40000000800 */
[----:B------:R-:W-:-:S05]  /*bba0*/  IMAD.U32 R0, RZ, RZ, UR4 ;  /* 0x00000004ff007e24 */ /* 0x000fca000f8e00ff */
[----:B------:R3:W5:Y:S01]  /*bbb0*/  @P0 LDG.E R3, desc[UR40][R6.64] ;  /* 0x0000002806030981 */ /* 0x000762000c1e1900 */
[----:B--2---:R-:W-:-:S05]  /*bbc0*/  @P1 IMAD.WIDE R4, R184, 0x4, R4 ;  /* 0x00000004b8041825 */ /* 0x004fca00078e0204 */
[----:B------:R3:W5:Y:S01]  /*bbd0*/  @P1 LDG.E R0, desc[UR40][R4.64] ;  /* 0x0000002804001981 */ /* 0x000762000c1e1900 */
[----:B----4-:R-:W-:Y:S02]  /*bbe0*/  ISETP.NE.AND P2, PT, R17, 0x1, PT ;  /* 0x000000011100780c */ /* 0x010fe40003f45270 */
[----:B------:R-:W-:-:S11]  /*bbf0*/  ISETP.GE.AND P3, PT, R197, 0x80, PT ;  /* 0x00000080c500780c */ /* 0x000fd60003f66270 */
[----:B------:R-:W2:Y:S08]  /*bc00*/  @P2 LDC R16, c[0x0][0xbec] ;  /* 0x0002fb00ff102b82 */ /* 0x000eb00000000800 */
[----:B------:R-:W4:Y:S01]  /*bc10*/  @P2 LDC R21, c[0x0][0xbf0] ;  /* 0x0002fc00ff152b82 */ /* 0x000f220000000800 */
[----:B---3--:R-:W-:Y:S05]  /*bc20*/  @P1 BRA `(.L_x_2503) ;  /* 0x0000000000101947 */ /* 0x008fea0003800000 */
[----:B------:R-:W-:Y:S05]  /*bc30*/  @!P0 BRA `(.L_x_2503) ;  /* 0x00000000000c8947 */ /* 0x000fea0003800000 */
[----:B------:R-:W3:Y:S04]  /*bc40*/  LDG.E R5, desc[UR40][R6.64] ;  /* 0x0000002806057981 */ /* 0x000ee8000c1e1900 */
[----:B-----5:R-:W3:Y:S02]  /*bc50*/  LDG.E R0, desc[UR40][R6.64+0x4] ;  /* 0x0000042806007981 */ /* 0x020ee4000c1e1900 */
[----:B---3--:R-:W-:-:S07]  /*bc60*/  IMAD.IADD R0, R0, 0x1, -R5 ;  /* 0x0000000100007824 */ /* 0x008fce00078e0a05 */
.L_x_2503:
[----:B------:R-:W-:Y:S01]  /*bc70*/  BSSY B1, `(.L_x_2504) ;  /* 0x000002d000017945 */ /* 0x000fe20003800000 */
[----:B------:R-:W-:Y:S02]  /*bc80*/  SHF.R.S32.HI R12, RZ, 0x1f, R187 ;  /* 0x0000001fff0c7819 */ /* 0x000fe400000114bb */
[----:B------:R-:W-:Y:S02]  /*bc90*/  SEL R13, R184, RZ, !P0 ;  /* 0x000000ffb80d7207 */ /* 0x000fe40004000000 */
[----:B------:R-:W-:Y:S02]  /*bca0*/  SEL R188, R188, RZ, !P0 ;  /* 0x000000ffbcbc7207 */ /* 0x000fe40004000000 */
[----:B-----5:R-:W-:Y:S01]  /*bcb0*/  SHF.R.S32.HI R10, RZ, 0x1f, R3 ;  /* 0x0000001fff0a7819 */ /* 0x020fe20000011403 */
[----:B------:R-:W-:Y:S06]  /*bcc0*/  @P3 BRA `(.L_x_2505) ;  /* 0x00000000009c3947 */ /* 0x000fec0003800000 */
[----:B------:R-:W3:Y:S01]  /*bcd0*/  S2R R5, SR_TID.X ;  /* 0x0000000000057919 */ /* 0x000ee20000002100 */
[----:B------:R-:W5:Y:S02]  /*bce0*/  LDC R14, c[0x0][0xbe8] ;  /* 0x0002fa00ff0e7b82 */ /* 0x000f640000000800 */
[----:B-----5:R-:W-:Y:S01]  /*bcf0*/  IMAD R4, R0, R14, RZ ;  /* 0x0000000e00047224 */ /* 0x020fe200078e02ff */
[----:B---3--:R-:W-:-:S04]  /*bd00*/  IADD3 R11, R2, -0x80, R5 ;  /* 0xffffff80020b7810 */ /* 0x008fc80007ffe005 */
[----:B------:R-:W-:-:S13]  /*bd10*/  ISETP.GE.AND P0, PT, R11, R4, PT ;  /* 0x000000040b00720c */ /* 0x000fda0003f06270 */
[----:B------:R-:W-:Y:S05]  /*bd20*/  @P0 BRA `(.L_x_2505) ;  /* 0x0000000000840947 */ /* 0x000fea0003800000 */
[----:B------:R-:W-:Y:S01]  /*bd30*/  ISETP.NE.AND P0, PT, R14, 0x1, PT ;  /* 0x000000010e00780c */ /* 0x000fe20003f05270 */
[----:B------:R-:W-:Y:S01]  /*bd40*/  ULDC.64 UR4, c[0x0][0xb90] ;  /* 0x0002e40000047ab9 */ /* 0x000fe20000000a00 */
[----:B------:R-:W-:Y:S02]  /*bd50*/  IMAD.MOV.U32 R4, RZ, RZ, R3 ;  /* 0x000000ffff047224 */ /* 0x000fe400078e0003 */
        /* <DEDUP_REMOVED lines=30> */
.L_x_2505:
[----:B------:R-:W-:Y:S05]  /*bf40*/  BSYNC B1 ;  /* 0x0000000000017941 */ /* 0x000fea0003800000 */
.L_x_2504:
[----:B------:R-:W-:Y:S01]  /*bf50*/  ULDC.64 UR4, c[0x0][0xaa0] ;  /* 0x0002a80000047ab9 */ /* 0x000fe20000000a00 */
[----:B------:R-:W-:Y:S01]  /*bf60*/  BSSY B1, `(.L_x_2506) ;  /* 0x0000038000017945 */ /* 0x000fe20003800000 */
[----:B------:R-:W-:-:S04]  /*bf70*/  IMAD R4, R10, UR4, RZ ;  /* 0x000000040a047c24 */ /* 0x000fc8000f8e02ff */
[C---:B---3--:R-:W-:Y:S02]  /*bf80*/  IMAD R7, R3.reuse, UR5, R4 ;  /* 0x0000000503077c24 */ /* 0x048fe4000f8e0204 */
[----:B------:R-:W-:Y:S01]  /*bf90*/  IMAD.WIDE.U32 R4, R3, UR4, RZ ;  /* 0x0000000403047c25 */ /* 0x000fe2000f8e00ff */
[----:B------:R-:W-:-:S03]  /*bfa0*/  ULDC.64 UR4, c[0x0][0xae8] ;  /* 0x0002ba0000047ab9 */ /* 0x000fc60000000a00 */
[----:B------:R-:W-:Y:S02]  /*bfb0*/  IMAD R3, R186, 0x20, R189 ;  /* 0x00000020ba037824 */ /* 0x000fe400078e02bd */
        /* <DEDUP_REMOVED lines=25> */
[----:B------:R-:W-:Y:S02]  /*c150*/  IMAD.IADD R5, R5, 0x1, R9 ;  /* 0x0000000105057824 */ /* 0x000fe400078e0209 */
        /* <DEDUP_REMOVED lines=11> */
[----:B------:R2:W3:Y:S02]  /*c210*/  SHFL.IDX PT, R2, R4, RZ, 0x181f ;  /* 0x00181fff04027589 */ /* 0x0004e400000e0000 */
[----:B------:R-:W-:Y:S02]  /*c220*/  ISETP.GE.AND P0, PT, R0, R17, PT ;  /* 0x000000110000720c */ /* 0x000fe40003f06270 */
[----:B------:R2:W4:Y:S01]  /*c230*/  SHFL.IDX PT, R0, R5, RZ, 0x181f ;  /* 0x00181fff05007589 */ /* 0x00052200000e0000 */
[----:B------:R-:W-:Y:S10]  /*c240*/  @P2 BRA `(.L_x_2507) ;  /* 0x0000000000242947 */ /* 0x000ff40003800000 */
[----:B------:R-:W-:Y:S02]  /*c250*/  ULDC UR4, c[0x0][0xac8] ;  /* 0x0002b20000047ab9 */ /* 0x000fe40000000800 */
        /* <DEDUP_REMOVED lines=8> */
.L_x_2507:
[----:B------:R-:W-:Y:S05]  /*c2e0*/  BSYNC B1 ;  /* 0x0000000000017941 */ /* 0x000fea0003800000 */
.L_x_2506:
[----:B----4-:R4:W0:Y:S01]  /*c2f0*/  SHFL.IDX PT, R0, R5, 0x1, 0x181f ;  /* 0x00381f0005007f89 */ /* 0x01082200000e0000 */
[----:B------:R-:W-:Y:S03]  /*c300*/  BSSY B1, `(.L_x_2508) ;  /* 0x000000c000017945 */ /* 0x000fe60003800000 */
[----:B---3--:R4:W3:Y:S01]  /*c310*/  SHFL.IDX PT, R2, R4, 0x1, 0x181f ;  /* 0x00381f0004027f89 */ /* 0x0088e200000e0000 */
        /* <DEDUP_REMOVED lines=10> */
.L_x_2509:
[----:B------:R-:W-:Y:S05]  /*c3c0*/  BSYNC B1 ;  /* 0x0000000000017941 */ /* 0x000fea0003800000 */
.L_x_2508:
[----:B0-----:R0:W0:Y:S01]  /*c3d0*/  SHFL.IDX PT, R0, R5, 0x2, 0x181f ;  /* 0x00581f0005007f89 */ /* 0x00102200000e0000 */
[----:B------:R-:W-:Y:S03]  /*c3e0*/  BSSY B1, `(.L_x_2510) ;  /* 0x000000c000017945 */ /* 0x000fe60003800000 */
[----:B---3--:R3:W0:Y:S01]  /*c3f0*/  SHFL.IDX PT, R2, R4, 0x2, 0x181f ;  /* 0x00581f0004027f89 */ /* 0x00862200000e0000 */
        /* <DEDUP_REMOVED lines=10> */
.L_x_2511:
[----:B------:R-:W-:Y:S05]  /*c4a0*/  BSYNC B1 ;  /* 0x0000000000017941 */ /* 0x000fea0003800000 */
.L_x_2510:
[----:B0-----:R-:W-:Y:S01]  /*c4b0*/  VIADD R0, R8, 0x60 ;  /* 0x0000006008007836 */ /* 0x001fe20000000000 */
[----:B------:R0:W0:Y:S04]  /*c4c0*/  SHFL.IDX PT, R6, R5, 0x3, 0x181f ;  /* 0x00781f0005067f89 */ /* 0x00002800000e0000 */
[----:B------:R-:W-:Y:S01]  /*c4d0*/  ISETP.GE.AND P0, PT, R0, R17, PT ;  /* 0x000000110000720c */ /* 0x000fe20003f06270 */
[----:B------:R0:W0:-:S12]  /*c4e0*/  SHFL.IDX PT, R2, R4, 0x3, 0x181f ;  /* 0x00781f0004027f89 */ /* 0x00001800000e0000 */
[----:B------:R-:W-:Y:S05]  /*c4f0*/  @P0 BRA `(.L_x_2502) ;  /* 0x0000000000240947 */ /* 0x000fea0003800000 */
[----:B------:R-:W-:Y:S02]  /*c500*/  ULDC UR4, c[0x0][0xac8] ;  /* 0x0002b20000047ab9 */ /* 0x000fe40000000800 */
        /* <DEDUP_REMOVED lines=8> */
.L_x_2502:
[----:B------:R-:W-:Y:S05]  /*c590*/  BSYNC B0 ;  /* 0x0000000000007941 */ /* 0x000fea0003800000 */
.L_x_2493:
[----:B------:R-:W-:Y:S02]  /*c5a0*/  ULDC UR4, c[0x0][0xc3c] ;  /* 0x00030f0000047ab9 */ /* 0x000fe40000000800 */
[----:B-1----:R-:W-:-:S13]  /*c5b0*/  ISETP.GE.AND P0, PT, R47, UR4, PT ;  /* 0x000000042f007c0c */ /* 0x002fda000bf06270 */
[----:B------:R-:W-:Y:S05]  /*c5c0*/  @!P0 BRA `(.L_x_2512) ;  /* 0xffffff4800048947 */ /* 0x000fea000383ffff */
[----:B------:R-:W-:Y:S05]  /*c5d0*/  EXIT ;  /* 0x000000000000794d */ /* 0x000fea0003800000 */
.L_x_2457:
[----:B------:R-:W-:-:S08]  /*c5e0*/  NOP ;  /* 0x0000000000007918 */ /* 0x000fd00000000000 */
[----:B--2---:R-:W0:-:S00]  /*c5f0*/  USETMAXREG.DEALLOC.CTAPOOL 0x18 ;  /* 0x00000018000079c8 */ /* 0x004e0000080e0500 */
[----:B0-----:R-:W-:Y:S01]  /*c600*/  LOP3.LUT R0, R0, 0x3, RZ, 0xc0, !PT ;  /* 0x0000000300007812 */ /* 0x001fe200078ec0ff */
[----:B------:R-:W-:-:S05]  /*c610*/  IMAD.MOV.U32 R5, RZ, RZ, RZ ;  /* 0x000000ffff057224 */ /* 0x000fca00078e00ff */
[----:B------:R-:W0:Y:S02]  /*c620*/  SHFL.IDX PT, R0, R0, RZ, 0x1f ;  /* 0x00001fff00007589 */ /* 0x000e2400000e0000 */
[----:B0-----:R-:W-:-:S04]  /*c630*/  ISETP.NE.AND P0, PT, R0, RZ, PT ;  /* 0x000000ff0000720c */ /* 0x001fc80003f05270 */
        /* <DEDUP_REMOVED lines=10> */
.L_x_2513:
[----:B0-----:R-:W0:Y:S01]  /*c6e0*/  S2R R0, SR_TID.X ;  /* 0x0000000000007919 */ /* 0x001e220000002100 */
[----:B------:R-:W-:Y:S01]  /*c6f0*/  ULDC UR4, c[0x0][0xc3c] ;  /* 0x00030f0000047ab9 */ /* 0x000fe20000000800 */
[----:B------:R-:W1:Y:S01]  /*c700*/  S2UR UR6, SR_CTAID.X ;  /* 0x00000000000679c3 */ /* 0x000e620000002500 */
        /* <DEDUP_REMOVED lines=35> */
[----:B------:R-:W-:Y:S01]  /*c940*/  IMAD.MOV.U32 R6, RZ, RZ, R7 ;  /* 0x000000ffff067224 */ /* 0x000fe200078e0007 */
[----:B------:R-:W-:Y:S01]  /*c950*/  UMOV UR4, URZ ;  /* 0x0000003f00047c82 */ /* 0x000fe20008000000 */
[----:B------:R-:W-:Y:S01]  /*c960*/  ULDC UR7, c[0x0][0xc3c] ;  /* 0x00030f0000077ab9 */ /* 0x000fe20000000800 */
[----:B------:R-:W-:-:S05]  /*c970*/  ULDC UR5, c[0x0][0xc38] ;  /* 0x00030e0000057ab9 */ /* 0x000fca0000000800 */
.L_x_2519:
        /* <DEDUP_REMOVED lines=12> */
.L_x_2518:
[----:B------:R-:W-:Y:S05]  /*ca40*/  BSYNC B0 ;  /* 0x0000000000007941 */ /* 0x000fea0003800000 */
.L_x_2517:
        /* <DEDUP_REMOVED lines=21> */
.L_x_2515:
        /* <DEDUP_REMOVED lines=18> */
[----:B------:R-:W-:-:S05]  /*ccc0*/  VIADD R11, R6, 0xffffffff ;  /* 0xffffffff060b7836 */ /* 0x000fca0000000000 */
[----:B------:R2:W3:Y:S02]  /*ccd0*/  SHFL.IDX PT, R16, R4, R11, 0x1f ;  /* 0x00001f0b04107589 */ /* 0x0004e400000e0000 */
.L_x_2520:
[----:B-1----:R-:W-:Y:S01]  /*cce0*/  IMAD.MOV R2, RZ, RZ, -R3 ;  /* 0x000000ffff027224 */ /* 0x002fe200078e0a03 */
[----:B--2---:R-:W-:Y:S01]  /*ccf0*/  IABS R4, R8 ;  /* 0x0000000800047213 */ /* 0x004fe20000000000 */
        /* <DEDUP_REMOVED lines=8> */
[----:B------:R-:W-:Y:S01]  /*cd80*/  IMAD R4, R2, R4, R3 ;  /* 0x0000000402047224 */ /* 0x000fe200078e0203 */
[----:B------:R-:W-:-:S04]  /*cd90*/  LOP3.LUT R3, R7, R8, RZ, 0x3c, !PT ;  /* 0x0000000807037212 */ /* 0x000fc800078e3cff */
[----:B------:R-:W-:Y:S02]  /*cda0*/  ISETP.GT.U32.AND P1, PT, R9, R4, PT ;  /* 0x000000040900720c */ /* 0x000fe40003f24070 */
[----:B------:R-:W-:-:S11]  /*cdb0*/  ISETP.GE.AND P2, PT, R3, RZ, PT ;  /* 0x000000ff0300720c */ /* 0x000fd60003f46270 */
[----:B------:R-:W-:Y:S02]  /*cdc0*/  @!P1 IMAD.IADD R4, R4, 0x1, -R9 ;  /* 0x0000000104049824 */ /* 0x000fe400078e0a09 */
[----:B------:R-:W-:Y:S01]  /*cdd0*/  @!P1 VIADD R2, R2, 0x1 ;  /* 0x0000000102029836 */ /* 0x000fe20000000000 */
[----:B------:R-:W-:Y:S02]  /*cde0*/  ISETP.NE.AND P1, PT, R8, RZ, PT ;  /* 0x000000ff0800720c */ /* 0x000fe40003f25270 */
[----:B------:R-:W-:-:S13]  /*cdf0*/  ISETP.GE.U32.AND P0, PT, R4, R9, PT ;  /* 0x000000090400720c */ /* 0x000fda0003f06070 */
[----:B------:R-:W-:-:S04]  /*ce00*/  @P0 VIADD R2, R2, 0x1 ;  /* 0x0000000102020836 */ /* 0x000fc80000000000 */
[----:B------:R-:W-:-:S04]  /*ce10*/  IMAD.MOV.U32 R9, RZ, RZ, R2 ;  /* 0x000000ffff097224 */ /* 0x000fc800078e0002 */
[----:B------:R-:W-:Y:S01]  /*ce20*/  @!P2 IMAD.MOV R9, RZ, RZ, -R9 ;  /* 0x000000ffff09a224 */ /* 0x000fe200078e0a09 */
[----:B------:R-:W-:-:S05]  /*ce30*/  @!P1 LOP3.LUT R9, RZ, R8, RZ, 0x33, !PT ;  /* 0x00000008ff099212 */ /* 0x000fca00078e33ff */
[----:B------:R-:W-:Y:S02]  /*ce40*/  IMAD R4, R10, R9, RZ ;  /* 0x000000090a047224 */ /* 0x000fe400078e02ff */
[----:B------:R-:W-:Y:S02]  /*ce50*/  IMAD.MOV R9, RZ, RZ, -R9 ;  /* 0x000000ffff097224 */ /* 0x000fe400078e0a09 */
[----:B------:R-:W-:Y:S02]  /*ce60*/  IMAD.MOV R3, RZ, RZ, -R4 ;  /* 0x000000ffff037224 */ /* 0x000fe400078e0a04 */
[----:B------:R-:W-:-:S03]  /*ce70*/  IMAD R7, R8, R9, R7 ;  /* 0x0000000908077224 */ /* 0x000fc600078e0207 */
[----:B------:R-:W-:Y:S01]  /*ce80*/  VIADDMNMX R10, R3, UR5, R10, PT ;  /* 0x00000005030a7c46 */ /* 0x000fe2000b80010a */
[----:B------:R-:W-:Y:S01]  /*ce90*/  IMAD.IADD R4, R7, 0x1, R4 ;  /* 0x0000000107047824 */ /* 0x000fe200078e0204 */
[----:B------:R-:W-:Y:S02]  /*cea0*/  IABS R8, R7 ;  /* 0x0000000700087213 */ /* 0x000fe40000000000 */
[----:B------:R-:W-:-:S04]  /*ceb0*/  IABS R6, R10 ;  /* 0x0000000a00067213 */ /* 0x000fc80000000000 */
[----:B------:R-:W1:Y:S08]  /*cec0*/  I2F.RP R11, R6 ;  /* 0x00000006000b7306 */ /* 0x000e700000209400 */
[----:B-1----:R-:W1:Y:S02]  /*ced0*/  MUFU.RCP R11, R11 ;  /* 0x0000000b000b7308 */ /* 0x002e640000001000 */
[----:B-1----:R-:W-:-:S06]  /*cee0*/  VIADD R2, R11, 0xffffffe ;  /* 0x0ffffffe0b027836 */ /* 0x002fcc0000000000 */
[----:B------:R1:W2:Y:S02]  /*cef0*/  F2I.FTZ.U32.TRUNC.NTZ R3, R2 ;  /* 0x0000000200037305 */ /* 0x0002a4000021f000 */
[----:B-1----:R-:W-:Y:S02]  /*cf00*/  IMAD.MOV.U32 R2, RZ, RZ, RZ ;  /* 0x000000ffff027224 */ /* 0x002fe400078e00ff */
[----:B--2---:R-:W-:-:S04]  /*cf10*/  IMAD.MOV R9, RZ, RZ, -R3 ;  /* 0x000000ffff097224 */ /* 0x004fc800078e0a03 */
[----:B------:R-:W-:-:S04]  /*cf20*/  IMAD R9, R9, R6, RZ ;  /* 0x0000000609097224 */ /* 0x000fc800078e02ff */
[----:B------:R-:W-:Y:S01]  /*cf30*/  IMAD.HI.U32 R3, R3, R9, R2 ;  /* 0x0000000903037227 */ /* 0x000fe200078e0002 */
[-C--:B------:R-:W-:Y:S02]  /*cf40*/  IABS R9, R10.reuse ;  /* 0x0000000a00097213 */ /* 0x080fe40000000000 */
[----:B------:R-:W-:-:S03]  /*cf50*/  LOP3.LUT R2, R7, R10, RZ, 0x3c, !PT ;  /* 0x0000000a07027212 */ /* 0x000fc600078e3cff */
[----:B------:R-:W-:Y:S01]  /*cf60*/  IMAD.MOV R9, RZ, RZ, -R9 ;  /* 0x000000ffff097224 */ /* 0x000fe200078e0a09 */
[----:B------:R-:W-:Y:S01]  /*cf70*/  ISETP.GE.AND P2, PT, R2, RZ, PT ;  /* 0x000000ff0200720c */ /* 0x000fe20003f46270 */
[----:B------:R-:W-:-:S04]  /*cf80*/  IMAD.HI.U32 R3, R3, R8, RZ ;  /* 0x0000000803037227 */ /* 0x000fc800078e00ff */
        /* <DEDUP_REMOVED lines=14> */
.L_x_2516:
[----:B------:R-:W-:Y:S02]  /*d070*/  IMAD.MOV.U32 R17, RZ, RZ, RZ ;  /* 0x000000ffff117224 */ /* 0x000fe400078e00ff */
[----:B------:R-:W-:Y:S02]  /*d080*/  IMAD.U32 R16, RZ, RZ, UR6 ;  /* 0x00000006ff107e24 */ /* 0x000fe4000f8e00ff */
[----:B------:R-:W-:-:S07]  /*d090*/  IMAD.MOV.U32 R18, RZ, RZ, RZ ;  /* 0x000000ffff127224 */ /* 0x000fce00078e00ff */
.L_x_2521:
[----:B------:R-:W-:-:S13]  /*d0a0*/  ISETP.NE.AND P0, PT, R0, RZ, PT ;  /* 0x000000ff0000720c */ /* 0x000fda0003f05270 */
[----:B------:R-:W1:Y:S01]  /*d0b0*/  @!P0 S2R R3, SR_CgaCtaId ;  /* 0x0000000000038919 */ /* 0x000e620000008800 */
[----:B------:R-:W-:-:S04]  /*d0c0*/  @!P0 MOV R0, 0x400 ;  /* 0x0000040000008802 */ /* 0x000fc80000000f00 */
[----:B-1----:R-:W-:-:S05]  /*d0d0*/  @!P0 LEA R0, R3, R0, 0x18 ;  /* 0x0000000003008211 */ /* 0x002fca00078ec0ff */
[----:B------:R2:W-:Y:S01]  /*d0e0*/  @!P0 STS.128 [R0+0x288d0], R16 ;  /* 0x0288d01000008388 */ /* 0x0005e20000000c00 */
[----:B------:R-:W-:Y:S06]  /*d0f0*/  BAR.ARV 0x5, 0x180 ;  /* 0x0146000000007b1d */ /* 0x000fec0000002000 */
.L_x_2514:
[----:B0-2---:R-:W-:Y:S01]  /*d100*/  IMAD.MOV.U32 R0, RZ, RZ, 0x1 ;  /* 0x00000001ff007424 */ /* 0x005fe200078e00ff */
        /* <DEDUP_REMOVED lines=26> */
[----:B------:R0:W-:Y:S01]  /*d2b0*/  STL [R1+0x4], R4 ;  /* 0x0000040401007387 */ /* 0x0001e20000100800 */
[----:B------:R-:W-:-:S03]  /*d2c0*/  IMAD.MOV.U32 R2, RZ, RZ, 0x1 ;  /* 0x00000001ff027424 */ /* 0x000fc600078e00ff */
[----:B------:R0:W-:Y:S04]  /*d2d0*/  STL [R1+0x24], R3 ;  /* 0x0000240301007387 */ /* 0x0001e80000100800 */
[----:B------:R0:W-:Y:S04]  /*d2e0*/  STL [R1+0x8], RZ ;  /* 0x000008ff01007387 */ /* 0x0001e80000100800 */
[----:B------:R0:W-:Y:S04]  /*d2f0*/  STL [R1+0x14], R2 ;  /* 0x0000140201007387 */ /* 0x0001e80000100800 */
[----:B------:R0:W-:Y:S02]  /*d300*/  STL [R1+0x48], RZ ;  /* 0x000048ff01007387 */ /* 0x0001e40000100800 */
.L_x_2621:
[----:B0---4-:R-:W0:Y:S02]  /*d310*/  LDC.64 R2, c[0x0][0xc88] ;  /* 0x00032200ff027b82 */ /* 0x011e240000000a00 */
[----:B0-----:R-:W-:-:S05]  /*d320*/  IMAD.WIDE R2, R19, 0x4, R2 ;  /* 0x0000000413027825 */ /* 0x001fca00078e0202 */
[----:B--2---:R-:W2:Y:S01]  /*d330*/  LDG.E R12, desc[UR40][R2.64] ;  /* 0x00000028020c7981 */ /* 0x004ea2000c1e1900 */
[----:B------:R-:W-:Y:S05]  /*d340*/  YIELD ;  /* 0x0000000000007946 */ /* 0x000fea0003800000 */
[----:B------:R-:W-:Y:S01]  /*d350*/  ULDC.64 UR4, c[0x0][0xa28] ;  /* 0x00028a0000047ab9 */ /* 0x000fe20000000a00 */
[----:B------:R-:W-:Y:S01]  /*d360*/  IMAD.MOV.U32 R0, RZ, RZ, RZ ;  /* 0x000000ffff007224 */ /* 0x000fe200078e00ff */
[----:B------:R-:W-:Y:S01]  /*d370*/  ISETP.NE.U32.AND P0, PT, RZ, UR4, PT ;  /* 0x00000004ff007c0c */ /* 0x000fe2000bf05070 */
[----:B------:R-:W-:Y:S01]  /*d380*/  IMAD.MOV.U32 R6, RZ, RZ, RZ ;  /* 0x000000ffff067224 */ /* 0x000fe200078e00ff */
[----:B------:R-:W-:Y:S01]  /*d390*/  ULDC.64 UR8, c[0x0][0xa18] ;  /* 0x0002860000087ab9 */ /* 0x000fe20000000a00 */
[----:B------:R-:W-:Y:S01]  /*d3a0*/  ULDC.64 UR6, c[0x0][0xa08] ;  /* 0x0002820000067ab9 */ /* 0x000fe20000000a00 */
[----:B------:R-:W-:-:S02]  /*d3b0*/  ISETP.NE.AND.EX P0, PT, RZ, UR5, PT, P0 ;  /* 0x00000005ff007c0c */ /* 0x000fc4000bf05300 */
        /* <DEDUP_REMOVED lines=11> */
[----:B---3--:R-:W-:Y:S01]  /*d470*/  IMAD.MOV.U32 R8, RZ, RZ, RZ ;  /* 0x000000ffff087224 */ /* 0x008fe200078e00ff */
        /* <DEDUP_REMOVED lines=33> */
.L_x_2523:
[----:B------:R-:W-:Y:S01]  /*d690*/  IMAD.MOV.U32 R2, RZ, RZ, R12 ;  /* 0x000000ffff027224 */ /* 0x000fe200078e000c */
[----:B------:R-:W-:Y:S01]  /*d6a0*/  ULDC.64 UR4, c[0x0][0xa20] ;  /* 0x0002880000047ab9 */ /* 0x000fe20000000a00 */
[----:B-----5:R-:W-:Y:S01]  /*d6b0*/  IMAD.IADD R3, R8, 0x1, R0 ;  /* 0x0000000108037824 */ /* 0x020fe200078e0200 */
[----:B------:R-:W-:Y:S02]  /*d6c0*/  ISETP.NE.U32.AND P1, PT, RZ, UR4, PT ;  /* 0x00000004ff007c0c */ /* 0x000fe4000bf25070 */
[----:B------:R2:W-:Y:S02]  /*d6d0*/  STL [R1+0x10], R2 ;  /* 0x0000100201007387 */ /* 0x0005e40000100800 */
[----:B------:R-:W-:Y:S02]  /*d6e0*/  ISETP.NE.AND.EX P1, PT, RZ, UR5, PT, P1 ;  /* 0x00000005ff007c0c */ /* 0x000fe4000bf25310 */
[----:B------:R2:W-:Y:S11]  /*d6f0*/  STL [R1+0x18], R3 ;  /* 0x0000180301007387 */ /* 0x0005f60000100800 */
[----:B--2---:R-:W-:Y:S05]  /*d700*/  @!P1 BRA `(.L_x_2524) ;  /* 0x0000000000109947 */ /* 0x004fea0003800000 */
[----:B------:R-:W-:-:S04]  /*d710*/  IADD3 R6, P0, R11, UR4, RZ ;  /* 0x000000040b067c10 */ /* 0x000fc8000ff1e0ff */
[----:B------:R-:W-:-:S05]  /*d720*/  IADD3.X R7, R10, UR5, RZ, P0, !PT ;  /* 0x000000050a077c10 */ /* 0x000fca00087fe4ff */
[----:B------:R2:W5:Y:S01]  /*d730*/  LDG.E R6, desc[UR40][R6.64] ;  /* 0x0000002806067981 */ /* 0x000562000c1e1900 */
[----:B------:R-:W-:Y:S05]  /*d740*/  BRA `(.L_x_2525) ;  /* 0x0000000000107947 */ /* 0x000fea0003800000 */
.L_x_2524:
[----:B------:R-:W-:Y:S05]  /*d750*/  @!P0 BRA `(.L_x_2525) ;  /* 0x00000000000c8947 */ /* 0x000fea0003800000 */
[----:B------:R-:W2:Y:S04]  /*d760*/  LDG.E R6, desc[UR40][R4.64] ;  /* 0x0000002804067981 */ /* 0x000ea8000c1e1900 */
[----:B------:R-:W2:Y:S02]  /*d770*/  LDG.E R4, desc[UR40][R4.64+0x4] ;  /* 0x0000042804047981 */ /* 0x000ea4000c1e1900 */
[----:B--2---:R-:W-:-:S07]  /*d780*/  IMAD.IADD R6, R4, 0x1, -R6 ;  /* 0x0000000104067824 */ /* 0x004fce00078e0a06 */
.L_x_2525:
[----:B-----5:R-:W-:Y:S01]  /*d790*/  IMAD.IADD R6, R6, 0x1, -R0 ;  /* 0x0000000106067824 */ /* 0x020fe200078e0a00 */
[----:B------:R-:W-:Y:S01]  /*d7a0*/  BSSY B7, `(.L_x_2526) ;  /* 0x00003ff000077945 */ /* 0x000fe20003800000 */
[----:B------:R-:W3:Y:S02]  /*d7b0*/  LDC R0, c[0x0][0x448] ;  /* 0x00011200ff007b82 */ /* 0x000ee40000000800 */
[----:B---3--:R-:W-:Y:S01]  /*d7c0*/  ISETP.NE.AND P0, PT, R0, 0x1, PT ;  /* 0x000000010000780c */ /* 0x008fe20003f05270 */
[----:B------:R-:W-:-:S04]  /*d7d0*/  IMAD.SHL.U32 R0, R17, 0x80, RZ ;  /* 0x0000008011007824 */ /* 0x000fc800078e00ff */
[----:B------:R-:W-:-:S08]  /*d7e0*/  VIADD R0, R0, 0x7f ;  /* 0x0000007f00007836 */ /* 0x000fd00000000000 */
[----:B------:R-:W3:Y:S08]  /*d7f0*/  @P0 LDC R2, c[0x0][0x44c] ;  /* 0x00011300ff020b82 */ /* 0x000ef00000000800 */
[----:B------:R-:W4:Y:S01]  /*d800*/  @P0 LDC R3, c[0x0][0x450] ;  /* 0x00011400ff030b82 */ /* 0x000f220000000800 */
[----:B---3--:R-:W-:-:S05]  /*d810*/  @P0 IMAD.HI.U32 R2, R0, R2, RZ ;  /* 0x0000000200020227 */ /* 0x008fca00078e00ff */
[----:B----4-:R-:W-:Y:S02]  /*d820*/  @P0 SHF.R.U32.HI R0, RZ, R3, R2 ;  /* 0x00000003ff000219 */ /* 0x010fe40000011602 */
[C---:B------:R-:W-:Y:S01]  /*d830*/  IADD3 R2, R6.reuse, 0x80, -R9 ;  /* 0x0000008006027810 */ /* 0x040fe20007ffe809 */
[----:B------:R-:W-:-:S04]  /*d840*/  VIADD R6, R6, 0x7f ;  /* 0x0000007f06067836 */ /* 0x000fc80000000000 */
[----:B------:R-:W-:Y:S01]  /*d850*/  IMAD.IADD R0, R2, 0x1, R0 ;  /* 0x0000000102007824 */ /* 0x000fe200078e0200 */
[----:B------:R-:W-:-:S04]  /*d860*/  SHF.R.S32.HI R2, RZ, 0x1f, R6 ;  /* 0x0000001fff027819 */ /* 0x000fc80000011406 */
[----:B------:R-:W-:Y:S02]  /*d870*/  SHF.R.S32.HI R3, RZ, 0x1f, R0 ;  /* 0x0000001fff037819 */ /* 0x000fe40000011400 */
[----:B------:R-:W-:Y:S02]  /*d880*/  LEA.HI R2, R2, R6, RZ, 0x7 ;  /* 0x0000000602027211 */ /* 0x000fe400078f38ff */
[----:B------:R-:W-:Y:S02]  /*d890*/  LEA.HI R3, R3, R0, RZ, 0x7 ;  /* 0x0000000003037211 */ /* 0x000fe400078f38ff */
[----:B------:R-:W-:Y:S02]  /*d8a0*/  SHF.R.S32.HI R2, RZ, 0x7, R2 ;  /* 0x00000007ff027819 */ /* 0x000fe40000011402 */
[----:B------:R-:W-:-:S04]  /*d8b0*/  SHF.R.S32.HI R3, RZ, 0x7, R3 ;  /* 0x00000007ff037819 */ /* 0x000fc80000011403 */
[----:B------:R-:W-:-:S04]  /*d8c0*/  VIMNMX R4, R2, R3, PT ;  /* 0x0000000302047248 */ /* 0x000fc80003fe0100 */
[----:B------:R-:W-:Y:S01]  /*d8d0*/  ISETP.GT.AND P0, PT, R4, RZ, PT ;  /* 0x000000ff0400720c */ /* 0x000fe20003f04270 */
        /* <DEDUP_REMOVED lines=19> */
.L_x_2527:
[----:B------:R-:W3:Y:S01]  /*da10*/  LDL R0, [R1+0x4] ;  /* 0x0000040001007983 */ /* 0x000ee20000100800 */
        /* <DEDUP_REMOVED lines=20> */
.L_x_2530:
[----:B------:R-:W-:Y:S05]  /*db60*/  BSYNC B6 ;  /* 0x0000000000067941 */ /* 0x000fea0003800000 */
.L_x_2529:
        /* <DEDUP_REMOVED lines=21> */
.L_x_2533:
[----:B------:R-:W-:Y:S01]  /*dcc0*/  MOV R2, 0x0 ;  /* 0x0000000000027802 */ /* 0x000fe20000000f00 */
        /* <DEDUP_REMOVED lines=15> */
.L_x_2532:
[----:B------:R-:W-:Y:S05]  /*ddc0*/  BSYNC B6 ;  /* 0x0000000000067941 */ /* 0x000fea0003800000 */
.L_x_2531:
[----:B------:R-:W3:Y:S01]  /*ddd0*/  LDL.LU R2, [R1] ;  /* 0x0000000001027983 */ /* 0x000ee20000300800 */
[----:B------:R-:W-:-:S03]  /*dde0*/  ULDC.64 UR4, c[0x0][0x9f8] ;  /* 0x00027e0000047ab9 */ /* 0x000fc60000000a00 */
[----:B------:R-:W4:Y:S04]  /*ddf0*/  LDL.LU R4, [R1+0xc] ;  /* 0x00000c0001047983 */ /* 0x000f280000300800 */
[----:B--2---:R-:W2:Y:S01]  /*de00*/  LDL R7, [R1+0x10] ;  /* 0x0000100001077983 */ /* 0x004ea20000100800 */
[----:B------:R-:W-:-:S03]  /*de10*/  ISETP.NE.U32.AND P0, PT, RZ, UR4, PT ;  /* 0x00000004ff007c0c */ /* 0x000fc6000bf05070 */
[----:B------:R-:W5:Y:S01]  /*de20*/  LDL R0, [R1+0x2c] ;  /* 0x00002c0001007983 */ /* 0x000f620000100800 */
[----:B------:R-:W-:-:S13]  /*de30*/  ISETP.NE.AND.EX P0, PT, RZ, UR5, PT, P0 ;  /* 0x00000005ff007c0c */ /* 0x000fda000bf05300 */
[----:B---3--:R-:W-:-:S04]  /*de40*/  @P0 IADD3 R2, P1, R2, UR4, RZ ;  /* 0x0000000402020c10 */ /* 0x008fc8000ff3e0ff */
[----:B----4-:R-:W-:Y:S01]  /*de50*/  @P0 IADD3.X R3, R4, UR5, RZ, P1, !PT ;  /* 0x0000000504030c10 */ /* 0x010fe20008ffe4ff */
[----:B------:R-:W-:-:S04]  /*de60*/  ULDC.64 UR4, c[0x0][0xa08] ;  /* 0x0002820000047ab9 */ /* 0x000fc80000000a00 */
[----:B--2---:R2:W3:Y:S02]  /*de70*/  @P0 LDG.E R7, desc[UR40][R2.64] ;  /* 0x0000002802070981 */ /* 0x0044e4000c1e1900 */
[----:B--2---:R-:W2:Y:S01]  /*de80*/  LDC.64 R2, c[0x0][0x418] ;  /* 0x00010600ff027b82 */ /* 0x004ea20000000a00 */
[----:B-----5:R-:W-:Y:S01]  /*de90*/  VIADD R4, R0, 0xffffffff ;  /* 0xffffffff00047836 */ /* 0x020fe20000000000 */
[----:B---3--:R-:W-:Y:S01]  /*dea0*/  SHF.R.S32.HI R8, RZ, 0x1f, R7 ;  /* 0x0000001fff087819 */ /* 0x008fe20000011407 */
[----:B------:R3:W-:Y:S04]  /*deb0*/  @P0 STL [R1+0x10], R7 ;  /* 0x0000100701000387 */ /* 0x0007e80000100800 */
[----:B------:R3:W-:Y:S01]  /*dec0*/  STL [R1+0x1c], R8 ;  /* 0x00001c0801007387 */ /* 0x0007e20000100800 */
[----:B--2---:R-:W-:Y:S01]  /*ded0*/  LOP3.LUT P0, RZ, R2, UR4, RZ, 0xfc, !PT ;  /* 0x0000000402ff7c12 */ /* 0x004fe2000f80fcff */
[----:B------:R-:W-:-:S03]  /*dee0*/  UMOV UR4, 0xffffffff ;  /* 0xffffffff00047882 */ /* 0x000fc60000000000 */
[----:B------:R-:W-:-:S04]  /*def0*/  LOP3.LUT P0, RZ, R3, UR5, RZ, 0xfc, P0 ;  /* 0x0000000503ff7c12 */ /* 0x000fc8000800fcff */
[----:B------:R-:W-:Y:S01]  /*df00*/  SEL R0, R7, RZ, !P0 ;  /* 0x000000ff07007207 */ /* 0x000fe20004000000 */
[----:B---3--:R-:W-:Y:S08]  /*df10*/  BRA.DIV UR4, `(.L_x_2534) ;  /* 0x0000004a04d07947 */ /* 0x008ff0000b800000 */
[----:B------:R-:W2:Y:S02]  /*df20*/  S2R R5, SR_TID.X ;  /* 0x0000000000057919 */ /* 0x000ea40000002100 */
[----:B--2---:R-:W-:-:S04]  /*df30*/  SHF.R.U32.HI R5, RZ, 0x5, R5 ;  /* 0x00000005ff057819 */ /* 0x004fc80000011605 */
[----:B------:R-:W-:-:S05]  /*df40*/  LOP3.LUT R5, R5, 0x3, RZ, 0xc0, !PT ;  /* 0x0000000305057812 */ /* 0x000fca00078ec0ff */
[----:B------:R2:W3:Y:S02]  /*df50*/  SHFL.IDX PT, R14, R5, RZ, 0x1f ;  /* 0x00001fff050e7589 */ /* 0x0004e400000e0000 */
.L_x_2637:
[----:B------:R-:W-:Y:S01]  /*df60*/  PLOP3.LUT P1, PT, PT, PT, PT, 0x8, 0x0 ;  /* 0x000000000000781c */ /* 0x000fe20003f2e170 */
[----:B------:R4:W-:Y:S01]  /*df70*/  STL [R1], R0 ;  /* 0x0000000001007387 */ /* 0x0009e20000100800 */
[----:B---3--:R-:W-:-:S03]  /*df80*/  ISETP.NE.AND P0, PT, R14, RZ, PT ;  /* 0x000000ff0e00720c */ /* 0x008fc60003f05270 */
[----:B------:R3:W-:Y:S01]  /*df90*/  STL [R1+0xc], R4 ;  /* 0x00000c0401007387 */ /* 0x0007e20000100800 */
[----:B----4-:R-:W-:-:S05]  /*dfa0*/  P2R R0, PR, RZ, 0x2 ;  /* 0x00000002ff007803 */ /* 0x010fca0000000000 */
[----:B------:R3:W-:Y:S04]  /*dfb0*/  STL [R1+0x20], R0 ;  /* 0x0000200001007387 */ /* 0x0007e80000100800 */
[----:B------:R-:W-:Y:S05]  /*dfc0*/  @P0 BRA `(.L_x_2535) ;  /* 0x0000000400300947 */ /* 0x000fea0003800000 */
[----:B------:R-:W-:-:S03]  /*dfd0*/  UMOV UR4, 0xffffffff ;  /* 0xffffffff00047882 */ /* 0x000fc60000000000 */
[----:B------:R-:W-:Y:S05]  /*dfe0*/  BRA.DIV UR4, `(.L_x_2536) ;  /* 0x0000004a04d07947 */ /* 0x000fea000b800000 */
[----:B------:R-:W-:-:S13]  /*dff0*/  ELECT P6, URZ, PT ;  /* 0x00000000003f782f */ /* 0x000fda00038c0000 */
.L_x_2640:
[----:B------:R-:W-:Y:S05]  /*e000*/  @!P6 BRA `(.L_x_2535) ;  /* 0x000000040020e947 */ /* 0x000fea0003800000 */
[----:B------:R-:W-:-:S04]  /*e010*/  ISETP.NE.U32.AND P0, PT, R2, RZ, PT ;  /* 0x000000ff0200720c */ /* 0x000fc80003f05070 */
[----:B------:R-:W-:-:S13]  /*e020*/  ISETP.NE.AND.EX P0, PT, R3, RZ, PT, P0 ;  /* 0x000000ff0300720c */ /* 0x000fda0003f05300 */
[----:B------:R-:W-:Y:S05]  /*e030*/  @!P0 BRA `(.L_x_2537) ;  /* 0x0000000000548947 */ /* 0x000fea0003800000 */
[----:B------:R-:W4:Y:S01]  /*e040*/  LDC R6, c[0x0][0x43c] ;  /* 0x00010f00ff067b82 */ /* 0x000f220000000800 */
[----:B01----:R-:W-:Y:S01]  /*e050*/  IMAD.MOV.U32 R9, RZ, RZ, R4 ;  /* 0x000000ffff097224 */ /* 0x003fe200078e0004 */
[----:B------:R-:W-:-:S03]  /*e060*/  ULDC.64 UR4, c[0x0][0x428] ;  /* 0x00010a0000047ab9 */ /* 0x000fc60000000a00 */
[----:B---3--:R-:W-:Y:S01]  /*e070*/  IMAD.MOV.U32 R0, RZ, RZ, R9 ;  /* 0x000000ffff007224 */ /* 0x008fe200078e0009 */
[----:B----4-:R-:W-:-:S13]  /*e080*/  ISETP.NE.AND P0, PT, R6, 0x1, PT ;  /* 0x000000010600780c */ /* 0x010fda0003f05270 */
[----:B--2---:R-:W0:Y:S02]  /*e090*/  @P0 LDC.64 R4, c[0x0][0x440] ;  /* 0x00011000ff040b82 */ /* 0x004e240000000a00 */
        /* <DEDUP_REMOVED lines=13> */
[----:B------:R-:W2:Y:S04]  /*e170*/  LDG.E R0, desc[UR40][R2.64] ;  /* 0x0000002802007981 */ /* 0x000ea8000c1e1900 */
[----:B--2---:R4:W-:Y:S02]  /*e180*/  STL [R1], R0 ;  /* 0x0000000001007387 */ /* 0x0049e40000100800 */
.L_x_2537:
[----:B------:R-:W5:Y:S04]  /*e190*/  LDL R7, [R1+0x4] ;  /* 0x0000040001077983 */ /* 0x000f680000100800 */
[----:B---34-:R-:W5:Y:S04]  /*e1a0*/  LDL R0, [R1+0x8] ;  /* 0x0000080001007983 */ /* 0x018f680000100800 */
[----:B------:R-:W3:Y:S01]  /*e1b0*/  LDL R2, [R1+0x14] ;  /* 0x0000140001027983 */ /* 0x000ee20000100800 */
[----:B-----5:R-:W-:Y:S01]  /*e1c0*/  IMAD R0, R0, 0x8, R7 ;  /* 0x0000000800007824 */ /* 0x020fe200078e0207 */
[----:B---3--:R-:W-:-:S04]  /*e1d0*/  SHF.L.U32 R2, R2, 0x1f, RZ ;  /* 0x0000001f02027819 */ /* 0x008fc800000006ff */
[----:B------:R-:W3:Y:S02]  /*e1e0*/  SYNCS.PHASECHK.TRANS64.TRYWAIT P0, [R0+URZ+0x28840], R2 ;  /* 0x02884002000075a7 */ /* 0x000ee4000800017f */
[----:B---3--:R-:W-:Y:S05]  /*e1f0*/  @!P0 BRA `(.L_x_2538) ;  /* 0x00000048006c8947 */ /* 0x008fea0003800000 */
.L_x_2641:
[----:B------:R-:W4:Y:S02]  /*e200*/  S2R R3, SR_TID.X ;  /* 0x0000000000037919 */ /* 0x000f240000002100 */
        /* <DEDUP_REMOVED lines=10> */
.L_x_2539:
[----:B--2---:R-:W2:Y:S04]  /*e2b0*/  LDL R5, [R1+0x4] ;  /* 0x0000040001057983 */ /* 0x004ea80000100800 */
[----:B------:R-:W2:Y:S04]  /*e2c0*/  LDL R4, [R1+0x8] ;  /* 0x0000080001047983 */ /* 0x000ea80000100800 */
[----:B------:R-:W4:Y:S04]  /*e2d0*/  LDL R6, [R1+0xc] ;  /* 0x00000c0001067983 */ /* 0x000f280000100800 */
[----:B------:R-:W5:Y:S04]  /*e2e0*/  LDL R3, [R1+0x18] ;  /* 0x0000180001037983 */ /* 0x000f680000100800 */
[----:B---3--:R-:W3:Y:S01]  /*e2f0*/  LDL R2, [R1] ;  /* 0x0000000001027983 */ /* 0x008ee20000100800 */
[----:B------:R-:W-:Y:S01]  /*e300*/  R2UR UR9, R0 ;  /* 0x00000000000972ca */ /* 0x000fe200000e0000 */
[----:B------:R-:W-:Y:S01]  /*e310*/  UIADD3 UR4, UP0, UR38, 0x370, URZ ;  /* 0x0000037026047890 */ /* 0x000fe2000ff1e03f */
[----:B------:R-:W-:-:S02]  /*e320*/  R2UR UR12, R18 ;  /* 0x00000000120c72ca */ /* 0x000fc400000e0000 */
[----:B------:R-:W-:Y:S01]  /*e330*/  PLOP3.LUT P0, PT, PT, PT, PT, 0x80, 0x0 ;  /* 0x000000000000781c */ /* 0x000fe20003f0f070 */
[----:B------:R-:W-:Y:S01]  /*e340*/  UMOV UR10, URZ ;  /* 0x0000003f000a7c82 */ /* 0x000fe20008000000 */
[----:B------:R-:W-:-:S07]  /*e350*/  UMOV UR7, 0x14f00000 ;  /* 0x14f0000000077882 */ /* 0x000fce0000000000 */
[----:B------:R-:W-:Y:S01]  /*e360*/  UIADD3 UR9, UR9, 0x28830, URZ ;  /* 0x0002883009097890 */ /* 0x000fe2000fffe03f */
[----:B------:R-:W-:Y:S01]  /*e370*/  UMOV UR15, 0x40 ;  /* 0x00000040000f7882 */ /* 0x000fe20000000000 */
[----:B--2---:R-:W-:Y:S01]  /*e380*/  IMAD R0, R4, 0x8000, R5 ;  /* 0x0000800004007824 */ /* 0x004fe200078e0205 */
[----:B----4-:R-:W-:-:S04]  /*e390*/  R2UR UR11, R6 ;  /* 0x00000000060b72ca */ /* 0x010fc800000e0000 */
[----:B------:R-:W-:Y:S02]  /*e3a0*/  R2UR UR6, R0 ;  /* 0x00000000000672ca */ /* 0x000fe400000e0000 */
[----:B-----5:R-:W-:Y:S02]  /*e3b0*/  R2UR UR5, R3 ;  /* 0x00000000030572ca */ /* 0x020fe400000e0000 */
[----:B---3--:R-:W-:-:S09]  /*e3c0*/  R2UR UR13, R2 ;  /* 0x00000000020d72ca */ /* 0x008fd200000e0000 */
[----:B------:R-:W-:Y:S02]  /*e3d0*/  UIADD3 UR8, UR6, 0x18400, URZ ;  /* 0x0001840006087890 */ /* 0x000fe4000fffe03f */
[----:B------:R-:W-:Y:S02]  /*e3e0*/  ULEA UR11, UR11, UR5, 0x7 ;  /* 0x000000050b0b7291 */ /* 0x000fe4000f8e383f */
[----:B------:R-:W-:Y:S02]  /*e3f0*/  UIADD3.X UR5, URZ, UR39, URZ, UP0, !UPT ;  /* 0x000000273f057290 */ /* 0x000fe400087fe43f */
[----:B------:R-:W-:Y:S01]  /*e400*/  UIADD3 UR14, UR6, 0x1c400, URZ ;  /* 0x0001c400060e7890 */ /* 0x000fe2000fffe03f */
[----:B------:R-:W-:Y:S02]  /*e410*/  P2R R0, PR, RZ, 0x1 ;  /* 0x00000001ff007803 */ /* 0x000fe40000000000 */
[----:B------:R-:W-:-:S04]  /*e420*/  UMOV UR6, 0x0 ;  /* 0x0000000000067882 */ /* 0x000fc80000000000 */
[----:B------:R2:W-:Y:S01]  /*e430*/  UTMALDG.4D [UR8], [UR4], desc[UR6] ;  /* 0x00000608040075b4 */ /* 0x0005e20008019000 */
[----:B------:R4:W-:Y:S01]  /*e440*/  STL [R1+0x20], R0 ;  /* 0x0000200001007387 */ /* 0x0009e20000100800 */
[----:B--2---:R-:W-:Y:S01]  /*e450*/  UMOV UR8, UR14 ;  /* 0x0000000e00087c82 */ /* 0x004fe20008000000 */
[----:B------:R-:W-:Y:S02]  /*e460*/  UMOV UR10, UR15 ;  /* 0x0000000f000a7c82 */ /* 0x000fe40008000000 */
[----:B------:R4:W-:Y:S01]  /*e470*/  UTMALDG.4D [UR8], [UR4], desc[UR6] ;  /* 0x00000608040075b4 */ /* 0x0009e20008019000 */
[----:B------:R-:W-:Y:S02]  /*e480*/  NOP ;  /* 0x0000000000007918 */ /* 0x000fe40000000000 */
.L_x_2535:
[----:B------:R-:W5:Y:S04]  /*e490*/  LDL R2, [R1+0x4] ;  /* 0x0000040001027983 */ /* 0x000f680000100800 */
[----:B------:R-:W5:Y:S04]  /*e4a0*/  LDL.LU R3, [R1+0x30] ;  /* 0x0000300001037983 */ /* 0x000f680000300800 */
[----:B--2---:R-:W2:Y:S04]  /*e4b0*/  LDL.LU R5, [R1+0x28] ;  /* 0x0000280001057983 */ /* 0x004ea80000300800 */
[----:B---3--:R-:W3:Y:S01]  /*e4c0*/  LDL.LU R4, [R1+0x38] ;  /* 0x0000380001047983 */ /* 0x008ee20000300800 */
[----:B------:R-:W-:Y:S05]  /*e4d0*/  WARPSYNC.ALL ;  /* 0x0000000000007948 */ /* 0x000fea0003800000 */
[----:B----4-:R-:W-:Y:S01]  /*e4e0*/  ULDC.64 UR4, c[0x0][0x298] ;  /* 0x0000a60000047ab9 */ /* 0x010fe20000000a00 */
[----:B------:R-:W-:Y:S01]  /*e4f0*/  ULDC.64 UR6, c[0x0][0xa00] ;  /* 0x0002800000067ab9 */ /* 0x000fe20000000a00 */
[----:B------:R-:W-:Y:S01]  /*e500*/  BSSY B6, `(.L_x_2540) ;  /* 0x0000024000067945 */ /* 0x000fe20003800000 */
[----:B------:R-:W-:Y:S01]  /*e510*/  BAR.SYNC.DEFER_BLOCKING 0x8, 0x180 ;  /* 0x0206000000007b1d */ /* 0x000fe20000010000 */
[----:B------:R-:W-:-:S04]  /*e520*/  ISETP.NE.U32.AND P0, PT, RZ, UR6, PT ;  /* 0x00000006ff007c0c */ /* 0x000fc8000bf05070 */
[----:B------:R-:W-:Y:S01]  /*e530*/  ISETP.NE.AND.EX P0, PT, RZ, UR7, PT, P0 ;  /* 0x00000007ff007c0c */ /* 0x000fe2000bf05300 */
[----:B-----5:R-:W-:Y:S01]  /*e540*/  VIADD R2, R2, 0x10400 ;  /* 0x0001040002027836 */ /* 0x020fe20000000000 */
[----:B------:R-:W-:-:S04]  /*e550*/  SHF.R.S32.HI R0, RZ, 0x1f, R3 ;  /* 0x0000001fff007819 */ /* 0x000fc80000011403 */
[----:B------:R-:W-:Y:S02]  /*e560*/  LOP3.LUT P1, RZ, R2, 0x3ff, RZ, 0xc0, !PT ;  /* 0x000003ff02ff7812 */ /* 0x000fe4000782c0ff */
[----:B--2---:R-:W-:Y:S01]  /*e570*/  SEL R5, R5, RZ, !P0 ;  /* 0x000000ff05057207 */ /* 0x004fe20004000000 */
[----:B------:R-:W-:Y:S01]  /*e580*/  IMAD R0, R0, UR4, RZ ;  /* 0x0000000400007c24 */ /* 0x000fe2000f8e02ff */
[----:B---3--:R-:W-:-:S03]  /*e590*/  SEL R4, R4, RZ, !P0 ;  /* 0x000000ff04047207 */ /* 0x008fc60004000000 */
[C---:B------:R-:W-:Y:S02]  /*e5a0*/  IMAD R0, R3.reuse, UR5, R0 ;  /* 0x0000000503007c24 */ /* 0x040fe4000f8e0200 */
[----:B------:R-:W-:-:S05]  /*e5b0*/  IMAD.WIDE.U32 R2, R3, UR4, RZ ;  /* 0x0000000403027c25 */ /* 0x000fca000f8e00ff */
[----:B------:R2:W-:Y:S04]  /*e5c0*/  STL.64 [R1+0x40], R2 ;  /* 0x0000400201007387 */ /* 0x0005e80000100a00 */
[----:B------:R3:W-:Y:S04]  /*e5d0*/  STL [R1+0x28], R5 ;  /* 0x0000280501007387 */ /* 0x0007e80000100800 */
[----:B------:R3:W-:Y:S01]  /*e5e0*/  STL [R1+0x4c], R4 ;  /* 0x00004c0401007387 */ /* 0x0007e20000100800 */
[----:B--2---:R-:W-:Y:S01]  /*e5f0*/  IMAD.IADD R2, R3, 0x1, R0 ;  /* 0x0000000103027824 */ /* 0x004fe200078e0200 */
[----:B------:R-:W-:-:S05]  /*e600*/  SHF.R.S32.HI R0, RZ, 0x1f, R18 ;  /* 0x0000001fff007819 */ /* 0x000fca0000011412 */
[----:B------:R3:W-:Y:S04]  /*e610*/  STL [R1+0x38], R0 ;  /* 0x0000380001007387 */ /* 0x0007e80000100800 */
[----:B------:R3:W-:Y:S01]  /*e620*/  STL [R1+0x30], R2 ;  /* 0x0000300201007387 */ /* 0x0007e20000100800 */
[----:B------:R-:W-:Y:S05]  /*e630*/  @!P1 BRA `(.L_x_2541) ;  /* 0x0000000000409947 */ /* 0x000fea0003800000 */
[----:B---3--:R-:W-:Y:S01]  /*e640*/  MOV R2, 0x0 ;  /* 0x0000000000027802 */ /* 0x008fe20000000f00 */
[----:B------:R-:W-:Y:S01]  /*e650*/  ULDC.64 UR4, c[0x4][0xa0] ;  /* 0x0100280000047ab9 */ /* 0x000fe20000000a00 */
[----:B------:R-:W-:Y:S01]  /*e660*/  ULDC.64 UR6, c[0x4][0xa8] ;  /* 0x01002a0000067ab9 */ /* 0x000fe20000000a00 */
[----:B------:R-:W-:Y:S01]  /*e670*/  ULDC.64 UR8, c[0x4][0x20] ;  /* 0x0100080000087ab9 */ /* 0x000fe20000000a00 */
[----:B------:R-:W-:Y:S02]  /*e680*/  IMAD.U32 R4, RZ, RZ, UR4 ;  /* 0x00000004ff047e24 */ /* 0x000fe4000f8e00ff */
[----:B------:R-:W2:Y:S01]  /*e690*/  LDC.64 R2, c[0x4][R2] ;  /* 0x0100000002027b82 */ /* 0x000ea20000000a00 */
        /* <DEDUP_REMOVED lines=9> */
[----:B012---:R-:W-:Y:S05]  /*e730*/  CALL.ABS.NOINC R2 ;  /* 0x0000000002007343 */ /* 0x007fea0003c00000 */
.L_x_2541:
[----:B------:R-:W-:Y:S05]  /*e740*/  BSYNC B6 ;  /* 0x0000000000067941 */ /* 0x000fea0003800000 */
.L_x_2540:
[----:B---3--:R-:W2:Y:S01]  /*e750*/  LDL.LU R5, [R1+0x30] ;  /* 0x0000300001057983 */ /* 0x008ea20000300800 */
[----:B------:R-:W-:Y:S01]  /*e760*/  ULDC.64 UR4, c[0x0][0x2d8] ;  /* 0x0000b60000047ab9 */ /* 0x000fe20000000a00 */
[----:B------:R-:W3:Y:S01]  /*e770*/  LDC R7, c[0x0][0x448] ;  /* 0x00011200ff077b82 */ /* 0x000ee20000000800 */
[----:B------:R-:W-:Y:S01]  /*e780*/  ULDC.64 UR6, c[0x0][0x280] ;  /* 0x0000a00000067ab9 */ /* 0x000fe20000000a00 */
[----:B------:R-:W2:Y:S04]  /*e790*/  LDL.LU.64 R2, [R1+0x40] ;  /* 0x0000400001027983 */ /* 0x000ea80000300a00 */
[----:B------:R-:W4:Y:S04]  /*e7a0*/  LDL.LU R0, [R1+0x38] ;  /* 0x0000380001007983 */ /* 0x000f280000300800 */
[----:B------:R-:W4:Y:S04]  /*e7b0*/  LDL.LU R6, [R1+0x4c] ;  /* 0x00004c0001067983 */ /* 0x000f280000300800 */
[----:B------:R-:W4:Y:S01]  /*e7c0*/  LDL.LU R4, [R1+0x28] ;  /* 0x0000280001047983 */ /* 0x000f220000300800 */
[----:B01----:R-:W0:Y:S03]  /*e7d0*/  S2R R9, SR_TID.X ;  /* 0x0000000000097919 */ /* 0x003e260000002100 */
[----:B------:R1:W5:Y:S01]  /*e7e0*/  LDL R10, [R1+0x34] ;  /* 0x00003400010a7983 */ /* 0x0003620000100800 */
[----:B---3--:R-:W-:Y:S01]  /*e7f0*/  ISETP.NE.AND P0, PT, R7, 0x1, PT ;  /* 0x000000010700780c */ /* 0x008fe20003f05270 */
[----:B0-----:R-:W-:-:S05]  /*e800*/  IMAD.SHL.U32 R8, R9, 0x8, RZ ;  /* 0x0000000809087824 */ /* 0x001fca00078e00ff */
[----:B------:R-:W-:-:S04]  /*e810*/  LOP3.LUT R8, R8, 0x38, RZ, 0xc0, !PT ;  /* 0x0000003808087812 */ /* 0x000fc800078ec0ff */
[----:B------:R-:W-:Y:S01]  /*e820*/  LOP3.LUT R8, R8, 0x40, RZ, 0xfc, !PT ;  /* 0x0000004008087812 */ /* 0x000fe200078efcff */
[----:B--2---:R-:W-:Y:S02]  /*e830*/  IMAD.MOV.U32 R3, RZ, RZ, R5 ;  /* 0x000000ffff037224 */ /* 0x004fe400078e0005 */
[----:B------:R-:W0:Y:S01]  /*e840*/  S2R R5, SR_TID.X ;  /* 0x0000000000057919 */ /* 0x000e220000002100 */
[----:B----4-:R-:W-:Y:S02]  /*e850*/  IMAD R0, R0, UR4, RZ ;  /* 0x0000000400007c24 */ /* 0x010fe4000f8e02ff */
[----:B------:R-:W-:-:S04]  /*e860*/  IMAD.WIDE.U32 R2, R18, UR4, R2 ;  /* 0x0000000412027c25 */ /* 0x000fc8000f8e0002 */
[----:B------:R-:W-:Y:S01]  /*e870*/  IMAD R0, R18, UR5, R0 ;  /* 0x0000000512007c24 */ /* 0x000fe2000f8e0200 */
[----:B------:R-:W-:-:S03]  /*e880*/  ULDC.64 UR4, c[0x0][0x2e0] ;  /* 0x0000b80000047ab9 */ /* 0x000fc60000000a00 */
[----:B------:R-:W-:Y:S02]  /*e890*/  IMAD.IADD R3, R3, 0x1, R0 ;  /* 0x0000000103037824 */ /* 0x000fe400078e0200 */
[----:B------:R-:W-:Y:S02]  /*e8a0*/  IMAD R0, R6, UR4, RZ ;  /* 0x0000000406007c24 */ /* 0x000fe4000f8e02ff */
[C---:B------:R-:W-:Y:S01]  /*e8b0*/  IMAD.WIDE.U32 R2, R4.reuse, UR4, R2 ;  /* 0x0000000404027c25 */ /* 0x040fe2000f8e0002 */
[----:B------:R-:W2:Y:S03]  /*e8c0*/  @P0 LDC R6, c[0x0][0x450] ;  /* 0x00011400ff060b82 */ /* 0x000ea60000000800 */
[----:B------:R-:W-:Y:S01]  /*e8d0*/  IMAD R0, R4, UR5, R0 ;  /* 0x0000000504007c24 */ /* 0x000fe2000f8e0200 */
[----:B------:R-:W-:Y:S01]  /*e8e0*/  ULDC.64 UR4, c[0x0][0x2d0] ;  /* 0x0000b40000047ab9 */ /* 0x000fe20000000a00 */
[----:B------:R-:W3:Y:S02]  /*e8f0*/  S2R R4, SR_TID.X ;  /* 0x0000000000047919 */ /* 0x000ee40000002100 */
[----:B------:R-:W-:Y:S01]  /*e900*/  IMAD.IADD R3, R3, 0x1, R0 ;  /* 0x0000000103037824 */ /* 0x000fe200078e0200 */
[----:B0-----:R-:W-:-:S04]  /*e910*/  LOP3.LUT R5, R5, 0x7f, RZ, 0xc0, !PT ;  /* 0x0000007f05057812 */ /* 0x001fc800078ec0ff */
[----:B------:R-:W-:Y:S01]  /*e920*/  SHF.R.U32.HI R5, RZ, 0x3, R5 ;  /* 0x00000003ff057819 */ /* 0x000fe20000011605 */
[----:B---3--:R-:W-:-:S05]  /*e930*/  IMAD.SHL.U32 R4, R4, 0x10, RZ ;  /* 0x0000001004047824 */ /* 0x008fca00078e00ff */
[----:B------:R-:W-:Y:S02]  /*e940*/  LOP3.LUT R4, R5, 0x70, R4, 0xf8, !PT ;  /* 0x0000007005047812 */ /* 0x000fe400078ef804 */
[----:B------:R-:W0:Y:S03]  /*e950*/  @P0 LDC R5, c[0x0][0x44c] ;  /* 0x00011300ff050b82 */ /* 0x000e260000000800 */
[----:B------:R-:W-:-:S04]  /*e960*/  IMAD R0, R17, 0x80, R4 ;  /* 0x0000008011007824 */ /* 0x000fc800078e0204 */
[----:B------:R-:W-:Y:S02]  /*e970*/  IMAD.MOV.U32 R4, RZ, RZ, R0 ;  /* 0x000000ffff047224 */ /* 0x000fe400078e0000 */
[----:B0-----:R-:W-:-:S05]  /*e980*/  @P0 IMAD.HI.U32 R5, R0, R5, RZ ;  /* 0x0000000500050227 */ /* 0x001fca00078e00ff */
[----:B--2---:R-:W-:-:S05]  /*e990*/  @P0 SHF.R.U32.HI R4, RZ, R6, R5 ;  /* 0x00000006ff040219 */ /* 0x004fca0000011605 */
[----:B------:R-:W-:-:S04]  /*e9a0*/  IMAD.MOV R5, RZ, RZ, -R4 ;  /* 0x000000ffff057224 */ /* 0x000fc800078e0a04 */
[----:B------:R-:W-:Y:S01]  /*e9b0*/  IMAD R0, R7, R5, R0 ;  /* 0x0000000507007224 */ /* 0x000fe200078e0200 */
[----:B------:R-:W-:Y:S01]  /*e9c0*/  SHF.R.S32.HI R5, RZ, 0x1f, R4 ;  /* 0x0000001fff057819 */ /* 0x000fe20000011404 */
[----:B------:R-:W-:-:S04]  /*e9d0*/  IMAD.WIDE.U32 R2, R4, UR4, R2 ;  /* 0x0000000404027c25 */ /* 0x000fc8000f8e0002 */
[----:B------:R-:W-:-:S04]  /*e9e0*/  IMAD R5, R5, UR4, RZ ;  /* 0x0000000405057c24 */ /* 0x000fc8000f8e02ff */
[----:B------:R-:W-:Y:S01]  /*e9f0*/  IMAD R4, R4, UR5, R5 ;  /* 0x0000000504047c24 */ /* 0x000fe2000f8e0205 */
[----:B------:R-:W-:-:S03]  /*ea00*/  ULDC.64 UR4, c[0x0][0x2c8] ;  /* 0x0000b20000047ab9 */ /* 0x000fc60000000a00 */
[----:B------:R-:W-:Y:S01]  /*ea10*/  IMAD.IADD R3, R3, 0x1, R4 ;  /* 0x0000000103037824 */ /* 0x000fe200078e0204 */
[----:B------:R-:W-:-:S05]  /*ea20*/  SHF.R.S32.HI R4, RZ, 0x1f, R0 ;  /* 0x0000001fff047819 */ /* 0x000fca0000011400 */
[----:B------:R-:W-:Y:S02]  /*ea30*/  IMAD R6, R4, UR4, RZ ;  /* 0x0000000404067c24 */ /* 0x000fe4000f8e02ff */
[----:B------:R-:W-:Y:S01]  /*ea40*/  IMAD.WIDE.U32 R4, R0, UR4, R2 ;  /* 0x0000000400047c25 */ /* 0x000fe2000f8e0002 */
[----:B------:R-:W-:Y:S02]  /*ea50*/  ULDC UR4, c[0x0][0x2b8] ;  /* 0x0000ae0000047ab9 */ /* 0x000fe40000000800 */
[----:B------:R-:W-:Y:S02]  /*ea60*/  ISETP.GE.AND P1, PT, R8, UR4, PT ;  /* 0x0000000408007c0c */ /* 0x000fe4000bf26270 */
[----:B------:R1:W5:Y:S01]  /*ea70*/  LDL R8, [R1+0x24] ;  /* 0x0000240001087983 */ /* 0x0003620000100800 */
[----:B------:R-:W-:Y:S02]  /*ea80*/  IMAD.SHL.U32 R9, R9, 0x8, RZ ;  /* 0x0000000809097824 */ /* 0x000fe400078e00ff */
[----:B------:R-:W-:-:S03]  /*ea90*/  IMAD R0, R0, UR5, R6 ;  /* 0x0000000500007c24 */ /* 0x000fc6000f8e0206 */
[----:B------:R-:W-:Y:S01]  /*eaa0*/  LOP3.LUT R9, R9, 0x38, RZ, 0xc0, !PT ;  /* 0x0000003809097812 */ /* 0x000fe200078ec0ff */
[----:B------:R-:W-:Y:S01]  /*eab0*/  IMAD.IADD R0, R5, 0x1, R0 ;  /* 0x0000000105007824 */ /* 0x000fe200078e0200 */
[C---:B------:R-:W-:Y:S02]  /*eac0*/  LEA R3, P2, R4.reuse, UR6, 0x1 ;  /* 0x0000000604037c11 */ /* 0x040fe4000f8408ff */
[----:B------:R-:W-:Y:S01]  /*ead0*/  ISETP.GE.AND P0, PT, R9, UR4, PT ;  /* 0x0000000409007c0c */ /* 0x000fe2000bf06270 */
[----:B------:R-:W-:Y:S01]  /*eae0*/  UMOV UR4, 0xffffffff ;  /* 0xffffffff00047882 */ /* 0x000fe20000000000 */
[----:B------:R-:W-:Y:S02]  /*eaf0*/  LEA.HI.X R0, R4, UR7, R0, 0x1, P2 ;  /* 0x0000000704007c11 */ /* 0x000fe400090f0c00 */
[----:B-1----:R-:W-:Y:S09]  /*eb00*/  BRA.DIV UR4, `(.L_x_2542) ;  /* 0x00000042043c7947 */ /* 0x002ff2000b800000 */
[----:B------:R-:W0:Y:S01]  /*eb10*/  S2R R4, SR_TID.X ;  /* 0x0000000000047919 */ /* 0x000e220000002100 */
[----:B-----5:R-:W-:Y:S01]  /*eb20*/  IMAD R2, R10, R7, RZ ;  /* 0x000000070a027224 */ /* 0x020fe200078e02ff */
[----:B------:R-:W1:Y:S04]  /*eb30*/  SHFL.IDX PT, R5, R3, RZ, 0x181f ;  /* 0x00181fff03057589 */ /* 0x000e6800000e0000 */
[----:B------:R-:W-:Y:S04]  /*eb40*/  SHFL.IDX PT, R6, R3, 0x1, 0x181f ;  /* 0x00381f0003067f89 */ /* 0x000fe800000e0000 */
        /* <DEDUP_REMOVED lines=9> */
[----:B0-----:R-:W-:-:S05]  /*ebe0*/  @!P4 IMAD.X R4, RZ, RZ, R4, P3 ;  /* 0x000000ffff04c224 */ /* 0x001fca00018e0604 */
[----:B------:R-:W-:-:S04]  /*ebf0*/  @!P4 LOP3.LUT R5, R5, R4, RZ, 0x3c, !PT ;  /* 0x000000040505c212 */ /* 0x000fc800078e3cff */
[----:B------:R-:W-:-:S04]  /*ec00*/  @!P4 LOP3.LUT R4, R5, R4, RZ, 0x3c, !PT ;  /* 0x000000040504c212 */ /* 0x000fc800078e3cff */
[----:B------:R-:W-:-:S05]  /*ec10*/  @!P4 LOP3.LUT R5, R5, R4, RZ, 0x3c, !PT ;  /* 0x000000040505c212 */ /* 0x000fca00078e3cff */
[----:B------:R-:W-:Y:S04]  /*ec20*/  @!P4 LDGSTS.E.BYPASS.LTC128B.128 [R8+0x10400], desc[UR40][R4.64], !P0 ;  /* 0x104000000408cfae */ /* 0x000fe8000c101d68 */
[----:B------:R0:W-:Y:S02]  /*ec30*/  @!P4 LDGSTS.E.BYPASS.LTC128B.128 [R8+0x14400], desc[UR40][R4.64+0x80], !P1 ;  /* 0x144000800408cfae */ /* 0x0001e4000c901d68 */
[----:B0-----:R-:W-:-:S05]  /*ec40*/  @!P2 LEA R5, P3, R9, R6, 0x1 ;  /* 0x000000060905a211 */ /* 0x001fca00078608ff */
[----:B------:R-:W-:-:S05]  /*ec50*/  @!P2 IMAD.X R4, RZ, RZ, R7, P3 ;  /* 0x000000ffff04a224 */ /* 0x000fca00018e0607 */
[----:B------:R-:W-:-:S04]  /*ec60*/  @!P2 LOP3.LUT R5, R5, R4, RZ, 0x3c, !PT ;  /* 0x000000040505a212 */ /* 0x000fc800078e3cff */
[----:B------:R-:W-:-:S04]  /*ec70*/  @!P2 LOP3.LUT R4, R5, R4, RZ, 0x3c, !PT ;  /* 0x000000040504a212 */ /* 0x000fc800078e3cff */
[----:B------:R-:W-:-:S05]  /*ec80*/  @!P2 LOP3.LUT R5, R5, R4, RZ, 0x3c, !PT ;  /* 0x000000040505a212 */ /* 0x000fca00078e3cff */
[----:B------:R-:W-:Y:S04]  /*ec90*/  @!P2 LDGSTS.E.BYPASS.LTC128B.128 [R8+0x10c00], desc[UR40][R4.64], !P0 ;  /* 0x10c000000408afae */ /* 0x000fe8000c101d68 */
[----:B------:R0:W-:Y:S02]  /*eca0*/  @!P2 LDGSTS.E.BYPASS.LTC128B.128 [R8+0x14c00], desc[UR40][R4.64+0x80], !P1 ;  /* 0x14c000800408afae */ /* 0x0001e4000c901d68 */
[----:B0-----:R-:W-:Y:S02]  /*ecb0*/  VIADD R4, R17, 0x20 ;  /* 0x0000002011047836 */ /* 0x001fe40000000000 */
[----:B------:R-:W0:Y:S03]  /*ecc0*/  SHFL.IDX PT, R5, R3, 0x2, 0x181f ;  /* 0x00581f0003057f89 */ /* 0x000e2600000e0000 */
[----:B------:R-:W-:-:S02]  /*ecd0*/  ISETP.GE.AND P2, PT, R4, R2, PT ;  /* 0x000000020400720c */ /* 0x000fc40003f46270 */
[----:B------:R-:W1:Y:S11]  /*ece0*/  SHFL.IDX PT, R4, R0, 0x2, 0x181f ;  /* 0x00581f0000047f89 */ /* 0x000e7600000e0000 */
[----:B0-----:R-:W-:-:S05]  /*ecf0*/  @!P2 LEA R5, P3, R9, R5, 0x1 ;  /* 0x000000050905a211 */ /* 0x001fca00078608ff */
[----:B-1----:R-:W-:-:S05]  /*ed00*/  @!P2 IMAD.X R4, RZ, RZ, R4, P3 ;  /* 0x000000ffff04a224 */ /* 0x002fca00018e0604 */
        /* <DEDUP_REMOVED lines=40> */
[----:B------:R-:W-:Y:S01]  /*ef90*/  ISETP.GE.AND P2, PT, R4, R2, PT ;  /* 0x000000020400720c */ /* 0x000fe20003f46270 */
[----:B------:R-:W-:Y:S04]  /*efa0*/  SHFL.IDX PT, R3, R3, 0x7, 0x181f ;  /* 0x00f81f0003037f89 */ /* 0x000fe800000e0000 */
[----:B------:R-:W1:Y:S04]  /*efb0*/  SHFL.IDX PT, R4, R0, 0x6, 0x181f ;  /* 0x00d81f0000047f89 */ /* 0x000e6800000e0000 */
[----:B------:R-:W2:Y:S04]  /*efc0*/  SHFL.IDX PT, R0, R0, 0x7, 0x181f ;  /* 0x00f81f0000007f89 */ /* 0x000ea800000e0000 */
[----:B0-----:R-:W-:-:S05]  /*efd0*/  @!P2 LEA R5, P3, R9, R5, 0x1 ;  /* 0x000000050905a211 */ /* 0x001fca00078608ff */
[----:B-1----:R-:W-:-:S05]  /*efe0*/  @!P2 IMAD.X R4, RZ, RZ, R4, P3 ;  /* 0x000000ffff04a224 */ /* 0x002fca00018e0604 */
[----:B------:R-:W-:-:S04]  /*eff0*/  @!P2 LOP3.LUT R5, R5, R4, RZ, 0x3c, !PT ;  /* 0x000000040505a212 */ /* 0x000fc800078e3cff */
[----:B------:R-:W-:-:S04]  /*f000*/  @!P2 LOP3.LUT R4, R5, R4, RZ, 0x3c, !PT ;  /* 0x000000040504a212 */ /* 0x000fc800078e3cff */
[----:B------:R-:W-:-:S05]  /*f010*/  @!P2 LOP3.LUT R5, R5, R4, RZ, 0x3c, !PT ;  /* 0x000000040505a212 */ /* 0x000fca00078e3cff */
[----:B------:R1:W-:Y:S04]  /*f020*/  @!P2 LDGSTS.E.BYPASS.LTC128B.128 [R8+0x13400], desc[UR40][R4.64], !P0 ;  /* 0x134000000408afae */ /* 0x0003e8000c101d68 */
[----:B--2---:R1:W-:Y:S02]  /*f030*/  @!P2 LDGSTS.E.BYPASS.LTC128B.128 [R8+0x17400], desc[UR40][R4.64+0x80], !P1 ;  /* 0x174000800408afae */ /* 0x0043e4000c901d68 */
.L_x_2658:
        /* <DEDUP_REMOVED lines=11> */
.L_x_2544:
[----:B------:R-:W-:Y:S05]  /*f0f0*/  BSYNC B0 ;  /* 0x0000000000007941 */ /* 0x000fea0003800000 */
.L_x_2543:
[----:B012---:R-:W2:Y:S01]  /*f100*/  LDL R8, [R1+0x4] ;  /* 0x0000040001087983 */ /* 0x007ea20000100800 */
[----:B------:R-:W-:Y:S01]  /*f110*/  PLOP3.LUT P0, PT, PT, PT, PT, 0x80, 0x0 ;  /* 0x000000000000781c */ /* 0x000fe20003f0f070 */
[----:B------:R-:W-:Y:S01]  /*f120*/  NOP ;  /* 0x0000000000007918 */ /* 0x000fe20000000000 */
[----:B--2---:R-:W-:-:S11]  /*f130*/  VIADD R6, R8, 0x28800 ;  /* 0x0002880008067836 */ /* 0x004fd60000000000 */
.L_x_2545:
        /* <DEDUP_REMOVED lines=19> */
.L_x_2659:
[----:B------:R-:W-:Y:S05]  /*f270*/  BSYNC B0 ;  /* 0x0000000000007941 */ /* 0x000fea0003800000 */
.L_x_2546:
[----:B0-----:R-:W2:Y:S01]  /*f280*/  LDL R2, [R1+0x2c] ;  /* 0x00002c0001027983 */ /* 0x001ea20000100800 */
[----:B------:R-:W-:Y:S01]  /*f290*/  BSSY B0, `(.L_x_2548) ;  /* 0x00001f2000007945 */ /* 0x000fe20003800000 */
[----:B--2---:R-:W-:-:S13]  /*f2a0*/  ISETP.GE.AND P0, PT, R2, 0x2, PT ;  /* 0x000000020200780c */ /* 0x004fda0003f06270 */
[----:B------:R-:W-:Y:S05]  /*f2b0*/  @!P0 BRA `(.L_x_2549) ;  /* 0x0000001c00bc8947 */ /* 0x000fea0003800000 */
[C---:B------:R-:W-:Y:S01]  /*f2c0*/  LOP3.LUT R0, R2.reuse, 0x1, RZ, 0xc0, !PT ;  /* 0x0000000102007812 */ /* 0x040fe200078ec0ff */
[----:B------:R-:W-:Y:S01]  /*f2d0*/  VIADD R4, R2, 0xfffffffe ;  /* 0xfffffffe02047836 */ /* 0x000fe20000000000 */
[----:B------:R-:W-:Y:S02]  /*f2e0*/  BSSY B2, `(.L_x_2550) ;  /* 0x00000aa000027945 */ /* 0x000fe40003800000 */
[----:B------:R-:W-:Y:S01]  /*f2f0*/  ISETP.NE.U32.AND P0, PT, R0, 0x1, PT ;  /* 0x000000010000780c */ /* 0x000fe20003f05070 */
[----:B------:R-:W-:-:S12]  /*f300*/  IMAD.MOV.U32 R0, RZ, RZ, R4 ;  /* 0x000000ffff007224 */ /* 0x000fd800078e0004 */
[----:B------:R-:W-:Y:S05]  /*f310*/  @!P0 BRA `(.L_x_2551) ;  /* 0x0000000800988947 */ /* 0x000fea0003800000 */
        /* <DEDUP_REMOVED lines=14> */
[----:B------:R-:W-:Y:S01]  /*f400*/  ISETP.NE.AND.EX P0, PT, RZ, UR5, PT, P0 ;  /* 0x00000005ff007c0c */ /* 0x000fe2000bf05300 */
[----:B------:R-:W-:-:S12]  /*f410*/  IMAD.MOV.U32 R7, RZ, RZ, R4 ;  /* 0x000000ffff077224 */ /* 0x000fd800078e0004 */
[----:B0-----:R-:W-:Y:S05]  /*f420*/  @!P0 BRA `(.L_x_2554) ;  /* 0x0000000000508947 */ /* 0x001fea0003800000 */
[----:B------:R-:W2:Y:S01]  /*f430*/  LDL R10, [R1+0x1c] ;  /* 0x00001c00010a7983 */ /* 0x000ea20000100800 */
[----:B------:R-:W0:Y:S03]  /*f440*/  LDC R5, c[0x0][0x43c] ;  /* 0x00010f00ff057b82 */ /* 0x000e260000000800 */
[----:B------:R-:W3:Y:S01]  /*f450*/  LDL R9, [R1+0x10] ;  /* 0x0000100001097983 */ /* 0x000ee20000100800 */
[----:B------:R-:W-:Y:S01]  /*f460*/  IMAD.MOV.U32 R0, RZ, RZ, R4 ;  /* 0x000000ffff007224 */ /* 0x000fe200078e0004 */
[----:B------:R-:W-:Y:S01]  /*f470*/  ULDC.64 UR6, c[0x0][0x428] ;  /* 0x00010a0000067ab9 */ /* 0x000fe20000000a00 */
[----:B0-----:R-:W-:-:S13]  /*f480*/  ISETP.NE.AND P0, PT, R5, 0x1, PT ;  /* 0x000000010500780c */ /* 0x001fda0003f05270 */
[----:B-----5:R-:W0:Y:S02]  /*f490*/  @P0 LDC.64 R2, c[0x0][0x440] ;  /* 0x00011000ff020b82 */ /* 0x020e240000000a00 */
[----:B0-----:R-:W-:-:S05]  /*f4a0*/  @P0 IMAD.HI.U32 R2, R4, R2, RZ ;  /* 0x0000000204020227 */ /* 0x001fca00078e00ff */
[----:B------:R-:W-:-:S04]  /*f4b0*/  @P0 SHF.R.U32.HI R0, RZ, R3, R2 ;  /* 0x00000003ff000219 */ /* 0x000fc80000011602 */
[--C-:B------:R-:W-:Y:S01]  /*f4c0*/  SHF.R.S32.HI R3, RZ, 0x1f, R0.reuse ;  /* 0x0000001fff037819 */ /* 0x100fe20000011400 */
[----:B------:R-:W-:-:S04]  /*f4d0*/  IMAD.MOV R7, RZ, RZ, -R0 ;  /* 0x000000ffff077224 */ /* 0x000fc800078e0a00 */
[----:B------:R-:W-:Y:S02]  /*f4e0*/  IMAD R7, R5, R7, R4 ;  /* 0x0000000705077224 */ /* 0x000fe400078e0204 */
[----:B--2---:R-:W-:-:S04]  /*f4f0*/  IMAD R2, R10, UR6, RZ ;  /* 0x000000060a027c24 */ /* 0x004fc8000f8e02ff */
[----:B---3--:R-:W-:Y:S02]  /*f500*/  IMAD R5, R9, UR7, R2 ;  /* 0x0000000709057c24 */ /* 0x008fe4000f8e0202 */
[----:B------:R-:W-:-:S04]  /*f510*/  IMAD.MOV.U32 R2, RZ, RZ, R0 ;  /* 0x000000ffff027224 */ /* 0x000fc800078e0000 */
[----:B------:R-:W-:-:S04]  /*f520*/  IMAD.WIDE.U32 R2, R9, UR6, R2 ;  /* 0x0000000609027c25 */ /* 0x000fc8000f8e0002 */
[----:B------:R-:W-:Y:S01]  /*f530*/  IMAD.IADD R0, R5, 0x1, R3 ;  /* 0x0000000105007824 */ /* 0x000fe200078e0203 */
[----:B------:R-:W-:-:S04]  /*f540*/  LEA R10, P0, R2, UR4, 0x2 ;  /* 0x00000004020a7c11 */ /* 0x000fc8000f8010ff */
[----:B------:R-:W-:-:S05]  /*f550*/  LEA.HI.X R11, R2, UR5, R0, 0x2, P0 ;  /* 0x00000005020b7c11 */ /* 0x000fca00080f1400 */
[----:B------:R0:W5:Y:S04]  /*f560*/  LDG.E R3, desc[UR40][R10.64] ;  /* 0x000000280a037981 */ /* 0x000168000c1e1900 */
.L_x_2554:
[----:B------:R-:W2:Y:S01]  /*f570*/  LDL R0, [R1+0x4] ;  /* 0x0000040001007983 */ /* 0x000ea20000100800 */
[----:B------:R-:W-:Y:S01]  /*f580*/  BSSY B3, `(.L_x_2555) ;  /* 0x0000005000037945 */ /* 0x000fe20003800000 */
[----:B--2---:R-:W-:Y:S01]  /*f590*/  IMAD R2, R8, 0x8, R0 ;  /* 0x0000000808027824 */ /* 0x004fe200078e0200 */
[----:B------:R-:W-:-:S04]  /*f5a0*/  SHF.L.U32 R0, R12, 0x1f, RZ ;  /* 0x0000001f0c007819 */ /* 0x000fc800000006ff */
[----:B------:R-:W1:Y:S02]  /*f5b0*/  SYNCS.PHASECHK.TRANS64.TRYWAIT P0, [R2+URZ+0x28840], R0 ;  /* 0x02884000020075a7 */ /* 0x000e64000800017f */
[----:B-1----:R-:W-:Y:S05]  /*f5c0*/  @!P0 BRA `(.L_x_2556) ;  /* 0x0000004000708947 */ /* 0x002fea0003800000 */
.L_x_2660:
[----:B------:R-:W-:Y:S05]  /*f5d0*/  BSYNC B3 ;  /* 0x0000000000037941 */ /* 0x000fea0003800000 */
.L_x_2555:
[----:B------:R-:W2:Y:S01]  /*f5e0*/  S2R R5, SR_TID.X ;  /* 0x0000000000057919 */ /* 0x000ea20000002100 */
[----:B------:R-:W-:Y:S01]  /*f5f0*/  BSSY B3, `(.L_x_2557) ;  /* 0x000000b000037945 */ /* 0x000fe20003800000 */
        /* <DEDUP_REMOVED lines=10> */
.L_x_2558:
[----:B------:R-:W-:Y:S05]  /*f6a0*/  BSYNC B3 ;  /* 0x0000000000037941 */ /* 0x000fea0003800000 */
.L_x_2557:
        /* <DEDUP_REMOVED lines=13> */
.L_x_2559:
        /* <DEDUP_REMOVED lines=16> */
.L_x_2560:
        /* <DEDUP_REMOVED lines=10> */
[----:B0-----:R-:W2:Y:S04]  /*f920*/  LDL.LU R10, [R1+0x14] ;  /* 0x00001400010a7983 */ /* 0x001ea80000300800 */
[----:B------:R-:W3:Y:S01]  /*f930*/  LDL R9, [R1+0x8] ;  /* 0x0000080001097983 */ /* 0x000ee20000100800 */
[----:B------:R-:W-:Y:S01]  /*f940*/  BSSY B3, `(.L_x_2561) ;  /* 0x0000005000037945 */ /* 0x000fe20003800000 */
[----:B--2---:R-:W-:Y:S01]  /*f950*/  SHF.L.U32 R0, R10, 0x1f, RZ ;  /* 0x0000001f0a007819 */ /* 0x004fe200000006ff */
[----:B---3--:R-:W-:-:S04]  /*f960*/  IMAD R2, R9, 0x8, R6 ;  /* 0x0000000809027824 */ /* 0x008fc800078e0206 */
[----:B------:R-:W0:Y:S02]  /*f970*/  SYNCS.PHASECHK.TRANS64.TRYWAIT P0, [R2+URZ+0x60], R0 ;  /* 0x00006000020075a7 */ /* 0x000e24000800017f */
[----:B0-----:R-:W-:Y:S05]  /*f980*/  @!P0 BRA `(.L_x_2562) ;  /* 0x0000003c00948947 */ /* 0x001fea0003800000 */
.L_x_2661:
[----:B------:R-:W-:Y:S05]  /*f990*/  BSYNC B3 ;  /* 0x0000000000037941 */ /* 0x000fea0003800000 */
.L_x_2561:
[----:B------:R1:W5:Y:S04]  /*f9a0*/  LDL R17, [R1+0x4] ;  /* 0x0000040001117983 */ /* 0x0003680000100800 */
[----:B------:R1:W5:Y:S01]  /*f9b0*/  LDL R15, [R1+0x8] ;  /* 0x00000800010f7983 */ /* 0x0003620000100800 */
[----:B------:R-:W-:Y:S01]  /*f9c0*/  BSSY B3, `(.L_x_2563) ;  /* 0x000000c000037945 */ /* 0x000fe20003800000 */
[----:B------:R-:W-:Y:S02]  /*f9d0*/  IMAD.MOV.U32 R10, RZ, RZ, 0x0 ;  /* 0x00000000ff0a7424 */ /* 0x000fe400078e00ff */
[----:B------:R-:W-:Y:S01]  /*f9e0*/  IMAD.MOV.U32 R11, RZ, RZ, 0x14f00000 ;  /* 0x14f00000ff0b7424 */ /* 0x000fe200078e00ff */
[----:B------:R-:W-:Y:S06]  /*f9f0*/  @P1 BRA `(.L_x_2564) ;  /* 0x0000000000201947 */ /* 0x000fec0003800000 */
        /* <DEDUP_REMOVED lines=8> */
.L_x_2564:
[----:B------:R-:W-:Y:S05]  /*fa80*/  BSYNC B3 ;  /* 0x0000000000037941 */ /* 0x000fea0003800000 */
.L_x_2563:
        /* <DEDUP_REMOVED lines=13> */
.L_x_2565:
        /* <DEDUP_REMOVED lines=16> */
.L_x_2566:
        /* <DEDUP_REMOVED lines=13> */
.L_x_2553:
[----:B------:R-:W-:Y:S05]  /*fd30*/  BSYNC B1 ;  /* 0x0000000000017941 */ /* 0x000fea0003800000 */
.L_x_2552:
[----:B------:R-:W2:Y:S04]  /*fd40*/  LDL.LU R0, [R1+0x2c] ;  /* 0x00002c0001007983 */ /* 0x000ea80000300800 */
[----:B------:R3:W-:Y:S04]  /*fd50*/  STL [R1+0x8], R8 ;  /* 0x0000080801007387 */ /* 0x0007e80000100800 */
[----:B------:R3:W-:Y:S02]  /*fd60*/  STL [R1+0x14], R12 ;  /* 0x0000140c01007387 */ /* 0x0007e40000100800 */
[----:B--23--:R-:W-:-:S07]  /*fd70*/  VIADD R0, R0, 0xfffffffd ;  /* 0xfffffffd00007836 */ /* 0x00cfce0000000000 */
.L_x_2551:
[----:B------:R-:W-:Y:S05]  /*fd80*/  BSYNC B2 ;  /* 0x0000000000027941 */ /* 0x000fea0003800000 */
.L_x_2550:
[----:B------:R-:W-:-:S13]  /*fd90*/  ISETP.NE.AND P0, PT, R4, RZ, PT ;  /* 0x000000ff0400720c */ /* 0x000fda0003f05270 */
[----:B------:R-:W-:Y:S05]  /*fda0*/  @!P0 BRA `(.L_x_2549) ;  /* 0x0000001400008947 */ /* 0x000fea0003800000 */
[----:B------:R2:W5:Y:S02]  /*fdb0*/  LDL R8, [R1] ;  /* 0x0000000001087983 */ /* 0x0005640000100800 */
.L_x_2597:
[----:B---3--:R-:W3:Y:S04]  /*fdc0*/  LDL R4, [R1+0x20] ;  /* 0x0000200001047983 */ /* 0x008ee80000100800 */
[----:B0-----:R-:W4:Y:S04]  /*fdd0*/  LDL R3, [R1+0x8] ;  /* 0x0000080001037983 */ /* 0x001f280000100800 */
[----:B--2---:R-:W2:Y:S01]  /*fde0*/  LDL R2, [R1+0x14] ;  /* 0x0000140001027983 */ /* 0x004ea20000100800 */
[----:B------:R-:W-:Y:S05]  /*fdf0*/  YIELD ;  /* 0x0000000000007946 */ /* 0x000fea0003800000 */
[----:B------:R-:W-:Y:S01]  /*fe00*/  BSSY B1, `(.L_x_2567) ;  /* 0x000009a000017945 */ /* 0x000fe20003800000 */
[----:B---3--:R-:W-:Y:S01]  /*fe10*/  ISETP.NE.AND P1, PT, R4, RZ, PT ;  /* 0x000000ff0400720c */ /* 0x008fe20003f25270 */
[----:B----4-:R-:W-:-:S05]  /*fe20*/  VIADD R4, R3, 0x1 ;  /* 0x0000000103047836 */ /* 0x010fca0000000000 */
[----:B------:R-:W-:-:S04]  /*fe30*/  ISETP.NE.AND P0, PT, R4, 0x2, PT ;  /* 0x000000020400780c */ /* 0x000fc80003f05270 */
[----:B------:R-:W-:Y:S02]  /*fe40*/  SEL R5, RZ, 0x1, P0 ;  /* 0x00000001ff057807 */ /* 0x000fe40000000000 */
[----:B------:R-:W-:Y:S02]  /*fe50*/  SEL R4, R4, RZ, P0 ;  /* 0x000000ff04047207 */ /* 0x000fe40000000000 */
[----:B--2---:R-:W-:Y:S01]  /*fe60*/  LOP3.LUT R5, R2, R5, RZ, 0x3c, !PT ;  /* 0x0000000502057212 */ /* 0x004fe200078e3cff */
[----:B------:R-:W-:Y:S06]  /*fe70*/  @!P1 BRA `(.L_x_2568) ;  /* 0x0000000800489947 */ /* 0x000fec0003800000 */
[----:B------:R-:W-:Y:S01]  /*fe80*/  ULDC.64 UR4, c[0x0][0x418] ;  /* 0x0001060000047ab9 */ /* 0x000fe20000000a00 */
[----:B------:R-:W-:Y:S01]  /*fe90*/  IMAD.MOV.U32 R7, RZ, RZ, R0 ;  /* 0x000000ffff077224 */ /* 0x000fe200078e0000 */
[----:B------:R-:W-:-:S04]  /*fea0*/  ISETP.NE.U32.AND P0, PT, RZ, UR4, PT ;  /* 0x00000004ff007c0c */ /* 0x000fc8000bf05070 */
[----:B------:R-:W-:-:S13]  /*feb0*/  ISETP.NE.AND.EX P0, PT, RZ, UR5, PT, P0 ;  /* 0x00000005ff007c0c */ /* 0x000fda000bf05300 */
[----:B------:R-:W-:Y:S05]  /*fec0*/  @!P0 BRA `(.L_x_2569) ;  /* 0x00000000004c8947 */ /* 0x000fea0003800000 */
[----:B------:R-:W2:Y:S01]  /*fed0*/  LDL R10, [R1+0x1c] ;  /* 0x00001c00010a7983 */ /* 0x000ea20000100800 */
[----:B-----5:R-:W0:Y:S01]  /*fee0*/  LDC R8, c[0x0][0x43c] ;  /* 0x00010f00ff087b82 */ /* 0x020e220000000800 */
        /* <DEDUP_REMOVED lines=17> */
.L_x_2569:
[----:B------:R-:W2:Y:S01]  /*10000*/  LDL R2, [R1+0x4] ;  /* 0x0000040001027983 */ /* 0x000ea20000100800 */
[----:B------:R-:W-:Y:S01]  /*10010*/  BSSY B2, `(.L_x_2570) ;  /* 0x0000005000027945 */ /* 0x000fe20003800000 */
[----:B--2---:R-:W-:Y:S01]  /*10020*/  IMAD R3, R4, 0x8, R2 ;  /* 0x0000000804037824 */ /* 0x004fe200078e0202 */
[----:B------:R-:W-:-:S04]  /*10030*/  SHF.L.U32 R2, R5, 0x1f, RZ ;  /* 0x0000001f05027819 */ /* 0x000fc800000006ff */
[----:B------:R-:W2:Y:S02]  /*10040*/  SYNCS.PHASECHK.TRANS64.TRYWAIT P0, [R3+URZ+0x28840], R2 ;  /* 0x02884002030075a7 */ /* 0x000ea4000800017f */
[----:B--2---:R-:W-:Y:S05]  /*10050*/  @!P0 BRA `(.L_x_2571) ;  /* 0x0000003400f48947 */ /* 0x004fea0003800000 */
.L_x_2662:
[----:B------:R-:W-:Y:S05]  /*10060*/  BSYNC B2 ;  /* 0x0000000000027941 */ /* 0x000fea0003800000 */
.L_x_2570:
        /* <DEDUP_REMOVED lines=12> */
.L_x_2573:
[----:B------:R-:W-:Y:S05]  /*10130*/  BSYNC B2 ;  /* 0x0000000000027941 */ /* 0x000fea0003800000 */
.L_x_2572:
[----:B--2---:R-:W2:Y:S04]  /*10140*/  LDL R2, [R1+0x4] ;  /* 0x0000040001027983 */ /* 0x004ea80000100800 */
        /* <DEDUP_REMOVED lines=12> */
.L_x_2574:
        /* <DEDUP_REMOVED lines=16> */
.L_x_2575:
        /* <DEDUP_REMOVED lines=17> */
.L_x_2663:
[----:B------:R-:W-:Y:S05]  /*10420*/  BSYNC B2 ;  /* 0x0000000000027941 */ /* 0x000fea0003800000 */
.L_x_2576:
        /* <DEDUP_REMOVED lines=11> */
.L_x_2579:
[----:B------:R-:W-:Y:S05]  /*104e0*/  BSYNC B2 ;  /* 0x0000000000027941 */ /* 0x000fea0003800000 */
.L_x_2578:
[----:B------:R-:W2:Y:S04]  /*104f0*/  LDL R15, [R1+0x4] ;  /* 0x00000400010f7983 */ /* 0x000ea80000100800 */
        /* <DEDUP_REMOVED lines=13> */
.L_x_2580:
        /* <DEDUP_REMOVED lines=16> */
.L_x_2581:
        /* <DEDUP_REMOVED lines=11> */
[----:B------:R0:W-:Y:S04]  /*10780*/  STL [R1+0xc], R7 ;  /* 0x00000c0701007387 */ /* 0x0001e80000100800 */
[----:B------:R0:W-:Y:S02]  /*10790*/  STL [R1], R8 ;  /* 0x0000000801007387 */ /* 0x0001e40000100800 */
.L_x_2568:
[----:B------:R-:W-:Y:S05]  /*107a0*/  BSYNC B1 ;  /* 0x0000000000017941 */ /* 0x000fea0003800000 */
.L_x_2567:
        /* <DEDUP_REMOVED lines=8> */
[----:B------:R2:W-:Y:S04]  /*10830*/  STL [R1+0x14], R10 ;  /* 0x0000140a01007387 */ /* 0x0005e80000100800 */
[----:B------:R2:W-:Y:S01]  /*10840*/  STL [R1+0x8], R11 ;  /* 0x0000080b01007387 */ /* 0x0005e20000100800 */
[----:B------:R-:W-:Y:S05]  /*10850*/  @!P1 BRA `(.L_x_2583) ;  /* 0x0000000800449947 */ /* 0x000fea0003800000 */
[----:B------:R-:W-:Y:S01]  /*10860*/  ULDC.64 UR4, c[0x0][0x418] ;  /* 0x0001060000047ab9 */ /* 0x000fe20000000a00 */
[----:B0-----:R-:W-:Y:S01]  /*10870*/  VIADD R7, R0, 0xffffffff ;  /* 0xffffffff00077836 */ /* 0x001fe20000000000 */
[----:B------:R-:W-:-:S04]  /*10880*/  ISETP.NE.U32.AND P0, PT, RZ, UR4, PT ;  /* 0x00000004ff007c0c */ /* 0x000fc8000bf05070 */
[----:B------:R-:W-:-:S13]  /*10890*/  ISETP.NE.AND.EX P0, PT, RZ, UR5, PT, P0 ;  /* 0x00000005ff007c0c */ /* 0x000fda000bf05300 */
[----:B------:R-:W-:Y:S05]  /*108a0*/  @!P0 BRA `(.L_x_2584) ;  /* 0x00000000004c8947 */ /* 0x000fea0003800000 */
[----:B------:R-:W3:Y:S01]  /*108b0*/  LDL R13, [R1+0x1c] ;  /* 0x00001c00010d7983 */ /* 0x000ee20000100800 */
[----:B------:R-:W0:Y:S01]  /*108c0*/  LDC R9, c[0x0][0x43c] ;  /* 0x00010f00ff097b82 */ /* 0x000e220000000800 */
[----:B------:R-:W-:Y:S02]  /*108d0*/  ULDC.64 UR6, c[0x0][0x428] ;  /* 0x00010a0000067ab9 */ /* 0x000fe40000000a00 */
[----:B------:R-:W4:Y:S01]  /*108e0*/  LDL R12, [R1+0x10] ;  /* 0x00001000010c7983 */ /* 0x000f220000100800 */
        /* <DEDUP_REMOVED lines=15> */
.L_x_2584:
[----:B------:R-:W3:Y:S01]  /*109e0*/  LDL R2, [R1+0x4] ;  /* 0x0000040001027983 */ /* 0x000ee20000100800 */
[----:B------:R-:W-:Y:S01]  /*109f0*/  SHF.L.U32 R3, R10, 0x1f, RZ ;  /* 0x0000001f0a037819 */ /* 0x000fe200000006ff */
[----:B------:R-:W-:Y:S01]  /*10a00*/  BSSY B2, `(.L_x_2585) ;  /* 0x0000004000027945 */ /* 0x000fe20003800000 */
[----:B---3--:R-:W-:-:S04]  /*10a10*/  IMAD R2, R11, 0x8, R2 ;  /* 0x000000080b027824 */ /* 0x008fc800078e0202 */
[----:B------:R-:W3:Y:S02]  /*10a20*/  SYNCS.PHASECHK.TRANS64.TRYWAIT P0, [R2+URZ+0x28840], R3 ;  /* 0x02884003020075a7 */ /* 0x000ee4000800017f */
[----:B---3--:R-:W-:Y:S05]  /*10a30*/  @!P0 BRA `(.L_x_2586) ;  /* 0x0000002c00a48947 */ /* 0x008fea0003800000 */
.L_x_2664:
[----:B------:R-:W-:Y:S05]  /*10a40*/  BSYNC B2 ;  /* 0x0000000000027941 */ /* 0x000fea0003800000 */
.L_x_2585:
[----:B0-----:R-:W0:Y:S01]  /*10a50*/  S2R R9, SR_TID.X ;  /* 0x0000000000097919 */ /* 0x001e220000002100 */
        /* <DEDUP_REMOVED lines=9> */
[----:B----4-:R-:W-:Y:S05]  /*10af0*/  @!P0 BRA `(.L_x_2588) ;  /* 0x0000000000048947 */ /* 0x010fea0003800000 */
[----:B------:R-:W-:Y:S01]  /*10b00*/  BPT.TRAP 0x1 ;  /* 0x000000040000795c */ /* 0x000fe20000300000 */
.L_x_2588:
[----:B------:R-:W-:Y:S05]  /*10b10*/  BSYNC B2 ;  /* 0x0000000000027941 */ /* 0x000fea0003800000 */
.L_x_2587:
[----:B---3--:R-:W3:Y:S04]  /*10b20*/  LDL R2, [R1+0x8] ;  /* 0x0000080001027983 */ /* 0x008ee80000100800 */
[----:B--2---:R-:W2:Y:S04]  /*10b30*/  LDL R10, [R1+0x4] ;  /* 0x00000400010a7983 */ /* 0x004ea80000100800 */
        /* <DEDUP_REMOVED lines=13> */
.L_x_2589:
        /* <DEDUP_REMOVED lines=16> */
.L_x_2590:
        /* <DEDUP_REMOVED lines=15> */
.L_x_2665:
[----:B------:R-:W-:Y:S05]  /*10e00*/  BSYNC B2 ;  /* 0x0000000000027941 */ /* 0x000fea0003800000 */
.L_x_2591:
        /* <DEDUP_REMOVED lines=11> */
.L_x_2594:
[----:B------:R-:W-:Y:S05]  /*10ec0*/  BSYNC B2 ;  /* 0x0000000000027941 */ /* 0x000fea0003800000 */
.L_x_2593:
[----:B------:R-:W2:Y:S04]  /*10ed0*/  LDL R9, [R1+0x4] ;  /* 0x0000040001097983 */ /* 0x000ea80000100800 */
        /* <DEDUP_REMOVED lines=12> */
.L_x_2595:
        /* <DEDUP_REMOVED lines=16> */
.L_x_2596:
        /* <DEDUP_REMOVED lines=13> */
.L_x_2583:
[----:B------:R-:W-:Y:S05]  /*11170*/  BSYNC B1 ;  /* 0x0000000000017941 */ /* 0x000fea0003800000 */
.L_x_2582:
[C---:B------:R-:W-:Y:S01]  /*11180*/  ISETP.GT.AND P0, PT, R0.reuse, 0x1, PT ;  /* 0x000000010000780c */ /* 0x040fe20003f04270 */
[----:B------:R-:W-:-:S12]  /*11190*/  VIADD R0, R0, 0xfffffffe ;  /* 0xfffffffe00007836 */ /* 0x000fd80000000000 */
[----:B------:R-:W-:Y:S05]  /*111a0*/  @P0 BRA `(.L_x_2597) ;  /* 0xffffffec00040947 */ /* 0x000fea000383ffff */
.L_x_2549:
[----:B------:R-:W-:Y:S05]  /*111b0*/  BSYNC B0 ;  /* 0x0000000000007941 */ /* 0x000fea0003800000 */
.L_x_2548:
[----:B------:R-:W0:Y:S01]  /*111c0*/  S2R R2, SR_TID.X ;  /* 0x0000000000027919 */ /* 0x000e220000002100 */
[----:B------:R-:W-:Y:S01]  /*111d0*/  BSSY B0, `(.L_x_2598) ;  /* 0x0000010000007945 */ /* 0x000fe20003800000 */
[----:B0-----:R-:W-:-:S04]  /*111e0*/  LOP3.LUT R3, R2, 0x7f, RZ, 0xc0, !PT ;  /* 0x0000007f02037812 */ /* 0x001fc800078ec0ff */
[----:B------:R-:W-:-:S13]  /*111f0*/  ISETP.NE.AND P0, PT, R3, RZ, PT ;  /* 0x000000ff0300720c */ /* 0x000fda0003f05270 */
[----:B------:R-:W-:Y:S05]  /*11200*/  @P0 BRA `(.L_x_2599) ;  /* 0x0000000000300947 */ /* 0x000fea0003800000 */
[----:B------:R-:W0:Y:S01]  /*11210*/  S2R R2, SR_LANEID ;  /* 0x0000000000027919 */ /* 0x000e220000000000 */
[----:B------:R-:W-:Y:S01]  /*11220*/  VOTEU.ANY UR4, UPT, PT ;  /* 0x0000000000047886 */ /* 0x000fe200038e0100 */
[----:B------:R-:W4:Y:S01]  /*11230*/  LDC.64 R4, c[0x0][0xc60] ;  /* 0x00031800ff047b82 */ /* 0x000f220000000a00 */
[----:B------:R-:W0:Y:S02]  /*11240*/  FLO.U32 R0, UR4 ;  /* 0x0000000400007d00 */ /* 0x000e2400080e0000 */
[----:B0-----:R-:W-:-:S06]  /*11250*/  ISETP.EQ.U32.AND P0, PT, R0, R2, PT ;  /* 0x000000020000720c */ /* 0x001fcc0003f02070 */
[----:B------:R-:W4:Y:S07]  /*11260*/  POPC R2, UR4 ;  /* 0x0000000400027d09 */ /* 0x000f2e0008000000 */
[----:B----4-:R-:W4:Y:S04]  /*11270*/  @P0 ATOMG.E.ADD.STRONG.GPU PT, R2, desc[UR40][R4.64], R2 ;  /* 0x00000002040209a8 */ /* 0x010f2800081ee1e8 */
[----:B----4-:R0:W4:Y:S02]  /*11280*/  SHFL.IDX PT, R2, R2, R0, 0x1f ;  /* 0x00001f0002027589 */ /* 0x01012400000e0000 */
[----:B0-----:R-:W0:Y:S02]  /*11290*/  S2R R0, SR_LTMASK ;  /* 0x0000000000007919 */ /* 0x001e240000003900 */
[----:B0-----:R-:W-:-:S06]  /*112a0*/  LOP3.LUT R0, R0, UR4, RZ, 0xc0, !PT ;  /* 0x0000000400007c12 */ /* 0x001fcc000f8ec0ff */
[----:B------:R-:W4:Y:S02]  /*112b0*/  POPC R0, R0 ;  /* 0x0000000000007309 */ /* 0x000f240000000000 */
[----:B----4-:R-:W-:-:S07]  /*112c0*/  IADD3 R16, R2, UR36, R0 ;  /* 0x0000002402107c10 */ /* 0x010fce000fffe000 */
.L_x_2599:
[----:B------:R-:W-:Y:S05]  /*112d0*/  BSYNC B0 ;  /* 0x0000000000007941 */ /* 0x000fea0003800000 */
.L_x_2598:
[----:B------:R-:W4:Y:S01]  /*112e0*/  LDL.LU R0, [R1+0x20] ;  /* 0x0000200001007983 */ /* 0x000f220000300800 */
[----:B------:R-:W-:Y:S01]  /*112f0*/  BSSY B0, `(.L_x_2600) ;  /* 0x0000040000007945 */ /* 0x000fe20003800000 */
[----:B----4-:R-:W-:-:S13]  /*11300*/  ISETP.NE.AND P0, PT, R0, RZ, PT ;  /* 0x000000ff0000720c */ /* 0x010fda0003f05270 */
[----:B------:R-:W-:Y:S05]  /*11310*/  @!P0 BRA `(.L_x_2601) ;  /* 0x0000000000f48947 */ /* 0x000fea0003800000 */
[----:B------:R-:W4:Y:S04]  /*11320*/  LDL R4, [R1+0x4] ;  /* 0x0000040001047983 */ /* 0x000f280000100800 */
[----:B------:R-:W4:Y:S04]  /*11330*/  LDL R0, [R1+0x8] ;  /* 0x0000080001007983 */ /* 0x000f280000100800 */
[----:B------:R-:W2:Y:S01]  /*11340*/  LDL R2, [R1+0x14] ;  /* 0x0000140001027983 */ /* 0x000ea20000100800 */
[----:B------:R-:W-:Y:S01]  /*11350*/  BSSY B1, `(.L_x_2602) ;  /* 0x0000006000017945 */ /* 0x000fe20003800000 */
[----:B------:R-:W-:Y:S01]  /*11360*/  ISETP.NE.AND P1, PT, R3, RZ, PT ;  /* 0x000000ff0300720c */ /* 0x000fe20003f25270 */
[----:B----4-:R-:W-:Y:S01]  /*11370*/  IMAD R0, R0, 0x8, R4 ;  /* 0x0000000800007824 */ /* 0x010fe200078e0204 */
[----:B--2---:R-:W-:-:S04]  /*11380*/  SHF.L.U32 R2, R2, 0x1f, RZ ;  /* 0x0000001f02027819 */ /* 0x004fc800000006ff */
[----:B------:R-:W0:Y:S02]  /*11390*/  SYNCS.PHASECHK.TRANS64.TRYWAIT P0, [R0+URZ+0x28860], R2 ;  /* 0x02886002000075a7 */ /* 0x000e24000800017f */
[----:B0-----:R-:W-:Y:S05]  /*113a0*/  @!P0 BRA `(.L_x_2603) ;  /* 0x0000002400708947 */ /* 0x001fea0003800000 */
.L_x_2666:
[----:B------:R-:W-:Y:S05]  /*113b0*/  BSYNC B1 ;  /* 0x0000000000017941 */ /* 0x000fea0003800000 */
.L_x_2602:
[----:B------:R-:W-:Y:S04]  /*113c0*/  BSSY B1, `(.L_x_2604) ;  /* 0x0000009000017945 */ /* 0x000fe80003800000 */
[----:B------:R-:W-:Y:S05]  /*113d0*/  @P1 BRA `(.L_x_2605) ;  /* 0x00000000001c1947 */ /* 0x000fea0003800000 */
[----:B------:R-:W2:Y:S01]  /*113e0*/  S2R R3, SR_TID.X ;  /* 0x0000000000037919 */ /* 0x000ea20000002100 */
[----:B0-----:R-:W-:-:S04]  /*113f0*/  IMAD.MOV.U32 R2, RZ, RZ, 0x8000 ;  /* 0x00008000ff027424 */ /* 0x001fc800078e00ff */
[----:B------:R4:W-:Y:S01]  /*11400*/  SYNCS.ARRIVE.TRANS64 RZ, [R0+URZ+0x28850], R2 ;  /* 0x0288500200ff79a7 */ /* 0x0009e2000800003f */
[----:B--2---:R-:W-:-:S04]  /*11410*/  LOP3.LUT R3, R3, 0x1f, RZ, 0xc0, !PT ;  /* 0x0000001f03037812 */ /* 0x004fc800078ec0ff */
[----:B------:R-:W-:-:S13]  /*11420*/  ISETP.NE.AND P0, PT, R3, RZ, PT ;  /* 0x000000ff0300720c */ /* 0x000fda0003f05270 */
[----:B----4-:R-:W-:Y:S05]  /*11430*/  @!P0 BRA `(.L_x_2605) ;  /* 0x0000000000048947 */ /* 0x010fea0003800000 */
[----:B------:R-:W-:Y:S01]  /*11440*/  BPT.TRAP 0x1 ;  /* 0x000000040000795c */ /* 0x000fe20000300000 */
.L_x_2605:
[----:B------:R-:W-:Y:S05]  /*11450*/  BSYNC B1 ;  /* 0x0000000000017941 */ /* 0x000fea0003800000 */
.L_x_2604:
[----:B------:R-:W2:Y:S04]  /*11460*/  LDL.LU R5, [R1+0x18] ;  /* 0x0000180001057983 */ /* 0x000ea80000300800 */
[----:B------:R-:W2:Y:S04]  /*11470*/  LDL.LU R3, [R1+0xc] ;  /* 0x00000c0001037983 */ /* 0x000ea80000300800 */
[----:B------:R-:W4:Y:S04]  /*11480*/  LDL R4, [R1+0x4] ;  /* 0x0000040001047983 */ /* 0x000f280000100800 */
[----:B0-----:R-:W4:Y:S01]  /*11490*/  LDL R2, [R1+0x8] ;  /* 0x0000080001027983 */ /* 0x001f220000100800 */
        /* <DEDUP_REMOVED lines=8> */
[----:B----4-:R-:W-:-:S04]  /*11520*/  IMAD R2, R2, 0x8000, R4 ;  /* 0x0000800002027824 */ /* 0x010fc800078e0204 */
[----:B------:R-:W-:-:S07]  /*11530*/  VIADD R4, R2, 0x400 ;  /* 0x0000040002047836 */ /* 0x000fce0000000000 */
.L_x_2606:
        /* <DEDUP_REMOVED lines=16> */
.L_x_2607:
        /* <DEDUP_REMOVED lines=11> */
.L_x_2601:
[----:B------:R-:W-:Y:S05]  /*116f0*/  BSYNC B0 ;  /* 0x0000000000007941 */ /* 0x000fea0003800000 */
.L_x_2600:
[----:B------:R-:W4:Y:S04]  /*11700*/  LDL.LU R5, [R1+0x8] ;  /* 0x0000080001057983 */ /* 0x000f280000300800 */
        /* <DEDUP_REMOVED lines=8> */
.L_x_2528:
[----:B------:R-:W-:Y:S05]  /*11790*/  BSYNC B7 ;  /* 0x0000000000077941 */ /* 0x000fea0003800000 */
.L_x_2526:
[----:B----4-:R-:W4:Y:S02]  /*117a0*/  LDL R0, [R1+0x50] ;  /* 0x0000500001007983 */ /* 0x010f240000100800 */
[----:B----4-:R-:W-:-:S13]  /*117b0*/  ISETP.NE.AND P0, PT, R0, RZ, PT ;  /* 0x000000ff0000720c */ /* 0x010fda0003f05270 */
[----:B------:R-:W-:Y:S05]  /*117c0*/  @!P0 BRA `(.L_x_2608) ;  /* 0x0000000000288947 */ /* 0x000fea0003800000 */
[----:B------:R-:W-:Y:S05]  /*117d0*/  WARPSYNC.ALL ;  /* 0x0000000000007948 */ /* 0x000fea0003800000 */
[----:B------:R-:W4:Y:S08]  /*117e0*/  S2UR UR5, SR_CgaCtaId ;  /* 0x00000000000579c3 */ /* 0x000f300000008800 */
[----:B------:R-:W-:Y:S06]  /*117f0*/  BAR.SYNC.DEFER_BLOCKING 0x5, 0x180 ;  /* 0x0146000000007b1d */ /* 0x000fec0000010000 */
[----:B------:R-:W-:-:S02]  /*11800*/  UMOV UR4, 0x400 ;  /* 0x0000040000047882 */ /* 0x000fc40000000000 */
[----:B----4-:R-:W-:-:S06]  /*11810*/  ULEA UR4, UR5, UR4, 0x18 ;  /* 0x0000000405047291 */ /* 0x010fcc000f8ec03f */
[----:B------:R-:W-:-:S05]  /*11820*/  IMAD.U32 R0, RZ, RZ, UR4 ;  /* 0x00000004ff007e24 */ /* 0x000fca000f8e00ff */
[----:B------:R4:W0:Y:S04]  /*11830*/  LDS.128 R16, [R0+0x288d0] ;  /* 0x0288d00000107984 */ /* 0x0008280000000c00 */
[----:B------:R4:W-:Y:S01]  /*11840*/  STL [R1+0x4], R0 ;  /* 0x0000040001007387 */ /* 0x0009e20000100800 */
[----:B------:R-:W-:Y:S06]  /*11850*/  BAR.ARV 0x4, 0x180 ;  /* 0x0106000000007b1d */ /* 0x000fec0000002000 */
[----:B------:R-:W-:Y:S05]  /*11860*/  BRA `(.L_x_2609) ;  /* 0x0000000800d47947 */ /* 0x000fea0003800000 */
.L_x_2608:
[----:B------:R-:W4:Y:S01]  /*11870*/  S2R R0, SR_TID.X ;  /* 0x0000000000007919 */ /* 0x000f220000002100 */
[----:B------:R-:W-:Y:S01]  /*11880*/  UMOV UR4, 0xffffffff ;  /* 0xffffffff00047882 */ /* 0x000fe20000000000 */
[----:B----4-:R-:W-:-:S04]  /*11890*/  LOP3.LUT R4, R0, 0x1f, RZ, 0xc0, !PT ;  /* 0x0000001f00047812 */ /* 0x010fc800078ec0ff */
[----:B------:R-:W-:Y:S01]  /*118a0*/  ISETP.NE.AND P0, PT, R4, 0x1f, PT ;  /* 0x0000001f0400780c */ /* 0x000fe20003f05270 */
[----:B------:R-:W-:-:S12]  /*118b0*/  BRA.DIV UR4, `(.L_x_2610) ;  /* 0x0000002204407947 */ /* 0x000fd8000b800000 */
[----:B------:R-:W-:Y:S01]  /*118c0*/  IMAD.IADD R5, R19, 0x1, R4 ;  /* 0x0000000113057824 */ /* 0x000fe200078e0204 */
[----:B------:R-:W-:-:S04]  /*118d0*/  ULDC UR4, c[0x0][0xc3c] ;  /* 0x00030f0000047ab9 */ /* 0x000fc80000000800 */
[----:B------:R-:W-:-:S13]  /*118e0*/  ISETP.GE.OR P1, PT, R5, UR4, !P0 ;  /* 0x0000000405007c0c */ /* 0x000fda000c726670 */
[----:B------:R-:W4:Y:S02]  /*118f0*/  @!P1 LDC.64 R2, c[0x0][0xc80] ;  /* 0x00032000ff029b82 */ /* 0x000f240000000a00 */
[----:B----4-:R-:W-:-:S06]  /*11900*/  @!P1 IMAD.WIDE R2, R5, 0x4, R2 ;  /* 0x0000000405029825 */ /* 0x010fcc00078e0202 */
[----:B------:R4:W2:Y:S01]  /*11910*/  @!P1 LDG.E R3, desc[UR40][R2.64] ;  /* 0x0000002802039981 */ /* 0x0008a2000c1e1900 */
[C---:B------:R-:W-:Y:S02]  /*11920*/  ISETP.GE.U32.AND P2, PT, R4.reuse, 0x2, PT ;  /* 0x000000020400780c */ /* 0x040fe40003f46070 */
[C---:B------:R-:W-:Y:S01]  /*11930*/  ISETP.GE.U32.AND P3, PT, R4.reuse, 0x4, PT ;  /* 0x000000040400780c */ /* 0x040fe20003f66070 */
[----:B------:R-:W-:Y:S01]  /*11940*/  SHFL.IDX PT, R0, R16, RZ, 0x1f ;  /* 0x00001fff10007589 */ /* 0x000fe200000e0000 */
[C---:B------:R-:W-:Y:S02]  /*11950*/  ISETP.GE.U32.AND P4, PT, R4.reuse, 0x8, PT ;  /* 0x000000080400780c */ /* 0x040fe40003f86070 */
[C---:B------:R-:W-:Y:S01]  /*11960*/  ISETP.GE.U32.AND P5, PT, R4.reuse, 0x10, PT ;  /* 0x000000100400780c */ /* 0x040fe20003fa6070 */
[----:B----4-:R-:W-:Y:S02]  /*11970*/  IMAD.MOV.U32 R2, RZ, RZ, RZ ;  /* 0x000000ffff027224 */ /* 0x010fe400078e00ff */
[----:B--2---:R-:W-:Y:S01]  /*11980*/  @!P1 IMAD.MOV.U32 R2, RZ, RZ, R3 ;  /* 0x000000ffff029224 */ /* 0x004fe200078e0003 */
        /* <DEDUP_REMOVED lines=18> */
.L_x_2676:
[----:B------:R-:W-:Y:S02]  /*11ab0*/  ULDC UR4, c[0x0][0xc38] ;  /* 0x00030e0000047ab9 */ /* 0x000fe40000000800 */
[----:B------:R-:W-:-:S04]  /*11ac0*/  IMAD.U32 R4, RZ, RZ, UR4 ;  /* 0x00000004ff047e24 */ /* 0x000fc8000f8e00ff */
[----:B----4-:R-:W-:-:S04]  /*11ad0*/  IMAD R16, R14, R4, RZ ;  /* 0x000000040e107224 */ /* 0x010fc800078e02ff */
[----:B------:R-:W-:-:S05]  /*11ae0*/  IMAD.IADD R5, R5, 0x1, R16 ;  /* 0x0000000105057824 */ /* 0x000fca00078e0210 */
[----:B------:R-:W-:-:S13]  /*11af0*/  ISETP.GT.AND P6, PT, R5, R0, PT ;  /* 0x000000000500720c */ /* 0x000fda0003fc4270 */
[----:B------:R-:W-:Y:S05]  /*11b00*/  @P6 BRA `(.L_x_2611) ;  /* 0x00000000009c6947 */ /* 0x000fea0003800000 */
.L_x_2616:
[----:B------:R-:W4:Y:S01]  /*11b10*/  LDC R2, c[0x0][0xc3c] ;  /* 0x00030f00ff027b82 */ /* 0x000f220000000800 */
[----:B------:R-:W-:-:S05]  /*11b20*/  VIADD R19, R19, 0x1f ;  /* 0x0000001f13137836 */ /* 0x000fca0000000000 */
[----:B----4-:R-:W-:-:S13]  /*11b30*/  ISETP.GE.AND P6, PT, R19, R2, PT ;  /* 0x000000021300720c */ /* 0x010fda0003fc6270 */
[----:B------:R-:W-:Y:S05]  /*11b40*/  @P6 BRA `(.L_x_2612) ;  /* 0x0000000400d06947 */ /* 0x000fea0003800000 */
[----:B--2---:R-:W2:Y:S01]  /*11b50*/  S2R R3, SR_TID.X ;  /* 0x0000000000037919 */ /* 0x004ea20000002100 */
[----:B------:R-:W-:Y:S01]  /*11b60*/  BSSY B0, `(.L_x_2613) ;  /* 0x0000009000007945 */ /* 0x000fe20003800000 */
[----:B--2---:R-:W-:-:S05]  /*11b70*/  LOP3.LUT R3, R3, 0x1f, RZ, 0xc0, !PT ;  /* 0x0000001f03037812 */ /* 0x004fca00078ec0ff */
[----:B---3--:R-:W-:-:S05]  /*11b80*/  IMAD.IADD R7, R19, 0x1, R3 ;  /* 0x0000000113077824 */ /* 0x008fca00078e0203 */
[----:B------:R-:W-:Y:S01]  /*11b90*/  ISETP.GE.OR P6, PT, R7, R2, !P0 ;  /* 0x000000020700720c */ /* 0x000fe200047c6670 */
[----:B------:R-:W-:-:S12]  /*11ba0*/  IMAD.MOV.U32 R2, RZ, RZ, RZ ;  /* 0x000000ffff027224 */ /* 0x000fd800078e00ff */
[----:B------:R-:W-:Y:S05]  /*11bb0*/  @P6 BRA `(.L_x_2614) ;  /* 0x00000000000c6947 */ /* 0x000fea0003800000 */
[----:B------:R-:W2:Y:S02]  /*11bc0*/  LDC.64 R2, c[0x0][0xc80] ;  /* 0x00032000ff027b82 */ /* 0x000ea40000000a00 */
[----:B--2---:R-:W-:-:S06]  /*11bd0*/  IMAD.WIDE R2, R7, 0x4, R2 ;  /* 0x0000000407027825 */ /* 0x004fcc00078e0202 */
[----:B------:R2:W5:Y:S02]  /*11be0*/  LDG.E R2, desc[UR40][R2.64] ;  /* 0x0000002802027981 */ /* 0x000564000c1e1900 */
.L_x_2614:
[----:B------:R-:W-:Y:S05]  /*11bf0*/  BSYNC B0 ;  /* 0x0000000000007941 */ /* 0x000fea0003800000 */
.L_x_2613:
[----:B------:R-:W-:-:S03]  /*11c00*/  UMOV UR4, 0xffffffff ;  /* 0xffffffff00047882 */ /* 0x000fc60000000000 */
[----:B------:R-:W-:Y:S05]  /*11c10*/  BRA.DIV UR4, `(.L_x_2615) ;  /* 0x00000022048c7947 */ /* 0x000fea000b800000 */
[----:B-----5:R-:W2:Y:S02]  /*11c20*/  SHFL.UP PT, R14, R2, 0x1, RZ ;  /* 0x04200000020e7989 */ /* 0x020ea400000e00ff */
        /* <DEDUP_REMOVED lines=15> */
.L_x_2684:
[----:B------:R-:W-:Y:S02]  /*11d20*/  ULDC UR4, c[0x0][0xc38] ;  /* 0x00030e0000047ab9 */ /* 0x000fe40000000800 */
[----:B------:R-:W-:-:S04]  /*11d30*/  IMAD.U32 R4, RZ, RZ, UR4 ;  /* 0x00000004ff047e24 */ /* 0x000fc8000f8e00ff */
[----:B---3--:R-:W-:-:S04]  /*11d40*/  IMAD R16, R14, R4, RZ ;  /* 0x000000040e107224 */ /* 0x008fc800078e02ff */
[----:B------:R-:W-:-:S05]  /*11d50*/  IMAD.IADD R5, R16, 0x1, R5 ;  /* 0x0000000110057824 */ /* 0x000fca00078e0205 */
[----:B------:R-:W-:-:S13]  /*11d60*/  ISETP.GT.AND P6, PT, R5, R0, PT ;  /* 0x000000000500720c */ /* 0x000fda0003fc4270 */
[----:B------:R-:W-:Y:S05]  /*11d70*/  @!P6 BRA `(.L_x_2616) ;  /* 0xfffffffc0064e947 */ /* 0x000fea000383ffff */
.L_x_2611:
        /* <DEDUP_REMOVED lines=8> */
.L_x_2688:
[----:B------:R-:W-:Y:S01]  /*11e00*/  ISETP.NE.AND P0, PT, R5, RZ, PT ;  /* 0x000000ff0500720c */ /* 0x000fe20003f05270 */
[----:B------:R-:W-:-:S12]  /*11e10*/  IMAD.MOV.U32 R5, RZ, RZ, RZ ;  /* 0x000000ffff057224 */ /* 0x000fd800078e00ff */
[----:B------:R-:W-:Y:S05]  /*11e20*/  @!P0 BRA `(.L_x_2618) ;  /* 0x0000000000108947 */ /* 0x000fea0003800000 */
[----:B------:R-:W-:Y:S01]  /*11e30*/  UMOV UR4, 0xffffffff ;  /* 0xffffffff00047882 */ /* 0x000fe20000000000 */
[----:B------:R-:W-:Y:S02]  /*11e40*/  VIADD R12, R6, 0xffffffff ;  /* 0xffffffff060c7836 */ /* 0x000fe40000000000 */
[----:B------:R-:W-:Y:S05]  /*11e50*/  BRA.DIV UR4, `(.L_x_2619) ;  /* 0x0000002604047947 */ /* 0x000fea000b800000 */
[----:B------:R0:W0:Y:S02]  /*11e60*/  SHFL.IDX PT, R5, R3, R12, 0x1f ;  /* 0x00001f0c03057589 */ /* 0x00002400000e0000 */
.L_x_2618:
[----:B0-2-4-:R-:W0:Y:S01]  /*11e70*/  LDC.64 R2, c[0x0][0xc90] ;  /* 0x00032400ff027b82 */ /* 0x015e220000000a00 */
[----:B------:R-:W-:-:S04]  /*11e80*/  IMAD.IADD R19, R6, 0x1, R19 ;  /* 0x0000000106137824 */ /* 0x000fc800078e0213 */
[----:B0-----:R-:W-:-:S05]  /*11e90*/  IMAD.WIDE R2, R19, 0x4, R2 ;  /* 0x0000000413027825 */ /* 0x001fca00078e0202 */
[----:B---3--:R-:W2:Y:S01]  /*11ea0*/  LDG.E R7, desc[UR40][R2.64] ;  /* 0x0000002802077981 */ /* 0x008ea2000c1e1900 */
[----:B------:R-:W-:-:S04]  /*11eb0*/  IMAD R16, R5, R4, R16 ;  /* 0x0000000405107224 */ /* 0x000fc800078e0210 */
[----:B------:R-:W-:Y:S02]  /*11ec0*/  IMAD.IADD R0, R0, 0x1, -R16 ;  /* 0x0000000100007824 */ /* 0x000fe400078e0a10 */
[----:B--2---:R-:W-:-:S05]  /*11ed0*/  IMAD R6, R17, R7, RZ ;  /* 0x0000000711067224 */ /* 0x004fca00078e02ff */
[----:B-----5:R-:W-:-:S04]  /*11ee0*/  IABS R8, R6 ;  /* 0x0000000600087213 */ /* 0x020fc80000000000 */
        /* <DEDUP_REMOVED lines=58> */
.L_x_2612:
[----:B------:R-:W-:Y:S01]  /*12290*/  UMOV UR4, URZ ;  /* 0x0000003f00047c82 */ /* 0x000fe20008000000 */
[----:B------:R-:W-:Y:S01]  /*122a0*/  UMOV UR5, URZ ;  /* 0x0000003f00057c82 */ /* 0x000fe20008000000 */
[----:B------:R-:W-:Y:S01]  /*122b0*/  ULDC UR6, c[0x0][0xc3c] ;  /* 0x00030f0000067ab9 */ /* 0x000fe20000000800 */
[----:B------:R-:W-:Y:S02]  /*122c0*/  IMAD.MOV.U32 R16, RZ, RZ, R0 ;  /* 0x000000ffff107224 */ /* 0x000fe400078e0000 */
[----:B------:R-:W-:Y:S02]  /*122d0*/  IMAD.U32 R17, RZ, RZ, UR4 ;  /* 0x00000004ff117e24 */ /* 0x000fe4000f8e00ff */
[----:B------:R-:W-:Y:S02]  /*122e0*/  IMAD.U32 R18, RZ, RZ, UR5 ;  /* 0x00000005ff127e24 */ /* 0x000fe4000f8e00ff */
[----:B------:R-:W-:-:S07]  /*122f0*/  IMAD.U32 R19, RZ, RZ, UR6 ;  /* 0x00000006ff137e24 */ /* 0x000fce000f8e00ff */
.L_x_2620:
[----:B------:R4:W3:Y:S01]  /*12300*/  LDL R2, [R1+0x4] ;  /* 0x0000040001027983 */ /* 0x0008e20000100800 */
[----:B------:R-:W0:Y:S01]  /*12310*/  S2R R0, SR_TID.X ;  /* 0x0000000000007919 */ /* 0x000e220000002100 */
[----:B------:R-:W-:Y:S05]  /*12320*/  WARPSYNC.ALL ;  /* 0x0000000000007948 */ /* 0x000fea0003800000 */
[----:B0-----:R-:W-:Y:S01]  /*12330*/  LOP3.LUT R0, R0, 0x1f, RZ, 0xc0, !PT ;  /* 0x0000001f00007812 */ /* 0x001fe200078ec0ff */
[----:B------:R-:W-:Y:S03]  /*12340*/  BAR.SYNC.DEFER_BLOCKING 0x4, 0x180 ;  /* 0x0106000000007b1d */ /* 0x000fe60000010000 */
[----:B------:R-:W-:-:S13]  /*12350*/  ISETP.NE.AND P0, PT, R0, RZ, PT ;  /* 0x000000ff0000720c */ /* 0x000fda0003f05270 */
[----:B--2---:R-:W3:Y:S01]  /*12360*/  @!P0 S2R R3, SR_CgaCtaId ;  /* 0x0000000000038919 */ /* 0x004ee20000008800 */
[----:B------:R-:W-:-:S04]  /*12370*/  @!P0 MOV R0, 0x400 ;  /* 0x0000040000008802 */ /* 0x000fc80000000f00 */
[----:B---3--:R-:W-:-:S05]  /*12380*/  @!P0 LEA R2, R3, R0, 0x18 ;  /* 0x0000000003028211 */ /* 0x008fca00078ec0ff */
[----:B------:R4:W-:Y:S04]  /*12390*/  @!P0 STS.128 [R2+0x288d0], R16 ;  /* 0x0288d01002008388 */ /* 0x0009e80000000c00 */
[----:B------:R4:W-:Y:S01]  /*123a0*/  @!P0 STL [R1+0x4], R2 ;  /* 0x0000040201008387 */ /* 0x0009e20000100800 */
[----:B------:R-:W-:Y:S06]  /*123b0*/  BAR.ARV 0x5, 0x180 ;  /* 0x0146000000007b1d */ /* 0x000fec0000002000 */
.L_x_2609:
[----:B------:R-:W-:Y:S02]  /*123c0*/  ULDC UR4, c[0x0][0xc3c] ;  /* 0x00030f0000047ab9 */ /* 0x000fe40000000800 */
[----:B0-----:R-:W-:-:S13]  /*123d0*/  ISETP.GE.AND P0, PT, R19, UR4, PT ;  /* 0x0000000413007c0c */ /* 0x001fda000bf06270 */
[----:B------:R-:W-:Y:S05]  /*123e0*/  @!P0 BRA `(.L_x_2621) ;  /* 0xffffffac00c88947 */ /* 0x000fea000383ffff */
[----:B------:R-:W-:Y:S05]  /*123f0*/  BSYNC B8 ;  /* 0x0000000000087941 */ /* 0x000fea0003800000 */
.L_x_2522:
[----:B----4-:R-:W4:Y:S01]  /*12400*/  LDL.LU R0, [R1+0x48] ;  /* 0x0000480001007983 */ /* 0x010f220000300800 */
[----:B------:R-:W-:Y:S01]  /*12410*/  BSSY B0, `(.L_x_2622) ;  /* 0x000000b000007945 */ /* 0x000fe20003800000 */
[----:B------:R-:W0:Y:S01]  /*12420*/  S2R R5, SR_CgaCtaId ;  /* 0x0000000000057919 */ /* 0x000e220000008800 */
[----:B----4-:R-:W-:-:S05]  /*12430*/  VIADD R0, R0, 0x1 ;  /* 0x0000000100007836 */ /* 0x010fca0000000000 */
[----:B------:R-:W-:-:S04]  /*12440*/  LEA.HI R2, R0, R0, RZ, 0x1 ;  /* 0x0000000000027211 */ /* 0x000fc800078f08ff */
[----:B------:R-:W-:-:S05]  /*12450*/  LOP3.LUT R3, R2, 0xfffffffe, RZ, 0xc0, !PT ;  /* 0xfffffffe02037812 */ /* 0x000fca00078ec0ff */
[----:B------:R-:W-:Y:S01]  /*12460*/  IMAD.IADD R3, R0, 0x1, -R3 ;  /* 0x0000000100037824 */ /* 0x000fe200078e0a03 */
[----:B------:R-:W-:-:S04]  /*12470*/  MOV R0, 0x400 ;  /* 0x0000040000007802 */ /* 0x000fc80000000f00 */
[----:B0-----:R-:W-:Y:S02]  /*12480*/  LEA R0, R5, R0, 0x18 ;  /* 0x0000000005007211 */ /* 0x001fe400078ec0ff */
[----:B------:R-:W-:-:S04]  /*12490*/  SHF.L.U32 R3, R3, 0x1f, RZ ;  /* 0x0000001f03037819 */ /* 0x000fc800000006ff */
[----:B------:R-:W0:Y:S02]  /*124a0*/  SYNCS.PHASECHK.TRANS64.TRYWAIT P0, [R0+URZ+0x28820], R3 ;  /* 0x02882003000075a7 */ /* 0x000e24000800017f */
[----:B0-----:R-:W-:Y:S05]  /*124b0*/  @!P0 BRA `(.L_x_2623) ;  /* 0x0000001c00948947 */ /* 0x001fea0003800000 */
.L_x_2691:
[----:B------:R-:W-:Y:S05]  /*124c0*/  BSYNC B0 ;  /* 0x0000000000007941 */ /* 0x000fea0003800000 */
.L_x_2622:
[----:B------:R-:W-:-:S03]  /*124d0*/  UMOV UR4, 0xffffffff ;  /* 0xffffffff00047882 */ /* 0x000fc60000000000 */
[----:B------:R-:W-:Y:S05]  /*124e0*/  BRA.DIV UR4, `(.L_x_2624) ;  /* 0x0000001e049c7947 */ /* 0x000fea000b800000 */
[----:B------:R-:W4:Y:S02]  /*124f0*/  S2R R2, SR_TID.X ;  /* 0x0000000000027919 */ /* 0x000f240000002100 */
[----:B----4-:R-:W-:-:S04]  /*12500*/  SHF.R.U32.HI R2, RZ, 0x5, R2 ;  /* 0x00000005ff027819 */ /* 0x010fc80000011602 */
[----:B------:R-:W-:-:S05]  /*12510*/  LOP3.LUT R2, R2, 0x3, RZ, 0xc0, !PT ;  /* 0x0000000302027812 */ /* 0x000fca00078ec0ff */
[----:B------:R4:W0:Y:S02]  /*12520*/  SHFL.IDX PT, R14, R2, RZ, 0x1f ;  /* 0x00001fff020e7589 */ /* 0x00082400000e0000 */
.L_x_2694:
[----:B0-----:R-:W-:Y:S01]  /*12530*/  ISETP.NE.AND P0, PT, R14, RZ, PT ;  /* 0x000000ff0e00720c */ /* 0x001fe20003f05270 */
[----:B------:R-:W-:-:S12]  /*12540*/  BSSY B0, `(.L_x_2625) ;  /* 0x0000027000007945 */ /* 0x000fd80003800000 */
[----:B------:R-:W-:Y:S05]  /*12550*/  @P0 BRA `(.L_x_2626) ;  /* 0x0000000000940947 */ /* 0x000fea0003800000 */
[----:B------:R-:W-:-:S03]  /*12560*/  UMOV UR4, 0xffffffff ;  /* 0xffffffff00047882 */ /* 0x000fc60000000000 */
[----:B------:R-:W-:Y:S05]  /*12570*/  BRA.DIV UR4, `(.L_x_2627) ;  /* 0x0000001e04ac7947 */ /* 0x000fea000b800000 */
[----:B------:R-:W-:-:S13]  /*12580*/  ELECT P6, URZ, PT ;  /* 0x00000000003f782f */ /* 0x000fda00038c0000 */
.L_x_2697:
[----:B------:R-:W-:Y:S05]  /*12590*/  @!P6 BRA `(.L_x_2626) ;  /* 0x000000000084e947 */ /* 0x000fea0003800000 */
[----:B----4-:R-:W4:Y:S02]  /*125a0*/  LDL.LU R2, [R1+0x54] ;  /* 0x0000540001027983 */ /* 0x010f240000300800 */
[----:B----4-:R-:W-:-:S04]  /*125b0*/  LOP3.LUT R2, R2, 0x2, RZ, 0xfc, !PT ;  /* 0x0000000202027812 */ /* 0x010fc800078efcff */
[----:B------:R-:W-:-:S13]  /*125c0*/  ISETP.NE.AND P2, PT, R2, 0x3, PT ;  /* 0x000000030200780c */ /* 0x000fda0003f45270 */
[----:B------:R-:W-:Y:S05]  /*125d0*/  @!P2 BRA `(.L_x_2628) ;  /* 0x000000000004a947 */ /* 0x000fea0003800000 */
[----:B------:R-:W-:Y:S01]  /*125e0*/  BPT.TRAP 0x1 ;  /* 0x000000040000795c */ /* 0x000fe20000300000 */
.L_x_2628:
[----:B------:R-:W4:Y:S04]  /*125f0*/  LDL R3, [R1+0x8] ;  /* 0x0000080001037983 */ /* 0x000f280000100800 */
[----:B--23--:R-:W2:Y:S01]  /*12600*/  LDL.LU R7, [R1+0x14] ;  /* 0x0000140001077983 */ /* 0x00cea20000300800 */
[----:B------:R-:W-:-:S04]  /*12610*/  VIADD R2, R0, 0x28840 ;  /* 0x0002884000027836 */ /* 0x000fc80000000000 */
[C---:B----4-:R-:W-:Y:S02]  /*12620*/  IMAD R6, R3.reuse, 0x8, R2 ;  /* 0x0000000803067824 */ /* 0x050fe400078e0202 */
        /* <DEDUP_REMOVED lines=10> */
.L_x_2698:
[----:B------:R-:W2:Y:S02]  /*126d0*/  SYNCS.PHASECHK.TRANS64.TRYWAIT P0, [R7+URZ], R2 ;  /* 0x00000002070075a7 */ /* 0x000ea4000800017f */
[----:B--2---:R-:W-:Y:S05]  /*126e0*/  @!P0 BRA `(.L_x_2630) ;  /* 0x0000001c00848947 */ /* 0x004fea0003800000 */
.L_x_2699:
[----:B------:R-:W-:Y:S05]  /*126f0*/  @!P2 BRA `(.L_x_2631) ;  /* 0x000000000004a947 */ /* 0x000fea0003800000 */
[----:B------:R-:W-:Y:S01]  /*12700*/  BPT.TRAP 0x1 ;  /* 0x000000040000795c */ /* 0x000fe20000300000 */
.L_x_2631:
[----:B------:R-:W3:Y:S01]  /*12710*/  LDL.LU R4, [R1+0x8] ;  /* 0x0000080001047983 */ /* 0x000ee20000300800 */
[----:B------:R-:W-:-:S04]  /*12720*/  VIADD R0, R0, 0x28860 ;  /* 0x0002886000007836 */ /* 0x000fc80000000000 */
[----:B---3--:R-:W-:-:S04]  /*12730*/  IMAD R4, R4, 0x8, R0 ;  /* 0x0000000804047824 */ /* 0x008fc800078e0200 */
[----:B------:R-:W3:Y:S02]  /*12740*/  SYNCS.PHASECHK.TRANS64.TRYWAIT P0, [R4+URZ], R5 ;  /* 0x00000005040075a7 */ /* 0x000ee4000800017f */
[----:B---3--:R-:W-:Y:S05]  /*12750*/  @!P0 BRA `(.L_x_2632) ;  /* 0x0000001c007c8947 */ /* 0x008fea0003800000 */
.L_x_2700:
[----:B------:R-:W-:-:S07]  /*12760*/  IMAD R3, R3, 0x8, R0 ;  /* 0x0000000803037824 */ /* 0x000fce00078e0200 */
.L_x_2633:
[----:B----4-:R4:W0:Y:S02]  /*12770*/  SYNCS.PHASECHK.TRANS64.TRYWAIT P0, [R3+URZ], R2 ;  /* 0x00000002030075a7 */ /* 0x010824000800017f */
[----:B0-----:R-:W-:Y:S05]  /*12780*/  @!P0 NANOSLEEP.SYNCS 0x989680 ;  /* 0x009896800000895d */ /* 0x001fea0003900000 */
[----:B------:R-:W0:Y:S02]  /*12790*/  @!P0 SYNCS.PHASECHK.TRANS64 P0, [R3+URZ], R2 ;  /* 0x00000002030085a7 */ /* 0x000e24000800007f */
[----:B0-----:R-:W-:Y:S05]  /*127a0*/  @!P0 BRA `(.L_x_2633) ;  /* 0xfffffffc00f08947 */ /* 0x001fea000383ffff */
.L_x_2626:
[----:B------:R-:W-:Y:S05]  /*127b0*/  BSYNC B0 ;  /* 0x0000000000007941 */ /* 0x000fea0003800000 */
.L_x_2625:
[----:B------:R-:W-:Y:S05]  /*127c0*/  EXIT ;  /* 0x000000000000794d */ /* 0x000fea0003800000 */
.L_x_2464:
[----:B0-----:R-:W-:-:S04]  /*127d0*/  IMAD.U32 R3, RZ, RZ, UR38 ;  /* 0x00000026ff037e24 */ /* 0x001fc8000f8e00ff */
[----:B------:R0:W1:Y:S03]  /*127e0*/  SYNCS.PHASECHK.TRANS64.TRYWAIT P1, [R3+URZ+0x28800], R0 ;  /* 0x02880000030075a7 */ /* 0x000066000802017f */
[----:B-1----:R-:W-:Y:S05]  /*127f0*/  @!P1 NANOSLEEP.SYNCS 0x989680 ;  /* 0x009896800000995d */ /* 0x002fea0003900000 */
[----:B------:R-:W1:Y:S02]  /*12800*/  @!P1 SYNCS.PHASECHK.TRANS64 P1, [R3+URZ+0x28800], R0 ;  /* 0x02880000030095a7 */ /* 0x000e64000802007f */
[----:B-1----:R-:W-:Y:S05]  /*12810*/  @!P1 BRA `(.L_x_2464) ;  /* 0xfffffffc00ec9947 */ /* 0x002fea000383ffff */
[----:B------:R-:W-:Y:S05]  /*12820*/  BRA `(.L_x_2634) ;  /* 0xfffffeec00c87947 */ /* 0x000fea000383ffff */
.L_x_2468:
[----:B-1----:R1:W2:Y:S02]  /*12830*/  SYNCS.PHASECHK.TRANS64.TRYWAIT P2, [R0+URZ+0x28830], R3 ;  /* 0x02883003000075a7 */ /* 0x0022a4000804017f */
[----:B--2---:R-:W-:Y:S05]  /*12840*/  @!P2 NANOSLEEP.SYNCS 0x989680 ;  /* 0x009896800000a95d */ /* 0x004fea0003900000 */
[----:B------:R-:W2:Y:S02]  /*12850*/  @!P2 SYNCS.PHASECHK.TRANS64 P2, [R0+URZ+0x28830], R3 ;  /* 0x028830030000a5a7 */ /* 0x000ea4000804007f */
[----:B--2---:R-:W-:Y:S05]  /*12860*/  @!P2 BRA `(.L_x_2468) ;  /* 0xfffffffc00f0a947 */ /* 0x004fea000383ffff */
[----:B------:R-:W-:Y:S05]  /*12870*/  BRA `(.L_x_2467) ;  /* 0xfffffeec00ec7947 */ /* 0x000fea000383ffff */
.L_x_2473:
[----:B-1----:R-:W-:-:S04]  /*12880*/  IMAD.U32 R9, RZ, RZ, UR6 ;  /* 0x00000006ff097e24 */ /* 0x002fc8000f8e00ff */
[----:B------:R1:W2:Y:S03]  /*12890*/  SYNCS.PHASECHK.TRANS64.TRYWAIT P3, [R9+URZ+0x28830], R8 ;  /* 0x02883008090075a7 */ /* 0x0002a6000806017f */
[----:B--2---:R-:W-:Y:S05]  /*128a0*/  @!P3 NANOSLEEP.SYNCS 0x989680 ;  /* 0x009896800000b95d */ /* 0x004fea0003900000 */
[----:B------:R-:W2:Y:S02]  /*128b0*/  @!P3 SYNCS.PHASECHK.TRANS64 P3, [R9+URZ+0x28830], R8 ;  /* 0x028830080900b5a7 */ /* 0x000ea4000806007f */
[----:B--2---:R-:W-:Y:S05]  /*128c0*/  @!P3 BRA `(.L_x_2473) ;  /* 0xfffffffc00ecb947 */ /* 0x004fea000383ffff */
[----:B------:R-:W-:Y:S05]  /*128d0*/  BRA `(.L_x_2470) ;  /* 0xffffff1800e87947 */ /* 0x000fea000383ffff */
.L_x_2477:
[----:B-1----:R-:W-:-:S04]  /*128e0*/  IMAD.U32 R9, RZ, RZ, UR6 ;  /* 0x00000006ff097e24 */ /* 0x002fc8000f8e00ff */
[----:B------:R1:W2:Y:S03]  /*128f0*/  SYNCS.PHASECHK.TRANS64.TRYWAIT P3, [R9+URZ+0x28850], R8 ;  /* 0x02885008090075a7 */ /* 0x0002a6000806017f */
[----:B--2---:R-:W-:Y:S05]  /*12900*/  @!P3 NANOSLEEP.SYNCS 0x989680 ;  /* 0x009896800000b95d */ /* 0x004fea0003900000 */
[----:B------:R-:W2:Y:S02]  /*12910*/  @!P3 SYNCS.PHASECHK.TRANS64 P3, [R9+URZ+0x28850], R8 ;  /* 0x028850080900b5a7 */ /* 0x000ea4000806007f */
[----:B--2---:R-:W-:Y:S05]  /*12920*/  @!P3 BRA `(.L_x_2477) ;  /* 0xfffffffc00ecb947 */ /* 0x004fea000383ffff */
[----:B------:R-:W-:Y:S05]  /*12930*/  BRA `(.L_x_2474) ;  /* 0xffffff1c00b07947 */ /* 0x000fea000383ffff */
.L_x_2483:
[----:B-1----:R-:W-:-:S04]  /*12940*/  IMAD.U32 R8, RZ, RZ, UR6 ;  /* 0x00000006ff087e24 */ /* 0x002fc8000f8e00ff */
[----:B------:R1:W2:Y:S03]  /*12950*/  SYNCS.PHASECHK.TRANS64.TRYWAIT P2, [R8+URZ+0x28830], R5 ;  /* 0x02883005080075a7 */ /* 0x0002a6000804017f */
[----:B--2---:R-:W-:Y:S05]  /*12960*/  @!P2 NANOSLEEP.SYNCS 0x989680 ;  /* 0x009896800000a95d */ /* 0x004fea0003900000 */
[----:B------:R-:W2:Y:S02]  /*12970*/  @!P2 SYNCS.PHASECHK.TRANS64 P2, [R8+URZ+0x28830], R5 ;  /* 0x028830050800a5a7 */ /* 0x000ea4000804007f */
[----:B--2---:R-:W-:Y:S05]  /*12980*/  @!P2 BRA `(.L_x_2483) ;  /* 0xfffffffc00eca947 */ /* 0x004fea000383ffff */
[----:B------:R-:W-:Y:S05]  /*12990*/  BRA `(.L_x_2480) ;  /* 0xffffff4c00107947 */ /* 0x000fea000383ffff */
.L_x_2487:
[----:B-1----:R-:W-:-:S04]  /*129a0*/  IMAD.U32 R8, RZ, RZ, UR6 ;  /* 0x00000006ff087e24 */ /* 0x002fc8000f8e00ff */
[----:B------:R1:W2:Y:S03]  /*129b0*/  SYNCS.PHASECHK.TRANS64.TRYWAIT P2, [R8+URZ+0x28850], R5 ;  /* 0x02885005080075a7 */ /* 0x0002a6000804017f */
[----:B--2---:R-:W-:Y:S05]  /*129c0*/  @!P2 NANOSLEEP.SYNCS 0x989680 ;  /* 0x009896800000a95d */ /* 0x004fea0003900000 */
[----:B------:R-:W2:Y:S02]  /*129d0*/  @!P2 SYNCS.PHASECHK.TRANS64 P2, [R8+URZ+0x28850], R5 ;  /* 0x028850050800a5a7 */ /* 0x000ea4000804007f */
[----:B--2---:R-:W-:Y:S05]  /*129e0*/  @!P2 BRA `(.L_x_2487) ;  /* 0xfffffffc00eca947 */ /* 0x004fea000383ffff */
[----:B------:R-:W-:Y:S05]  /*129f0*/  BRA `(.L_x_2484) ;  /* 0xffffff4c00d87947 */ /* 0x000fea000383ffff */
.L_x_2492:
[----:B-1----:R-:W-:-:S04]  /*12a00*/  IMAD.U32 R5, RZ, RZ, UR5 ;  /* 0x00000005ff057e24 */ /* 0x002fc8000f8e00ff */
[----:B------:R1:W2:Y:S03]  /*12a10*/  SYNCS.PHASECHK.TRANS64.TRYWAIT P0, [R5+URZ+0x28850], R4 ;  /* 0x02885004050075a7 */ /* 0x0002a6000800017f */
[----:B--2---:R-:W-:Y:S05]  /*12a20*/  @!P0 NANOSLEEP.SYNCS 0x989680 ;  /* 0x009896800000895d */ /* 0x004fea0003900000 */
[----:B------:R-:W2:Y:S02]  /*12a30*/  @!P0 SYNCS.PHASECHK.TRANS64 P0, [R5+URZ+0x28850], R4 ;  /* 0x02885004050085a7 */ /* 0x000ea4000800007f */
[----:B--2---:R-:W-:Y:S05]  /*12a40*/  @!P0 BRA `(.L_x_2492) ;  /* 0xfffffffc00ec8947 */ /* 0x004fea000383ffff */
[----:B------:R-:W-:Y:S05]  /*12a50*/  BRA `(.L_x_2491) ;  /* 0xffffff7000b87947 */ /* 0x000fea000383ffff */
.L_x_2534:
        /* <DEDUP_REMOVED lines=8> */
[----:B01----:R-:W-:Y:S05]  /*12ae0*/  WARPSYNC.COLLECTIVE R15, `(.L_x_2636) ;  /* 0x000000000f087348 */ /* 0x003fea0003c00000 */
[----:B------:R2:W3:Y:S02]  /*12af0*/  SHFL.IDX P6, R14, R13, R12, R11 ;  /* 0x0000000c0d0e7389 */ /* 0x0004e400000c000b */
[----:B0123--:R-:W-:Y:S01]  /*12b00*/  ENDCOLLECTIVE ;  /* 0x000000000000791b */ /* 0x00ffe20003800000 */
.L_x_2636:
[----:B------:R-:W-:Y:S05]  /*12b10*/  BSYNC B0 ;  /* 0x0000000000007941 */ /* 0x000fea0003800000 */
.L_x_2635:
[----:B------:R-:W-:Y:S05]  /*12b20*/  BRA `(.L_x_2637) ;  /* 0xffffffb4000c7947 */ /* 0x000fea000383ffff */
.L_x_2536:
[----:B------:R-:W-:Y:S01]  /*12b30*/  BSSY B0, `(.L_x_2638) ;  /* 0x0000006000007945 */ /* 0x000fe20003800000 */
[----:B------:R-:W-:-:S07]  /*12b40*/  IMAD.MOV.U32 R15, RZ, RZ, -0x1 ;  /* 0xffffffffff0f7424 */ /* 0x000fce00078e00ff */
[----:B0123--:R-:W-:Y:S05]  /*12b50*/  WARPSYNC.COLLECTIVE R15, `(.L_x_2639) ;  /* 0x000000000f0c7348 */ /* 0x00ffea0003c00000 */
[----:B------:R-:W-:Y:S02]  /*12b60*/  ELECT P6, UR62, PT ;  /* 0x00000000003e782f */ /* 0x000fe400038c0000 */
[----:B------:R-:W-:Y:S01]  /*12b70*/  MOV R14, UR62 ;  /* 0x0000003e000e7c02 */ /* 0x000fe20008000f00 */
[----:B0123--:R-:W-:Y:S10]  /*12b80*/  ENDCOLLECTIVE ;  /* 0x000000000000791b */ /* 0x00fff40003800000 */
.L_x_2639:
[----:B------:R-:W-:Y:S05]  /*12b90*/  BSYNC B0 ;  /* 0x0000000000007941 */ /* 0x000fea0003800000 */
.L_x_2638:
[----:B------:R-:W-:Y:S05]  /*12ba0*/  BRA `(.L_x_2640) ;  /* 0xffffffb400147947 */ /* 0x000fea000383ffff */
.L_x_2538:
[----:B---3--:R3:W4:Y:S02]  /*12bb0*/  SYNCS.PHASECHK.TRANS64.TRYWAIT P0, [R0+URZ+0x28840], R2 ;  /* 0x02884002000075a7 */ /* 0x008724000800017f */
[----:B----4-:R-:W-:Y:S05]  /*12bc0*/  @!P0 NANOSLEEP.SYNCS 0x989680 ;  /* 0x009896800000895d */ /* 0x010fea0003900000 */
[----:B------:R-:W4:Y:S02]  /*12bd0*/  @!P0 SYNCS.PHASECHK.TRANS64 P0, [R0+URZ+0x28840], R2 ;  /* 0x02884002000085a7 */ /* 0x000f24000800007f */
[----:B----4-:R-:W-:Y:S05]  /*12be0*/  @!P0 BRA `(.L_x_2538) ;  /* 0xfffffffc00f08947 */ /* 0x010fea000383ffff */
[----:B------:R-:W-:Y:S05]  /*12bf0*/  BRA `(.L_x_2641) ;  /* 0xffffffb400807947 */ /* 0x000fea000383ffff */
.L_x_2542:
[----:B------:R-:W-:Y:S01]  /*12c00*/  IMAD.MOV.U32 R13, RZ, RZ, R0 ;  /* 0x000000ffff0d7224 */ /* 0x000fe200078e0000 */
[----:B------:R-:W0:Y:S01]  /*12c10*/  S2R R6, SR_TID.X ;  /* 0x0000000000067919 */ /* 0x000e220000002100 */
[----:B------:R-:W-:Y:S02]  /*12c20*/  IMAD.MOV.U32 R12, RZ, RZ, RZ ;  /* 0x000000ffff0c7224 */ /* 0x000fe400078e00ff */
[----:B------:R-:W-:Y:S02]  /*12c30*/  IMAD.MOV.U32 R11, RZ, RZ, 0x181f ;  /* 0x0000181fff0b7424 */ /* 0x000fe400078e00ff */
[----:B------:R-:W-:Y:S02]  /*12c40*/  IMAD.MOV.U32 R15, RZ, RZ, -0x1 ;  /* 0xffffffffff0f7424 */ /* 0x000fe400078e00ff */
[----:B-----5:R-:W-:-:S07]  /*12c50*/  IMAD R2, R10, R7, RZ ;  /* 0x000000070a027224 */ /* 0x020fce00078e02ff */
[----:B0-----:R-:W-:Y:S05]  /*12c60*/  WARPSYNC.COLLECTIVE R15, `(.L_x_2642) ;  /* 0x000000000f087348 */ /* 0x001fea0003c00000 */
[----:B------:R1:W2:Y:S02]  /*12c70*/  SHFL.IDX P6, R14, R13, R12, R11 ;  /* 0x0000000c0d0e7389 */ /* 0x0002a400000c000b */
[----:B012---:R-:W-:Y:S01]  /*12c80*/  ENDCOLLECTIVE ;  /* 0x000000000000791b */ /* 0x007fe20003800000 */
.L_x_2642:
[----:B------:R-:W-:Y:S01]  /*12c90*/  IMAD.MOV.U32 R13, RZ, RZ, R3 ;  /* 0x000000ffff0d7224 */ /* 0x000fe200078e0003 */
[----:B------:R-:W-:Y:S01]  /*12ca0*/  LOP3.LUT R6, R6, 0x7f, RZ, 0xc0, !PT ;  /* 0x0000007f06067812 */ /* 0x000fe200078ec0ff */
[----:B------:R-:W-:-:S07]  /*12cb0*/  IMAD.MOV.U32 R4, RZ, RZ, R14 ;  /* 0x000000ffff047224 */ /* 0x000fce00078e000e */
[----:B------:R-:W-:Y:S05]  /*12cc0*/  WARPSYNC.COLLECTIVE R15, `(.L_x_2643) ;  /* 0x000000000f087348 */ /* 0x000fea0003c00000 */
[----:B------:R0:W1:Y:S02]  /*12cd0*/  SHFL.IDX P6, R14, R13, R12, R11 ;  /* 0x0000000c0d0e7389 */ /* 0x00006400000c000b */
[----:B01----:R-:W-:Y:S01]  /*12ce0*/  ENDCOLLECTIVE ;  /* 0x000000000000791b */ /* 0x003fe20003800000 */
.L_x_2643:
[----:B------:R-:W-:-:S05]  /*12cf0*/  SHF.R.U32.HI R6, RZ, 0x3, R6 ;  /* 0x00000003ff067819 */ /* 0x000fca0000011606 */
[----:B------:R-:W-:-:S05]  /*12d00*/  IMAD R17, R17, 0x80, R6 ;  /* 0x0000008011117824 */ /* 0x000fca00078e0206 */
[----:B------:R-:W-:Y:S01]  /*12d10*/  ISETP.GE.AND P2, PT, R17, R2, PT ;  /* 0x000000021100720c */ /* 0x000fe20003f46270 */
[----:B------:R-:W-:Y:S02]  /*12d20*/  IMAD.MOV.U32 R13, RZ, RZ, R0 ;  /* 0x000000ffff0d7224 */ /* 0x000fe400078e0000 */
[----:B------:R-:W-:Y:S02]  /*12d30*/  IMAD.MOV.U32 R12, RZ, RZ, 0x1 ;  /* 0x00000001ff0c7424 */ /* 0x000fe400078e00ff */
[----:B------:R-:W-:-:S08]  /*12d40*/  IMAD.MOV.U32 R5, RZ, RZ, R14 ;  /* 0x000000ffff057224 */ /* 0x000fd000078e000e */
[----:B------:R-:W-:Y:S05]  /*12d50*/  WARPSYNC.COLLECTIVE R15, `(.L_x_2644) ;  /* 0x000000000f087348 */ /* 0x000fea0003c00000 */
[----:B------:R0:W1:Y:S02]  /*12d60*/  SHFL.IDX P6, R14, R13, R12, R11 ;  /* 0x0000000c0d0e7389 */ /* 0x00006400000c000b */
[----:B01----:R-:W-:Y:S01]  /*12d70*/  ENDCOLLECTIVE ;  /* 0x000000000000791b */ /* 0x003fe20003800000 */
.L_x_2644:
        /* <DEDUP_REMOVED lines=10> */
.L_x_2645:
[----:B------:R-:W-:Y:S01]  /*12e20*/  @!PT LDS RZ, [RZ] ;  /* 0x00000000fffff984 */ /* 0x000fe20000000800 */
[----:B------:R-:W-:Y:S01]  /*12e30*/  @!PT LDS RZ, [RZ] ;  /* 0x00000000fffff984 */ /* 0x000fe20000000800 */
[----:B------:R-:W-:Y:S01]  /*12e40*/  @!PT LDS RZ, [RZ] ;  /* 0x00000000fffff984 */ /* 0x000fe20000000800 */
[----:B------:R-:W-:Y:S04]  /*12e50*/  @!P2 LDGSTS.E.BYPASS.LTC128B.128 [R8+0x10400], desc[UR40][R4.64], !P0 ;  /* 0x104000000408afae */ /* 0x000fe8000c101d68 */
[----:B------:R0:W-:Y:S01]  /*12e60*/  @!P2 LDGSTS.E.BYPASS.LTC128B.128 [R8+0x14400], desc[UR40][R4.64+0x80], !P1 ;  /* 0x144000800408afae */ /* 0x0001e2000c901d68 */
[----:B------:R-:W-:Y:S02]  /*12e70*/  IMAD.MOV.U32 R13, RZ, RZ, R0 ;  /* 0x000000ffff0d7224 */ /* 0x000fe400078e0000 */
[----:B------:R-:W-:Y:S02]  /*12e80*/  IMAD.MOV.U32 R12, RZ, RZ, 0x2 ;  /* 0x00000002ff0c7424 */ /* 0x000fe400078e00ff */
[----:B0-----:R-:W-:Y:S02]  /*12e90*/  VIADD R4, R17, 0x10 ;  /* 0x0000001011047836 */ /* 0x001fe40000000000 */
[----:B------:R-:W-:-:S03]  /*12ea0*/  IMAD.MOV.U32 R6, RZ, RZ, R14 ;  /* 0x000000ffff067224 */ /* 0x000fc600078e000e */
[----:B------:R-:W-:-:S13]  /*12eb0*/  ISETP.GE.AND P2, PT, R4, R2, PT ;  /* 0x000000020400720c */ /* 0x000fda0003f46270 */
[----:B------:R-:W-:Y:S05]  /*12ec0*/  WARPSYNC.COLLECTIVE R15, `(.L_x_2646) ;  /* 0x000000000f087348 */ /* 0x000fea0003c00000 */
[----:B------:R0:W1:Y:S02]  /*12ed0*/  SHFL.IDX P6, R14, R13, R12, R11 ;  /* 0x0000000c0d0e7389 */ /* 0x00006400000c000b */
[----:B01----:R-:W-:Y:S01]  /*12ee0*/  ENDCOLLECTIVE ;  /* 0x000000000000791b */ /* 0x003fe20003800000 */
.L_x_2646:
[----:B------:R-:W-:Y:S01]  /*12ef0*/  @!P2 LEA R5, P3, R9, R6, 0x1 ;  /* 0x000000060905a211 */ /* 0x000fe200078608ff */
[----:B------:R-:W-:-:S04]  /*12f00*/  IMAD.MOV.U32 R13, RZ, RZ, R3 ;  /* 0x000000ffff0d7224 */ /* 0x000fc800078e0003 */
        /* <DEDUP_REMOVED lines=8> */
[----:B------:R-:W-:Y:S04]  /*12f90*/  @!P2 LDGSTS.E.BYPASS.LTC128B.128 [R8+0x10c00], desc[UR40][R4.64], !P0 ;  /* 0x10c000000408afae */ /* 0x000fe8000c101d68 */
[----:B------:R0:W-:Y:S02]  /*12fa0*/  @!P2 LDGSTS.E.BYPASS.LTC128B.128 [R8+0x14c00], desc[UR40][R4.64+0x80], !P1 ;  /* 0x14c000800408afae */ /* 0x0001e4000c901d68 */
[----:B0-----:R-:W-:-:S05]  /*12fb0*/  VIADD R4, R17, 0x20 ;  /* 0x0000002011047836 */ /* 0x001fca0000000000 */
[----:B------:R-:W-:Y:S01]  /*12fc0*/  ISETP.GE.AND P2, PT, R4, R2, PT ;  /* 0x000000020400720c */ /* 0x000fe20003f46270 */
[----:B------:R-:W-:-:S12]  /*12fd0*/  IMAD.MOV.U32 R4, RZ, RZ, R14 ;  /* 0x000000ffff047224 */ /* 0x000fd800078e000e */
[----:B------:R-:W-:Y:S05]  /*12fe0*/  WARPSYNC.COLLECTIVE R15, `(.L_x_2647) ;  /* 0x000000000f087348 */ /* 0x000fea0003c00000 */
[----:B------:R0:W1:Y:S02]  /*12ff0*/  SHFL.IDX P6, R14, R13, R12, R11 ;  /* 0x0000000c0d0e7389 */ /* 0x00006400000c000b */
[----:B01----:R-:W-:Y:S01]  /*13000*/  ENDCOLLECTIVE ;  /* 0x000000000000791b */ /* 0x003fe20003800000 */
.L_x_2647:
[----:B------:R-:W-:Y:S02]  /*13010*/  IMAD.MOV.U32 R13, RZ, RZ, R0 ;  /* 0x000000ffff0d7224 */ /* 0x000fe400078e0000 */
[----:B------:R-:W-:Y:S02]  /*13020*/  IMAD.MOV.U32 R12, RZ, RZ, 0x3 ;  /* 0x00000003ff0c7424 */ /* 0x000fe400078e00ff */
[----:B------:R-:W-:-:S07]  /*13030*/  IMAD.MOV.U32 R5, RZ, RZ, R14 ;  /* 0x000000ffff057224 */ /* 0x000fce00078e000e */
[----:B------:R-:W-:Y:S05]  /*13040*/  WARPSYNC.COLLECTIVE R15, `(.L_x_2648) ;  /* 0x000000000f087348 */ /* 0x000fea0003c00000 */
[----:B------:R0:W1:Y:S02]  /*13050*/  SHFL.IDX P6, R14, R13, R12, R11 ;  /* 0x0000000c0d0e7389 */ /* 0x00006400000c000b */
[----:B01----:R-:W-:Y:S01]  /*13060*/  ENDCOLLECTIVE ;  /* 0x000000000000791b */ /* 0x003fe20003800000 */
.L_x_2648:
[----:B------:R-:W-:-:S05]  /*13070*/  @!P2 LEA R5, P3, R9, R5, 0x1 ;  /* 0x000000050905a211 */ /* 0x000fca00078608ff */
        /* <DEDUP_REMOVED lines=16> */
.L_x_2649:
[----:B------:R-:W-:Y:S02]  /*13180*/  IMAD.MOV.U32 R13, RZ, RZ, R0 ;  /* 0x000000ffff0d7224 */ /* 0x000fe400078e0000 */
[----:B------:R-:W-:Y:S02]  /*13190*/  IMAD.MOV.U32 R12, RZ, RZ, 0x4 ;  /* 0x00000004ff0c7424 */ /* 0x000fe400078e00ff */
[----:B------:R-:W-:-:S07]  /*131a0*/  IMAD.MOV.U32 R5, RZ, RZ, R14 ;  /* 0x000000ffff057224 */ /* 0x000fce00078e000e */
[----:B------:R-:W-:Y:S05]  /*131b0*/  WARPSYNC.COLLECTIVE R15, `(.L_x_2650) ;  /* 0x000000000f087348 */ /* 0x000fea0003c00000 */
[----:B------:R0:W1:Y:S02]  /*131c0*/  SHFL.IDX P6, R14, R13, R12, R11 ;  /* 0x0000000c0d0e7389 */ /* 0x00006400000c000b */
[----:B01----:R-:W-:Y:S01]  /*131d0*/  ENDCOLLECTIVE ;  /* 0x000000000000791b */ /* 0x003fe20003800000 */
.L_x_2650:
        /* <DEDUP_REMOVED lines=17> */
.L_x_2651:
[----:B------:R-:W-:Y:S02]  /*132f0*/  IMAD.MOV.U32 R13, RZ, RZ, R0 ;  /* 0x000000ffff0d7224 */ /* 0x000fe400078e0000 */
[----:B------:R-:W-:Y:S02]  /*13300*/  IMAD.MOV.U32 R12, RZ, RZ, 0x5 ;  /* 0x00000005ff0c7424 */ /* 0x000fe400078e00ff */
[----:B------:R-:W-:-:S07]  /*13310*/  IMAD.MOV.U32 R5, RZ, RZ, R14 ;  /* 0x000000ffff057224 */ /* 0x000fce00078e000e */
[----:B------:R-:W-:Y:S05]  /*13320*/  WARPSYNC.COLLECTIVE R15, `(.L_x_2652) ;  /* 0x000000000f087348 */ /* 0x000fea0003c00000 */
[----:B------:R0:W1:Y:S02]  /*13330*/  SHFL.IDX P6, R14, R13, R12, R11 ;  /* 0x0000000c0d0e7389 */ /* 0x00006400000c000b */
[----:B01----:R-:W-:Y:S01]  /*13340*/  ENDCOLLECTIVE ;  /* 0x000000000000791b */ /* 0x003fe20003800000 */
.L_x_2652:
        /* <DEDUP_REMOVED lines=17> */
.L_x_2653:
[----:B------:R-:W-:Y:S02]  /*13460*/  IMAD.MOV.U32 R13, RZ, RZ, R0 ;  /* 0x000000ffff0d7224 */ /* 0x000fe400078e0000 */
[----:B------:R-:W-:Y:S02]  /*13470*/  IMAD.MOV.U32 R12, RZ, RZ, 0x6 ;  /* 0x00000006ff0c7424 */ /* 0x000fe400078e00ff */
[----:B------:R-:W-:-:S07]  /*13480*/  IMAD.MOV.U32 R5, RZ, RZ, R14 ;  /* 0x000000ffff057224 */ /* 0x000fce00078e000e */
[----:B------:R-:W-:Y:S05]  /*13490*/  WARPSYNC.COLLECTIVE R15, `(.L_x_2654) ;  /* 0x000000000f087348 */ /* 0x000fea0003c00000 */
[----:B------:R0:W1:Y:S02]  /*134a0*/  SHFL.IDX P6, R14, R13, R12, R11 ;  /* 0x0000000c0d0e7389 */ /* 0x00006400000c000b */
[----:B01----:R-:W-:Y:S01]  /*134b0*/  ENDCOLLECTIVE ;  /* 0x000000000000791b */ /* 0x003fe20003800000 */
.L_x_2654:
        /* <DEDUP_REMOVED lines=16> */
.L_x_2655:
[----:B------:R-:W-:Y:S02]  /*135c0*/  IMAD.MOV.U32 R13, RZ, RZ, R0 ;  /* 0x000000ffff0d7224 */ /* 0x000fe400078e0000 */
[----:B------:R-:W-:Y:S02]  /*135d0*/  IMAD.MOV.U32 R12, RZ, RZ, 0x7 ;  /* 0x00000007ff0c7424 */ /* 0x000fe400078e00ff */
[----:B------:R-:W-:-:S07]  /*135e0*/  IMAD.MOV.U32 R5, RZ, RZ, R14 ;  /* 0x000000ffff057224 */ /* 0x000fce00078e000e */
[----:B------:R-:W-:Y:S05]  /*135f0*/  WARPSYNC.COLLECTIVE R15, `(.L_x_2656) ;  /* 0x000000000f087348 */ /* 0x000fea0003c00000 */
[----:B------:R0:W1:Y:S02]  /*13600*/  SHFL.IDX P6, R14, R13, R12, R11 ;  /* 0x0000000c0d0e7389 */ /* 0x00006400000c000b */
[----:B01----:R-:W-:Y:S01]  /*13610*/  ENDCOLLECTIVE ;  /* 0x000000000000791b */ /* 0x003fe20003800000 */
.L_x_2656:
        /* <DEDUP_REMOVED lines=10> */
.L_x_2657:
[----:B------:R-:W-:Y:S01]  /*136c0*/  @!PT LDS RZ, [RZ] ;  /* 0x00000000fffff984 */ /* 0x000fe20000000800 */
[----:B------:R-:W-:Y:S01]  /*136d0*/  @!PT LDS RZ, [RZ] ;  /* 0x00000000fffff984 */ /* 0x000fe20000000800 */
[----:B------:R-:W-:Y:S01]  /*136e0*/  @!PT LDS RZ, [RZ] ;  /* 0x00000000fffff984 */ /* 0x000fe20000000800 */
[----:B------:R0:W-:Y:S04]  /*136f0*/  @!P2 LDGSTS.E.BYPASS.LTC128B.128 [R8+0x13400], desc[UR40][R4.64], !P0 ;  /* 0x134000000408afae */ /* 0x0001e8000c101d68 */
[----:B------:R0:W-:Y:S01]  /*13700*/  @!P2 LDGSTS.E.BYPASS.LTC128B.128 [R8+0x17400], desc[UR40][R4.64+0x80], !P1 ;  /* 0x174000800408afae */ /* 0x0001e2000c901d68 */
[----:B------:R-:W-:Y:S01]  /*13710*/  IMAD.MOV.U32 R3, RZ, RZ, R14 ;  /* 0x000000ffff037224 */ /* 0x000fe200078e000e */
[----:B------:R-:W-:Y:S06]  /*13720*/  BRA `(.L_x_2658) ;  /* 0xffffffb800447947 */ /* 0x000fec000383ffff */
.L_x_2547:
[----:B0-----:R-:W2:Y:S02]  /*13730*/  LDL R2, [R1+0x4] ;  /* 0x0000040001027983 */ /* 0x001ea40000100800 */
[----:B--2---:R0:W1:Y:S02]  /*13740*/  SYNCS.PHASECHK.TRANS64.TRYWAIT P0, [R2+URZ+0x28820], R0 ;  /* 0x02882000020075a7 */ /* 0x004064000800017f */
[----:B-1----:R-:W-:Y:S05]  /*13750*/  @!P0 NANOSLEEP.SYNCS 0x989680 ;  /* 0x009896800000895d */ /* 0x002fea0003900000 */
[----:B------:R-:W1:Y:S02]  /*13760*/  @!P0 SYNCS.PHASECHK.TRANS64 P0, [R2+URZ+0x28820], R0 ;  /* 0x02882000020085a7 */ /* 0x000e64000800007f */
[----:B-1----:R-:W-:Y:S05]  /*13770*/  @!P0 BRA `(.L_x_2547) ;  /* 0xfffffffc00ec8947 */ /* 0x002fea000383ffff */
[----:B------:R-:W-:Y:S05]  /*13780*/  BRA `(.L_x_2659) ;  /* 0xffffffb800b87947 */ /* 0x000fea000383ffff */
.L_x_2556:
[----:B-1----:R1:W2:Y:S02]  /*13790*/  SYNCS.PHASECHK.TRANS64.TRYWAIT P0, [R2+URZ+0x28840], R0 ;  /* 0x02884000020075a7 */ /* 0x0022a4000800017f */
[----:B--2---:R-:W-:Y:S05]  /*137a0*/  @!P0 NANOSLEEP.SYNCS 0x989680 ;  /* 0x009896800000895d */ /* 0x004fea0003900000 */
[----:B------:R-:W2:Y:S02]  /*137b0*/  @!P0 SYNCS.PHASECHK.TRANS64 P0, [R2+URZ+0x28840], R0 ;  /* 0x02884000020085a7 */ /* 0x000ea4000800007f */
[----:B--2---:R-:W-:Y:S05]  /*137c0*/  @!P0 BRA `(.L_x_2556) ;  /* 0xfffffffc00f08947 */ /* 0x004fea000383ffff */
[----:B------:R-:W-:Y:S05]  /*137d0*/  BRA `(.L_x_2660) ;  /* 0xffffffbc007c7947 */ /* 0x000fea000383ffff */
.L_x_2562:
[----:B0-----:R0:W1:Y:S02]  /*137e0*/  SYNCS.PHASECHK.TRANS64.TRYWAIT P0, [R2+URZ+0x60], R0 ;  /* 0x00006000020075a7 */ /* 0x001064000800017f */
[----:B-1----:R-:W-:Y:S05]  /*137f0*/  @!P0 NANOSLEEP.SYNCS 0x989680 ;  /* 0x009896800000895d */ /* 0x002fea0003900000 */
[----:B------:R-:W1:Y:S02]  /*13800*/  @!P0 SYNCS.PHASECHK.TRANS64 P0, [R2+URZ+0x60], R0 ;  /* 0x00006000020085a7 */ /* 0x000e64000800007f */
[----:B-1----:R-:W-:Y:S05]  /*13810*/  @!P0 BRA `(.L_x_2562) ;  /* 0xfffffffc00f08947 */ /* 0x002fea000383ffff */
[----:B------:R-:W-:Y:S05]  /*13820*/  BRA `(.L_x_2661) ;  /* 0xffffffc000587947 */ /* 0x000fea000383ffff */
.L_x_2571:
[----:B--2---:R2:W3:Y:S02]  /*13830*/  SYNCS.PHASECHK.TRANS64.TRYWAIT P0, [R3+URZ+0x28840], R2 ;  /* 0x02884002030075a7 */ /* 0x0044e4000800017f */
[----:B---3--:R-:W-:Y:S05]  /*13840*/  @!P0 NANOSLEEP.SYNCS 0x989680 ;  /* 0x009896800000895d */ /* 0x008fea0003900000 */
[----:B------:R-:W3:Y:S02]  /*13850*/  @!P0 SYNCS.PHASECHK.TRANS64 P0, [R3+URZ+0x28840], R2 ;  /* 0x02884002030085a7 */ /* 0x000ee4000800007f */
[----:B---3--:R-:W-:Y:S05]  /*13860*/  @!P0 BRA `(.L_x_2571) ;  /* 0xfffffffc00f08947 */ /* 0x008fea000383ffff */
[----:B------:R-:W-:Y:S05]  /*13870*/  BRA `(.L_x_2662) ;  /* 0xffffffc400f87947 */ /* 0x000fea000383ffff */
.L_x_2577:
[----:B0-----:R0:W2:Y:S02]  /*13880*/  SYNCS.PHASECHK.TRANS64.TRYWAIT P0, [R2+URZ+0x60], R3 ;  /* 0x00006003020075a7 */ /* 0x0010a4000800017f */
[----:B--2---:R-:W-:Y:S05]  /*13890*/  @!P0 NANOSLEEP.SYNCS 0x989680 ;  /* 0x009896800000895d */ /* 0x004fea0003900000 */
[----:B------:R-:W2:Y:S02]  /*138a0*/  @!P0 SYNCS.PHASECHK.TRANS64 P0, [R2+URZ+0x60], R3 ;  /* 0x00006003020085a7 */ /* 0x000ea4000800007f */
[----:B--2---:R-:W-:Y:S05]  /*138b0*/  @!P0 BRA `(.L_x_2577) ;  /* 0xfffffffc00f08947 */ /* 0x004fea000383ffff */
[----:B------:R-:W-:Y:S05]  /*138c0*/  BRA `(.L_x_2663) ;  /* 0xffffffc800d47947 */ /* 0x000fea000383ffff */
.L_x_2586:
[----:B---3--:R3:W4:Y:S02]  /*138d0*/  SYNCS.PHASECHK.TRANS64.TRYWAIT P0, [R2+URZ+0x28840], R3 ;  /* 0x02884003020075a7 */ /* 0x008724000800017f */
[----:B----4-:R-:W-:Y:S05]  /*138e0*/  @!P0 NANOSLEEP.SYNCS 0x989680 ;  /* 0x009896800000895d */ /* 0x010fea0003900000 */
[----:B------:R-:W4:Y:S02]  /*138f0*/  @!P0 SYNCS.PHASECHK.TRANS64 P0, [R2+URZ+0x28840], R3 ;  /* 0x02884003020085a7 */ /* 0x000f24000800007f */
[----:B----4-:R-:W-:Y:S05]  /*13900*/  @!P0 BRA `(.L_x_2586) ;  /* 0xfffffffc00f08947 */ /* 0x010fea000383ffff */
[----:B------:R-:W-:Y:S05]  /*13910*/  BRA `(.L_x_2664) ;  /* 0xffffffd000487947 */ /* 0x000fea000383ffff */
.L_x_2592:
[----:B0-----:R0:W2:Y:S02]  /*13920*/  SYNCS.PHASECHK.TRANS64.TRYWAIT P0, [R2+URZ+0x60], R5 ;  /* 0x00006005020075a7 */ /* 0x0010a4000800017f */
[----:B--2---:R-:W-:Y:S05]  /*13930*/  @!P0 NANOSLEEP.SYNCS 0x989680 ;  /* 0x009896800000895d */ /* 0x004fea0003900000 */
[----:B------:R-:W2:Y:S02]  /*13940*/  @!P0 SYNCS.PHASECHK.TRANS64 P0, [R2+URZ+0x60], R5 ;  /* 0x00006005020085a7 */ /* 0x000ea4000800007f */
[----:B--2---:R-:W-:Y:S05]  /*13950*/  @!P0 BRA `(.L_x_2592) ;  /* 0xfffffffc00f08947 */ /* 0x004fea000383ffff */
[----:B------:R-:W-:Y:S05]  /*13960*/  BRA `(.L_x_2665) ;  /* 0xffffffd400247947 */ /* 0x000fea000383ffff */
.L_x_2603:
[----:B0-----:R0:W2:Y:S02]  /*13970*/  SYNCS.PHASECHK.TRANS64.TRYWAIT P0, [R0+URZ+0x28860], R2 ;  /* 0x02886002000075a7 */ /* 0x0010a4000800017f */
[----:B--2---:R-:W-:Y:S05]  /*13980*/  @!P0 NANOSLEEP.SYNCS 0x989680 ;  /* 0x009896800000895d */ /* 0x004fea0003900000 */
[----:B------:R-:W2:Y:S02]  /*13990*/  @!P0 SYNCS.PHASECHK.TRANS64 P0, [R0+URZ+0x28860], R2 ;  /* 0x02886002000085a7 */ /* 0x000ea4000800007f */
[----:B--2---:R-:W-:Y:S05]  /*139a0*/  @!P0 BRA `(.L_x_2603) ;  /* 0xfffffffc00f08947 */ /* 0x004fea000383ffff */
[----:B------:R-:W-:Y:S05]  /*139b0*/  BRA `(.L_x_2666) ;  /* 0xffffffd8007c7947 */ /* 0x000fea000383ffff */
.L_x_2610:
[----:B------:R-:W-:Y:S01]  /*139c0*/  BSSY B0, `(.L_x_2667) ;  /* 0x0000008000007945 */ /* 0x000fe20003800000 */
[----:B------:R-:W-:Y:S02]  /*139d0*/  IMAD.MOV.U32 R13, RZ, RZ, R16 ;  /* 0x000000ffff0d7224 */ /* 0x000fe400078e0010 */
[----:B------:R-:W-:Y:S02]  /*139e0*/  IMAD.MOV.U32 R12, RZ, RZ, RZ ;  /* 0x000000ffff0c7224 */ /* 0x000fe400078e00ff */
[----:B------:R-:W-:Y:S02]  /*139f0*/  IMAD.MOV.U32 R11, RZ, RZ, 0x1f ;  /* 0x0000001fff0b7424 */ /* 0x000fe400078e00ff */
[----:B------:R-:W-:-:S07]  /*13a00*/  IMAD.MOV.U32 R15, RZ, RZ, -0x1 ;  /* 0xffffffffff0f7424 */ /* 0x000fce00078e00ff */
[----:B0123-5:R-:W-:Y:S05]  /*13a10*/  WARPSYNC.COLLECTIVE R15, `(.L_x_2668) ;  /* 0x000000000f087348 */ /* 0x02ffea0003c00000 */
[----:B------:R4:W0:Y:S02]  /*13a20*/  SHFL.IDX P6, R14, R13, R12, R11 ;  /* 0x0000000c0d0e7389 */ /* 0x00082400000c000b */
[----:B012345:R-:W-:Y:S01]  /*13a30*/  ENDCOLLECTIVE ;  /* 0x000000000000791b */ /* 0x03ffe20003800000 */
.L_x_2668:
[----:B------:R-:W-:Y:S05]  /*13a40*/  BSYNC B0 ;  /* 0x0000000000007941 */ /* 0x000fea0003800000 */
.L_x_2667:
        /* <DEDUP_REMOVED lines=9> */
.L_x_2669:
        /* <DEDUP_REMOVED lines=18> */
.L_x_2670:
[----:B------:R-:W-:Y:S01]  /*13c00*/  IMAD.MOV.U32 R12, RZ, RZ, 0x2 ;  /* 0x00000002ff0c7424 */ /* 0x000fe200078e00ff */
[----:B------:R-:W-:-:S05]  /*13c10*/  SEL R7, R14, RZ, P1 ;  /* 0x000000ff0e077207 */ /* 0x000fca0000800000 */
[----:B------:R-:W-:-:S04]  /*13c20*/  IMAD.IADD R3, R2, 0x1, R7 ;  /* 0x0000000102037824 */ /* 0x000fc800078e0207 */
[----:B------:R-:W-:-:S07]  /*13c30*/  IMAD.MOV.U32 R13, RZ, RZ, R3 ;  /* 0x000000ffff0d7224 */ /* 0x000fce00078e0003 */
[----:B------:R-:W-:Y:S05]  /*13c40*/  WARPSYNC.COLLECTIVE R15, `(.L_x_2671) ;  /* 0x000000000f087348 */ /* 0x000fea0003c00000 */
[----:B------:R0:W1:Y:S02]  /*13c50*/  SHFL.UP P6, R14, R13, R12, R11 ;  /* 0x0400000c0d0e7389 */ /* 0x00006400000c000b */
[----:B01----:R-:W-:Y:S01]  /*13c60*/  ENDCOLLECTIVE ;  /* 0x000000000000791b */ /* 0x003fe20003800000 */
.L_x_2671:
[----:B------:R-:W-:Y:S01]  /*13c70*/  IMAD.MOV.U32 R12, RZ, RZ, 0x4 ;  /* 0x00000004ff0c7424 */ /* 0x000fe200078e00ff */
[----:B------:R-:W-:-:S05]  /*13c80*/  SEL R14, R14, RZ, P2 ;  /* 0x000000ff0e0e7207 */ /* 0x000fca0001000000 */
[----:B------:R-:W-:-:S04]  /*13c90*/  IMAD.IADD R3, R3, 0x1, R14 ;  /* 0x0000000103037824 */ /* 0x000fc800078e020e */
[----:B------:R-:W-:-:S07]  /*13ca0*/  IMAD.MOV.U32 R13, RZ, RZ, R3 ;  /* 0x000000ffff0d7224 */ /* 0x000fce00078e0003 */
[----:B------:R-:W-:Y:S05]  /*13cb0*/  WARPSYNC.COLLECTIVE R15, `(.L_x_2672) ;  /* 0x000000000f087348 */ /* 0x000fea0003c00000 */
[----:B------:R0:W1:Y:S02]  /*13cc0*/  SHFL.UP P6, R14, R13, R12, R11 ;  /* 0x0400000c0d0e7389 */ /* 0x00006400000c000b */
[----:B01----:R-:W-:Y:S01]  /*13cd0*/  ENDCOLLECTIVE ;  /* 0x000000000000791b */ /* 0x003fe20003800000 */
.L_x_2672:
[----:B------:R-:W-:Y:S01]  /*13ce0*/  IMAD.MOV.U32 R12, RZ, RZ, 0x8 ;  /* 0x00000008ff0c7424 */ /* 0x000fe200078e00ff */
[----:B------:R-:W-:-:S05]  /*13cf0*/  SEL R14, R14, RZ, P3 ;  /* 0x000000ff0e0e7207 */ /* 0x000fca0001800000 */
[----:B------:R-:W-:-:S04]  /*13d00*/  IMAD.IADD R3, R3, 0x1, R14 ;  /* 0x0000000103037824 */ /* 0x000fc800078e020e */
[----:B------:R-:W-:-:S07]  /*13d10*/  IMAD.MOV.U32 R13, RZ, RZ, R3 ;  /* 0x000000ffff0d7224 */ /* 0x000fce00078e0003 */
[----:B------:R-:W-:Y:S05]  /*13d20*/  WARPSYNC.COLLECTIVE R15, `(.L_x_2673) ;  /* 0x000000000f087348 */ /* 0x000fea0003c00000 */
[----:B------:R0:W1:Y:S02]  /*13d30*/  SHFL.UP P6, R14, R13, R12, R11 ;  /* 0x0400000c0d0e7389 */ /* 0x00006400000c000b */
[----:B01----:R-:W-:Y:S01]  /*13d40*/  ENDCOLLECTIVE ;  /* 0x000000000000791b */ /* 0x003fe20003800000 */
.L_x_2673:
[----:B------:R-:W-:Y:S01]  /*13d50*/  IMAD.MOV.U32 R12, RZ, RZ, 0x10 ;  /* 0x00000010ff0c7424 */ /* 0x000fe200078e00ff */
[----:B------:R-:W-:-:S05]  /*13d60*/  SEL R14, R14, RZ, P4 ;  /* 0x000000ff0e0e7207 */ /* 0x000fca0002000000 */
[----:B------:R-:W-:-:S04]  /*13d70*/  IMAD.IADD R3, R3, 0x1, R14 ;  /* 0x0000000103037824 */ /* 0x000fc800078e020e */
[----:B------:R-:W-:-:S07]  /*13d80*/  IMAD.MOV.U32 R13, RZ, RZ, R3 ;  /* 0x000000ffff0d7224 */ /* 0x000fce00078e0003 */
[----:B------:R-:W-:Y:S05]  /*13d90*/  WARPSYNC.COLLECTIVE R15, `(.L_x_2674) ;  /* 0x000000000f087348 */ /* 0x000fea0003c00000 */
[----:B------:R0:W1:Y:S02]  /*13da0*/  SHFL.UP P6, R14, R13, R12, R11 ;  /* 0x0400000c0d0e7389 */ /* 0x00006400000c000b */
[----:B01----:R-:W-:Y:S01]  /*13db0*/  ENDCOLLECTIVE ;  /* 0x000000000000791b */ /* 0x003fe20003800000 */
.L_x_2674:
        /* <DEDUP_REMOVED lines=8> */
.L_x_2675:
[----:B------:R-:W-:Y:S05]  /*13e40*/  BRA `(.L_x_2676) ;  /* 0xffffffdc00187947 */ /* 0x000fea000383ffff */
.L_x_2615:
[----:B------:R-:W-:Y:S01]  /*13e50*/  BSSY B0, `(.L_x_2677) ;  /* 0x0000008000007945 */ /* 0x000fe20003800000 */
[----:B-----5:R-:W-:Y:S02]  /*13e60*/  IMAD.MOV.U32 R13, RZ, RZ, R2 ;  /* 0x000000ffff0d7224 */ /* 0x020fe400078e0002 */
[----:B------:R-:W-:Y:S02]  /*13e70*/  IMAD.MOV.U32 R12, RZ, RZ, 0x1 ;  /* 0x00000001ff0c7424 */ /* 0x000fe400078e00ff */
[----:B------:R-:W-:Y:S02]  /*13e80*/  IMAD.MOV.U32 R11, RZ, RZ, RZ ;  /* 0x000000ffff0b7224 */ /* 0x000fe400078e00ff */
[----:B------:R-:W-:-:S07]  /*13e90*/  IMAD.MOV.U32 R15, RZ, RZ, -0x1 ;  /* 0xffffffffff0f7424 */ /* 0x000fce00078e00ff */
[----:B012---:R-:W-:Y:S05]  /*13ea0*/  WARPSYNC.COLLECTIVE R15, `(.L_x_2678) ;  /* 0x000000000f087348 */ /* 0x007fea0003c00000 */
[----:B------:R3:W4:Y:S02]  /*13eb0*/  SHFL.UP P6, R14, R13, R12, R11 ;  /* 0x0400000c0d0e7389 */ /* 0x00072400000c000b */
[----:B01234-:R-:W-:Y:S01]  /*13ec0*/  ENDCOLLECTIVE ;  /* 0x000000000000791b */ /* 0x01ffe20003800000 */
.L_x_2678:
[----:B------:R-:W-:Y:S05]  /*13ed0*/  BSYNC B0 ;  /* 0x0000000000007941 */ /* 0x000fea0003800000 */
.L_x_2677:
        /* <DEDUP_REMOVED lines=9> */
.L_x_2679:
[----:B------:R-:W-:Y:S01]  /*13f70*/  IMAD.MOV.U32 R12, RZ, RZ, 0x4 ;  /* 0x00000004ff0c7424 */ /* 0x000fe200078e00ff */
[----:B------:R-:W-:-:S05]  /*13f80*/  SEL R14, R14, RZ, P2 ;  /* 0x000000ff0e0e7207 */ /* 0x000fca0001000000 */
[----:B------:R-:W-:-:S04]  /*13f90*/  IMAD.IADD R3, R3, 0x1, R14 ;  /* 0x0000000103037824 */ /* 0x000fc800078e020e */
[----:B------:R-:W-:-:S07]  /*13fa0*/  IMAD.MOV.U32 R13, RZ, RZ, R3 ;  /* 0x000000ffff0d7224 */ /* 0x000fce00078e0003 */
[----:B------:R-:W-:Y:S05]  /*13fb0*/  WARPSYNC.COLLECTIVE R15, `(.L_x_2680) ;  /* 0x000000000f087348 */ /* 0x000fea0003c00000 */
[----:B------:R0:W1:Y:S02]  /*13fc0*/  SHFL.UP P6, R14, R13, R12, R11 ;  /* 0x0400000c0d0e7389 */ /* 0x00006400000c000b */
[----:B01----:R-:W-:Y:S01]  /*13fd0*/  ENDCOLLECTIVE ;  /* 0x000000000000791b */ /* 0x003fe20003800000 */
.L_x_2680:
[----:B------:R-:W-:Y:S01]  /*13fe0*/  IMAD.MOV.U32 R12, RZ, RZ, 0x8 ;  /* 0x00000008ff0c7424 */ /* 0x000fe200078e00ff */
[----:B------:R-:W-:-:S05]  /*13ff0*/  SEL R14, R14, RZ, P3 ;  /* 0x000000ff0e0e7207 */ /* 0x000fca0001800000 */
[----:B------:R-:W-:-:S04]  /*14000*/  IMAD.IADD R3, R3, 0x1, R14 ;  /* 0x0000000103037824 */ /* 0x000fc800078e020e */
[----:B------:R-:W-:-:S07]  /*14010*/  IMAD.MOV.U32 R13, RZ, RZ, R3 ;  /* 0x000000ffff0d7224 */ /* 0x000fce00078e0003 */
[----:B------:R-:W-:Y:S05]  /*14020*/  WARPSYNC.COLLECTIVE R15, `(.L_x_2681) ;  /* 0x000000000f087348 */ /* 0x000fea0003c00000 */
[----:B------:R0:W1:Y:S02]  /*14030*/  SHFL.UP P6, R14, R13, R12, R11 ;  /* 0x0400000c0d0e7389 */ /* 0x00006400000c000b */
[----:B01----:R-:W-:Y:S01]  /*14040*/  ENDCOLLECTIVE ;  /* 0x000000000000791b */ /* 0x003fe20003800000 */
.L_x_2681:
[----:B------:R-:W-:Y:S01]  /*14050*/  IMAD.MOV.U32 R12, RZ, RZ, 0x10 ;  /* 0x00000010ff0c7424 */ /* 0x000fe200078e00ff */
[----:B------:R-:W-:-:S05]  /*14060*/  SEL R14, R14, RZ, P4 ;  /* 0x000000ff0e0e7207 */ /* 0x000fca0002000000 */
[----:B------:R-:W-:-:S04]  /*14070*/  IMAD.IADD R3, R3, 0x1, R14 ;  /* 0x0000000103037824 */ /* 0x000fc800078e020e */
[----:B------:R-:W-:-:S07]  /*14080*/  IMAD.MOV.U32 R13, RZ, RZ, R3 ;  /* 0x000000ffff0d7224 */ /* 0x000fce00078e0003 */
[----:B------:R-:W-:Y:S05]  /*14090*/  WARPSYNC.COLLECTIVE R15, `(.L_x_2682) ;  /* 0x000000000f087348 */ /* 0x000fea0003c00000 */
[----:B------:R0:W1:Y:S02]  /*140a0*/  SHFL.UP P6, R14, R13, R12, R11 ;  /* 0x0400000c0d0e7389 */ /* 0x00006400000c000b */
[----:B01----:R-:W-:Y:S01]  /*140b0*/  ENDCOLLECTIVE ;  /* 0x000000000000791b */ /* 0x003fe20003800000 */
.L_x_2682:
        /* <DEDUP_REMOVED lines=8> */
.L_x_2683:
[----:B------:R-:W-:Y:S05]  /*14140*/  BRA `(.L_x_2684) ;  /* 0xffffffd800f47947 */ /* 0x000fea000383ffff */
.L_x_2617:
[----:B------:R-:W-:Y:S01]  /*14150*/  BSSY B0, `(.L_x_2685) ;  /* 0x0000006000007945 */ /* 0x000fe20003800000 */
[----:B------:R-:W-:Y:S01]  /*14160*/  PLOP3.LUT P6, PT, P6, PT, PT, 0x8, 0x0 ;  /* 0x000000000000781c */ /* 0x000fe200037ce170 */
[----:B------:R-:W-:-:S12]  /*14170*/  IMAD.MOV.U32 R15, RZ, RZ, -0x1 ;  /* 0xffffffffff0f7424 */ /* 0x000fd800078e00ff */
[----:B0123-5:R-:W-:Y:S05]  /*14180*/  WARPSYNC.COLLECTIVE R15, `(.L_x_2686) ;  /* 0x000000000f087348 */ /* 0x02ffea0003c00000 */
[----:B------:R-:W-:Y:S01]  /*14190*/  VOTE.ANY R14, PT, P6 ;  /* 0x00000000000e7806 */ /* 0x000fe200030e0100 */
[----:B0123-5:R-:W-:Y:S06]  /*141a0*/  ENDCOLLECTIVE ;  /* 0x000000000000791b */ /* 0x02ffec0003800000 */
.L_x_2686:
[----:B------:R-:W-:Y:S05]  /*141b0*/  BSYNC B0 ;  /* 0x0000000000007941 */ /* 0x000fea0003800000 */
.L_x_2685:
        /* <DEDUP_REMOVED lines=9> */
.L_x_2687:
[----:B------:R-:W-:Y:S01]  /*14250*/  IMAD.MOV.U32 R17, RZ, RZ, R14 ;  /* 0x000000ffff117224 */ /* 0x000fe200078e000e */
[----:B------:R-:W-:Y:S06]  /*14260*/  BRA `(.L_x_2688) ;  /* 0xffffffd800e47947 */ /* 0x000fec000383ffff */
.L_x_2619:
[----:B------:R-:W-:Y:S01]  /*14270*/  BSSY B0, `(.L_x_2689) ;  /* 0x0000007000007945 */ /* 0x000fe20003800000 */
[----:B------:R-:W-:Y:S02]  /*14280*/  IMAD.MOV.U32 R13, RZ, RZ, R3 ;  /* 0x000000ffff0d7224 */ /* 0x000fe400078e0003 */
[----:B------:R-:W-:Y:S02]  /*14290*/  IMAD.MOV.U32 R11, RZ, RZ, 0x1f ;  /* 0x0000001fff0b7424 */ /* 0x000fe400078e00ff */
[----:B------:R-:W-:-:S07]  /*142a0*/  IMAD.MOV.U32 R15, RZ, RZ, -0x1 ;  /* 0xffffffffff0f7424 */ /* 0x000fce00078e00ff */
[----:B012345:R-:W-:Y:S05]  /*142b0*/  WARPSYNC.COLLECTIVE R15, `(.L_x_2690) ;  /* 0x000000000f087348 */ /* 0x03ffea0003c00000 */
[----:B------:R0:W0:Y:S02]  /*142c0*/  SHFL.IDX P6, R14, R13, R12, R11 ;  /* 0x0000000c0d0e7389 */ /* 0x00002400000c000b */
[----:B012345:R-:W-:Y:S01]  /*142d0*/  ENDCOLLECTIVE ;  /* 0x000000000000791b */ /* 0x03ffe20003800000 */
.L_x_2690:
[----:B------:R-:W-:Y:S05]  /*142e0*/  BSYNC B0 ;  /* 0x0000000000007941 */ /* 0x000fea0003800000 */
.L_x_2689:
[----:B------:R-:W-:Y:S01]  /*142f0*/  IMAD.MOV.U32 R5, RZ, RZ, R14 ;  /* 0x000000ffff057224 */ /* 0x000fe200078e000e */
[----:B------:R-:W-:Y:S06]  /*14300*/  BRA `(.L_x_2618) ;  /* 0xffffffd800d87947 */ /* 0x000fec000383ffff */
.L_x_2623:
[----:B0-----:R0:W4:Y:S02]  /*14310*/  SYNCS.PHASECHK.TRANS64.TRYWAIT P0, [R0+URZ+0x28820], R3 ;  /* 0x02882003000075a7 */ /* 0x001124000800017f */
[----:B----4-:R-:W-:Y:S05]  /*14320*/  @!P0 NANOSLEEP.SYNCS 0x989680 ;  /* 0x009896800000895d */ /* 0x010fea0003900000 */
[----:B------:R-:W4:Y:S02]  /*14330*/  @!P0 SYNCS.PHASECHK.TRANS64 P0, [R0+URZ+0x28820], R3 ;  /* 0x02882003000085a7 */ /* 0x000f24000800007f */
[----:B----4-:R-:W-:Y:S05]  /*14340*/  @!P0 BRA `(.L_x_2623) ;  /* 0xfffffffc00f08947 */ /* 0x010fea000383ffff */
[----:B------:R-:W-:Y:S05]  /*14350*/  BRA `(.L_x_2691) ;  /* 0xffffffe000587947 */ /* 0x000fea000383ffff */
.L_x_2624:
[----:B------:R-:W4:Y:S01]  /*14360*/  S2R R2, SR_TID.X ;  /* 0x0000000000027919 */ /* 0x000f220000002100 */
[----:B------:R-:W-:Y:S01]  /*14370*/  BSSY B0, `(.L_x_2692) ;  /* 0x000000a000007945 */ /* 0x000fe20003800000 */
[----:B------:R-:W-:Y:S02]  /*14380*/  IMAD.MOV.U32 R12, RZ, RZ, RZ ;  /* 0x000000ffff0c7224 */ /* 0x000fe400078e00ff */
[----:B------:R-:W-:Y:S02]  /*14390*/  IMAD.MOV.U32 R11, RZ, RZ, 0x1f ;  /* 0x0000001fff0b7424 */ /* 0x000fe400078e00ff */
[----:B------:R-:W-:Y:S01]  /*143a0*/  IMAD.MOV.U32 R15, RZ, RZ, -0x1 ;  /* 0xffffffffff0f7424 */ /* 0x000fe200078e00ff */
[----:B----4-:R-:W-:-:S04]  /*143b0*/  SHF.R.U32.HI R2, RZ, 0x5, R2 ;  /* 0x00000005ff027819 */ /* 0x010fc80000011602 */
[----:B------:R-:W-:-:S05]  /*143c0*/  LOP3.LUT R2, R2, 0x3, RZ, 0xc0, !PT ;  /* 0x0000000302027812 */ /* 0x000fca00078ec0ff */
[----:B------:R-:W-:-:S07]  /*143d0*/  IMAD.MOV.U32 R13, RZ, RZ, R2 ;  /* 0x000000ffff0d7224 */ /* 0x000fce00078e0002 */
[----:B0123-5:R-:W-:Y:S05]  /*143e0*/  WARPSYNC.COLLECTIVE R15, `(.L_x_2693) ;  /* 0x000000000f087348 */ /* 0x02ffea0003c00000 */
[----:B------:R4:W0:Y:S02]  /*143f0*/  SHFL.IDX P6, R14, R13, R12, R11 ;  /* 0x0000000c0d0e7389 */ /* 0x00082400000c000b */
[----:B012345:R-:W-:Y:S01]  /*14400*/  ENDCOLLECTIVE ;  /* 0x000000000000791b */ /* 0x03ffe20003800000 */
.L_x_2693:
[----:B------:R-:W-:Y:S05]  /*14410*/  BSYNC B0 ;  /* 0x0000000000007941 */ /* 0x000fea0003800000 */
.L_x_2692:
[----:B------:R-:W-:Y:S05]  /*14420*/  BRA `(.L_x_2694) ;  /* 0xffffffe000407947 */ /* 0x000fea000383ffff */
.L_x_2627:
[----:B------:R-:W-:Y:S01]  /*14430*/  BSSY B1, `(.L_x_2695) ;  /* 0x0000006000017945 */ /* 0x000fe20003800000 */
[----:B------:R-:W-:-:S07]  /*14440*/  IMAD.MOV.U32 R15, RZ, RZ, -0x1 ;  /* 0xffffffffff0f7424 */ /* 0x000fce00078e00ff */
[----:B-12345:R-:W-:Y:S05]  /*14450*/  WARPSYNC.COLLECTIVE R15, `(.L_x_2696) ;  /* 0x000000000f0c7348 */ /* 0x03efea0003c00000 */
[----:B------:R-:W-:Y:S02]  /*14460*/  ELECT P6, UR62, PT ;  /* 0x00000000003e782f */ /* 0x000fe400038c0000 */
[----:B------:R-:W-:Y:S01]  /*14470*/  MOV R14, UR62 ;  /* 0x0000003e000e7c02 */ /* 0x000fe20008000f00 */
[----:B-12345:R-:W-:Y:S10]  /*14480*/  ENDCOLLECTIVE ;  /* 0x000000000000791b */ /* 0x03eff40003800000 */
.L_x_2696:
[----:B------:R-:W-:Y:S05]  /*14490*/  BSYNC B1 ;  /* 0x0000000000017941 */ /* 0x000fea0003800000 */
.L_x_2695:
[----:B------:R-:W-:Y:S05]  /*144a0*/  BRA `(.L_x_2697) ;  /* 0xffffffe000387947 */ /* 0x000fea000383ffff */
.L_x_2629:
[----:B0-----:R0:W2:Y:S02]  /*144b0*/  SYNCS.PHASECHK.TRANS64.TRYWAIT P0, [R6+URZ], R5 ;  /* 0x00000005060075a7 */ /* 0x0010a4000800017f */
[----:B--2---:R-:W-:Y:S05]  /*144c0*/  @!P0 NANOSLEEP.SYNCS 0x989680 ;  /* 0x009896800000895d */ /* 0x004fea0003900000 */
[----:B------:R-:W2:Y:S02]  /*144d0*/  @!P0 SYNCS.PHASECHK.TRANS64 P0, [R6+URZ], R5 ;  /* 0x00000005060085a7 */ /* 0x000ea4000800007f */
[----:B--2---:R-:W-:Y:S05]  /*144e0*/  @!P0 BRA `(.L_x_2629) ;  /* 0xfffffffc00f08947 */ /* 0x004fea000383ffff */
[----:B------:R-:W-:Y:S05]  /*144f0*/  BRA `(.L_x_2698) ;  /* 0xffffffe000747947 */ /* 0x000fea000383ffff */
.L_x_2630:
[----:B--2---:R2:W3:Y:S02]  /*14500*/  SYNCS.PHASECHK.TRANS64.TRYWAIT P0, [R7+URZ], R2 ;  /* 0x00000002070075a7 */ /* 0x0044e4000800017f */
[----:B---3--:R-:W-:Y:S05]  /*14510*/  @!P0 NANOSLEEP.SYNCS 0x989680 ;  /* 0x009896800000895d */ /* 0x008fea0003900000 */
[----:B------:R-:W3:Y:S02]  /*14520*/  @!P0 SYNCS.PHASECHK.TRANS64 P0, [R7+URZ], R2 ;  /* 0x00000002070085a7 */ /* 0x000ee4000800007f */
[----:B---3--:R-:W-:Y:S05]  /*14530*/  @!P0 BRA `(.L_x_2630) ;  /* 0xfffffffc00f08947 */ /* 0x008fea000383ffff */
[----:B------:R-:W-:Y:S05]  /*14540*/  BRA `(.L_x_2699) ;  /* 0xffffffe000687947 */ /* 0x000fea000383ffff */
.L_x_2632:
[----:B---3--:R3:W4:Y:S02]  /*14550*/  SYNCS.PHASECHK.TRANS64.TRYWAIT P0, [R4+URZ], R5 ;  /* 0x00000005040075a7 */ /* 0x008724000800017f */
[----:B----4-:R-:W-:Y:S05]  /*14560*/  @!P0 NANOSLEEP.SYNCS 0x989680 ;  /* 0x009896800000895d */ /* 0x010fea0003900000 */
[----:B------:R-:W4:Y:S02]  /*14570*/  @!P0 SYNCS.PHASECHK.TRANS64 P0, [R4+URZ], R5 ;  /* 0x00000005040085a7 */ /* 0x000f24000800007f */
[----:B----4-:R-:W-:Y:S05]  /*14580*/  @!P0 BRA `(.L_x_2632) ;  /* 0xfffffffc00f08947 */ /* 0x010fea000383ffff */
[----:B------:R-:W-:Y:S05]  /*14590*/  BRA `(.L_x_2700) ;  /* 0xffffffe000707947 */ /* 0x000fea000383ffff */
.L_x_2701:
        /* <DEDUP_REMOVED lines=14> */
.L_x_3225:


//--------------------- .text._ZN7cutlass13device_kernelIN5flash11enable_sm90INS1_16FlashAttnFwdSm90INS1_25CollectiveMainloopFwdSm90ILi2EN4cute5tupleIJNS5_1CILi1EEES8_S8_EEENS6_IJNS7_ILi128EEESA_SA_EEELi128ENS_6half_tEfNS_4arch4Sm90ELb1ELb0ELb1ELb1ELb0ELb1ELb0ELb1ELb1ELb1ELb0ELb0EEENS1_21CollectiveEpilogueFwdISB_S9_SC_SE_Li256ELb1ELb1ELb0ELb0EEENS1_36VarlenDynamicPersistentTileSchedulerILi128ELi128ELi256ELi128ELb0ELb1ELb1ELb1ELb1ELb1EEEEEEEEEvNT_6ParamsE --------------------------
	.section	.text._ZN7cutlass13device_kernelIN5flash11enable_sm90INS1_16FlashAttnFwdSm90INS1_25CollectiveMainloopFwdSm90ILi2EN4cute5tupleIJNS5_1CILi1EEES8_S8_EEENS6_IJNS7_ILi128EEESA_SA_EEELi128ENS_6half_tEfNS_4arch4Sm90ELb1ELb0ELb1ELb1ELb0ELb1ELb0ELb1ELb1ELb1ELb0ELb0EEENS1_21CollectiveEpilogueFwdISB_S9_SC_SE_Li256ELb1ELb1ELb0ELb0EEENS1_36VarlenDynamicPersistentTileSchedulerILi128ELi128ELi256ELi128ELb0ELb1ELb1ELb1ELb1ELb1EEEEEEEEEvNT_6ParamsE,"ax",@progbits
	.align	128
.text._ZN7cutlass13device_kernelIN5flash11enable_sm90INS1_16FlashAttnFwdSm90INS1_25CollectiveMainloopFwdSm90ILi2EN4cute5tupleIJNS5_1CILi1EEES8_S8_EEENS6_IJNS7_ILi128EEESA_SA_EEELi128ENS_6half_tEfNS_4arch4Sm90ELb1ELb0ELb1ELb1ELb0ELb1ELb0ELb1ELb1ELb1ELb0ELb0EEENS1_21CollectiveEpilogueFwdISB_S9_SC_SE_Li256ELb1ELb1ELb0ELb0EEENS1_36VarlenDynamicPersistentTileSchedulerILi128ELi128ELi256ELi128ELb0ELb1ELb1ELb1ELb1ELb1EEEEEEEEEvNT_6ParamsE:
        .type           _ZN7cutlass13device_kernelIN5flash11enable_sm90INS1_16FlashAttnFwdSm90INS1_25CollectiveMainloopFwdSm90ILi2EN4cute5tupleIJNS5_1CILi1EEES8_S8_EEENS6_IJNS7_ILi128EEESA_SA_EEELi128ENS_6half_tEfNS_4arch4Sm90ELb1ELb0ELb1ELb1ELb0ELb1ELb0ELb1ELb1ELb1ELb0ELb0EEENS1_21CollectiveEpilogueFwdISB_S9_SC_SE_Li256ELb1ELb1ELb0ELb0EEENS1_36VarlenDynamicPersistentTileSchedulerILi128ELi128ELi256ELi128ELb0ELb1ELb1ELb1ELb1ELb1EEEEEEEEEvNT_6ParamsE,@function
        .size           _ZN7cutlass13device_kernelIN5flash11enable_sm90INS1_16FlashAttnFwdSm90INS1_25CollectiveMainloopFwdSm90ILi2EN4cute5tupleIJNS5_1CILi1EEES8_S8_EEENS6_IJNS7_ILi128EEESA_SA_EEELi128ENS_6half_tEfNS_4arch4Sm90ELb1ELb0ELb1ELb1ELb0ELb1ELb0ELb1ELb1ELb1ELb0ELb0EEENS1_21CollectiveEpilogueFwdISB_S9_SC_SE_Li256ELb1ELb1ELb0ELb0EEENS1_36VarlenDynamicPersistentTileSchedulerILi128ELi128ELi256ELi128ELb0ELb1ELb1ELb1ELb1ELb1EEEEEEEEEvNT_6ParamsE,(.L_x_3226 - _ZN7cutlass13device_kernelIN5flash11enable_sm90INS1_16FlashAttnFwdSm90INS1_25CollectiveMainloopFwdSm90ILi2EN4cute5tupleIJNS5_1CILi1EEES8_S8_EEENS6_IJNS7_ILi128EEESA_SA_EEELi128ENS_6half_tEfNS_4arch4Sm90ELb1ELb0ELb1ELb1ELb0ELb1ELb0ELb1ELb1ELb1ELb0ELb0EEENS1_21CollectiveEpilogueFwdISB_S9_SC_SE_Li256ELb1ELb1ELb0ELb0EEENS1_36VarlenDynamicPersistentTileSchedulerILi128ELi128ELi256ELi128ELb0ELb1ELb1ELb1ELb1ELb1EEEEEEEEEvNT_6ParamsE)
        .other          _ZN7cutlass13device_kernelIN5flash11enable_sm90INS1_16FlashAttnFwdSm90INS1_25CollectiveMainloopFwdSm90ILi2EN4cute5tupleIJNS5_1CILi1EEES8_S8_EEENS6_IJNS7_ILi128EEESA_SA_EEELi128ENS_6half_tEfNS_4arch4Sm90ELb1ELb0ELb1ELb1ELb0ELb1ELb0ELb1ELb1ELb1ELb0ELb0EEENS1_21CollectiveEpilogueFwdISB_S9_SC_SE_Li256ELb1ELb1ELb0ELb0EEENS1_36VarlenDynamicPersistentTileSchedulerILi128ELi128ELi256ELi128ELb0ELb1ELb1ELb1ELb1ELb1EEEEEEEEEvNT_6ParamsE,@"STO_CUDA_ENTRY STV_DEFAULT"
_ZN7cutlass13device_kernelIN5flash11enable_sm90INS1_16FlashAttnFwdSm90INS1_25CollectiveMainloopFwdSm90ILi2EN4cute5tupleIJNS5_1CILi1EEES8_S8_EEENS6_IJNS7_ILi128EEESA_SA_EEELi128ENS_6half_tEfNS_4arch4Sm90ELb1ELb0ELb1ELb1ELb0ELb1ELb0ELb1ELb1ELb1ELb0ELb0EEENS1_21CollectiveEpilogueFwdISB_S9_SC_SE_Li256ELb1ELb1ELb0ELb0EEENS1_36VarlenDynamicPersistentTileSchedulerILi128ELi128ELi256ELi128ELb0ELb1ELb1ELb1ELb1ELb1EEEEEEEEEvNT_6ParamsE:
        /* <DEDUP_REMOVED lines=23> */
.L_x_2703:
[----:B------:R-:W-:Y:S05]  /*0170*/  BSYNC B0 ;  /* 0x0000000000007941 */ /* 0x000fea0003800000 */
.L_x_2702:
        /* <DEDUP_REMOVED lines=40> */
.L_x_2704:
        /* <DEDUP_REMOVED lines=22> */
.L_x_2705:
        /* <DEDUP_REMOVED lines=18> */
.L_x_2706:
        /* <DEDUP_REMOVED lines=22> */
.L_x_2707:
        /* <DEDUP_REMOVED lines=22> */
.L_x_2708:
        /* <DEDUP_REMOVED lines=9> */
.L_x_2711:
        /* <DEDUP_REMOVED lines=19> */
[----:B------:R-:W-:Y:S01]  /*0b00*/  VIADD R231, R4, 0xffffff80 ;  /* 0xffffff8004e77836 */ /* 0x000fe20000000000 */
[----:B------:R-:W-:Y:S01]  /*0b10*/  MOV R188, RZ ;  /* 0x000000ff00bc7202 */ /* 0x000fe20000000f00 */
[----:B------:R-:W-:Y:S02]  /*0b20*/  VIADD R219, R2, 0x10400 ;  /* 0x0001040002db7836 */ /* 0x000fe40000000000 */
[----:B------:R-:W-:Y:S01]  /*0b30*/  IMAD.MOV.U32 R214, RZ, RZ, RZ ;  /* 0x000000ffffd67224 */ /* 0x000fe200078e00ff */
[----:B------:R-:W-:Y:S01]  /*0b40*/  SHF.R.S32.HI R0, RZ, 0x1f, R231 ;  /* 0x0000001fff007819 */ /* 0x000fe200000114e7 */
[----:B------:R-:W-:Y:S02]  /*0b50*/  IMAD.MOV.U32 R23, RZ, RZ, RZ ;  /* 0x000000ffff177224 */ /* 0x000fe400078e00ff */
[----:B------:R-:W-:Y:S01]  /*0b60*/  IMAD.MOV.U32 R186, RZ, RZ, RZ ;  /* 0x000000ffffba7224 */ /* 0x000fe200078e00ff */
[CC--:B------:R-:W-:Y:S01]  /*0b70*/  LEA.HI R3, R0.reuse, R231.reuse, RZ, 0x7 ;  /* 0x000000e700037211 */ /* 0x0c0fe200078f38ff */
[----:B------:R-:W-:Y:S01]  /*0b80*/  IMAD.MOV.U32 R184, RZ, RZ, RZ ;  /* 0x000000ffffb87224 */ /* 0x000fe200078e00ff */
[----:B------:R-:W-:-:S02]  /*0b90*/  LEA.HI R5, R0, R231, RZ, 0x5 ;  /* 0x000000e700057211 */ /* 0x000fc400078f28ff */
[----:B------:R-:W-:Y:S02]  /*0ba0*/  LOP3.LUT R220, R3, 0xffffff80, RZ, 0xc0, !PT ;  /* 0xffffff8003dc7812 */ /* 0x000fe400078ec0ff */
[----:B------:R-:W-:Y:S01]  /*0bb0*/  LEA.HI R4, R0, R231, RZ, 0x4 ;  /* 0x000000e700047211 */ /* 0x000fe200078f20ff */
[----:B------:R-:W-:Y:S01]  /*0bc0*/  IMAD.SHL.U32 R5, R5, 0x20, RZ ;  /* 0x0000002005057824 */ /* 0x000fe200078e00ff */
[----:B------:R-:W-:Y:S02]  /*0bd0*/  IADD3 R220, R231, -R220, RZ ;  /* 0x800000dce7dc7210 */ /* 0x000fe40007ffe0ff */
[----:B------:R-:W-:Y:S02]  /*0be0*/  LOP3.LUT R6, R4, 0x3fffff0, RZ, 0xc0, !PT ;  /* 0x03fffff004067812 */ /* 0x000fe400078ec0ff */
[----:B------:R-:W-:Y:S02]  /*0bf0*/  SHF.R.S32.HI R9, RZ, 0x1f, R220 ;  /* 0x0000001fff097819 */ /* 0x000fe400000114dc */
[----:B------:R-:W-:Y:S01]  /*0c00*/  LOP3.LUT R5, R5, 0xfffffc00, RZ, 0xc0, !PT ;  /* 0xfffffc0005057812 */ /* 0x000fe200078ec0ff */
[----:B------:R-:W-:Y:S01]  /*0c10*/  IMAD.IADD R6, R231, 0x1, -R6 ;  /* 0x00000001e7067824 */ /* 0x000fe200078e0a06 */
[----:B------:R-:W-:-:S02]  /*0c20*/  LEA.HI R8, R9, R220, RZ, 0x2 ;  /* 0x000000dc09087211 */ /* 0x000fc400078f10ff */
[-C--:B------:R-:W-:Y:S02]  /*0c30*/  LEA.HI R12, R0, R231.reuse, RZ, 0x2 ;  /* 0x000000e7000c7211 */ /* 0x080fe400078f10ff */
[--C-:B------:R-:W-:Y:S02]  /*0c40*/  SHF.R.S32.HI R10, RZ, 0x2, R8.reuse ;  /* 0x00000002ff0a7819 */ /* 0x100fe40000011408 */
[----:B------:R-:W-:Y:S02]  /*0c50*/  SHF.R.S32.HI R7, RZ, 0x1f, R8 ;  /* 0x0000001fff077819 */ /* 0x000fe40000011408 */
[----:B------:R-:W-:Y:S02]  /*0c60*/  LOP3.LUT R12, R12, 0xfffffffc, RZ, 0xc0, !PT ;  /* 0xfffffffc0c0c7812 */ /* 0x000fe400078ec0ff */
[----:B------:R-:W-:Y:S02]  /*0c70*/  LEA.HI R7, R7, R10, RZ, 0x3 ;  /* 0x0000000a07077211 */ /* 0x000fe400078f18ff */
[----:B------:R-:W-:-:S02]  /*0c80*/  LEA.HI R22, R0, R231, RZ, 0x3 ;  /* 0x000000e700167211 */ /* 0x000fc400078f18ff */
[----:B------:R-:W-:Y:S01]  /*0c90*/  LOP3.LUT R11, R7, 0xfffffff8, RZ, 0xc0, !PT ;  /* 0xfffffff8070b7812 */ /* 0x000fe200078ec0ff */
[----:B------:R-:W-:Y:S01]  /*0ca0*/  IMAD R7, R6, 0x40, R5 ;  /* 0x0000004006077824 */ /* 0x000fe200078e0205 */
[----:B------:R-:W-:Y:S02]  /*0cb0*/  SHF.R.S32.HI R5, RZ, 0x4, R4 ;  /* 0x00000004ff057819 */ /* 0x000fe40000011404 */
[----:B------:R-:W-:Y:S01]  /*0cc0*/  IADD3 R12, R231, -R12, RZ ;  /* 0x8000000ce70c7210 */ /* 0x000fe20007ffe0ff */
[----:B------:R-:W-:Y:S01]  /*0cd0*/  IMAD.IADD R10, R10, 0x1, -R11 ;  /* 0x000000010a0a7824 */ /* 0x000fe200078e0a0b */
[----:B------:R-:W-:Y:S02]  /*0ce0*/  LEA.HI R4, R4, R5, RZ, 0x1 ;  /* 0x0000000504047211 */ /* 0x000fe400078f08ff */
[----:B------:R-:W-:Y:S02]  /*0cf0*/  LEA.HI R0, R0, R231, RZ, 0x6 ;  /* 0x000000e700007211 */ /* 0x000fe400078f30ff */
[----:B------:R-:W-:-:S02]  /*0d00*/  LOP3.LUT R4, R4, 0x1ffffffe, RZ, 0xc0, !PT ;  /* 0x1ffffffe04047812 */ /* 0x000fc400078ec0ff */
[----:B------:R-:W-:Y:S01]  /*0d10*/  LOP3.LUT R206, R22, 0xfffffff8, RZ, 0xc0, !PT ;  /* 0xfffffff816ce7812 */ /* 0x000fe200078ec0ff */
[----:B------:R-:W-:Y:S01]  /*0d20*/  IMAD.SHL.U32 R0, R0, 0x8, RZ ;  /* 0x0000000800007824 */ /* 0x000fe200078e00ff */
[----:B------:R-:W-:Y:S01]  /*0d30*/  SHF.R.S32.HI R22, RZ, 0x3, R22 ;  /* 0x00000003ff167819 */ /* 0x000fe20000011416 */
[----:B------:R-:W-:Y:S01]  /*0d40*/  IMAD.IADD R4, R5, 0x1, -R4 ;  /* 0x0000000105047824 */ /* 0x000fe200078e0a04 */
[----:B------:R-:W-:Y:S01]  /*0d50*/  SHF.R.S32.HI R224, RZ, 0x7, R3 ;  /* 0x00000007ffe07819 */ /* 0x000fe20000011403 */
[----:B------:R-:W-:Y:S01]  /*0d60*/  IMAD.IADD R206, R231, 0x1, -R206 ;  /* 0x00000001e7ce7824 */ /* 0x000fe200078e0ace */
[----:B------:R-:W-:Y:S01]  /*0d70*/  LEA.HI R6, R12, R12, RZ, 0x1 ;  /* 0x0000000c0c067211 */ /* 0x000fe200078f08ff */
[C---:B------:R-:W-:Y:S01]  /*0d80*/  VIADD R213, R22.reuse, 0x20 ;  /* 0x0000002016d57836 */ /* 0x040fe20000000000 */
[----:B------:R-:W-:Y:S01]  /*0d90*/  LEA.HI R9, R9, R220, RZ, 0x5 ;  /* 0x000000dc09097211 */ /* 0x000fe200078f28ff */
[C---:B------:R-:W-:Y:S01]  /*0da0*/  VIADD R212, R22.reuse, 0x40 ;  /* 0x0000004016d47836 */ /* 0x040fe20000000000 */
[----:B------:R-:W-:Y:S01]  /*0db0*/  LEA.HI R3, R3, R224, RZ, 0x1 ;  /* 0x000000e003037211 */ /* 0x000fe200078f08ff */
[----:B------:R-:W-:Y:S01]  /*0dc0*/  VIADD R211, R22, 0x60 ;  /* 0x0000006016d37836 */ /* 0x000fe20000000000 */
[----:B------:R-:W-:Y:S01]  /*0dd0*/  LOP3.LUT R5, R6, 0x1ffffffe, RZ, 0xc0, !PT ;  /* 0x1ffffffe06057812 */ /* 0x000fe200078ec0ff */
[----:B------:R-:W-:Y:S01]  /*0de0*/  IMAD R226, R4, 0x8, R7 ;  /* 0x0000000804e27824 */ /* 0x000fe200078e0207 */
[----:B------:R-:W-:Y:S01]  /*0df0*/  SHF.R.S32.HI R9, RZ, 0x5, R9 ;  /* 0x00000005ff097819 */ /* 0x000fe20000011409 */
[----:B------:R-:W-:Y:S01]  /*0e00*/  IMAD.SHL.U32 R195, R212, 0x40, RZ ;  /* 0x00000040d4c37824 */ /* 0x000fe200078e00ff */
[----:B------:R-:W-:Y:S01]  /*0e10*/  LOP3.LUT R3, R3, 0x3fffffe, RZ, 0xc0, !PT ;  /* 0x03fffffe03037812 */ /* 0x000fe200078ec0ff */
[----:B------:R-:W-:Y:S01]  /*0e20*/  IMAD.SHL.U32 R194, R211, 0x40, RZ ;  /* 0x00000040d3c27824 */ /* 0x000fe200078e00ff */
[----:B------:R-:W-:Y:S01]  /*0e30*/  IADD3 R204, R12, -R5, RZ ;  /* 0x800000050ccc7210 */ /* 0x000fe20007ffe0ff */
[----:B------:R-:W-:Y:S01]  /*0e40*/  IMAD R10, R9, 0x10, R10 ;  /* 0x00000010090a7824 */ /* 0x000fe200078e020a */
[----:B------:R-:W-:Y:S01]  /*0e50*/  LOP3.LUT R201, R0, 0xfffffe00, RZ, 0xc0, !PT ;  /* 0xfffffe0000c97812 */ /* 0x000fe200078ec0ff */
[----:B------:R-:W-:Y:S01]  /*0e60*/  IMAD.IADD R3, R224, 0x1, -R3 ;  /* 0x00000001e0037824 */ /* 0x000fe200078e0a03 */
[----:B------:R-:W-:Y:S01]  /*0e70*/  SHF.R.S32.HI R0, RZ, 0x1f, R213 ;  /* 0x0000001fff007819 */ /* 0x000fe200000114d5 */
[C---:B------:R-:W-:Y:S01]  /*0e80*/  IMAD.SHL.U32 R16, R206.reuse, 0x8, RZ ;  /* 0x00000008ce107824 */ /* 0x040fe200078e00ff */
[----:B------:R-:W-:Y:S01]  /*0e90*/  SHF.R.S32.HI R5, RZ, 0x1f, R212 ;  /* 0x0000001fff057819 */ /* 0x000fe200000114d4 */
[----:B------:R-:W-:Y:S01]  /*0ea0*/  IMAD R225, R3, 0x40, R10 ;  /* 0x0000004003e17824 */ /* 0x000fe200078e020a */
[----:B------:R-:W-:Y:S01]  /*0eb0*/  SHF.R.S32.HI R4, RZ, 0x1f, R211 ;  /* 0x0000001fff047819 */ /* 0x000fe200000114d3 */
[----:B------:R-:W-:Y:S01]  /*0ec0*/  IMAD.SHL.U32 R18, R206, 0x4, RZ ;  /* 0x00000004ce127824 */ /* 0x000fe200078e00ff */
[----:B------:R-:W-:Y:S01]  /*0ed0*/  LEA.HI R0, R0, R213, RZ, 0x3 ;  /* 0x000000d500007211 */ /* 0x000fe200078f18ff */
[----:B------:R-:W-:Y:S01]  /*0ee0*/  IMAD R204, R204, 0x8, R225 ;  /* 0x00000008cccc7824 */ /* 0x000fe200078e02e1 */
[----:B------:R-:W-:Y:S01]  /*0ef0*/  LEA.HI R5, R5, R212, RZ, 0x3 ;  /* 0x000000d405057211 */ /* 0x000fe200078f18ff */
[----:B------:R-:W-:Y:S01]  /*0f00*/  VIADD R185, R18, 0x20 ;  /* 0x0000002012b97836 */ /* 0x000fe20000000000 */
[----:B------:R-:W-:Y:S01]  /*0f10*/  LEA.HI R4, R4, R211, RZ, 0x3 ;  /* 0x000000d304047211 */ /* 0x000fe200078f18ff */
[----:B------:R-:W-:Y:S01]  /*0f20*/  IMAD.SHL.U32 R0, R0, 0x40, RZ ;  /* 0x0000004000007824 */ /* 0x000fe200078e00ff */
[----:B------:R-:W-:Y:S01]  /*0f30*/  SHF.L.U32 R227, R22, 0x6, RZ ;  /* 0x0000000616e37819 */ /* 0x000fe200000006ff */
[----:B------:R-:W-:Y:S01]  /*0f40*/  IMAD.SHL.U32 R5, R5, 0x40, RZ ;  /* 0x0000004005057824 */ /* 0x000fe200078e00ff */
[----:B------:R-:W-:Y:S01]  /*0f50*/  SHF.L.U32 R196, R213, 0x6, RZ ;  /* 0x00000006d5c47819 */ /* 0x000fe200000006ff */
[----:B------:R-:W-:Y:S01]  /*0f60*/  IMAD.SHL.U32 R4, R4, 0x40, RZ ;  /* 0x0000004004047824 */ /* 0x000fe200078e00ff */
[----:B------:R-:W-:-:S02]  /*0f70*/  LOP3.LUT R3, R227, 0x1c0, RZ, 0xc0, !PT ;  /* 0x000001c0e3037812 */ /* 0x000fc400078ec0ff */
[----:B------:R-:W-:Y:S02]  /*0f80*/  LOP3.LUT R196, R196, 0x1c0, RZ, 0xc0, !PT ;  /* 0x000001c0c4c47812 */ /* 0x000fe400078ec0ff */
[----:B------:R-:W-:Y:S02]  /*0f90*/  LOP3.LUT R195, R195, 0x1c0, RZ, 0xc0, !PT ;  /* 0x000001c0c3c37812 */ /* 0x000fe400078ec0ff */
[----:B------:R-:W-:Y:S02]  /*0fa0*/  LOP3.LUT R194, R194, 0x1c0, RZ, 0xc0, !PT ;  /* 0x000001c0c2c27812 */ /* 0x000fe400078ec0ff */
[----:B------:R-:W-:Y:S02]  /*0fb0*/  SHF.R.U32.HI R200, RZ, 0x3, R3 ;  /* 0x00000003ffc87819 */ /* 0x000fe40000011603 */
[----:B------:R-:W-:Y:S02]  /*0fc0*/  LOP3.LUT R205, R3, 0x38, R16, 0xf8, !PT ;  /* 0x0000003803cd7812 */ /* 0x000fe400078ef810 */
[----:B------:R-:W-:-:S02]  /*0fd0*/  SHF.R.U32.HI R230, RZ, 0x3, R196 ;  /* 0x00000003ffe67819 */ /* 0x000fc400000116c4 */
[--C-:B------:R-:W-:Y:S02]  /*0fe0*/  LOP3.LUT R3, R196, 0x38, R16.reuse, 0xf8, !PT ;  /* 0x00000038c4037812 */ /* 0x100fe400078ef810 */
[----:B------:R-:W-:Y:S02]  /*0ff0*/  SHF.R.U32.HI R229, RZ, 0x3, R195 ;  /* 0x00000003ffe57819 */ /* 0x000fe400000116c3 */
[----:B------:R-:W-:Y:S02]  /*1000*/  LOP3.LUT R6, R195, 0x38, R16, 0xf8, !PT ;  /* 0x00000038c3067812 */ /* 0x000fe400078ef810 */
[----:B------:R-:W-:Y:S02]  /*1010*/  SHF.R.U32.HI R228, RZ, 0x3, R194 ;  /* 0x00000003ffe47819 */ /* 0x000fe400000116c2 */
[----:B------:R-:W-:Y:S02]  /*1020*/  LOP3.LUT R7, R194, 0x38, R16, 0xf8, !PT ;  /* 0x00000038c2077812 */ /* 0x000fe400078ef810 */
[----:B------:R-:W-:-:S02]  /*1030*/  LOP3.LUT R199, R0, 0xfffffe00, RZ, 0xc0, !PT ;  /* 0xfffffe0000c77812 */ /* 0x000fc400078ec0ff */
[----:B------:R-:W-:Y:S02]  /*1040*/  LOP3.LUT R198, R5, 0xfffffe00, RZ, 0xc0, !PT ;  /* 0xfffffe0005c67812 */ /* 0x000fe400078ec0ff */
[----:B------:R-:W-:Y:S02]  /*1050*/  LOP3.LUT R197, R4, 0xfffffe00, RZ, 0xc0, !PT ;  /* 0xfffffe0004c57812 */ /* 0x000fe400078ec0ff */
[----:B------:R-:W-:Y:S02]  /*1060*/  LOP3.LUT R203, R8, 0x7ffffffc, RZ, 0xc0, !PT ;  /* 0x7ffffffc08cb7812 */ /* 0x000fe400078ec0ff */
[----:B------:R-:W-:Y:S02]  /*1070*/  LOP3.LUT R0, R199, R3, R230, 0xf6, !PT ;  /* 0x00000003c7007212 */ /* 0x000fe400078ef6e6 */
[----:B------:R-:W-:Y:S01]  /*1080*/  LOP3.LUT R6, R198, R6, R229, 0xf6, !PT ;  /* 0x00000006c6067212 */ /* 0x000fe200078ef6e5 */
[----:B------:R-:W-:Y:S01]  /*1090*/  IMAD.IADD R203, R220, 0x1, -R203 ;  /* 0x00000001dccb7824 */ /* 0x000fe200078e0acb */
[----:B------:R-:W-:Y:S01]  /*10a0*/  LOP3.LUT R4, R197, R7, R228, 0xf6, !PT ;  /* 0x00000007c5047212 */ /* 0x000fe200078ef6e4 */
[--C-:B------:R-:W-:Y:S01]  /*10b0*/  IMAD R223, R0, 0x2, R219.reuse ;  /* 0x0000000200df7824 */ /* 0x100fe200078e02db */
[----:B------:R-:W-:Y:S01]  /*10c0*/  IADD3 R187, R16, 0x40, RZ ;  /* 0x0000004010bb7810 */ /* 0x000fe20007ffe0ff */
[--C-:B------:R-:W-:Y:S01]  /*10d0*/  IMAD R222, R6, 0x2, R219.reuse ;  /* 0x0000000206de7824 */ /* 0x100fe200078e02db */
[----:B------:R-:W-:Y:S01]  /*10e0*/  LOP3.LUT R205, R201, R205, R200, 0xf6, !PT ;  /* 0x000000cdc9cd7212 */ /* 0x000fe200078ef6c8 */
[----:B------:R-:W-:Y:S01]  /*10f0*/  IMAD R221, R4, 0x2, R219 ;  /* 0x0000000204dd7824 */ /* 0x000fe200078e02db */
[----:B------:R-:W-:-:S02]  /*1100*/  SHF.R.S32.HI R216, RZ, 0x1f, R22 ;  /* 0x0000001fffd87819 */ /* 0x000fc40000011416 */
[----:B------:R-:W-:Y:S02]  /*1110*/  SHF.R.S32.HI R17, RZ, 0x1f, R16 ;  /* 0x0000001fff117819 */ /* 0x000fe40000011410 */
[----:B------:R-:W-:Y:S02]  /*1120*/  SHF.R.S32.HI R19, RZ, 0x1f, R18 ;  /* 0x0000001fff137819 */ /* 0x000fe40000011412 */
[----:B------:R-:W-:Y:S02]  /*1130*/  SHF.R.S32.HI R218, RZ, 0x1f, R185 ;  /* 0x0000001fffda7819 */ /* 0x000fe400000114b9 */
[----:B------:R-:W-:Y:S02]  /*1140*/  SHF.R.S32.HI R215, RZ, 0x1f, R187 ;  /* 0x0000001fffd77819 */ /* 0x000fe400000114bb */
[----:B------:R-:W-:Y:S02]  /*1150*/  LEA R202, R205, R219, 0x1 ;  /* 0x000000dbcdca7211 */ /* 0x000fe400078e08ff */
[----:B--2---:R-:W-:-:S07]  /*1160*/  LOP3.LUT R189, R13, 0x1, RZ, 0xfc, !PT ;  /* 0x000000010dbd7812 */ /* 0x004fce00078efcff */
.L_x_2915:
[----:B0---4-:R-:W0:Y:S02]  /*1170*/  LDC.64 R4, c[0x0][0xc88] ;  /* 0x00032200ff047b82 */ /* 0x011e240000000a00 */
[----:B0-----:R-:W-:-:S05]  /*1180*/  IMAD.WIDE R4, R31, 0x4, R4 ;  /* 0x000000041f047825 */ /* 0x001fca00078e0204 */
[----:B--2---:R-:W2:Y:S01]  /*1190*/  LDG.E R210, desc[UR40][R4.64] ;  /* 0x0000002804d27981 */ /* 0x004ea2000c1e1900 */
[----:B------:R-:W-:Y:S05]  /*11a0*/  YIELD ;  /* 0x0000000000007946 */ /* 0x000fea0003800000 */
[----:B------:R-:W-:Y:S01]  /*11b0*/  ULDC.64 UR4, c[0x0][0xa28] ;  /* 0x00028a0000047ab9 */ /* 0x000fe20000000a00 */
[----:B------:R-:W-:Y:S01]  /*11c0*/  ULDC.64 UR8, c[0x0][0xa18] ;  /* 0x0002860000087ab9 */ /* 0x000fe20000000a00 */
[----:B------:R-:W-:Y:S01]  /*11d0*/  ISETP.NE.U32.AND P1, PT, RZ, UR4, PT ;  /* 0x00000004ff007c0c */ /* 0x000fe2000bf25070 */
[----:B------:R-:W-:Y:S01]  /*11e0*/  ULDC.64 UR6, c[0x0][0xa08] ;  /* 0x0002820000067ab9 */ /* 0x000fe20000000a00 */
[----:B------:R-:W-:Y:S01]  /*11f0*/  IMAD.MOV.U32 R3, RZ, RZ, RZ ;  /* 0x000000ffff037224 */ /* 0x000fe200078e00ff */
[----:B------:R-:W-:Y:S01]  /*1200*/  ISETP.NE.U32.AND P0, PT, RZ, UR6, PT ;  /* 0x00000006ff007c0c */ /* 0x000fe2000bf05070 */
[----:B------:R-:W-:Y:S01]  /*1210*/  IMAD.MOV.U32 R31, RZ, RZ, RZ ;  /* 0x000000ffff1f7224 */ /* 0x000fe200078e00ff */
[----:B------:R-:W-:-:S02]  /*1220*/  ISETP.NE.AND.EX P1, PT, RZ, UR5, PT, P1 ;  /* 0x00000005ff007c0c */ /* 0x000fc4000bf25310 */
[----:B------:R-:W-:Y:S02]  /*1230*/  ISETP.NE.AND.EX P0, PT, RZ, UR7, PT, P0 ;  /* 0x00000007ff007c0c */ /* 0x000fe4000bf05300 */
[----:B--2---:R-:W-:-:S09]  /*1240*/  SHF.R.S32.HI R217, RZ, 0x1f, R210 ;  /* 0x0000001fffd97819 */ /* 0x004fd200000114d2 */
[C---:B------:R-:W-:Y:S02]  /*1250*/  @P1 LEA R6, P2, R210.reuse, UR4, 0x2 ;  /* 0x00000004d2061c11 */ /* 0x040fe4000f8410ff */
[C---:B------:R-:W-:Y:S02]  /*1260*/  SHF.L.U32 R208, R210.reuse, 0x2, RZ ;  /* 0x00000002d2d07819 */ /* 0x040fe400000006ff */
[C-C-:B------:R-:W-:Y:S02]  /*1270*/  @P1 LEA.HI.X R7, R210.reuse, UR5, R217.reuse, 0x2, P2 ;  /* 0x00000005d2071c11 */ /* 0x140fe400090f14d9 */
[----:B------:R-:W-:Y:S01]  /*1280*/  ISETP.NE.U32.AND P2, PT, RZ, UR8, PT ;  /* 0x00000008ff007c0c */ /* 0x000fe2000bf45070 */
[----:B------:R-:W-:Y:S01]  /*1290*/  ULDC UR4, c[0x0][0x288] ;  /* 0x0000a20000047ab9 */ /* 0x000fe20000000800 */
[----:B------:R-:W-:Y:S01]  /*12a0*/  SHF.L.U64.HI R209, R210, 0x2, R217 ;  /* 0x00000002d2d17819 */ /* 0x000fe200000102d9 */
[----:B------:R0:W5:Y:S01]  /*12b0*/  @P1 LDG.E R3, desc[UR40][R6.64] ;  /* 0x0000002806031981 */ /* 0x000162000c1e1900 */
[----:B------:R-:W-:-:S02]  /*12c0*/  ISETP.NE.AND.EX P2, PT, RZ, UR9, PT, P2 ;  /* 0x00000009ff007c0c */ /* 0x000fc4000bf45320 */
[----:B------:R-:W-:Y:S01]  /*12d0*/  IADD3 R8, P3, R208, UR6, RZ ;  /* 0x00000006d0087c10 */ /* 0x000fe2000ff7e0ff */
[----:B------:R-:W-:Y:S01]  /*12e0*/  IMAD.U32 R192, RZ, RZ, UR4 ;  /* 0x00000004ffc07e24 */ /* 0x000fe2000f8e00ff */
[----:B------:R-:W-:Y:S02]  /*12f0*/  ULDC.64 UR4, c[0x0][0x418] ;  /* 0x0001060000047ab9 */ /* 0x000fe40000000a00 */
[----:B------:R-:W-:-:S05]  /*1300*/  IADD3.X R9, R209, UR7, RZ, P3, !PT ;  /* 0x00000007d1097c10 */ /* 0x000fca0009ffe4ff */
[----:B------:R0:W5:Y:S02]  /*1310*/  @P0 LDG.E R31, desc[UR40][R8.64] ;  /* 0x00000028081f0981 */ /* 0x000164000c1e1900 */
[----:B------:R-:W-:-:S04]  /*1320*/  @P2 IADD3 R4, P1, R208, UR8, RZ ;  /* 0x00000008d0042c10 */ /* 0x000fc8000ff3e0ff */
[----:B------:R-:W-:-:S05]  /*1330*/  @P2 IADD3.X R5, R209, UR9, RZ, P1, !PT ;  /* 0x00000009d1052c10 */ /* 0x000fca0008ffe4ff */
        /* <DEDUP_REMOVED lines=10> */
[----:B------:R-:W-:Y:S01]  /*13e0*/  MOV R27, R210 ;  /* 0x000000d2001b7202 */ /* 0x000fe20000000f00 */
[----:B0--3--:R-:W-:Y:S06]  /*13f0*/  @P2 BRA `(.L_x_2713) ;  /* 0x0000000000242947 */ /* 0x009fec0003800000 */
        /* <DEDUP_REMOVED lines=9> */
.L_x_2713:
[----:B------:R-:W-:Y:S01]  /*1490*/  ULDC.64 UR4, c[0x0][0xa20] ;  /* 0x0002880000047ab9 */ /* 0x000fe20000000a00 */
[----:B------:R-:W-:Y:S01]  /*14a0*/  IMAD.MOV.U32 R207, RZ, RZ, R30 ;  /* 0x000000ffffcf7224 */ /* 0x000fe200078e001e */
[----:B------:R-:W-:-:S04]  /*14b0*/  ISETP.NE.U32.AND P1, PT, RZ, UR4, PT ;  /* 0x00000004ff007c0c */ /* 0x000fc8000bf25070 */
[----:B------:R-:W-:-:S13]  /*14c0*/  ISETP.NE.AND.EX P1, PT, RZ, UR5, PT, P1 ;  /* 0x00000005ff007c0c */ /* 0x000fda000bf25310 */
[----:B------:R-:W-:Y:S05]  /*14d0*/  @!P1 BRA `(.L_x_2714) ;  /* 0x0000000000109947 */ /* 0x000fea0003800000 */
[----:B------:R-:W-:-:S04]  /*14e0*/  IADD3 R4, P0, R208, UR4, RZ ;  /* 0x00000004d0047c10 */ /* 0x000fc8000ff1e0ff */
[----:B------:R-:W-:-:S05]  /*14f0*/  IADD3.X R5, R209, UR5, RZ, P0, !PT ;  /* 0x00000005d1057c10 */ /* 0x000fca00087fe4ff */
[----:B------:R0:W5:Y:S01]  /*1500*/  LDG.E R28, desc[UR40][R4.64] ;  /* 0x00000028041c7981 */ /* 0x000162000c1e1900 */
[----:B------:R-:W-:Y:S05]  /*1510*/  BRA `(.L_x_2715) ;  /* 0x0000000000107947 */ /* 0x000fea0003800000 */
.L_x_2714:
[----:B------:R-:W-:Y:S05]  /*1520*/  @!P0 BRA `(.L_x_2715) ;  /* 0x00000000000c8947 */ /* 0x000fea0003800000 */
[----:B------:R-:W2:Y:S04]  /*1530*/  LDG.E R5, desc[UR40][R8.64] ;  /* 0x0000002808057981 */ /* 0x000ea8000c1e1900 */
[----:B------:R-:W2:Y:S02]  /*1540*/  LDG.E R28, desc[UR40][R8.64+0x4] ;  /* 0x00000428081c7981 */ /* 0x000ea4000c1e1900 */
[----:B--2---:R-:W-:-:S07]  /*1550*/  IMAD.IADD R28, R28, 0x1, -R5 ;  /* 0x000000011c1c7824 */ /* 0x004fce00078e0a05 */
.L_x_2715:
[----:B------:R-:W-:Y:S01]  /*1560*/  ULDC.64 UR4, c[0x0][0xa10] ;  /* 0x0002840000047ab9 */ /* 0x000fe20000000a00 */
[----:B------:R-:W1:Y:S01]  /*1570*/  LDC R8, c[0x0][0x448] ;  /* 0x00011200ff087b82 */ /* 0x000e620000000800 */
[----:B------:R-:W-:-:S04]  /*1580*/  ISETP.NE.U32.AND P0, PT, RZ, UR4, PT ;  /* 0x00000004ff007c0c */ /* 0x000fc8000bf05070 */
[----:B------:R-:W-:Y:S01]  /*1590*/  ISETP.NE.AND.EX P0, PT, RZ, UR5, PT, P0 ;  /* 0x00000005ff007c0c */ /* 0x000fe2000bf05300 */
[----:B------:R-:W-:-:S12]  /*15a0*/  ULDC.64 UR4, c[0x0][0xa30] ;  /* 0x00028c0000047ab9 */ /* 0x000fd80000000a00 */
[----:B0-----:R-:W0:Y:S02]  /*15b0*/  @P0 LDC.64 R4, c[0x0][0xa10] ;  /* 0x00028400ff040b82 */ /* 0x001e240000000a00 */
[----:B0-----:R-:W-:-:S05]  /*15c0*/  @P0 IMAD.WIDE R4, R27, 0x4, R4 ;  /* 0x000000041b040825 */ /* 0x001fca00078e0204 */
[----:B------:R-:W2:Y:S04]  /*15d0*/  @P0 LDG.E R0, desc[UR40][R4.64] ;  /* 0x0000002804000981 */ /* 0x000ea8000c1e1900 */
[----:B------:R0:W2:Y:S01]  /*15e0*/  @P0 LDG.E R9, desc[UR40][R4.64+0x4] ;  /* 0x0000042804090981 */ /* 0x0000a2000c1e1900 */
[----:B------:R-:W-:Y:S02]  /*15f0*/  ISETP.NE.U32.AND P1, PT, RZ, UR4, PT ;  /* 0x00000004ff007c0c */ /* 0x000fe4000bf25070 */
[----:B-----5:R-:W-:Y:S02]  /*1600*/  MOV R113, R28 ;  /* 0x0000001c00717202 */ /* 0x020fe40000000f00 */
[----:B------:R-:W-:-:S13]  /*1610*/  ISETP.NE.AND.EX P1, PT, RZ, UR5, PT, P1 ;  /* 0x00000005ff007c0c */ /* 0x000fda000bf25310 */
[----:B------:R-:W-:-:S04]  /*1620*/  @P1 IADD3 R6, P2, R208, UR4, RZ ;  /* 0x00000004d0061c10 */ /* 0x000fc8000ff5e0ff */
[----:B------:R-:W-:-:S05]  /*1630*/  @P1 IADD3.X R7, R209, UR5, RZ, P2, !PT ;  /* 0x00000005d1071c10 */ /* 0x000fca00097fe4ff */
[----:B------:R3:W5:Y:S01]  /*1640*/  @P1 LDG.E R113, desc[UR40][R6.64] ;  /* 0x0000002806711981 */ /* 0x000762000c1e1900 */
[----:B-1----:R-:W-:Y:S01]  /*1650*/  ISETP.NE.AND P1, PT, R8, 0x1, PT ;  /* 0x000000010800780c */ /* 0x002fe20003f25270 */
[----:B------:R-:W-:-:S04]  /*1660*/  IMAD.SHL.U32 R191, R29, 0x80, RZ ;  /* 0x000000801dbf7824 */ /* 0x000fc800078e00ff */
[----:B0-----:R-:W-:-:S08]  /*1670*/  VIADD R4, R191, 0x7f ;  /* 0x0000007fbf047836 */ /* 0x001fd00000000000 */
[----:B------:R-:W0:Y:S08]  /*1680*/  @P1 LDC R11, c[0x0][0x44c] ;  /* 0x00011300ff0b1b82 */ /* 0x000e300000000800 */
[----:B------:R-:W1:Y:S01]  /*1690*/  @P1 LDC R5, c[0x0][0x450] ;  /* 0x00011400ff051b82 */ /* 0x000e620000000800 */
[----:B--2---:R-:W-:Y:S02]  /*16a0*/  @P0 IMAD.IADD R24, R9, 0x1, -R0 ;  /* 0x0000000109180824 */ /* 0x004fe400078e0a00 */
[----:B------:R-:W-:-:S02]  /*16b0*/  IMAD.IADD R9, R28, 0x1, -R3 ;  /* 0x000000011c097824 */ /* 0x000fc400078e0a03 */
[----:B0-----:R-:W-:-:S03]  /*16c0*/  @P1 IMAD.HI.U32 R0, R4, R11, RZ ;  /* 0x0000000b04001227 */ /* 0x001fc600078e00ff */
[----:B------:R-:W-:Y:S01]  /*16d0*/  IADD3 R193, R9, R24, RZ ;  /* 0x0000001809c17210 */ /* 0x000fe20007ffe0ff */
[----:B------:R-:W-:Y:S01]  /*16e0*/  IMAD.MOV R25, RZ, RZ, -R9 ;  /* 0x000000ffff197224 */ /* 0x000fe200078e0a09 */
[----:B-1----:R-:W-:Y:S02]  /*16f0*/  @P1 SHF.R.U32.HI R4, RZ, R5, R0 ;  /* 0x00000005ff041219 */ /* 0x002fe40000011600 */
[C---:B------:R-:W-:Y:S01]  /*1700*/  IADD3 R128, R193.reuse, 0x80, -R192 ;  /* 0x00000080c1807810 */ /* 0x040fe20007ffe8c0 */
[----:B------:R-:W-:Y:S01]  /*1710*/  VIADD R0, R193, 0x7f ;  /* 0x0000007fc1007836 */ /* 0x000fe20000000000 */
[----:B------:R-:W-:-:S03]  /*1720*/  VIMNMX R25, RZ, R25, !PT ;  /* 0x00000019ff197248 */ /* 0x000fc60007fe0100 */
[----:B------:R-:W-:Y:S01]  /*1730*/  IMAD.IADD R4, R128, 0x1, R4 ;  /* 0x0000000180047824 */ /* 0x000fe200078e0204 */
[----:B------:R-:W-:-:S04]  /*1740*/  SHF.R.S32.HI R3, RZ, 0x1f, R0 ;  /* 0x0000001fff037819 */ /* 0x000fc80000011400 */
[----:B------:R-:W-:Y:S02]  /*1750*/  SHF.R.S32.HI R5, RZ, 0x1f, R4 ;  /* 0x0000001fff057819 */ /* 0x000fe40000011404 */
[----:B------:R-:W-:Y:S02]  /*1760*/  LEA.HI R3, R3, R0, RZ, 0x7 ;  /* 0x0000000003037211 */ /* 0x000fe400078f38ff */
[----:B------:R-:W-:Y:S02]  /*1770*/  LEA.HI R5, R5, R4, RZ, 0x7 ;  /* 0x0000000405057211 */ /* 0x000fe400078f38ff */
[----:B------:R-:W-:Y:S02]  /*1780*/  SHF.R.S32.HI R129, RZ, 0x7, R3 ;  /* 0x00000007ff817819 */ /* 0x000fe40000011403 */
[----:B------:R-:W-:-:S04]  /*1790*/  SHF.R.S32.HI R0, RZ, 0x7, R5 ;  /* 0x00000007ff007819 */ /* 0x000fc80000011405 */
[----:B------:R-:W-:-:S05]  /*17a0*/  VIMNMX R0, R129, R0, PT ;  /* 0x0000000081007248 */ /* 0x000fca0003fe0100 */
[----:B------:R-:W-:-:S05]  /*17b0*/  IMAD R3, R0, 0x80, -R9 ;  /* 0x0000008000037824 */ /* 0x000fca00078e0a09 */
[----:B------:R-:W-:-:S04]  /*17c0*/  VIMNMX R0, R3, R24, PT ;  /* 0x0000001803007248 */ /* 0x000fc80003fe0100 */
[----:B------:R-:W-:Y:S02]  /*17d0*/  ISETP.GT.AND P0, PT, R0, R25, PT ;  /* 0x000000190000720c */ /* 0x000fe40003f04270 */
[----:B------:R-:W-:-:S05]  /*17e0*/  SHF.R.U32.HI R25, RZ, 0x7, R25 ;  /* 0x00000007ff197819 */ /* 0x000fca0000011619 */
[----:B------:R-:W-:-:S06]  /*17f0*/  IMAD.MOV.U32 R26, RZ, RZ, R25 ;  /* 0x000000ffff1a7224 */ /* 0x000fcc00078e0019 */
[----:B------:R-:W-:-:S04]  /*1800*/  @P0 IADD3 R0, R0, 0x7f, RZ ;  /* 0x0000007f00000810 */ /* 0x000fc80007ffe0ff */
[----:B------:R-:W-:-:S04]  /*1810*/  @P0 SHF.R.S32.HI R3, RZ, 0x1f, R0 ;  /* 0x0000001fff030819 */ /* 0x000fc80000011400 */
[----:B------:R-:W-:-:S04]  /*1820*/  @P0 LEA.HI R3, R3, R0, RZ, 0x7 ;  /* 0x0000000003030211 */ /* 0x000fc800078f38ff */
[----:B------:R-:W-:Y:S02]  /*1830*/  @P0 SHF.R.S32.HI R26, RZ, 0x7, R3 ;  /* 0x00000007ff1a0819 */ /* 0x000fe40000011403 */
[----:B------:R-:W-:Y:S02]  /*1840*/  PLOP3.LUT P0, PT, PT, PT, PT, 0x80, 0x0 ;  /* 0x000000000000781c */ /* 0x000fe40003f0f070 */
[----:B------:R-:W-:-:S13]  /*1850*/  ISETP.GT.AND P1, PT, R26, R25, PT ;  /* 0x000000191a00720c */ /* 0x000fda0003f24270 */
[----:B---3--:R-:W-:Y:S05]  /*1860*/  @!P1 BRA `(.L_x_2716) ;  /* 0x0000006c00089947 */ /* 0x008fea0003800000 */
        /* <DEDUP_REMOVED lines=20> */
.L_x_2718:
[----:B------:R-:W-:Y:S05]  /*19b0*/  BSYNC B6 ;  /* 0x0000000000067941 */ /* 0x000fea0003800000 */
.L_x_2717:
        /* <DEDUP_REMOVED lines=20> */
.L_x_2720:
[----:B------:R-:W-:Y:S05]  /*1b00*/  BSYNC B6 ;  /* 0x0000000000067941 */ /* 0x000fea0003800000 */
.L_x_2719:
[----:B------:R-:W-:Y:S01]  /*1b10*/  ULDC.64 UR4, c[0x0][0x9f8] ;  /* 0x00027e0000047ab9 */ /* 0x000fe20000000a00 */
[----:B------:R-:W0:Y:S01]  /*1b20*/  S2R R33, SR_TID.X ;  /* 0x0000000000217919 */ /* 0x000e220000002100 */
[----:B------:R-:W-:Y:S01]  /*1b30*/  ISETP.NE.U32.AND P0, PT, RZ, UR4, PT ;  /* 0x00000004ff007c0c */ /* 0x000fe2000bf05070 */
[----:B------:R-:W1:Y:S01]  /*1b40*/  LDC.64 R102, c[0x0][0x300] ;  /* 0x0000c000ff667b82 */ /* 0x000e620000000a00 */
[----:B------:R-:W-:Y:S01]  /*1b50*/  IMAD.IADD R47, R31, 0x1, R28 ;  /* 0x000000011f2f7824 */ /* 0x000fe200078e021c */
[----:B------:R-:W-:Y:S01]  /*1b60*/  ULDC.64 UR6, c[0x0][0xa08] ;  /* 0x0002820000067ab9 */ /* 0x000fe20000000a00 */
[----:B------:R-:W-:Y:S02]  /*1b70*/  ISETP.NE.AND.EX P0, PT, RZ, UR5, PT, P0 ;  /* 0x00000005ff007c0c */ /* 0x000fe4000bf05300 */
[----:B------:R-:W-:-:S03]  /*1b80*/  SHF.R.S32.HI R8, RZ, 0x1f, R30 ;  /* 0x0000001fff087819 */ /* 0x000fc6000001141e */
[----:B------:R-:W2:Y:S08]  /*1b90*/  LDC R39, c[0x0][0x3f4] ;  /* 0x0000fd00ff277b82 */ /* 0x000eb00000000800 */
[----:B------:R-:W-:Y:S01]  /*1ba0*/  @P0 IADD3 R4, P1, R208, UR4, RZ ;  /* 0x00000004d0040c10 */ /* 0x000fe2000ff3e0ff */
[----:B------:R-:W3:Y:S03]  /*1bb0*/  LDC.64 R12, c[0x0][0x3f8] ;  /* 0x0000fe00ff0c7b82 */ /* 0x000ee60000000a00 */
[----:B------:R-:W-:Y:S01]  /*1bc0*/  @P0 IADD3.X R5, R209, UR5, RZ, P1, !PT ;  /* 0x00000005d1050c10 */ /* 0x000fe20008ffe4ff */
[----:B------:R-:W-:-:S04]  /*1bd0*/  ULDC.64 UR4, c[0x0][0x308] ;  /* 0x0000c20000047ab9 */ /* 0x000fc80000000a00 */
[----:B------:R4:W4:Y:S01]  /*1be0*/  @P0 LDG.E R27, desc[UR40][R4.64] ;  /* 0x00000028041b0981 */ /* 0x000922000c1e1900 */
[----:B------:R-:W-:Y:S01]  /*1bf0*/  SHF.R.S32.HI R43, RZ, 0x1f, R47 ;  /* 0x0000001fff2b7819 */ /* 0x000fe2000001142f */
[-C--:B-1----:R-:W-:Y:S01]  /*1c00*/  IMAD.WIDE.U32 R6, R47, R102.reuse, RZ ;  /* 0x000000662f067225 */ /* 0x082fe200078e00ff */
[----:B------:R-:W-:Y:S02]  /*1c10*/  ISETP.NE.U32.AND P0, PT, RZ, UR6, PT ;  /* 0x00000006ff007c0c */ /* 0x000fe4000bf05070 */
[----:B0-----:R-:W-:Y:S01]  /*1c20*/  SHF.R.U32.HI R33, RZ, 0x7, R33 ;  /* 0x00000007ff217819 */ /* 0x001fe20000011621 */
[-C--:B------:R-:W-:Y:S01]  /*1c30*/  IMAD R0, R43, R102.reuse, RZ ;  /* 0x000000662b007224 */ /* 0x080fe200078e02ff */
[----:B------:R-:W-:Y:S01]  /*1c40*/  ISETP.NE.AND.EX P0, PT, RZ, UR7, PT, P0 ;  /* 0x00000007ff007c0c */ /* 0x000fe2000bf05300 */
[----:B------:R-:W-:Y:S01]  /*1c50*/  IMAD.SHL.U32 R92, R102, 0x20, RZ ;  /* 0x00000020665c7824 */ /* 0x000fe200078e00ff */
[----:B------:R-:W-:Y:S01]  /*1c60*/  ISETP.NE.AND P6, PT, R33, 0x1, PT ;  /* 0x000000012100780c */ /* 0x000fe20003fc5270 */
[----:B------:R-:W-:Y:S01]  /*1c70*/  IMAD R3, R47, R103, R0 ;  /* 0x000000672f037224 */ /* 0x000fe200078e0200 */
[----:B--2---:R-:W-:Y:S01]  /*1c80*/  ISETP.GE.AND P2, PT, R16, R39, PT ;  /* 0x000000271000720c */ /* 0x004fe20003f46270 */
[----:B------:R-:W-:Y:S01]  /*1c90*/  IMAD.WIDE.U32 R44, R22, R102, R16 ;  /* 0x00000066162c7225 */ /* 0x000fe200078e0010 */
[----:B-----5:R-:W-:-:S02]  /*1ca0*/  SHF.R.S32.HI R31, RZ, 0x1f, R113 ;  /* 0x0000001fff1f7819 */ /* 0x020fc40000011471 */
[----:B------:R-:W-:Y:S01]  /*1cb0*/  SHF.L.U64.HI R93, R102, 0x5, R103 ;  /* 0x00000005665d7819 */ /* 0x000fe20000010267 */
[----:B------:R-:W-:Y:S01]  /*1cc0*/  IMAD.IADD R7, R7, 0x1, R3 ;  /* 0x0000000107077824 */ /* 0x000fe200078e0203 */
[----:B------:R-:W-:Y:S01]  /*1cd0*/  SHF.L.U32 R112, R39, 0x1, RZ ;  /* 0x0000000127707819 */ /* 0x000fe200000006ff */
[----:B------:R-:W-:Y:S01]  /*1ce0*/  IMAD R3, R8, UR4, RZ ;  /* 0x0000000408037c24 */ /* 0x000fe2000f8e02ff */
[----:B---3--:R-:W-:Y:S01]  /*1cf0*/  SHF.L.U64.HI R21, R12, 0x5, R13 ;  /* 0x000000050c157819 */ /* 0x008fe2000001020d */
[C---:B----4-:R-:W-:Y:S01]  /*1d00*/  IMAD.WIDE.U32 R4, R30.reuse, UR4, R6 ;  /* 0x000000041e047c25 */ /* 0x050fe2000f8e0006 */
[----:B------:R-:W-:Y:S01]  /*1d10*/  SHF.R.S32.HI R118, RZ, 0x1f, R213 ;  /* 0x0000001fff767819 */ /* 0x000fe200000114d5 */
[----:B------:R-:W0:Y:S01]  /*1d20*/  LDC.64 R6, c[0x0][0x408] ;  /* 0x00010200ff067b82 */ /* 0x000e220000000a00 */
[----:B------:R-:W-:Y:S01]  /*1d30*/  SHF.R.S32.HI R117, RZ, 0x1f, R212 ;  /* 0x0000001fff757819 */ /* 0x000fe200000114d4 */
[----:B------:R-:W-:Y:S01]  /*1d40*/  IMAD R3, R30, UR5, R3 ;  /* 0x000000051e037c24 */ /* 0x000fe2000f8e0203 */
[----:B------:R-:W-:Y:S01]  /*1d50*/  ULDC.64 UR4, c[0x0][0x310] ;  /* 0x0000c40000047ab9 */ /* 0x000fe20000000a00 */
[----:B------:R-:W-:Y:S01]  /*1d60*/  IMAD.WIDE.U32 R10, R22, R12, R16 ;  /* 0x0000000c160a7225 */ /* 0x000fe200078e0010 */
[----:B------:R-:W-:-:S03]  /*1d70*/  SHF.R.S32.HI R116, RZ, 0x1f, R211 ;  /* 0x0000001fff747819 */ /* 0x000fc600000114d3 */
[----:B------:R-:W-:Y:S02]  /*1d80*/  IMAD.IADD R5, R5, 0x1, R3 ;  /* 0x0000000105057824 */ /* 0x000fe400078e0203 */
[----:B------:R-:W-:-:S04]  /*1d90*/  IMAD.WIDE.U32 R130, R22, R102, R92 ;  /* 0x0000006616827225 */ /* 0x000fc800078e005c */
[----:B------:R-:W-:Y:S02]  /*1da0*/  IMAD R32, R31, R12, RZ ;  /* 0x0000000c1f207224 */ /* 0x000fe400078e02ff */
[----:B------:R-:W-:Y:S02]  /*1db0*/  VIADD R126, R33, 0x8 ;  /* 0x00000008217e7836 */ /* 0x000fe40000000000 */
[----:B------:R-:W-:Y:S02]  /*1dc0*/  IMAD R37, R113, R13, R32 ;  /* 0x0000000d71257224 */ /* 0x000fe400078e0220 */
        /* <DEDUP_REMOVED lines=9> */
[----:B------:R-:W-:Y:S01]  /*1e60*/  IADD3 R42, P4, R100, 0x40, RZ ;  /* 0x00000040642a7810 */ /* 0x000fe20007f9e0ff */
[----:B------:R-:W-:Y:S02]  /*1e70*/  IMAD.X R47, R216, 0x1, R43, P0 ;  /* 0x00000001d82f7824 */ /* 0x000fe400000e062b */
[----:B------:R-:W-:Y:S01]  /*1e80*/  IMAD R41, R99, UR5, R0 ;  /* 0x0000000563297c24 */ /* 0x000fe2000f8e0200 */
[----:B------:R-:W-:Y:S05]  /*1e90*/  @!P6 WARPSYNC.ALL ;  /* 0x000000000000e948 */ /* 0x000fea0003800000 */
[----:B------:R-:W-:Y:S01]  /*1ea0*/  ULDC.64 UR4, c[0x0][0x330] ;  /* 0x0000cc0000047ab9 */ /* 0x000fe20000000a00 */
[----:B------:R-:W-:-:S02]  /*1eb0*/  IMAD.IADD R41, R101, 0x1, R41 ;  /* 0x0000000165297824 */ /* 0x000fc400078e0229 */
[----:B------:R-:W-:Y:S02]  /*1ec0*/  IMAD R3, R8, UR4, RZ ;  /* 0x0000000408037c24 */ /* 0x000fe4000f8e02ff */
[----:B------:R-:W-:Y:S01]  /*1ed0*/  IMAD.WIDE.U32 R4, R30, UR4, R16 ;  /* 0x000000041e047c25 */ /* 0x000fe2000f8e0010 */
[----:B------:R-:W-:-:S03]  /*1ee0*/  IADD3.X R107, RZ, R41, RZ, P4, !PT ;  /* 0x00000029ff6b7210 */ /* 0x000fc600027fe4ff */
[----:B------:R-:W-:Y:S01]  /*1ef0*/  IMAD R3, R30, UR5, R3 ;  /* 0x000000051e037c24 */ /* 0x000fe2000f8e0203 */
[----:B------:R-:W-:Y:S02]  /*1f00*/  ULDC.64 UR4, c[0x0][0x338] ;  /* 0x0000ce0000047ab9 */ /* 0x000fe40000000a00 */
[----:B------:R-:W-:Y:S02]  /*1f10*/  IMAD R0, R9, UR4, RZ ;  /* 0x0000000409007c24 */ /* 0x000fe4000f8e02ff */
[----:B------:R-:W-:Y:S01]  /*1f20*/  IADD3 R5, R5, R3, RZ ;  /* 0x0000000305057210 */ /* 0x000fe20007ffe0ff */
[----:B------:R-:W-:Y:S01]  /*1f30*/  IMAD.WIDE.U32 R8, R22, R6, R18 ;  /* 0x0000000616087225 */ /* 0x000fe200078e0012 */
[----:B------:R-:W-:Y:S01]  /*1f40*/  SEL R3, R39, RZ, P2 ;  /* 0x000000ff27037207 */ /* 0x000fe20001000000 */
[----:B------:R-:W-:Y:S01]  /*1f50*/  @!P6 BAR.SYNC.DEFER_BLOCKING 0x9, 0x100 ;  /* 0x024400000000eb1d */ /* 0x000fe20000010000 */
[----:B------:R-:W-:Y:S01]  /*1f60*/  IADD3 R39, P0, R100, R44, RZ ;  /* 0x0000002c64277210 */ /* 0x000fe20007f1e0ff */
[----:B------:R-:W-:-:S02]  /*1f70*/  IMAD R109, R99, UR5, R0 ;  /* 0x00000005636d7c24 */ /* 0x000fc4000f8e0200 */
[----:B------:R-:W-:Y:S01]  /*1f80*/  IMAD.IADD R3, R16, 0x1, R3 ;  /* 0x0000000110037824 */ /* 0x000fe200078e0203 */
[----:B------:R-:W-:Y:S01]  /*1f90*/  IADD3 R43, P3, R39, 0x40, RZ ;  /* 0x00000040272b7810 */ /* 0x000fe20007f7e0ff */
[-C--:B------:R-:W-:Y:S02]  /*1fa0*/  IMAD R0, R216, R12.reuse, RZ ;  /* 0x0000000cd8007224 */ /* 0x080fe400078e02ff */
[----:B------:R-:W-:Y:S01]  /*1fb0*/  IMAD.WIDE.U32 R98, R99, UR4, R4 ;  /* 0x0000000463627c25 */ /* 0x000fe2000f8e0004 */
[----:B------:R-:W-:Y:S01]  /*1fc0*/  SHF.R.S32.HI R20, RZ, 0x1f, R3 ;  /* 0x0000001fff147819 */ /* 0x000fe20000011403 */
[----:B------:R-:W-:Y:S02]  /*1fd0*/  ULDC UR4, c[0x0][0x2f4] ;  /* 0x0000bd0000047ab9 */ /* 0x000fe40000000800 */
[----:B------:R-:W-:Y:S01]  /*1fe0*/  IMAD.MOV.U32 R90, RZ, RZ, R8 ;  /* 0x000000ffff5a7224 */ /* 0x000fe200078e0008 */
[-C--:B------:R-:W-:Y:S01]  /*1ff0*/  LEA.HI R8, R20, R3.reuse, RZ, 0x6 ;  /* 0x0000000314087211 */ /* 0x080fe200078f30ff */
[----:B------:R-:W-:Y:S01]  /*2000*/  IMAD.WIDE.U32 R4, R22, R12, R18 ;  /* 0x0000000c16047225 */ /* 0x000fe200078e0012 */
[----:B------:R-:W-:-:S03]  /*2010*/  LEA.HI R105, R20, R3, RZ, 0x3 ;  /* 0x0000000314697211 */ /* 0x000fc600078f18ff */
[----:B------:R-:W-:Y:S01]  /*2020*/  IMAD R15, R22, R13, R0 ;  /* 0x0000000d160f7224 */ /* 0x000fe200078e0200 */
[----:B------:R-:W-:Y:S01]  /*2030*/  LOP3.LUT R20, R195, 0x38, R105, 0xf8, !PT ;  /* 0x00000038c3147812 */ /* 0x000fe200078ef869 */
[----:B------:R-:W-:Y:S01]  /*2040*/  IMAD.SHL.U32 R3, R8, 0x80, RZ ;  /* 0x0000008008037824 */ /* 0x000fe200078e00ff */
[----:B------:R-:W-:Y:S01]  /*2050*/  LOP3.LUT R8, R105, 0x38, RZ, 0xc0, !PT ;  /* 0x0000003869087812 */ /* 0x000fe200078ec0ff */
[----:B------:R-:W-:Y:S01]  /*2060*/  IMAD.IADD R5, R5, 0x1, R15 ;  /* 0x0000000105057824 */ /* 0x000fe200078e020f */
[----:B------:R-:W-:Y:S01]  /*2070*/  LOP3.LUT R29, R20, R229, RZ, 0x3c, !PT ;  /* 0x000000e5141d7212 */ /* 0x000fe200078e3cff */
[----:B------:R-:W-:Y:S01]  /*2080*/  IMAD.IADD R11, R15, 0x1, R11 ;  /* 0x000000010f0b7824 */ /* 0x000fe200078e020b */
[----:B------:R-:W-:Y:S01]  /*2090*/  LOP3.LUT R40, R105, 0xfffffff8, RZ, 0xc0, !PT ;  /* 0xfffffff869287812 */ /* 0x000fe200078ec0ff */
[----:B------:R-:W-:Y:S01]  /*20a0*/  IMAD.WIDE.U32 R14, R22, R6, R16 ;  /* 0x00000006160e7225 */ /* 0x000fe200078e0010 */
[----:B------:R-:W-:Y:S02]  /*20b0*/  SHF.L.U64.HI R20, R12, 0x6, R13 ;  /* 0x000000060c147819 */ /* 0x000fe4000001020d */
[----:B------:R-:W-:Y:S01]  /*20c0*/  P2R R0, PR, RZ, 0x4 ;  /* 0x00000004ff007803 */ /* 0x000fe20000000000 */
[----:B------:R-:W-:Y:S01]  /*20d0*/  IMAD.MOV.U32 R88, RZ, RZ, R14 ;  /* 0x000000ffff587224 */ /* 0x000fe200078e000e */
[----:B------:R-:W-:Y:S01]  /*20e0*/  LOP3.LUT R14, R3, 0xffffe000, RZ, 0xc0, !PT ;  /* 0xffffe000030e7812 */ /* 0x000fe200078ec0ff */
[----:B------:R-:W-:Y:S01]  /*20f0*/  IMAD.WIDE.U32 R96, R113, R12, R4 ;  /* 0x0000000c71607225 */ /* 0x000fe200078e0004 */
[----:B------:R-:W-:-:S02]  /*2100*/  LOP3.LUT R3, R8, 0x1c0, R227, 0xf8, !PT ;  /* 0x000001c008037812 */ /* 0x000fc400078ef8e3 */
[----:B------:R-:W-:Y:S01]  /*2110*/  IADD3 R29, R29, R14, R198 ;  /* 0x0000000e1d1d7210 */ /* 0x000fe20007ffe0c6 */
[----:B------:R-:W-:Y:S01]  /*2120*/  IMAD R4, R31, R6, RZ ;  /* 0x000000061f047224 */ /* 0x000fe200078e02ff */
[----:B------:R-:W-:Y:S01]  /*2130*/  LOP3.LUT R3, R3, R200, RZ, 0x3c, !PT ;  /* 0x000000c803037212 */ /* 0x000fe200078e3cff */
[----:B------:R-:W-:Y:S01]  /*2140*/  IMAD.IADD R91, R9, 0x1, R89 ;  /* 0x00000001095b7824 */ /* 0x000fe200078e0259 */
[----:B------:R-:W-:Y:S01]  /*2150*/  IADD3 R89, R89, R15, RZ ;  /* 0x0000000f59597210 */ /* 0x000fe20007ffe0ff */
[----:B------:R-:W-:Y:S01]  /*2160*/  IMAD R49, R113, R7, R4 ;  /* 0x0000000771317224 */ /* 0x000fe200078e0204 */
[----:B------:R-:W-:Y:S01]  /*2170*/  IADD3 R27, R3, R14, R201 ;  /* 0x0000000e031b7210 */ /* 0x000fe20007ffe0c9 */
[----:B------:R-:W-:Y:S01]  /*2180*/  IMAD R3, R216, R102, RZ ;  /* 0x00000066d8037224 */ /* 0x000fe200078e02ff */
[----:B------:R-:W-:Y:S01]  /*2190*/  IADD3 R4, P1, R92, R130, RZ ;  /* 0x000000825c047210 */ /* 0x000fe20007f3e0ff */
[----:B------:R-:W-:Y:S01]  /*21a0*/  IMAD.WIDE.U32 R94, R113, R12, R10 ;  /* 0x0000000c715e7225 */ /* 0x000fe200078e000a */
[----:B------:R-:W-:-:S02]  /*21b0*/  LOP3.LUT R9, R196, 0x38, R105, 0xf8, !PT ;  /* 0x00000038c4097812 */ /* 0x000fc400078ef869 */
[----:B------:R-:W-:Y:S01]  /*21c0*/  LOP3.LUT R15, R194, 0x38, R105, 0xf8, !PT ;  /* 0x00000038c20f7812 */ /* 0x000fe200078ef869 */
[----:B------:R-:W-:Y:S01]  /*21d0*/  IMAD R35, R22, R103, R3 ;  /* 0x0000006716237224 */ /* 0x000fe200078e0203 */
[----:B------:R-:W-:Y:S01]  /*21e0*/  LOP3.LUT R9, R9, R230, RZ, 0x3c, !PT ;  /* 0x000000e609097212 */ /* 0x000fe200078e3cff */
[----:B------:R-:W-:Y:S01]  /*21f0*/  IMAD.WIDE.U32 R90, R113, R6, R90 ;  /* 0x00000006715a7225 */ /* 0x000fe200078e005a */
[----:B------:R-:W-:Y:S02]  /*2200*/  LOP3.LUT R15, R15, R228, RZ, 0x3c, !PT ;  /* 0x000000e40f0f7212 */ /* 0x000fe400078e3cff */
[C---:B------:R-:W-:Y:S01]  /*2210*/  SHF.L.U64.HI R3, R102.reuse, 0x7, R103 ;  /* 0x0000000766037819 */ /* 0x040fe20000010267 */
[----:B------:R-:W-:Y:S01]  /*2220*/  IMAD.IADD R5, R35, 0x1, R131 ;  /* 0x0000000123057824 */ /* 0x000fe200078e0283 */
[----:B------:R-:W-:Y:S01]  /*2230*/  SHF.L.U64.HI R31, R102, 0x6, R103 ;  /* 0x00000006661f7819 */ /* 0x000fe20000010267 */
[----:B------:R-:W-:Y:S01]  /*2240*/  IMAD.IADD R34, R45, 0x1, R35 ;  /* 0x000000012d227824 */ /* 0x000fe200078e0223 */
[----:B------:R-:W-:Y:S01]  /*2250*/  IADD3 R30, R9, R14, R199 ;  /* 0x0000000e091e7210 */ /* 0x000fe20007ffe0c7 */
[----:B------:R-:W-:Y:S01]  /*2260*/  IMAD.X R32, R5, 0x1, R93, P1 ;  /* 0x0000000105207824 */ /* 0x000fe200008e065d */
[----:B------:R-:W-:Y:S01]  /*2270*/  IADD3 R33, P1, R4, R92, RZ ;  /* 0x0000005c04217210 */ /* 0x000fe20007f3e0ff */
[----:B------:R-:W-:Y:S01]  /*2280*/  IMAD.WIDE.U32 R88, R113, R6, R88 ;  /* 0x0000000671587225 */ /* 0x000fe200078e0058 */
[----:B------:R-:W-:-:S02]  /*2290*/  IADD3 R28, R15, R14, R197 ;  /* 0x0000000e0f1c7210 */ /* 0x000fc40007ffe0c5 */
[----:B------:R-:W-:Y:S01]  /*22a0*/  SHF.L.U64.HI R15, R12, 0x7, R13 ;  /* 0x000000070c0f7819 */ /* 0x000fe2000001020d */
[----:B------:R-:W-:Y:S01]  /*22b0*/  IMAD.X R103, R34, 0x1, R41, P0 ;  /* 0x0000000122677824 */ /* 0x000fe200000e0629 */
[--C-:B------:R-:W-:Y:S01]  /*22c0*/  SHF.L.U64.HI R11, R6, 0x5, R7.reuse ;  /* 0x00000005060b7819 */ /* 0x100fe20000010207 */
[----:B------:R-:W-:Y:S01]  /*22d0*/  IMAD.SHL.U32 R14, R12, 0x20, RZ ;  /* 0x000000200c0e7824 */ /* 0x000fe200078e00ff */
[C-C-:B------:R-:W-:Y:S01]  /*22e0*/  SHF.L.U64.HI R10, R6.reuse, 0x6, R7.reuse ;  /* 0x00000006060a7819 */ /* 0x140fe20000010207 */
[C---:B------:R-:W-:Y:S01]  /*22f0*/  IMAD.SHL.U32 R8, R6.reuse, 0x20, RZ ;  /* 0x0000002006087824 */ /* 0x040fe200078e00ff */
[C---:B------:R-:W-:Y:S01]  /*2300*/  SHF.L.U64.HI R9, R6.reuse, 0x7, R7 ;  /* 0x0000000706097819 */ /* 0x040fe20000010207 */
[----:B------:R-:W-:Y:S01]  /*2310*/  IMAD.SHL.U32 R7, R6, 0x40, RZ ;  /* 0x0000004006077824 */ /* 0x000fe200078e00ff */
[----:B------:R-:W-:Y:S01]  /*2320*/  SHF.L.U32 R13, R12, 0x6, RZ ;  /* 0x000000060c0d7819 */ /* 0x000fe200000006ff */
[----:B------:R-:W-:Y:S01]  /*2330*/  IMAD.X R35, R32, 0x1, R93, P1 ;  /* 0x0000000120237824 */ /* 0x000fe200008e065d */
[----:B------:R-:W-:Y:S01]  /*2340*/  SHF.L.U32 R6, R6, 0x7, RZ ;  /* 0x0000000706067819 */ /* 0x000fe200000006ff */
[----:B------:R-:W-:Y:S01]  /*2350*/  IMAD.IADD R36, R97, 0x1, R37 ;  /* 0x0000000161247824 */ /* 0x000fe200078e0225 */
[----:B------:R-:W-:Y:S01]  /*2360*/  IADD3 R37, R37, R95, RZ ;  /* 0x0000005f25257210 */ /* 0x000fe20007ffe0ff */
[----:B------:R-:W-:Y:S01]  /*2370*/  IMAD.SHL.U32 R12, R12, 0x80, RZ ;  /* 0x000000800c0c7824 */ /* 0x000fe200078e00ff */
[----:B------:R-:W-:Y:S01]  /*2380*/  ISETP.GE.AND P2, PT, R16, UR4, PT ;  /* 0x0000000410007c0c */ /* 0x000fe2000bf46270 */
[----:B------:R-:W-:Y:S01]  /*2390*/  IMAD.IADD R38, R91, 0x1, R49 ;  /* 0x000000015b267824 */ /* 0x000fe200078e0231 */
[----:B------:R-:W-:Y:S01]  /*23a0*/  ISETP.GE.AND P1, PT, R187, UR4, PT ;  /* 0x00000004bb007c0c */ /* 0x000fe2000bf26270 */
[----:B------:R-:W-:Y:S01]  /*23b0*/  IMAD.IADD R104, R49, 0x1, R89 ;  /* 0x0000000131687824 */ /* 0x000fe200078e0259 */
[----:B------:R-:W-:Y:S01]  /*23c0*/  SHF.R.S32.HI R105, RZ, 0x3, R105 ;  /* 0x00000003ff697819 */ /* 0x000fe20000011469 */
[----:B------:R-:W-:Y:S01]  /*23d0*/  IMAD.X R108, RZ, RZ, R103, P3 ;  /* 0x000000ffff6c7224 */ /* 0x000fe200018e0667 */
[----:B------:R-:W-:Y:S01]  /*23e0*/  SHF.R.S32.HI R106, RZ, 0x1f, R40 ;  /* 0x0000001fff6a7819 */ /* 0x000fe20000011428 */
[----:B------:R-:W-:-:S08]  /*23f0*/  IMAD.IADD R109, R99, 0x1, R109 ;  /* 0x00000001636d7824 */ /* 0x000fd000078e026d */
.L_x_2806:
[----:B0-----:R-:W0:Y:S01]  /*2400*/  LDC R123, c[0x0][0x3f4] ;  /* 0x0000fd00ff7b7b82 */ /* 0x001e220000000800 */
[----:B------:R-:W-:Y:S01]  /*2410*/  VIADD R26, R26, 0xffffffff ;  /* 0xffffffff1a1a7836 */ /* 0x000fe20000000000 */
[----:B------:R-:W-:Y:S05]  /*2420*/  YIELD ;  /* 0x0000000000007946 */ /* 0x000fea0003800000 */
[----:B------:R-:W-:Y:S01]  /*2430*/  IMAD R49, R23, 0x4000, R205 ;  /* 0x0000400017317824 */ /* 0x000fe200078e02cd */
[----:B------:R-:W-:Y:S01]  /*2440*/  ISETP.GT.AND P3, PT, R26, R25, PT ;  /* 0x000000191a00720c */ /* 0x000fe20003f64270 */
[----:B------:R-:W-:Y:S03]  /*2450*/  BSSY B0, `(.L_x_2721) ;  /* 0x0000585000007945 */ /* 0x000fe60003800000 */
[----:B------:R-:W-:-:S02]  /*2460*/  LEA R114, R49, R2, 0x1 ;  /* 0x0000000231727211 */ /* 0x000fc400078e08ff */
[----:B------:R-:W-:Y:S02]  /*2470*/  P2R R111, PR, RZ, 0x8 ;  /* 0x00000008ff6f7803 */ /* 0x000fe40000000000 */
        /* <DEDUP_REMOVED lines=11> */
[----:B------:R-:W-:Y:S02]  /*2530*/  IMAD R49, R49, R6, R52 ;  /* 0x0000000631317224 */ /* 0x000fe400078e0234 */
[----:B------:R-:W-:Y:S01]  /*2540*/  IMAD.WIDE.U32 R120, R127, R26, RZ ;  /* 0x0000001a7f787225 */ /* 0x000fe200078e00ff */
[----:B------:R-:W-:-:S03]  /*2550*/  VIMNMX R115, R115, 0x80, PT ;  /* 0x0000008073737848 */ /* 0x000fc60003fe0100 */
[----:B------:R-:W-:-:S04]  /*2560*/  IMAD.WIDE.U32 R82, R12, R26, RZ ;  /* 0x0000001a0c527225 */ /* 0x000fc800078e00ff */
[----:B------:R-:W-:-:S04]  /*2570*/  IMAD.WIDE.U32 R80, R6, R26, RZ ;  /* 0x0000001a06507225 */ /* 0x000fc800078e00ff */
[----:B------:R-:W-:Y:S02]  /*2580*/  IMAD.IADD R122, R121, 0x1, R51 ;  /* 0x00000001797a7824 */ /* 0x000fe400078e0233 */
        /* <DEDUP_REMOVED lines=19> */
[----:B------:R-:W-:-:S04]  /*26c0*/  IADD3 R51, P0, R90, R80, RZ ;  /* 0x000000505a337210 */ /* 0x000fc80007f1e0ff */
[----:B------:R-:W-:Y:S02]  /*26d0*/  IADD3.X R52, R110, R38, RZ, P0, !PT ;  /* 0x000000266e347210 */ /* 0x000fe400007fe4ff */
        /* <DEDUP_REMOVED lines=10> */
.L_x_2725:
[----:B------:R-:W-:Y:S05]  /*2780*/  BSYNC B1 ;  /* 0x0000000000017941 */ /* 0x000fea0003800000 */
.L_x_2724:
[----:B------:R-:W-:Y:S01]  /*2790*/  ISETP.GE.AND P4, PT, R213, R115, PT ;  /* 0x00000073d500720c */ /* 0x000fe20003f86270 */
[----:B0----5:R-:W-:Y:S01]  /*27a0*/  IMAD.MOV.U32 R48, RZ, RZ, R76 ;  /* 0x000000ffff307224 */ /* 0x021fe200078e004c */
[----:B------:R-:W-:Y:S01]  /*27b0*/  BSSY B1, `(.L_x_2726) ;  /* 0x0000026000017945 */ /* 0x000fe20003800000 */
[----:B------:R-:W-:Y:S01]  /*27c0*/  IMAD.MOV.U32 R49, RZ, RZ, R77 ;  /* 0x000000ffff317224 */ /* 0x000fe200078e004d */
[----:B------:R-:W-:Y:S01]  /*27d0*/  CS2R R72, SRZ ;  /* 0x0000000000487805 */ /* 0x000fe2000001ff00 */
[----:B------:R-:W-:Y:S01]  /*27e0*/  IMAD.MOV.U32 R50, RZ, RZ, R84 ;  /* 0x000000ffff327224 */ /* 0x000fe200078e0054 */
[----:B------:R-:W-:Y:S01]  /*27f0*/  CS2R R70, SRZ ;  /* 0x0000000000467805 */ /* 0x000fe2000001ff00 */
        /* <DEDUP_REMOVED lines=8> */
[----:B------:R-:W-:Y:S02]  /*2880*/  CS2R R74, SRZ ;  /* 0x00000000004a7805 */ /* 0x000fe4000001ff00 */
[----:B------:R-:W-:Y:S02]  /*2890*/  PRMT R147, R50, 0x7610, R147 ;  /* 0x0000761032937816 */ /* 0x000fe40000000093 */
[----:B------:R-:W-:Y:S02]  /*28a0*/  PRMT R138, R48, 0x5410, R49 ;  /* 0x00005410308a7816 */ /* 0x000fe40000000031 */
        /* <DEDUP_REMOVED lines=22> */
.L_x_2727:
[----:B------:R-:W-:Y:S05]  /*2a10*/  BSYNC B1 ;  /* 0x0000000000017941 */ /* 0x000fea0003800000 */
.L_x_2726:
        /* <DEDUP_REMOVED lines=18> */
[----:B------:R-:W-:-:S02]  /*2b40*/  CS2R R66, SRZ ;  /* 0x0000000000427805 */ /* 0x000fc4000001ff00 */
[----:B------:R-:W-:Y:S02]  /*2b50*/  CS2R R56, SRZ ;  /* 0x0000000000387805 */ /* 0x000fe4000001ff00 */
[----:B------:R-:W-:Y:S02]  /*2b60*/  CS2R R54, SRZ ;  /* 0x0000000000367805 */ /* 0x000fe4000001ff00 */
        /* <DEDUP_REMOVED lines=23> */
.L_x_2729:
[----:B------:R-:W-:Y:S05]  /*2ce0*/  BSYNC B1 ;  /* 0x0000000000017941 */ /* 0x000fea0003800000 */
.L_x_2728:
[----:B------:R-:W-:Y:S01]  /*2cf0*/  ISETP.GE.AND P5, PT, R211, R115, PT ;  /* 0x00000073d300720c */ /* 0x000fe20003fa6270 */
[----:B------:R-:W-:-:S12]  /*2d00*/  BSSY B1, `(.L_x_2730) ;  /* 0x000001e000017945 */ /* 0x000fd80003800000 */
[----:B------:R-:W-:Y:S05]  /*2d10*/  @P5 BRA `(.L_x_2731) ;  /* 0x0000000000705947 */ /* 0x000fea0003800000 */
[----:B0-----:R-:W0:Y:S01]  /*2d20*/  LDC.64 R48, c[0x0][0x3f8] ;  /* 0x0000fe00ff307b82 */ /* 0x001e220000000a00 */
[----:B------:R-:W-:Y:S01]  /*2d30*/  IMAD.MOV.U32 R83, RZ, RZ, R119 ;  /* 0x000000ffff537224 */ /* 0x000fe200078e0077 */
[----:B------:R-:W-:Y:S01]  /*2d40*/  ULDC.64 UR4, c[0x0][0x3e8] ;  /* 0x0000fa0000047ab9 */ /* 0x000fe20000000a00 */
[----:B------:R-:W-:Y:S01]  /*2d50*/  IMAD.MOV.U32 R81, RZ, RZ, R110 ;  /* 0x000000ffff517224 */ /* 0x000fe200078e006e */
        /* <DEDUP_REMOVED lines=24> */
.L_x_2731:
[----:B------:R-:W-:Y:S05]  /*2ee0*/  BSYNC B1 ;  /* 0x0000000000017941 */ /* 0x000fea0003800000 */
.L_x_2730:
[----:B01---5:R-:W-:Y:S01]  /*2ef0*/  IMAD.MOV.U32 R48, RZ, RZ, R60 ;  /* 0x000000ffff307224 */ /* 0x023fe200078e003c */
        /* <DEDUP_REMOVED lines=19> */
[----:B------:R-:W-:Y:S02]  /*3030*/  IMAD.MOV.U32 R49, RZ, RZ, R55 ;  /* 0x000000ffff317224 */ /* 0x000fe400078e0037 */
[----:B------:R-:W-:Y:S02]  /*3040*/  IMAD.MOV.U32 R50, RZ, RZ, R58 ;  /* 0x000000ffff327224 */ /* 0x000fe400078e003a */
[----:B------:R-:W-:Y:S01]  /*3050*/  IMAD.MOV.U32 R51, RZ, RZ, R59 ;  /* 0x000000ffff337224 */ /* 0x000fe200078e003b */
[----:B------:R-:W-:-:S04]  /*3060*/  PRMT R83, R48, 0x5410, R49 ;  /* 0x0000541030537816 */ /* 0x000fc80000000031 */
[----:B------:R-:W-:Y:S01]  /*3070*/  PRMT R135, R50, 0x5410, R51 ;  /* 0x0000541032877816 */ /* 0x000fe20000000033 */
[----:B------:R-:W-:Y:S06]  /*3080*/  @!P0 BRA `(.L_x_2732) ;  /* 0x0000000000048947 */ /* 0x000fec0003800000 */
[----:B------:R-:W-:Y:S01]  /*3090*/  BPT.TRAP 0x1 ;  /* 0x000000040000795c */ /* 0x000fe20000300000 */
.L_x_2732:
[----:B------:R-:W-:Y:S01]  /*30a0*/  LEA R110, R23, R2, 0x3 ;  /* 0x00000002176e7211 */ /* 0x000fe200078e18ff */
[----:B------:R-:W-:Y:S01]  /*30b0*/  BSSY B1, `(.L_x_2733) ;  /* 0x0000004000017945 */ /* 0x000fe20003800000 */
[----:B------:R-:W-:-:S04]  /*30c0*/  SHF.L.U32 R119, R188, 0x1f, RZ ;  /* 0x0000001fbc777819 */ /* 0x000fc800000006ff */
[----:B------:R-:W0:Y:S02]  /*30d0*/  SYNCS.PHASECHK.TRANS64.TRYWAIT P6, [R110+URZ+0x28890], R119 ;  /* 0x028890776e0075a7 */ /* 0x000e2400080c017f */
[----:B0-----:R-:W-:Y:S05]  /*30e0*/  @!P6 BRA `(.L_x_2734) ;  /* 0x000001d40004e947 */ /* 0x001fea0003800000 */
.L_x_3071:
[----:B------:R-:W-:Y:S05]  /*30f0*/  BSYNC B1 ;  /* 0x0000000000017941 */ /* 0x000fea0003800000 */
.L_x_2733:
        /* <DEDUP_REMOVED lines=12> */
[----:B------:R-:W-:Y:S01]  /*31c0*/  SHF.R.U64 R150, R84, 0x10, R85 ;  /* 0x0000001054967819 */ /* 0x000fe20000001255 */
[----:B--2---:R-:W-:Y:S01]  /*31d0*/  IMAD.MOV.U32 R80, RZ, RZ, R50 ;  /* 0x000000ffff507224 */ /* 0x004fe200078e0032 */
[--C-:B------:R-:W-:Y:S01]  /*31e0*/  SHF.R.U64 R84, R86, 0x10, R87.reuse ;  /* 0x0000001056547819 */ /* 0x100fe20000001257 */
[--C-:B------:R-:W-:Y:S01]  /*31f0*/  HADD2.F32 R50, -RZ, R49.reuse.H1_H1 ;  /* 0x30000031ff327230 */ /* 0x100fe20000004100 */
[----:B------:R-:W-:Y:S01]  /*3200*/  SHF.R.U32.HI R148, RZ, 0x10, R87 ;  /* 0x00000010ff947819 */ /* 0x000fe20000011657 */
[----:B------:R-:W-:Y:S01]  /*3210*/  HADD2.F32 R49, -RZ, R49.H0_H0 ;  /* 0x20000031ff317230 */ /* 0x000fe20000004100 */
[----:B------:R-:W-:Y:S01]  /*3220*/  SHF.R.U32.HI R149, RZ, 0x10, R85 ;  /* 0x00000010ff957819 */ /* 0x000fe20000011655 */
[----:B------:R-:W-:Y:S02]  /*3230*/  HADD2.F32 R87, -RZ, R84.H0_H0 ;  /* 0x20000054ff577230 */ /* 0x000fe40000004100 */
[----:B------:R-:W-:Y:S02]  /*3240*/  HADD2.F32 R148, -RZ, R148.H0_H0 ;  /* 0x20000094ff947230 */ /* 0x000fe40000004100 */
[----:B------:R-:W-:-:S02]  /*3250*/  HADD2.F32 R84, -RZ, R51.H1_H1 ;  /* 0x30000033ff547230 */ /* 0x000fc40000004100 */
[----:B------:R-:W-:Y:S02]  /*3260*/  HADD2.F32 R85, -RZ, R150.H0_H0 ;  /* 0x20000096ff557230 */ /* 0x000fe40000004100 */
[-C--:B------:R-:W-:Y:S01]  /*3270*/  FMUL.FTZ R150, R50, R87.reuse ;  /* 0x0000005732967220 */ /* 0x080fe20000410000 */
[----:B------:R-:W-:Y:S02]  /*3280*/  HADD2.F32 R51, -RZ, R51.H0_H0 ;  /* 0x20000033ff337230 */ /* 0x000fe40000004100 */
[-C--:B------:R-:W-:Y:S01]  /*3290*/  FMUL.FTZ R152, R84, R148.reuse ;  /* 0x0000009454987220 */ /* 0x080fe20000410000 */
[----:B------:R-:W-:Y:S02]  /*32a0*/  HADD2.F32 R86, -RZ, R149.H0_H0 ;  /* 0x20000095ff567230 */ /* 0x000fe40000004100 */
[C---:B------:R-:W-:Y:S01]  /*32b0*/  FMUL.FTZ R87, R49.reuse, R87 ;  /* 0x0000005731577220 */ /* 0x040fe20000410000 */
[----:B------:R-:W-:Y:S01]  /*32c0*/  FFMA.FTZ R150, R49, R85, -R150 ;  /* 0x0000005531967223 */ /* 0x000fe20000010896 */
[----:B------:R-:W-:Y:S01]  /*32d0*/  FMUL.FTZ R151, R51, R148 ;  /* 0x0000009433977220 */ /* 0x000fe20000410000 */
[----:B------:R-:W-:-:S02]  /*32e0*/  HADD2.F32 R49, -RZ, R48.H1_H1 ;  /* 0x30000030ff317230 */ /* 0x000fc40000004100 */
[-C--:B------:R-:W-:Y:S01]  /*32f0*/  FFMA.FTZ R152, R51, R86.reuse, -R152 ;  /* 0x0000005633987223 */ /* 0x080fe20000010898 */
[--C-:B------:R-:W-:Y:S02]  /*3300*/  HADD2.F32 R51, -RZ, R147.reuse.H1_H1 ;  /* 0x30000093ff337230 */ /* 0x100fe40000004100 */
[----:B------:R-:W-:Y:S01]  /*3310*/  FFMA.FTZ R149, R50, R85, R87 ;  /* 0x0000005532957223 */ /* 0x000fe20000010057 */
[----:B------:R-:W-:Y:S02]  /*3320*/  HADD2.F32 R147, -RZ, R147.H0_H0 ;  /* 0x20000093ff937230 */ /* 0x000fe40000004100 */
[----:B------:R-:W-:Y:S01]  /*3330*/  FFMA.FTZ R151, R84, R86, R151 ;  /* 0x0000005654977223 */ /* 0x000fe20000010097 */
[----:B------:R-:W-:Y:S02]  /*3340*/  HADD2.F32 R48, -RZ, R48.H0_H0 ;  /* 0x20000030ff307230 */ /* 0x000fe40000004100 */
[----:B------:R-:W-:Y:S02]  /*3350*/  HADD2.F32 R85, -RZ, R145.H1_H1 ;  /* 0x30000091ff557230 */ /* 0x000fe40000004100 */
[----:B------:R-:W-:Y:S01]  /*3360*/  FMUL.FTZ R87, R49, R147 ;  /* 0x0000009331577220 */ /* 0x000fe20000410000 */
[----:B------:R-:W-:-:S02]  /*3370*/  HADD2.F32 R50, -RZ, R80.H1_H1 ;  /* 0x30000050ff327230 */ /* 0x000fc40000004100 */
        /* <DEDUP_REMOVED lines=13> */
.L_x_2740:
[----:B------:R-:W-:Y:S05]  /*3450*/  BSYNC B3 ;  /* 0x0000000000037941 */ /* 0x000fea0003800000 */
.L_x_2739:
[----:B------:R-:W-:Y:S02]  /*3460*/  ULDC.64 UR4, c[0x0][0x2e8] ;  /* 0x0000ba0000047ab9 */ /* 0x000fe40000000a00 */
[----:B------:R-:W-:-:S04]  /*3470*/  LEA R80, P3, R81, UR4, 0x1 ;  /* 0x0000000451507c11 */ /* 0x000fc8000f8608ff */
[----:B------:R-:W-:-:S05]  /*3480*/  LEA.HI.X R81, R81, UR5, R146, 0x1, P3 ;  /* 0x0000000551517c11 */ /* 0x000fca00098f0c92 */
[----:B--2---:R1:W-:Y:S04]  /*3490*/  STG.E.128 desc[UR40][R80.64], R48 ;  /* 0x0000003050007986 */ /* 0x0043e8000c101d28 */
.L_x_2738:
[----:B------:R-:W-:Y:S05]  /*34a0*/  BSYNC B2 ;  /* 0x0000000000027941 */ /* 0x000fea0003800000 */
.L_x_2737:
[----:B------:R-:W-:Y:S05]  /*34b0*/  @P1 BRA `(.L_x_2736) ;  /* 0x0000000000d01947 */ /* 0x000fea0003800000 */
[----:B-1----:R1:W2:Y:S01]  /*34c0*/  LDS.128 R48, [R114+0x1c400] ;  /* 0x01c4000072307984 */ /* 0x0022a20000000c00 */
[----:B------:R-:W-:Y:S01]  /*34d0*/  IADD3 R143, P3, R143, R42, RZ ;  /* 0x0000002a8f8f7210 */ /* 0x000fe20007f7e0ff */
[----:B------:R-:W-:Y:S04]  /*34e0*/  BSSY B2, `(.L_x_2741) ;  /* 0x000002d000027945 */ /* 0x000fe80003800000 */
[----:B------:R-:W-:Y:S01]  /*34f0*/  IMAD.X R144, R144, 0x1, R107, P3 ;  /* 0x0000000190907824 */ /* 0x000fe200018e066b */
[----:B------:R-:W-:-:S13]  /*3500*/  ISETP.GE.AND P3, PT, R185, R123, PT ;  /* 0x0000007bb900720c */ /* 0x000fda0003f66270 */
[----:B-1----:R-:W-:Y:S05]  /*3510*/  @P3 BRA `(.L_x_2742) ;  /* 0x0000000000a43947 */ /* 0x002fea0003800000 */
        /* <DEDUP_REMOVED lines=8> */
[----:B------:R-:W-:-:S02]  /*35a0*/  HADD2.F32 R84, -RZ, R84.H0_H0 ;  /* 0x20000054ff547230 */ /* 0x000fc40000004100 */
[----:B------:R-:W-:Y:S02]  /*35b0*/  HADD2.F32 R50, -RZ, R49.H1_H1 ;  /* 0x30000031ff327230 */ /* 0x000fe40000004100 */
[--C-:B------:R-:W-:Y:S02]  /*35c0*/  HADD2.F32 R77, -RZ, R51.reuse.H1_H1 ;  /* 0x30000033ff4d7230 */ /* 0x100fe40000004100 */
[----:B------:R-:W-:Y:S02]  /*35d0*/  HADD2.F32 R51, -RZ, R51.H0_H0 ;  /* 0x20000033ff337230 */ /* 0x000fe40000004100 */
[----:B------:R-:W-:Y:S01]  /*35e0*/  FMUL.FTZ R86, R50, R79 ;  /* 0x0000004f32567220 */ /* 0x000fe20000410000 */
[----:B------:R-:W-:Y:S02]  /*35f0*/  HADD2.F32 R49, -RZ, R49.H0_H0 ;  /* 0x20000031ff317230 */ /* 0x000fe40000004100 */
[-C--:B------:R-:W-:Y:S01]  /*3600*/  FMUL.FTZ R146, R77, R84.reuse ;  /* 0x000000544d927220 */ /* 0x080fe20000410000 */
[----:B------:R-:W-:-:S02]  /*3610*/  FMUL.FTZ R84, R51, R84 ;  /* 0x0000005433547220 */ /* 0x000fc40000410000 */
[C---:B------:R-:W-:Y:S01]  /*3620*/  FMUL.FTZ R79, R49.reuse, R79 ;  /* 0x0000004f314f7220 */ /* 0x040fe20000410000 */
[----:B------:R-:W-:Y:S01]  /*3630*/  FFMA.FTZ R86, R49, R78, -R86 ;  /* 0x0000004e31567223 */ /* 0x000fe20000010856 */
[----:B------:R-:W-:Y:S01]  /*3640*/  FFMA.FTZ R87, R77, R80, R84 ;  /* 0x000000504d577223 */ /* 0x000fe20000010054 */
[----:B------:R-:W-:Y:S02]  /*3650*/  HADD2.F32 R49, -RZ, R48.H1_H1 ;  /* 0x30000030ff317230 */ /* 0x000fe40000004100 */
[----:B------:R-:W-:Y:S01]  /*3660*/  FFMA.FTZ R85, R50, R78, R79 ;  /* 0x0000004e32557223 */ /* 0x000fe2000001004f */
[----:B------:R-:W-:Y:S02]  /*3670*/  HADD2.F32 R77, -RZ, R138.H0_H0 ;  /* 0x2000008aff4d7230 */ /* 0x000fe40000004100 */
[----:B------:R-:W-:Y:S01]  /*3680*/  FFMA.FTZ R146, R51, R80, -R146 ;  /* 0x0000005033927223 */ /* 0x000fe20000010892 */
[----:B------:R-:W-:Y:S02]  /*3690*/  HADD2.F32 R48, -RZ, R48.H0_H0 ;  /* 0x20000030ff307230 */ /* 0x000fe40000004100 */
[----:B------:R-:W-:-:S02]  /*36a0*/  HADD2.F32 R79, -RZ, R138.H1_H1 ;  /* 0x3000008aff4f7230 */ /* 0x000fc40000004100 */
[CC--:B------:R-:W-:Y:S01]  /*36b0*/  FMUL.FTZ R81, R49.reuse, R77.reuse ;  /* 0x0000004d31517220 */ /* 0x0c0fe20000410000 */
[--C-:B------:R-:W-:Y:S02]  /*36c0*/  HADD2.F32 R50, -RZ, R76.reuse.H1_H1 ;  /* 0x3000004cff327230 */ /* 0x100fe40000004100 */
[----:B------:R-:W-:Y:S01]  /*36d0*/  FMUL.FTZ R78, R48, R77 ;  /* 0x0000004d304e7220 */ /* 0x000fe20000410000 */
[----:B------:R-:W-:Y:S02]  /*36e0*/  HADD2.F32 R76, -RZ, R76.H0_H0 ;  /* 0x2000004cff4c7230 */ /* 0x000fe40000004100 */
        /* <DEDUP_REMOVED lines=12> */
.L_x_2742:
[----:B------:R-:W-:Y:S05]  /*37b0*/  BSYNC B2 ;  /* 0x0000000000027941 */ /* 0x000fea0003800000 */
.L_x_2741:
[----:B------:R-:W-:Y:S02]  /*37c0*/  ULDC.64 UR4, c[0x0][0x2e8] ;  /* 0x0000ba0000047ab9 */ /* 0x000fe40000000a00 */
[----:B------:R-:W-:-:S04]  /*37d0*/  LEA R76, P3, R143, UR4, 0x1 ;  /* 0x000000048f4c7c11 */ /* 0x000fc8000f8608ff */
[----:B------:R-:W-:-:S05]  /*37e0*/  LEA.HI.X R77, R143, UR5, R144, 0x1, P3 ;  /* 0x000000058f4d7c11 */ /* 0x000fca00098f0c90 */
[----:B--2---:R2:W-:Y:S04]  /*37f0*/  STG.E.128 desc[UR40][R76.64], R48 ;  /* 0x000000304c007986 */ /* 0x0045e8000c101d28 */
.L_x_2736:
[----:B------:R-:W-:Y:S05]  /*3800*/  BSYNC B1 ;  /* 0x0000000000017941 */ /* 0x000fea0003800000 */
.L_x_2735:
        /* <DEDUP_REMOVED lines=53> */
.L_x_2748:
[----:B------:R-:W-:Y:S05]  /*3b60*/  BSYNC B3 ;  /* 0x0000000000037941 */ /* 0x000fea0003800000 */
.L_x_2747:
[----:B------:R-:W-:Y:S02]  /*3b70*/  ULDC.64 UR4, c[0x0][0x2e8] ;  /* 0x0000ba0000047ab9 */ /* 0x000fe40000000a00 */
[----:B------:R-:W-:-:S04]  /*3b80*/  LEA R72, P3, R78, UR4, 0x1 ;  /* 0x000000044e487c11 */ /* 0x000fc8000f8608ff */
[----:B------:R-:W-:-:S05]  /*3b90*/  LEA.HI.X R73, R78, UR5, R79, 0x1, P3 ;  /* 0x000000054e497c11 */ /* 0x000fca00098f0c4f */
[----:B--2---:R2:W-:Y:S04]  /*3ba0*/  STG.E.128 desc[UR40][R72.64], R48 ;  /* 0x0000003048007986 */ /* 0x0045e8000c101d28 */
.L_x_2746:
[----:B------:R-:W-:Y:S05]  /*3bb0*/  BSYNC B2 ;  /* 0x0000000000027941 */ /* 0x000fea0003800000 */
.L_x_2745:
        /* <DEDUP_REMOVED lines=48> */
.L_x_2750:
[----:B------:R-:W-:Y:S05]  /*3ec0*/  BSYNC B2 ;  /* 0x0000000000027941 */ /* 0x000fea0003800000 */
.L_x_2749:
[----:B------:R-:W-:Y:S02]  /*3ed0*/  ULDC.64 UR4, c[0x0][0x2e8] ;  /* 0x0000ba0000047ab9 */ /* 0x000fe40000000a00 */
[----:B------:R-:W-:-:S04]  /*3ee0*/  LEA R68, P3, R79, UR4, 0x1 ;  /* 0x000000044f447c11 */ /* 0x000fc8000f8608ff */
[----:B------:R-:W-:-:S05]  /*3ef0*/  LEA.HI.X R69, R79, UR5, R80, 0x1, P3 ;  /* 0x000000054f457c11 */ /* 0x000fca00098f0c50 */
[----:B--2---:R3:W-:Y:S04]  /*3f00*/  STG.E.128 desc[UR40][R68.64], R48 ;  /* 0x0000003044007986 */ /* 0x0047e8000c101d28 */
.L_x_2744:
[----:B------:R-:W-:Y:S05]  /*3f10*/  BSYNC B1 ;  /* 0x0000000000017941 */ /* 0x000fea0003800000 */
.L_x_2743:
        /* <DEDUP_REMOVED lines=54> */
.L_x_2756:
[----:B------:R-:W-:Y:S05]  /*4280*/  BSYNC B3 ;  /* 0x0000000000037941 */ /* 0x000fea0003800000 */
.L_x_2755:
[----:B------:R-:W-:Y:S02]  /*4290*/  ULDC.64 UR4, c[0x0][0x2e8] ;  /* 0x0000ba0000047ab9 */ /* 0x000fe40000000a00 */
[----:B------:R-:W-:-:S04]  /*42a0*/  LEA R64, P3, R75, UR4, 0x1 ;  /* 0x000000044b407c11 */ /* 0x000fc8000f8608ff */
[----:B------:R-:W-:-:S05]  /*42b0*/  LEA.HI.X R65, R75, UR5, R76, 0x1, P3 ;  /* 0x000000054b417c11 */ /* 0x000fca00098f0c4c */
[----:B--2---:R2:W-:Y:S04]  /*42c0*/  STG.E.128 desc[UR40][R64.64], R48 ;  /* 0x0000003040007986 */ /* 0x0045e8000c101d28 */
.L_x_2754:
[----:B------:R-:W-:Y:S05]  /*42d0*/  BSYNC B2 ;  /* 0x0000000000027941 */ /* 0x000fea0003800000 */
.L_x_2753:
        /* <DEDUP_REMOVED lines=48> */
.L_x_2758:
[----:B------:R-:W-:Y:S05]  /*45e0*/  BSYNC B2 ;  /* 0x0000000000027941 */ /* 0x000fea0003800000 */
.L_x_2757:
[----:B------:R-:W-:Y:S02]  /*45f0*/  ULDC.64 UR4, c[0x0][0x2e8] ;  /* 0x0000ba0000047ab9 */ /* 0x000fe40000000a00 */
[----:B------:R-:W-:-:S04]  /*4600*/  LEA R60, P3, R71, UR4, 0x1 ;  /* 0x00000004473c7c11 */ /* 0x000fc8000f8608ff */
[----:B------:R-:W-:-:S05]  /*4610*/  LEA.HI.X R61, R71, UR5, R72, 0x1, P3 ;  /* 0x00000005473d7c11 */ /* 0x000fca00098f0c48 */
[----:B--2---:R4:W-:Y:S04]  /*4620*/  STG.E.128 desc[UR40][R60.64], R48 ;  /* 0x000000303c007986 */ /* 0x0049e8000c101d28 */
.L_x_2752:
[----:B------:R-:W-:Y:S05]  /*4630*/  BSYNC B1 ;  /* 0x0000000000017941 */ /* 0x000fea0003800000 */
.L_x_2751:
        /* <DEDUP_REMOVED lines=51> */
.L_x_2763:
[----:B------:R-:W-:Y:S05]  /*4970*/  BSYNC B2 ;  /* 0x0000000000027941 */ /* 0x000fea0003800000 */
.L_x_2762:
[----:B------:R-:W-:Y:S01]  /*4980*/  ULDC.64 UR4, c[0x0][0x2e8] ;  /* 0x0000ba0000047ab9 */ /* 0x000fe20000000a00 */
[----:B------:R-:W-:Y:S02]  /*4990*/  IADD3.X R58, R122, R41, RZ, P3, !PT ;  /* 0x000000297a3a7210 */ /* 0x000fe40001ffe4ff */
[----:B------:R-:W-:-:S04]  /*49a0*/  LEA R56, P3, R67, UR4, 0x1 ;  /* 0x0000000443387c11 */ /* 0x000fc8000f8608ff */
[----:B------:R-:W-:-:S05]  /*49b0*/  LEA.HI.X R57, R67, UR5, R58, 0x1, P3 ;  /* 0x0000000543397c11 */ /* 0x000fca00098f0c3a */
[----:B--2---:R1:W-:Y:S04]  /*49c0*/  STG.E.128 desc[UR40][R56.64], R48 ;  /* 0x0000003038007986 */ /* 0x0043e8000c101d28 */
.L_x_2761:
[----:B------:R-:W-:Y:S05]  /*49d0*/  BSYNC B1 ;  /* 0x0000000000017941 */ /* 0x000fea0003800000 */
.L_x_2760:
        /* <DEDUP_REMOVED lines=47> */
.L_x_2765:
[----:B------:R-:W-:Y:S05]  /*4cd0*/  BSYNC B1 ;  /* 0x0000000000017941 */ /* 0x000fea0003800000 */
.L_x_2764:
[----:B------:R-:W-:Y:S01]  /*4ce0*/  ULDC.64 UR4, c[0x0][0x2e8] ;  /* 0x0000ba0000047ab9 */ /* 0x000fe20000000a00 */
[----:B------:R-:W-:Y:S01]  /*4cf0*/  IMAD.X R122, R122, 0x1, R107, P3 ;  /* 0x000000017a7a7824 */ /* 0x000fe200018e066b */
[----:B------:R-:W-:-:S04]  /*4d00*/  LEA R52, P3, R63, UR4, 0x1 ;  /* 0x000000043f347c11 */ /* 0x000fc8000f8608ff */
[----:B------:R-:W-:-:S05]  /*4d10*/  LEA.HI.X R53, R63, UR5, R122, 0x1, P3 ;  /* 0x000000053f357c11 */ /* 0x000fca00098f0c7a */
[----:B--2---:R1:W-:Y:S01]  /*4d20*/  STG.E.128 desc[UR40][R52.64], R48 ;  /* 0x0000003034007986 */ /* 0x0043e2000c101d28 */
[----:B------:R-:W-:Y:S05]  /*4d30*/  BRA `(.L_x_2759) ;  /* 0x0000002c00d87947 */ /* 0x000fea0003800000 */
.L_x_2723:
        /* <DEDUP_REMOVED lines=64> */
[----:B------:R-:W-:Y:S01]  /*5140*/  MOV R76, R82 ;  /* 0x00000052004c7202 */ /* 0x000fe20000000f00 */
[----:B------:R-:W-:Y:S01]  /*5150*/  IMAD.MOV.U32 R77, RZ, RZ, R119 ;  /* 0x000000ffff4d7224 */ /* 0x000fe200078e0077 */
[----:B------:R-:W-:Y:S01]  /*5160*/  ULDC.64 UR4, c[0x0][0x3e8] ;  /* 0x0000fa0000047ab9 */ /* 0x000fe20000000a00 */
[----:B------:R-:W-:Y:S01]  /*5170*/  IMAD.MOV.U32 R81, RZ, RZ, R110 ;  /* 0x000000ffff517224 */ /* 0x000fe200078e006e */
        /* <DEDUP_REMOVED lines=16> */
.L_x_2767:
[----:B------:R-:W-:Y:S05]  /*5280*/  BSYNC B1 ;  /* 0x0000000000017941 */ /* 0x000fea0003800000 */
.L_x_2766:
[----:B-----5:R-:W-:Y:S01]  /*5290*/  IMAD.MOV.U32 R83, RZ, RZ, R73 ;  /* 0x000000ffff537224 */ /* 0x020fe200078e0049 */
[----:B------:R-:W-:Y:S01]  /*52a0*/  MOV R82, R72 ;  /* 0x0000004800527202 */ /* 0x000fe20000000f00 */
[----:B------:R-:W-:Y:S01]  /*52b0*/  IMAD.MOV.U32 R80, RZ, RZ, R74 ;  /* 0x000000ffff507224 */ /* 0x000fe200078e004a */
[----:B------:R-:W-:Y:S01]  /*52c0*/  ISETP.NE.AND P0, PT, R189, 0x3, PT ;  /* 0x00000003bd00780c */ /* 0x000fe20003f05270 */
        /* <DEDUP_REMOVED lines=27> */
[----:B------:R-:W-:Y:S02]  /*5480*/  PRMT R153, R81, 0x7610, R153 ;  /* 0x0000761051997816 */ /* 0x000fe40000000099 */
[----:B------:R-:W-:Y:S02]  /*5490*/  MOV R81, R59 ;  /* 0x0000003b00517202 */ /* 0x000fe40000000f00 */
        /* <DEDUP_REMOVED lines=22> */
.L_x_2768:
[----:B------:R-:W-:Y:S01]  /*5600*/  LEA R110, R23, R2, 0x3 ;  /* 0x00000002176e7211 */ /* 0x000fe200078e18ff */
[----:B------:R-:W0:Y:S01]  /*5610*/  LDC R133, c[0x0][0x2f4] ;  /* 0x0000bd00ff857b82 */ /* 0x000e220000000800 */
[----:B------:R-:W-:Y:S01]  /*5620*/  SHF.L.U32 R119, R188, 0x1f, RZ ;  /* 0x0000001fbc777819 */ /* 0x000fe200000006ff */
[----:B------:R-:W-:Y:S01]  /*5630*/  IMAD.MOV.U32 R121, RZ, RZ, R122 ;  /* 0x000000ffff797224 */ /* 0x000fe200078e007a */
[----:B------:R-:W-:Y:S02]  /*5640*/  BSSY B1, `(.L_x_2769) ;  /* 0x0000005000017945 */ /* 0x000fe40003800000 */
[----:B------:R-:W1:Y:S03]  /*5650*/  SYNCS.PHASECHK.TRANS64.TRYWAIT P4, [R110+URZ+0x28890], R119 ;  /* 0x028890776e0075a7 */ /* 0x000e66000808017f */
[----:B------:R-:W2:Y:S01]  /*5660*/  LDC.64 R122, c[0x0][0x300] ;  /* 0x0000c000ff7a7b82 */ /* 0x000ea20000000a00 */
[----:B0-----:R-:W-:Y:S01]  /*5670*/  IMAD.IADD R135, R133, 0x1, -R112 ;  /* 0x0000000185877824 */ /* 0x001fe200078e0a70 */
[----:B-1----:R-:W-:Y:S06]  /*5680*/  @!P4 BRA `(.L_x_2770) ;  /* 0x000001ac00b0c947 */ /* 0x002fec0003800000 */
.L_x_3072:
[----:B------:R-:W-:Y:S05]  /*5690*/  BSYNC B1 ;  /* 0x0000000000017941 */ /* 0x000fea0003800000 */
.L_x_2769:
        /* <DEDUP_REMOVED lines=18> */
[----:B------:R-:W-:Y:S02]  /*57c0*/  LOP3.LUT R80, R145, 0x38, RZ, 0xc0, !PT ;  /* 0x0000003891507812 */ /* 0x000fe400078ec0ff */
[----:B------:R-:W-:Y:S02]  /*57d0*/  SHF.L.U32 R82, R81, 0xa, RZ ;  /* 0x0000000a51527819 */ /* 0x000fe400000006ff */
[----:B------:R-:W-:Y:S02]  /*57e0*/  LOP3.LUT R81, R80, 0x1c0, R227, 0xf8, !PT ;  /* 0x000001c050517812 */ /* 0x000fe400078ef8e3 */
        /* <DEDUP_REMOVED lines=10> */
[--C-:B------:R-:W-:Y:S01]  /*5890*/  SHF.R.U64 R48, R48, 0x10, R49.reuse ;  /* 0x0000001030307819 */ /* 0x100fe20000001231 */
[--C-:B------:R-:W-:Y:S01]  /*58a0*/  HADD2.F32 R156, -RZ, R154.reuse.H1_H1 ;  /* 0x3000009aff9c7230 */ /* 0x100fe20000004100 */
[----:B------:R-:W-:Y:S01]  /*58b0*/  SHF.R.U32.HI R152, RZ, 0x10, R49 ;  /* 0x00000010ff987819 */ /* 0x000fe20000011631 */
[----:B------:R-:W-:Y:S01]  /*58c0*/  HADD2.F32 R155, -RZ, R154.H0_H0 ;  /* 0x2000009aff9b7230 */ /* 0x000fe20000004100 */
[--C-:B------:R-:W-:Y:S02]  /*58d0*/  SHF.R.U32.HI R158, RZ, 0x10, R53.reuse ;  /* 0x00000010ff9e7819 */ /* 0x100fe40000011635 */
[----:B------:R-:W-:Y:S01]  /*58e0*/  SHF.R.U64 R49, R52, 0x10, R53 ;  /* 0x0000001034317819 */ /* 0x000fe20000001235 */
[--C-:B-1----:R-:W-:Y:S01]  /*58f0*/  HADD2.F32 R53, -RZ, R81.reuse.H0_H0 ;  /* 0x20000051ff357230 */ /* 0x102fe20000004100 */
[--C-:B------:R-:W-:Y:S01]  /*5900*/  SHF.R.U64 R50, R50, 0x10, R51.reuse ;  /* 0x0000001032327819 */ /* 0x100fe20000001233 */
[----:B------:R-:W-:Y:S01]  /*5910*/  HADD2.F32 R158, -RZ, R158.H0_H0 ;  /* 0x2000009eff9e7230 */ /* 0x000fe20000004100 */
[----:B------:R-:W-:Y:S01]  /*5920*/  SHF.R.U32.HI R52, RZ, 0x10, R51 ;  /* 0x00000010ff347819 */ /* 0x000fe20000011633 */
[----:B------:R-:W-:Y:S01]  /*5930*/  HADD2.F32 R81, -RZ, R81.H1_H1 ;  /* 0x30000051ff517230 */ /* 0x000fe20000004100 */
[----:B------:R-:W-:Y:S01]  /*5940*/  SHF.R.U64 R51, R54, 0x10, R55 ;  /* 0x0000001036337819 */ /* 0x000fe20000001237 */
[----:B--2---:R-:W-:-:S02]  /*5950*/  HADD2.F32 R54, -RZ, R85.H0_H0 ;  /* 0x20000055ff367230 */ /* 0x004fc40000004100 */
[-C--:B------:R-:W-:Y:S01]  /*5960*/  FMUL.FTZ R157, R53, R156.reuse ;  /* 0x0000009c359d7220 */ /* 0x080fe20000410000 */
[----:B------:R-:W-:Y:S01]  /*5970*/  HADD2.F32 R85, -RZ, R85.H1_H1 ;  /* 0x30000055ff557230 */ /* 0x000fe20000004100 */
[----:B------:R-:W-:Y:S01]  /*5980*/  SHF.R.U32.HI R55, RZ, 0x10, R55 ;  /* 0x00000010ff377819 */ /* 0x000fe20000011637 */
[----:B------:R-:W-:Y:S02]  /*5990*/  HADD2.F32 R154, -RZ, R152.H0_H0 ;  /* 0x20000098ff9a7230 */ /* 0x000fe40000004100 */
[C---:B------:R-:W-:Y:S01]  /*59a0*/  FMUL.FTZ R152, R54.reuse, R156 ;  /* 0x0000009c36987220 */ /* 0x040fe20000410000 */
[-C--:B------:R-:W-:Y:S01]  /*59b0*/  FFMA.FTZ R54, R54, R155.reuse, R157 ;  /* 0x0000009b36367223 */ /* 0x080fe2000001009d */
[-C--:B------:R-:W-:Y:S01]  /*59c0*/  FMUL.FTZ R156, R85, R158.reuse ;  /* 0x0000009e559c7220 */ /* 0x080fe20000410000 */
[----:B------:R-:W-:Y:S01]  /*59d0*/  FMUL.FTZ R158, R81, R158 ;  /* 0x0000009e519e7220 */ /* 0x000fe20000410000 */
[----:B------:R-:W-:Y:S01]  /*59e0*/  FFMA.FTZ R53, R53, R155, -R152 ;  /* 0x0000009b35357223 */ /* 0x000fe20000010898 */
[----:B------:R-:W-:-:S02]  /*59f0*/  HADD2.F32 R160, -RZ, R55.H0_H0 ;  /* 0x20000037ffa07230 */ /* 0x000fc40000004100 */
[-C--:B------:R-:W-:Y:S01]  /*5a00*/  FFMA.FTZ R152, R81, R154.reuse, -R156 ;  /* 0x0000009a51987223 */ /* 0x080fe2000001089c */
[----:B------:R-:W-:Y:S01]  /*5a10*/  FFMA.FTZ R81, R85, R154, R158 ;  /* 0x0000009a55517223 */ /* 0x000fe2000001009e */
[--C-:B------:R-:W-:Y:S02]  /*5a20*/  HADD2.F32 R154, -RZ, R153.reuse.H1_H1 ;  /* 0x30000099ff9a7230 */ /* 0x100fe40000004100 */
[----:B------:R-:W-:Y:S01]  /*5a30*/  HADD2.F32 R158, -RZ, R153.H0_H0 ;  /* 0x20000099ff9e7230 */ /* 0x000fe20000004100 */
[----:B------:R-:W-:Y:S01]  /*5a40*/  F2FP.F16.F32.PACK_AB R53, R152, R53 ;  /* 0x000000359835723e */ /* 0x000fe200000000ff */
[--C-:B------:R-:W-:Y:S02]  /*5a50*/  HADD2.F32 R153, -RZ, R87.reuse.H0_H0 ;  /* 0x20000057ff997230 */ /* 0x100fe40000004100 */
[----:B------:R-:W-:Y:S02]  /*5a60*/  HADD2.F32 R87, -RZ, R87.H1_H1 ;  /* 0x30000057ff577230 */ /* 0x000fe40000004100 */
[----:B------:R-:W-:-:S02]  /*5a70*/  HADD2.F32 R85, -RZ, R83.H0_H0 ;  /* 0x20000053ff557230 */ /* 0x000fc40000004100 */
[----:B------:R-:W-:Y:S02]  /*5a80*/  HADD2.F32 R83, -RZ, R83.H1_H1 ;  /* 0x30000053ff537230 */ /* 0x000fe40000004100 */
[----:B------:R-:W-:Y:S01]  /*5a90*/  FMUL.FTZ R162, R87, R160 ;  /* 0x000000a057a27220 */ /* 0x000fe20000410000 */
[----:B------:R-:W-:Y:S02]  /*5aa0*/  HADD2.F32 R156, -RZ, R52.H0_H0 ;  /* 0x20000034ff9c7230 */ /* 0x000fe40000004100 */
[-C--:B------:R-:W-:Y:S01]  /*5ab0*/  FMUL.FTZ R52, R153, R158.reuse ;  /* 0x0000009e99347220 */ /* 0x080fe20000410000 */
[----:B------:R-:W-:Y:S01]  /*5ac0*/  FMUL.FTZ R158, R85, R158 ;  /* 0x0000009e559e7220 */ /* 0x000fe20000410000 */
[----:B------:R-:W-:Y:S02]  /*5ad0*/  FMUL.FTZ R160, R83, R160 ;  /* 0x000000a053a07220 */ /* 0x000fe40000410000 */
[-C--:B------:R-:W-:Y:S01]  /*5ae0*/  FFMA.FTZ R52, R85, R154.reuse, -R52 ;  /* 0x0000009a55347223 */ /* 0x080fe20000010834 */
[----:B------:R-:W-:Y:S01]  /*5af0*/  FFMA.FTZ R55, R153, R154, R158 ;  /* 0x0000009a99377223 */ /* 0x000fe2000001009e */
[-C--:B------:R-:W-:Y:S01]  /*5b00*/  FFMA.FTZ R83, R83, R156.reuse, -R162 ;  /* 0x0000009c53537223 */ /* 0x080fe200000108a2 */
[----:B------:R-:W-:Y:S01]  /*5b10*/  FFMA.FTZ R154, R87, R156, R160 ;  /* 0x0000009c579a7223 */ /* 0x000fe200000100a0 */
[----:B------:R-:W-:-:S02]  /*5b20*/  HADD2.F32 R156, -RZ, R151.H0_H0 ;  /* 0x20000097ff9c7230 */ /* 0x000fc40000004100 */
[----:B------:R-:W-:Y:S01]  /*5b30*/  HADD2.F32 R158, -RZ, R151.H1_H1 ;  /* 0x30000097ff9e7230 */ /* 0x000fe20000004100 */
[----:B------:R-:W-:Y:S01]  /*5b40*/  F2FP.F16.F32.PACK_AB R83, R83, R52 ;  /* 0x000000345353723e */ /* 0x000fe200000000ff */
[----:B------:R-:W-:Y:S02]  /*5b50*/  HADD2.F32 R151, -RZ, R49.H0_H0 ;  /* 0x20000031ff977230 */ /* 0x000fe40000004100 */
[----:B------:R-:W-:Y:S02]  /*5b60*/  HADD2.F32 R85, -RZ, R84.H0_H0 ;  /* 0x20000054ff557230 */ /* 0x000fe40000004100 */
[----:B------:R-:W-:Y:S02]  /*5b70*/  HADD2.F32 R49, -RZ, R80.H0_H0 ;  /* 0x20000050ff317230 */ /* 0x000fe40000004100 */
[----:B------:R-:W-:Y:S02]  /*5b80*/  HADD2.F32 R84, -RZ, R84.H1_H1 ;  /* 0x30000054ff547230 */ /* 0x000fe40000004100 */
[----:B------:R-:W-:-:S02]  /*5b90*/  HADD2.F32 R80, -RZ, R80.H1_H1 ;  /* 0x30000050ff507230 */ /* 0x000fc40000004100 */
[----:B------:R-:W-:Y:S02]  /*5ba0*/  HADD2.F32 R87, -RZ, R48.H0_H0 ;  /* 0x20000030ff577230 */ /* 0x000fe40000004100 */
[-C--:B------:R-:W-:Y:S01]  /*5bb0*/  FMUL.FTZ R48, R85, R158.reuse ;  /* 0x0000009e55307220 */ /* 0x080fe20000410000 */
[C---:B------:R-:W-:Y:S01]  /*5bc0*/  FMUL.FTZ R158, R49.reuse, R158 ;  /* 0x0000009e319e7220 */ /* 0x040fe20000410000 */
[-C--:B------:R-:W-:Y:S01]  /*5bd0*/  FMUL.FTZ R153, R84, R151.reuse ;  /* 0x0000009754997220 */ /* 0x080fe20000410000 */
[C---:B------:R-:W-:Y:S01]  /*5be0*/  FMUL.FTZ R151, R80.reuse, R151 ;  /* 0x0000009750977220 */ /* 0x040fe20000410000 */
[-C--:B------:R-:W-:Y:S01]  /*5bf0*/  FFMA.FTZ R48, R49, R156.reuse, -R48 ;  /* 0x0000009c31307223 */ /* 0x080fe20000010830 */
[----:B------:R-:W-:Y:S01]  /*5c00*/  FFMA.FTZ R49, R85, R156, R158 ;  /* 0x0000009c55317223 */ /* 0x000fe2000001009e */
[-C--:B------:R-:W-:Y:S01]  /*5c10*/  FFMA.FTZ R153, R80, R87.reuse, -R153 ;  /* 0x0000005750997223 */ /* 0x080fe20000010899 */
[----:B------:R-:W-:Y:S01]  /*5c20*/  FFMA.FTZ R156, R84, R87, R151 ;  /* 0x00000057549c7223 */ /* 0x000fe20000010097 */
[----:B------:R-:W-:-:S02]  /*5c30*/  HADD2.F32 R87, -RZ, R51.H0_H0 ;  /* 0x20000033ff577230 */ /* 0x000fc40000004100 */
[----:B------:R-:W-:Y:S02]  /*5c40*/  HADD2.F32 R80, -RZ, R86.H0_H0 ;  /* 0x20000056ff507230 */ /* 0x000fe40000004100 */
[----:B------:R-:W-:Y:S02]  /*5c50*/  HADD2.F32 R84, -RZ, R150.H0_H0 ;  /* 0x20000096ff547230 */ /* 0x000fe40000004100 */
[----:B------:R-:W-:Y:S02]  /*5c60*/  HADD2.F32 R51, -RZ, R82.H0_H0 ;  /* 0x20000052ff337230 */ /* 0x000fe40000004100 */
[----:B------:R-:W-:Y:S02]  /*5c70*/  HADD2.F32 R86, -RZ, R86.H1_H1 ;  /* 0x30000056ff567230 */ /* 0x000fe40000004100 */
[----:B------:R-:W-:Y:S02]  /*5c80*/  HADD2.F32 R150, -RZ, R150.H1_H1 ;  /* 0x30000096ff967230 */ /* 0x000fe40000004100 */
[----:B------:R-:W-:-:S02]  /*5c90*/  HADD2.F32 R82, -RZ, R82.H1_H1 ;  /* 0x30000052ff527230 */ /* 0x000fc40000004100 */
[-C--:B------:R-:W-:Y:S01]  /*5ca0*/  FMUL.FTZ R155, R86, R87.reuse ;  /* 0x00000057569b7220 */ /* 0x080fe20000410000 */
[----:B------:R-:W-:Y:S02]  /*5cb0*/  HADD2.F32 R85, -RZ, R50.H0_H0 ;  /* 0x20000032ff557230 */ /* 0x000fe40000004100 */
[-C--:B------:R-:W-:Y:S01]  /*5cc0*/  FMUL.FTZ R50, R80, R150.reuse ;  /* 0x0000009650327220 */ /* 0x080fe20000410000 */
[C---:B------:R-:W-:Y:S01]  /*5cd0*/  FMUL.FTZ R151, R51.reuse, R150 ;  /* 0x0000009633977220 */ /* 0x040fe20000410000 */
[----:B------:R-:W-:Y:S02]  /*5ce0*/  FMUL.FTZ R87, R82, R87 ;  /* 0x0000005752577220 */ /* 0x000fe40000410000 */
[-C--:B------:R-:W-:Y:S01]  /*5cf0*/  FFMA.FTZ R50, R51, R84.reuse, -R50 ;  /* 0x0000005433327223 */ /* 0x080fe20000010832 */
[----:B------:R-:W-:Y:S01]  /*5d00*/  FFMA.FTZ R151, R80, R84, R151 ;  /* 0x0000005450977223 */ /* 0x000fe20000010097 */
[-C--:B------:R-:W-:Y:S01]  /*5d10*/  FFMA.FTZ R155, R82, R85.reuse, -R155 ;  /* 0x00000055529b7223 */ /* 0x080fe2000001089b */
[----:B------:R-:W-:Y:S01]  /*5d20*/  FFMA.FTZ R86, R86, R85, R87 ;  /* 0x0000005556567223 */ /* 0x000fe20000010057 */
[----:B------:R-:W-:-:S02]  /*5d30*/  F2FP.F16.F32.PACK_AB R85, R81, R54 ;  /* 0x000000365155723e */ /* 0x000fc400000000ff */
[----:B------:R-:W-:Y:S02]  /*5d40*/  F2FP.F16.F32.PACK_AB R87, R154, R55 ;  /* 0x000000379a57723e */ /* 0x000fe400000000ff */
[----:B------:R-:W-:Y:S02]  /*5d50*/  F2FP.F16.F32.PACK_AB R80, R153, R48 ;  /* 0x000000309950723e */ /* 0x000fe400000000ff */
[----:B------:R-:W-:Y:S02]  /*5d60*/  F2FP.F16.F32.PACK_AB R84, R156, R49 ;  /* 0x000000319c54723e */ /* 0x000fe400000000ff */
[----:B------:R-:W-:Y:S02]  /*5d70*/  F2FP.F16.F32.PACK_AB R82, R155, R50 ;  /* 0x000000329b52723e */ /* 0x000fe400000000ff */
[----:B------:R-:W-:Y:S02]  /*5d80*/  F2FP.F16.F32.PACK_AB R86, R86, R151 ;  /* 0x000000975656723e */ /* 0x000fe400000000ff */
[----:B------:R-:W-:-:S07]  /*5d90*/  MOV R81, R53 ;  /* 0x0000003500517202 */ /* 0x000fce0000000f00 */
.L_x_2774:
[----:B------:R-:W-:Y:S05]  /*5da0*/  BSYNC B2 ;  /* 0x0000000000027941 */ /* 0x000fea0003800000 */
.L_x_2773:
        /* <DEDUP_REMOVED lines=11> */
.L_x_2772:
[----:B------:R-:W-:Y:S05]  /*5e60*/  BSYNC B1 ;  /* 0x0000000000017941 */ /* 0x000fea0003800000 */
.L_x_2771:
        /* <DEDUP_REMOVED lines=20> */
[----:B------:R-:W-:Y:S01]  /*5fb0*/  LOP3.LUT R48, R49, R230, RZ, 0x3c, !PT ;  /* 0x000000e631307212 */ /* 0x000fe200078e3cff */
[----:B------:R-:W-:-:S03]  /*5fc0*/  IMAD R49, R23, 0x4000, R30 ;  /* 0x0000400017317824 */ /* 0x000fc600078e021e */
[----:B------:R-:W-:Y:S01]  /*5fd0*/  LOP3.LUT R50, R50, 0x7fffe000, RZ, 0xc0, !PT ;  /* 0x7fffe00032327812 */ /* 0x000fe200078ec0ff */
[----:B------:R-:W-:-:S03]  /*5fe0*/  IMAD R49, R49, 0x2, R2 ;  /* 0x0000000231317824 */ /* 0x000fc600078e0202 */
[----:B------:R-:W-:-:S04]  /*5ff0*/  IADD3 R48, R48, R50, R199 ;  /* 0x0000003230307210 */ /* 0x000fc80007ffe0c7 */
[----:B------:R-:W-:-:S05]  /*6000*/  LEA R51, R23, R48, 0xe ;  /* 0x0000003017337211 */ /* 0x000fca00078e70ff */
[----:B------:R-:W-:Y:S02]  /*6010*/  IMAD R52, R51, 0x2, R2 ;  /* 0x0000000233347824 */ /* 0x000fe400078e0202 */
[----:B------:R-:W1:Y:S04]  /*6020*/  LDS.128 R48, [R49+0x18400] ;  /* 0x0184000031307984 */ /* 0x000e680000000c00 */
[----:B------:R-:W2:Y:S01]  /*6030*/  LDS.128 R52, [R52+0x18400] ;  /* 0x0184000034347984 */ /* 0x000ea20000000c00 */
[----:B------:R-:W-:Y:S05]  /*6040*/  @P3 BRA `(.L_x_2778) ;  /* 0x00000004005c3947 */ /* 0x000fea0003800000 */
[----:B------:R-:W-:Y:S01]  /*6050*/  SHF.R.U64 R86, R56, 0x10, R57 ;  /* 0x0000001038567819 */ /* 0x000fe20000001239 */
[----:B------:R-:W-:Y:S01]  /*6060*/  HADD2.F32 R87, -RZ, R149.H1_H1 ;  /* 0x30000095ff577230 */ /* 0x000fe20000004100 */
[----:B------:R-:W-:Y:S01]  /*6070*/  SHF.R.U64 R56, R58, 0x10, R59 ;  /* 0x000000103a387819 */ /* 0x000fe2000000123b */
[----:B-1----:R-:W-:Y:S01]  /*6080*/  IMAD.MOV.U32 R58, RZ, RZ, R48 ;  /* 0x000000ffff3a7224 */ /* 0x002fe200078e0030 */
[----:B------:R-:W-:Y:S01]  /*6090*/  SHF.R.U32.HI R124, RZ, 0x10, R61 ;  /* 0x00000010ff7c7819 */ /* 0x000fe2000001163d */
[----:B--2---:R-:W-:Y:S01]  /*60a0*/  IMAD.MOV.U32 R48, RZ, RZ, R53 ;  /* 0x000000ffff307224 */ /* 0x004fe200078e0035 */
[----:B------:R-:W-:Y:S01]  /*60b0*/  SHF.R.U64 R60, R60, 0x10, R61 ;  /* 0x000000103c3c7819 */ /* 0x000fe2000000123d */
[----:B------:R-:W-:Y:S01]  /*60c0*/  IMAD.MOV.U32 R61, RZ, RZ, R55 ;  /* 0x000000ffff3d7224 */ /* 0x000fe200078e0037 */
[----:B------:R-:W-:Y:S01]  /*60d0*/  SHF.R.U32.HI R143, RZ, 0x10, R59 ;  /* 0x00000010ff8f7819 */ /* 0x000fe2000001163b */
[----:B------:R-:W-:Y:S01]  /*60e0*/  IMAD.MOV.U32 R53, RZ, RZ, R51 ;  /* 0x000000ffff357224 */ /* 0x000fe200078e0033 */
[----:B------:R-:W-:Y:S01]  /*60f0*/  MOV R59, R52 ;  /* 0x00000034003b7202 */ /* 0x000fe20000000f00 */
[--C-:B------:R-:W-:Y:S01]  /*6100*/  HADD2.F32 R52, -RZ, R48.reuse.H0_H0 ;  /* 0x20000030ff347230 */ /* 0x100fe20000004100 */
[----:B------:R-:W-:Y:S01]  /*6110*/  SHF.R.U32.HI R142, RZ, 0x10, R57 ;  /* 0x00000010ff8e7819 */ /* 0x000fe20000011639 */
[----:B------:R-:W-:Y:S01]  /*6120*/  HADD2.F32 R55, -RZ, R48.H1_H1 ;  /* 0x30000030ff377230 */ /* 0x000fe20000004100 */
[--C-:B------:R-:W-:Y:S01]  /*6130*/  SHF.R.U64 R57, R62, 0x10, R63.reuse ;  /* 0x000000103e397819 */ /* 0x100fe2000000123f */
[----:B------:R-:W-:Y:S01]  /*6140*/  HADD2.F32 R48, -RZ, R49.H0_H0 ;  /* 0x20000031ff307230 */ /* 0x000fe20000004100 */
[----:B------:R-:W-:Y:S01]  /*6150*/  SHF.R.U32.HI R125, RZ, 0x10, R63 ;  /* 0x00000010ff7d7819 */ /* 0x000fe2000001163f */
[----:B------:R-:W-:-:S02]  /*6160*/  HADD2.F32 R124, -RZ, R124.H0_H0 ;  /* 0x2000007cff7c7230 */ /* 0x000fc40000004100 */
[----:B------:R-:W-:Y:S02]  /*6170*/  HADD2.F32 R51, -RZ, R49.H1_H1 ;  /* 0x30000031ff337230 */ /* 0x000fe40000004100 */
[-C--:B------:R-:W-:Y:S01]  /*6180*/  FMUL.FTZ R49, R52, R87.reuse ;  /* 0x0000005734317220 */ /* 0x080fe20000410000 */
[----:B------:R-:W-:Y:S02]  /*6190*/  HADD2.F32 R63, -RZ, R147.H1_H1 ;  /* 0x30000093ff3f7230 */ /* 0x000fe40000004100 */
        /* <DEDUP_REMOVED lines=11> */
[----:B------:R-:W-:Y:S02]  /*6250*/  HADD2.F32 R63, -RZ, R61.H1_H1 ;  /* 0x3000003dff3f7230 */ /* 0x000fe40000004100 */
[----:B------:R-:W-:Y:S02]  /*6260*/  HADD2.F32 R142, -RZ, R125.H0_H0 ;  /* 0x2000007dff8e7230 */ /* 0x000fe40000004100 */
[----:B------:R-:W-:Y:S01]  /*6270*/  FMUL.FTZ R144, R62, R149 ;  /* 0x000000953e907220 */ /* 0x000fe20000410000 */
[--C-:B------:R-:W-:Y:S02]  /*6280*/  HADD2.F32 R55, -RZ, R53.reuse.H0_H0 ;  /* 0x20000035ff377230 */ /* 0x100fe40000004100 */
[----:B------:R-:W-:Y:S02]  /*6290*/  HADD2.F32 R61, -RZ, R53.H1_H1 ;  /* 0x30000035ff3d7230 */ /* 0x000fe40000004100 */
[----:B------:R-:W-:Y:S01]  /*62a0*/  FMUL.FTZ R150, R63, R142 ;  /* 0x0000008e3f967220 */ /* 0x000fe20000410000 */
[----:B------:R-:W-:-:S02]  /*62b0*/  HADD2.F32 R87, -RZ, R146.H1_H1 ;  /* 0x30000092ff577230 */ /* 0x000fc40000004100 */
[----:B------:R-:W-:Y:S01]  /*62c0*/  FMUL.FTZ R149, R55, R149 ;  /* 0x0000009537957220 */ /* 0x000fe20000410000 */
[----:B------:R-:W-:Y:S02]  /*62d0*/  HADD2.F32 R124, -RZ, R143.H0_H0 ;  /* 0x2000008fff7c7230 */ /* 0x000fe40000004100 */
[----:B------:R-:W-:Y:S01]  /*62e0*/  FMUL.FTZ R142, R61, R142 ;  /* 0x0000008e3d8e7220 */ /* 0x000fe20000410000 */
[----:B------:R-:W-:Y:S02]  /*62f0*/  HADD2.F32 R146, -RZ, R146.H0_H0 ;  /* 0x20000092ff927230 */ /* 0x000fe40000004100 */
[-C--:B------:R-:W-:Y:S01]  /*6300*/  FFMA.FTZ R53, R55, R87.reuse, -R144 ;  /* 0x0000005737357223 */ /* 0x080fe20000010890 */
[----:B------:R-:W-:Y:S01]  /*6310*/  FFMA.FTZ R55, R62, R87, R149 ;  /* 0x000000573e377223 */ /* 0x000fe20000010095 */
[-C--:B------:R-:W-:Y:S01]  /*6320*/  FFMA.FTZ R150, R61, R124.reuse, -R150 ;  /* 0x0000007c3d967223 */ /* 0x080fe20000010896 */
[----:B------:R-:W-:Y:S01]  /*6330*/  FFMA.FTZ R142, R63, R124, R142 ;  /* 0x0000007c3f8e7223 */ /* 0x000fe2000001008e */
[----:B------:R-:W-:-:S02]  /*6340*/  HADD2.F32 R62, -RZ, R148.H1_H1 ;  /* 0x30000094ff3e7230 */ /* 0x000fc40000004100 */
[----:B------:R-:W-:Y:S01]  /*6350*/  HADD2.F32 R63, -RZ, R60.H0_H0 ;  /* 0x2000003cff3f7230 */ /* 0x000fe20000004100 */
[----:B------:R-:W-:Y:S01]  /*6360*/  F2FP.F16.F32.PACK_AB R150, R150, R53 ;  /* 0x000000359696723e */ /* 0x000fe200000000ff */
[--C-:B------:R-:W-:Y:S01]  /*6370*/  HADD2.F32 R61, -RZ, R59.reuse.H0_H0 ;  /* 0x2000003bff3d7230 */ /* 0x100fe20000004100 */
[----:B------:R-:W-:Y:S01]  /*6380*/  F2FP.F16.F32.PACK_AB R53, R52, R49 ;  /* 0x000000313435723e */ /* 0x000fe200000000ff */
[--C-:B------:R-:W-:Y:S01]  /*6390*/  HADD2.F32 R60, -RZ, R58.reuse.H0_H0 ;  /* 0x2000003aff3c7230 */ /* 0x100fe20000004100 */
[----:B------:R-:W-:Y:S01]  /*63a0*/  F2FP.F16.F32.PACK_AB R55, R142, R55 ;  /* 0x000000378e37723e */ /* 0x000fe200000000ff */
[----:B------:R-:W-:Y:S02]  /*63b0*/  HADD2.F32 R59, -RZ, R59.H1_H1 ;  /* 0x3000003bff3b7230 */ /* 0x000fe40000004100 */
[-C--:B------:R-:W-:Y:S01]  /*63c0*/  FMUL.FTZ R87, R61, R62.reuse ;  /* 0x0000003e3d577220 */ /* 0x080fe20000410000 */
[----:B------:R-:W-:Y:S02]  /*63d0*/  HADD2.F32 R58, -RZ, R58.H1_H1 ;  /* 0x3000003aff3a7230 */ /* 0x000fe40000004100 */
[----:B------:R-:W-:Y:S01]  /*63e0*/  FMUL.FTZ R62, R60, R62 ;  /* 0x0000003e3c3e7220 */ /* 0x000fe20000410000 */
[----:B------:R-:W-:-:S02]  /*63f0*/  HADD2.F32 R86, -RZ, R86.H0_H0 ;  /* 0x20000056ff567230 */ /* 0x000fc40000004100 */
[-C--:B------:R-:W-:Y:S01]  /*6400*/  FMUL.FTZ R125, R59, R63.reuse ;  /* 0x0000003f3b7d7220 */ /* 0x080fe20000410000 */
[-C--:B------:R-:W-:Y:S01]  /*6410*/  FFMA.FTZ R87, R60, R146.reuse, -R87 ;  /* 0x000000923c577223 */ /* 0x080fe20000010857 */
[C---:B------:R-:W-:Y:S01]  /*6420*/  FMUL.FTZ R124, R58.reuse, R63 ;  /* 0x0000003f3a7c7220 */ /* 0x040fe20000410000 */
[----:B------:R-:W-:Y:S01]  /*6430*/  FFMA.FTZ R62, R61, R146, R62 ;  /* 0x000000923d3e7223 */ /* 0x000fe2000001003e */
[-C--:B------:R-:W-:Y:S01]  /*6440*/  FFMA.FTZ R60, R58, R86.reuse, -R125 ;  /* 0x000000563a3c7223 */ /* 0x080fe2000001087d */
[----:B------:R-:W-:Y:S02]  /*6450*/  HADD2.F32 R61, -RZ, R57.H0_H0 ;  /* 0x20000039ff3d7230 */ /* 0x000fe40000004100 */
[----:B------:R-:W-:Y:S01]  /*6460*/  FFMA.FTZ R63, R59, R86, R124 ;  /* 0x000000563b3f7223 */ /* 0x000fe2000001007c */
[----:B------:R-:W-:Y:S02]  /*6470*/  HADD2.F32 R58, -RZ, R54.H0_H0 ;  /* 0x20000036ff3a7230 */ /* 0x000fe40000004100 */
[----:B------:R-:W-:Y:S01]  /*6480*/  HADD2.F32 R57, -RZ, R50.H0_H0 ;  /* 0x20000032ff397230 */ /* 0x000fe20000004100 */
[----:B------:R-:W-:Y:S01]  /*6490*/  F2FP.F16.F32.PACK_AB R48, R60, R87 ;  /* 0x000000573c30723e */ /* 0x000fe200000000ff */
[----:B------:R-:W-:Y:S01]  /*64a0*/  HADD2.F32 R54, -RZ, R54.H1_H1 ;  /* 0x30000036ff367230 */ /* 0x000fe20000004100 */
[----:B------:R-:W-:Y:S01]  /*64b0*/  F2FP.F16.F32.PACK_AB R52, R63, R62 ;  /* 0x0000003e3f34723e */ /* 0x000fe200000000ff */
[----:B------:R-:W-:-:S02]  /*64c0*/  HADD2.F32 R148, -RZ, R148.H0_H0 ;  /* 0x20000094ff947230 */ /* 0x000fc40000004100 */
[----:B------:R-:W-:Y:S02]  /*64d0*/  HADD2.F32 R50, -RZ, R50.H1_H1 ;  /* 0x30000032ff327230 */ /* 0x000fe40000004100 */
[-C--:B------:R-:W-:Y:S01]  /*64e0*/  FMUL.FTZ R143, R54, R61.reuse ;  /* 0x0000003d368f7220 */ /* 0x080fe20000410000 */
[----:B------:R-:W-:Y:S02]  /*64f0*/  HADD2.F32 R147, -RZ, R147.H0_H0 ;  /* 0x20000093ff937230 */ /* 0x000fe40000004100 */
[-C--:B------:R-:W-:Y:S01]  /*6500*/  FMUL.FTZ R125, R57, R148.reuse ;  /* 0x00000094397d7220 */ /* 0x080fe20000410000 */
[----:B------:R-:W-:Y:S02]  /*6510*/  HADD2.F32 R59, -RZ, R56.H0_H0 ;  /* 0x20000038ff3b7230 */ /* 0x000fe40000004100 */
[----:B------:R-:W-:Y:S01]  /*6520*/  FMUL.FTZ R56, R58, R148 ;  /* 0x000000943a387220 */ /* 0x000fe20000410000 */
[----:B------:R-:W-:Y:S01]  /*6530*/  FMUL.FTZ R61, R50, R61 ;  /* 0x0000003d323d7220 */ /* 0x000fe20000410000 */
[----:B------:R-:W-:Y:S01]  /*6540*/  FFMA.FTZ R125, R58, R147, R125 ;  /* 0x000000933a7d7223 */ /* 0x000fe2000001007d */
[----:B------:R-:W-:-:S02]  /*6550*/  IMAD.MOV.U32 R49, RZ, RZ, R51 ;  /* 0x000000ffff317224 */ /* 0x000fc400078e0033 */
[----:B------:R-:W-:Y:S01]  /*6560*/  FFMA.FTZ R56, R57, R147, -R56 ;  /* 0x0000009339387223 */ /* 0x000fe20000010838 */
[-C--:B------:R-:W-:Y:S01]  /*6570*/  FFMA.FTZ R143, R50, R59.reuse, -R143 ;  /* 0x0000003b328f7223 */ /* 0x080fe2000001088f */
[----:B------:R-:W-:Y:S01]  /*6580*/  FFMA.FTZ R54, R54, R59, R61 ;  /* 0x0000003b36367223 */ /* 0x000fe2000001003d */
[----:B------:R-:W-:-:S03]  /*6590*/  IMAD.MOV.U32 R51, RZ, RZ, R150 ;  /* 0x000000ffff337224 */ /* 0x000fc600078e0096 */
[----:B------:R-:W-:Y:S02]  /*65a0*/  F2FP.F16.F32.PACK_AB R50, R143, R56 ;  /* 0x000000388f32723e */ /* 0x000fe400000000ff */
[----:B------:R-:W-:-:S07]  /*65b0*/  F2FP.F16.F32.PACK_AB R54, R54, R125 ;  /* 0x0000007d3636723e */ /* 0x000fce00000000ff */
.L_x_2778:
[----:B------:R-:W-:Y:S05]  /*65c0*/  BSYNC B2 ;  /* 0x0000000000027941 */ /* 0x000fea0003800000 */
.L_x_2777:
        /* <DEDUP_REMOVED lines=11> */
.L_x_2776:
[----:B------:R-:W-:Y:S05]  /*6680*/  BSYNC B1 ;  /* 0x0000000000017941 */ /* 0x000fea0003800000 */
.L_x_2775:
        /* <DEDUP_REMOVED lines=9> */
[----:B------:R-:W-:Y:S02]  /*6720*/  IADD3 R58, P4, P5, R100, R56, R40 ;  /* 0x00000038643a7210 */ /* 0x000fe40007d9e028 */
[----:B------:R-:W-:-:S02]  /*6730*/  IADD3 R60, R57, R49, RZ ;  /* 0x00000031393c7210 */ /* 0x000fc40007ffe0ff */
[----:B------:R-:W-:Y:S02]  /*6740*/  SHF.R.S32.HI R49, RZ, 0x1f, R48 ;  /* 0x0000001fff317819 */ /* 0x000fe40000011430 */
[----:B------:R-:W-:Y:S02]  /*6750*/  IADD3.X R59, R41, R60, R106, P4, P5 ;  /* 0x0000003c293b7210 */ /* 0x000fe400027ea46a */
[----:B------:R-:W-:-:S04]  /*6760*/  LEA.HI R48, R49, R48, RZ, 0x4 ;  /* 0x0000003031307211 */ /* 0x000fc800078f20ff */
        /* <DEDUP_REMOVED lines=10> */
[----:B------:R-:W-:Y:S01]  /*6810*/  IMAD R51, R23, 0x4000, R48 ;  /* 0x0000400017337824 */ /* 0x000fe200078e0230 */
[----:B------:R-:W-:-:S03]  /*6820*/  LEA R49, R49, R2, 0x1 ;  /* 0x0000000231317211 */ /* 0x000fc600078e08ff */
[----:B------:R-:W-:-:S03]  /*6830*/  IMAD R52, R51, 0x2, R2 ;  /* 0x0000000233347824 */ /* 0x000fc600078e0202 */
[----:B------:R-:W1:Y:S04]  /*6840*/  LDS.128 R48, [R49+0x18400] ;  /* 0x0184000031307984 */ /* 0x000e680000000c00 */
[----:B------:R-:W2:Y:S01]  /*6850*/  LDS.128 R52, [R52+0x18400] ;  /* 0x0184000034347984 */ /* 0x000ea20000000c00 */
[----:B------:R-:W-:Y:S05]  /*6860*/  @P3 BRA `(.L_x_2782) ;  /* 0x0000000400583947 */ /* 0x000fea0003800000 */
[----:B------:R-:W-:Y:S02]  /*6870*/  SHF.R.U32.HI R80, RZ, 0x10, R69 ;  /* 0x00000010ff507819 */ /* 0x000fe40000011645 */
[--C-:B------:R-:W-:Y:S01]  /*6880*/  SHF.R.U64 R62, R66, 0x10, R67.reuse ;  /* 0x00000010423e7819 */ /* 0x100fe20000001243 */
[----:B--2---:R-:W-:Y:S01]  /*6890*/  IMAD.MOV.U32 R66, RZ, RZ, R52 ;  /* 0x000000ffff427224 */ /* 0x004fe200078e0034 */
[----:B------:R-:W-:Y:S01]  /*68a0*/  SHF.R.U32.HI R85, RZ, 0x10, R67 ;  /* 0x00000010ff557819 */ /* 0x000fe20000011643 */
[----:B-1----:R-:W-:Y:S01]  /*68b0*/  IMAD.MOV.U32 R52, RZ, RZ, R51 ;  /* 0x000000ffff347224 */ /* 0x002fe200078e0033 */
[----:B------:R-:W-:Y:S01]  /*68c0*/  MOV R67, R55 ;  /* 0x0000003700437202 */ /* 0x000fe20000000f00 */
[--C-:B------:R-:W-:Y:S01]  /*68d0*/  HADD2.F32 R55, -RZ, R53.reuse.H0_H0 ;  /* 0x20000035ff377230 */ /* 0x100fe20000004100 */
[--C-:B------:R-:W-:Y:S01]  /*68e0*/  SHF.R.U32.HI R82, RZ, 0x10, R65.reuse ;  /* 0x00000010ff527819 */ /* 0x100fe20000011641 */
[----:B------:R-:W-:Y:S01]  /*68f0*/  HADD2.F32 R53, -RZ, R53.H1_H1 ;  /* 0x30000035ff357230 */ /* 0x000fe20000004100 */
[----:B------:R-:W-:Y:S01]  /*6900*/  SHF.R.U64 R64, R64, 0x10, R65 ;  /* 0x0000001040407819 */ /* 0x000fe20000001241 */
[----:B------:R-:W-:Y:S01]  /*6910*/  HADD2.F32 R80, -RZ, R80.H0_H0 ;  /* 0x20000050ff507230 */ /* 0x000fe20000004100 */
[----:B------:R-:W-:Y:S01]  /*6920*/  SHF.R.U64 R83, R68, 0x10, R69 ;  /* 0x0000001044537819 */ /* 0x000fe20000001245 */
[----:B------:R-:W-:Y:S01]  /*6930*/  HADD2.F32 R51, -RZ, R49.H1_H1 ;  /* 0x30000031ff337230 */ /* 0x000fe20000004100 */
[----:B------:R-:W-:Y:S01]  /*6940*/  SHF.R.U64 R63, R70, 0x10, R71 ;  /* 0x00000010463f7819 */ /* 0x000fe20000001247 */
[----:B------:R-:W-:-:S02]  /*6950*/  IMAD.MOV.U32 R65, RZ, RZ, R48 ;  /* 0x000000ffff417224 */ /* 0x000fc400078e0030 */
[-C--:B------:R-:W-:Y:S01]  /*6960*/  FMUL.FTZ R84, R53, R80.reuse ;  /* 0x0000005035547220 */ /* 0x080fe20000410000 */
[----:B------:R-:W-:Y:S02]  /*6970*/  HADD2.F32 R69, -RZ, R141.H1_H1 ;  /* 0x3000008dff457230 */ /* 0x000fe40000004100 */
[----:B------:R-:W-:Y:S01]  /*6980*/  FMUL.FTZ R80, R51, R80 ;  /* 0x0000005033507220 */ /* 0x000fe20000410000 */
[----:B------:R-:W-:Y:S01]  /*6990*/  HADD2.F32 R70, -RZ, R82.H0_H0 ;  /* 0x20000052ff467230 */ /* 0x000fe20000004100 */
[----:B------:R-:W-:Y:S01]  /*69a0*/  SHF.R.U32.HI R81, RZ, 0x10, R71 ;  /* 0x00000010ff517819 */ /* 0x000fe20000011647 */
[----:B------:R-:W-:Y:S02]  /*69b0*/  HADD2.F32 R48, -RZ, R49.H0_H0 ;  /* 0x20000031ff307230 */ /* 0x000fe40000004100 */
[----:B------:R-:W-:Y:S01]  /*69c0*/  FMUL.FTZ R49, R55, R69 ;  /* 0x0000004537317220 */ /* 0x000fe20000410000 */
[----:B------:R-:W-:Y:S02]  /*69d0*/  HADD2.F32 R68, -RZ, R139.H1_H1 ;  /* 0x3000008bff447230 */ /* 0x000fe40000004100 */
[----:B------:R-:W-:Y:S01]  /*69e0*/  FFMA.FTZ R80, R53, R70, R80 ;  /* 0x0000004635507223 */ /* 0x000fe20000010050 */
[----:B------:R-:W-:-:S02]  /*69f0*/  HADD2.F32 R53, -RZ, R67.H0_H0 ;  /* 0x20000043ff357230 */ /* 0x000fc40000004100 */
[C---:B------:R-:W-:Y:S01]  /*6a00*/  FMUL.FTZ R82, R48.reuse, R69 ;  /* 0x0000004530527220 */ /* 0x040fe20000410000 */
[----:B------:R-:W-:Y:S01]  /*6a10*/  FFMA.FTZ R71, R51, R70, -R84 ;  /* 0x0000004633477223 */ /* 0x000fe20000010854 */
[----:B------:R-:W-:Y:S02]  /*6a20*/  HADD2.F32 R67, -RZ, R67.H1_H1 ;  /* 0x30000043ff437230 */ /* 0x000fe40000004100 */
[-C--:B------:R-:W-:Y:S01]  /*6a30*/  FFMA.FTZ R48, R48, R68.reuse, -R49 ;  /* 0x0000004430307223 */ /* 0x080fe20000010831 */
[----:B------:R-:W-:Y:S02]  /*6a40*/  HADD2.F32 R69, -RZ, R81.H0_H0 ;  /* 0x20000051ff457230 */ /* 0x000fe40000004100 */
[----:B------:R-:W-:Y:S01]  /*6a50*/  FFMA.FTZ R49, R55, R68, R82 ;  /* 0x0000004437317223 */ /* 0x000fe20000010052 */
[----:B------:R-:W-:Y:S02]  /*6a60*/  HADD2.F32 R70, -RZ, R140.H1_H1 ;  /* 0x3000008cff467230 */ /* 0x000fe40000004100 */
[----:B------:R-:W-:-:S02]  /*6a70*/  HADD2.F32 R51, -RZ, R52.H0_H0 ;  /* 0x20000034ff337230 */ /* 0x000fc40000004100 */
[-C--:B------:R-:W-:Y:S01]  /*6a80*/  FMUL.FTZ R81, R67, R69.reuse ;  /* 0x0000004543517220 */ /* 0x080fe20000410000 */
[----:B------:R-:W-:Y:S02]  /*6a90*/  HADD2.F32 R52, -RZ, R52.H1_H1 ;  /* 0x30000034ff347230 */ /* 0x000fe40000004100 */
[-C--:B------:R-:W-:Y:S01]  /*6aa0*/  FMUL.FTZ R82, R53, R70.reuse ;  /* 0x0000004635527220 */ /* 0x080fe20000410000 */
[----:B------:R-:W-:Y:S02]  /*6ab0*/  HADD2.F32 R55, -RZ, R85.H0_H0 ;  /* 0x20000055ff377230 */ /* 0x000fe40000004100 */
[----:B------:R-:W-:Y:S01]  /*6ac0*/  FMUL.FTZ R70, R51, R70 ;  /* 0x0000004633467220 */ /* 0x000fe20000410000 */
[----:B------:R-:W-:Y:S02]  /*6ad0*/  HADD2.F32 R68, -RZ, R138.H1_H1 ;  /* 0x3000008aff447230 */ /* 0x000fe40000004100 */
[----:B------:R-:W-:Y:S01]  /*6ae0*/  FMUL.FTZ R84, R52, R69 ;  /* 0x0000004534547220 */ /* 0x000fe20000410000 */
[----:B------:R-:W-:-:S02]  /*6af0*/  HADD2.F32 R141, -RZ, R141.H0_H0 ;  /* 0x2000008dff8d7230 */ /* 0x000fc40000004100 */
[----:B------:R-:W-:Y:S01]  /*6b00*/  FFMA.FTZ R81, R52, R55, -R81 ;  /* 0x0000003734517223 */ /* 0x000fe20000010851 */
[----:B------:R-:W-:Y:S02]  /*6b10*/  HADD2.F32 R52, -RZ, R66.H0_H0 ;  /* 0x20000042ff347230 */ /* 0x000fe40000004100 */
[-C--:B------:R-:W-:Y:S01]  /*6b20*/  FFMA.FTZ R82, R51, R68.reuse, -R82 ;  /* 0x0000004433527223 */ /* 0x080fe20000010852 */
[----:B------:R-:W-:Y:S02]  /*6b30*/  HADD2.F32 R51, -RZ, R65.H0_H0 ;  /* 0x20000041ff337230 */ /* 0x000fe40000004100 */
        /* <DEDUP_REMOVED lines=9> */
[----:B------:R-:W-:Y:S02]  /*6bd0*/  HADD2.F32 R64, -RZ, R64.H0_H0 ;  /* 0x20000040ff407230 */ /* 0x000fe40000004100 */
[----:B------:R-:W-:Y:S01]  /*6be0*/  FMUL.FTZ R70, R66, R53 ;  /* 0x0000003542467220 */ /* 0x000fe20000410000 */
[----:B------:R-:W-:-:S02]  /*6bf0*/  HADD2.F32 R52, -RZ, R54.H0_H0 ;  /* 0x20000036ff347230 */ /* 0x000fc40000004100 */
[C---:B------:R-:W-:Y:S01]  /*6c00*/  FMUL.FTZ R53, R65.reuse, R53 ;  /* 0x0000003541357220 */ /* 0x040fe20000410000 */
[----:B------:R-:W-:Y:S02]  /*6c10*/  HADD2.F32 R63, -RZ, R63.H0_H0 ;  /* 0x2000003fff3f7230 */ /* 0x000fe40000004100 */
[-C--:B------:R-:W-:Y:S01]  /*6c20*/  FFMA.FTZ R65, R65, R64.reuse, -R70 ;  /* 0x0000004041417223 */ /* 0x080fe20000010846 */
[----:B------:R-:W-:Y:S02]  /*6c30*/  HADD2.F32 R51, -RZ, R50.H0_H0 ;  /* 0x20000032ff337230 */ /* 0x000fe40000004100 */
[----:B------:R-:W-:Y:S01]  /*6c40*/  FFMA.FTZ R84, R67, R55, R84 ;  /* 0x0000003743547223 */ /* 0x000fe20000010054 */
[----:B------:R-:W-:Y:S02]  /*6c50*/  HADD2.F32 R54, -RZ, R54.H1_H1 ;  /* 0x30000036ff367230 */ /* 0x000fe40000004100 */
[----:B------:R-:W-:Y:S01]  /*6c60*/  FFMA.FTZ R64, R66, R64, R53 ;  /* 0x0000004042407223 */ /* 0x000fe20000010035 */
[----:B------:R-:W-:Y:S01]  /*6c70*/  HADD2.F32 R140, -RZ, R140.H0_H0 ;  /* 0x2000008cff8c7230 */ /* 0x000fe20000004100 */
[----:B------:R-:W-:Y:S01]  /*6c80*/  F2FP.F16.F32.PACK_AB R71, R71, R48 ;  /* 0x000000304747723e */ /* 0x000fe200000000ff */
[----:B------:R-:W-:-:S02]  /*6c90*/  HADD2.F32 R50, -RZ, R50.H1_H1 ;  /* 0x30000032ff327230 */ /* 0x000fc40000004100 */
[-C--:B------:R-:W-:Y:S01]  /*6ca0*/  FMUL.FTZ R67, R54, R63.reuse ;  /* 0x0000003f36437220 */ /* 0x080fe20000410000 */
[----:B------:R-:W-:Y:S02]  /*6cb0*/  HADD2.F32 R138, -RZ, R138.H0_H0 ;  /* 0x2000008aff8a7230 */ /* 0x000fe40000004100 */
[CC--:B------:R-:W-:Y:S01]  /*6cc0*/  FMUL.FTZ R55, R51.reuse, R140.reuse ;  /* 0x0000008c33377220 */ /* 0x0c0fe20000410000 */
[----:B------:R-:W-:Y:S02]  /*6cd0*/  HADD2.F32 R53, -RZ, R62.H0_H0 ;  /* 0x2000003eff357230 */ /* 0x000fe40000004100 */
[----:B------:R-:W-:Y:S01]  /*6ce0*/  FMUL.FTZ R63, R50, R63 ;  /* 0x0000003f323f7220 */ /* 0x000fe20000410000 */
[C---:B------:R-:W-:Y:S01]  /*6cf0*/  FMUL.FTZ R62, R52.reuse, R140 ;  /* 0x0000008c343e7220 */ /* 0x040fe20000410000 */
[-C--:B------:R-:W-:Y:S01]  /*6d00*/  FFMA.FTZ R55, R52, R138.reuse, R55 ;  /* 0x0000008a34377223 */ /* 0x080fe20000010037 */
[----:B------:R-:W-:Y:S01]  /*6d10*/  F2FP.F16.F32.PACK_AB R69, R84, R69 ;  /* 0x000000455445723e */ /* 0x000fe200000000ff */
[-C--:B------:R-:W-:Y:S01]  /*6d20*/  FFMA.FTZ R54, R54, R53.reuse, R63 ;  /* 0x0000003536367223 */ /* 0x080fe2000001003f */
[----:B------:R-:W-:Y:S01]  /*6d30*/  FFMA.FTZ R62, R51, R138, -R62 ;  /* 0x0000008a333e7223 */ /* 0x000fe2000001083e */
[----:B------:R-:W-:Y:S01]  /*6d40*/  FFMA.FTZ R67, R50, R53, -R67 ;  /* 0x0000003532437223 */ /* 0x000fe20000010843 */
[----:B------:R-:W-:Y:S01]  /*6d50*/  F2FP.F16.F32.PACK_AB R53, R80, R49 ;  /* 0x000000315035723e */ /* 0x000fe200000000ff */
[----:B------:R-:W-:Y:S01]  /*6d60*/  IMAD.MOV.U32 R49, RZ, RZ, R71 ;  /* 0x000000ffff317224 */ /* 0x000fe200078e0047 */
[----:B------:R-:W-:Y:S01]  /*6d70*/  F2FP.F16.F32.PACK_AB R54, R54, R55 ;  /* 0x000000373636723e */ /* 0x000fe200000000ff */
[----:B------:R-:W-:Y:S01]  /*6d80*/  IMAD.MOV.U32 R55, RZ, RZ, R69 ;  /* 0x000000ffff377224 */ /* 0x000fe200078e0045 */
[----:B------:R-:W-:-:S02]  /*6d90*/  F2FP.F16.F32.PACK_AB R51, R81, R82 ;  /* 0x000000525133723e */ /* 0x000fc400000000ff */
[----:B------:R-:W-:Y:S02]  /*6da0*/  F2FP.F16.F32.PACK_AB R48, R65, R68 ;  /* 0x000000444130723e */ /* 0x000fe400000000ff */
[----:B------:R-:W-:Y:S02]  /*6db0*/  F2FP.F16.F32.PACK_AB R52, R64, R141 ;  /* 0x0000008d4034723e */ /* 0x000fe400000000ff */
[----:B------:R-:W-:-:S07]  /*6dc0*/  F2FP.F16.F32.PACK_AB R50, R67, R62 ;  /* 0x0000003e4332723e */ /* 0x000fce00000000ff */
.L_x_2782:
[----:B------:R-:W-:Y:S05]  /*6dd0*/  BSYNC B2 ;  /* 0x0000000000027941 */ /* 0x000fea0003800000 */
.L_x_2781:
        /* <DEDUP_REMOVED lines=11> */
.L_x_2780:
[----:B------:R-:W-:Y:S05]  /*6e90*/  BSYNC B1 ;  /* 0x0000000000017941 */ /* 0x000fea0003800000 */
.L_x_2779:
[C---:B------:R-:W-:Y:S01]  /*6ea0*/  ISETP.GE.OR P4, PT, R211.reuse, R115, P2 ;  /* 0x00000073d300720c */ /* 0x040fe20001786670 */
        /* <DEDUP_REMOVED lines=16> */
[----:B------:R-:W-:Y:S01]  /*6fb0*/  SHF.R.S32.HI R49, RZ, 0x1f, R48 ;  /* 0x0000001fff317819 */ /* 0x000fe20000011430 */
[----:B------:R-:W-:-:S03]  /*6fc0*/  IMAD.SHL.U32 R61, R48, 0x8, RZ ;  /* 0x00000008303d7824 */ /* 0x000fc600078e00ff */
[----:B------:R-:W-:Y:S02]  /*6fd0*/  LEA.HI R48, R49, R48, RZ, 0x3 ;  /* 0x0000003031307211 */ /* 0x000fe400078f18ff */
[----:B------:R-:W-:Y:S02]  /*6fe0*/  LOP3.LUT R49, R194, 0x38, R61, 0xf8, !PT ;  /* 0x00000038c2317812 */ /* 0x000fe400078ef83d */
[----:B------:R-:W-:Y:S02]  /*6ff0*/  SHF.L.U32 R50, R48, 0xa, RZ ;  /* 0x0000000a30327819 */ /* 0x000fe400000006ff */
[----:B------:R-:W-:Y:S01]  /*7000*/  LOP3.LUT R48, R49, R228, RZ, 0x3c, !PT ;  /* 0x000000e431307212 */ /* 0x000fe200078e3cff */
[----:B------:R-:W-:Y:S01]  /*7010*/  IMAD R49, R23, 0x4000, R28 ;  /* 0x0000400017317824 */ /* 0x000fe200078e021c */
[----:B------:R-:W-:-:S03]  /*7020*/  LOP3.LUT R50, R50, 0x7fffe000, RZ, 0xc0, !PT ;  /* 0x7fffe00032327812 */ /* 0x000fc600078ec0ff */
[----:B------:R-:W-:Y:S01]  /*7030*/  IMAD R49, R49, 0x2, R2 ;  /* 0x0000000231317824 */ /* 0x000fe200078e0202 */
[----:B------:R-:W-:-:S05]  /*7040*/  IADD3 R48, R48, R50, R197 ;  /* 0x0000003230307210 */ /* 0x000fca0007ffe0c5 */
[----:B------:R-:W-:-:S04]  /*7050*/  IMAD R51, R23, 0x4000, R48 ;  /* 0x0000400017337824 */ /* 0x000fc800078e0230 */
[----:B------:R-:W-:Y:S02]  /*7060*/  IMAD R52, R51, 0x2, R2 ;  /* 0x0000000233347824 */ /* 0x000fe400078e0202 */
[----:B------:R-:W1:Y:S04]  /*7070*/  LDS.128 R48, [R49+0x18400] ;  /* 0x0184000031307984 */ /* 0x000e680000000c00 */
[----:B------:R-:W2:Y:S01]  /*7080*/  LDS.128 R52, [R52+0x18400] ;  /* 0x0184000034347984 */ /* 0x000ea20000000c00 */
[----:B------:R-:W-:Y:S05]  /*7090*/  @P3 BRA `(.L_x_2784) ;  /* 0x0000000400583947 */ /* 0x000fea0003800000 */
[----:B------:R-:W-:Y:S01]  /*70a0*/  SHF.R.U32.HI R66, RZ, 0x10, R77 ;  /* 0x00000010ff427819 */ /* 0x000fe2000001164d */
[----:B--2---:R-:W-:Y:S01]  /*70b0*/  IMAD.MOV.U32 R63, RZ, RZ, R54 ;  /* 0x000000ffff3f7224 */ /* 0x004fe200078e0036 */
[----:B------:R-:W-:Y:S01]  /*70c0*/  MOV R62, R52 ;  /* 0x00000034003e7202 */ /* 0x000fe20000000f00 */
[----:B-1----:R-:W-:Y:S01]  /*70d0*/  IMAD.MOV.U32 R52, RZ, RZ, R50 ;  /* 0x000000ffff347224 */ /* 0x002fe200078e0032 */
[----:B------:R-:W-:Y:S01]  /*70e0*/  SHF.R.U32.HI R64, RZ, 0x10, R73 ;  /* 0x00000010ff407819 */ /* 0x000fe20000011649 */
[--C-:B------:R-:W-:Y:S01]  /*70f0*/  HADD2.F32 R54, -RZ, R53.reuse.H0_H0 ;  /* 0x20000035ff367230 */ /* 0x100fe20000004100 */
[--C-:B------:R-:W-:Y:S01]  /*7100*/  SHF.R.U64 R71, R78, 0x10, R79.reuse ;  /* 0x000000104e477819 */ /* 0x100fe2000000124f */
[----:B------:R-:W-:Y:S01]  /*7110*/  HADD2.F32 R53, -RZ, R53.H1_H1 ;  /* 0x30000035ff357230 */ /* 0x000fe20000004100 */
[----:B------:R-:W-:Y:S01]  /*7120*/  SHF.R.U32.HI R78, RZ, 0x10, R79 ;  /* 0x00000010ff4e7819 */ /* 0x000fe2000001164f */
[--C-:B------:R-:W-:Y:S01]  /*7130*/  HADD2.F32 R50, -RZ, R49.reuse.H0_H0 ;  /* 0x20000031ff327230 */ /* 0x100fe20000004100 */
[----:B------:R-:W-:Y:S01]  /*7140*/  SHF.R.U64 R76, R76, 0x10, R77 ;  /* 0x000000104c4c7819 */ /* 0x000fe2000000124d */
        /* <DEDUP_REMOVED lines=18> */
[--C-:B------:R-:W-:Y:S02]  /*7270*/  HADD2.F32 R50, -RZ, R55.reuse.H0_H0 ;  /* 0x20000037ff327230 */ /* 0x100fe40000004100 */
[----:B------:R-:W-:Y:S02]  /*7280*/  HADD2.F32 R55, -RZ, R55.H1_H1 ;  /* 0x30000037ff377230 */ /* 0x000fe40000004100 */
[-C--:B------:R-:W-:Y:S01]  /*7290*/  FMUL.FTZ R65, R49, R64.reuse ;  /* 0x0000004031417220 */ /* 0x080fe20000410000 */
[----:B------:R-:W-:Y:S02]  /*72a0*/  HADD2.F32 R66, -RZ, R78.H0_H0 ;  /* 0x2000004eff427230 */ /* 0x000fe40000004100 */
[----:B------:R-:W-:Y:S01]  /*72b0*/  FMUL.FTZ R72, R50, R64 ;  /* 0x0000004032487220 */ /* 0x000fe20000410000 */
[----:B------:R-:W-:Y:S01]  /*72c0*/  HADD2.F32 R51, -RZ, R51.H1_H1 ;  /* 0x30000033ff337230 */ /* 0x000fe20000004100 */
[----:B------:R-:W-:Y:S01]  /*72d0*/  F2FP.F16.F32.PACK_AB R67, R70, R67 ;  /* 0x000000434643723e */ /* 0x000fe200000000ff */
[----:B------:R-:W-:-:S02]  /*72e0*/  HADD2.F32 R53, -RZ, R137.H0_H0 ;  /* 0x20000089ff357230 */ /* 0x000fc40000004100 */
[-C--:B------:R-:W-:Y:S01]  /*72f0*/  FMUL.FTZ R64, R55, R66.reuse ;  /* 0x0000004237407220 */ /* 0x080fe20000410000 */
[----:B------:R-:W-:Y:S02]  /*7300*/  HADD2.F32 R54, -RZ, R74.H0_H0 ;  /* 0x2000004aff367230 */ /* 0x000fe40000004100 */
[----:B------:R-:W-:Y:S01]  /*7310*/  FMUL.FTZ R74, R51, R66 ;  /* 0x00000042334a7220 */ /* 0x000fe20000410000 */
[----:B------:R-:W-:Y:S02]  /*7320*/  HADD2.F32 R132, -RZ, R132.H1_H1 ;  /* 0x30000084ff847230 */ /* 0x000fe40000004100 */
[-C--:B------:R-:W-:Y:S01]  /*7330*/  FFMA.FTZ R66, R50, R53.reuse, R65 ;  /* 0x0000003532427223 */ /* 0x080fe20000010041 */
[----:B------:R-:W-:Y:S01]  /*7340*/  FFMA.FTZ R72, R49, R53, -R72 ;  /* 0x0000003531487223 */ /* 0x000fe20000010848 */
[----:B------:R-:W-:Y:S02]  /*7350*/  HADD2.F32 R50, -RZ, R62.H0_H0 ;  /* 0x2000003eff327230 */ /* 0x000fe40000004100 */
[----:B------:R-:W-:Y:S01]  /*7360*/  FFMA.FTZ R73, R51, R54, -R64 ;  /* 0x0000003633497223 */ /* 0x000fe20000010840 */
[----:B------:R-:W-:-:S02]  /*7370*/  HADD2.F32 R53, -RZ, R76.H0_H0 ;  /* 0x2000004cff357230 */ /* 0x000fc40000004100 */
[----:B------:R-:W-:Y:S01]  /*7380*/  FFMA.FTZ R75, R55, R54, R74 ;  /* 0x00000036374b7223 */ /* 0x000fe2000001004a */
[----:B------:R-:W-:Y:S02]  /*7390*/  HADD2.F32 R49, -RZ, R48.H0_H0 ;  /* 0x20000030ff317230 */ /* 0x000fe40000004100 */
[-C--:B------:R-:W-:Y:S01]  /*73a0*/  FMUL.FTZ R54, R50, R132.reuse ;  /* 0x0000008432367220 */ /* 0x080fe20000410000 */
[----:B------:R-:W-:Y:S02]  /*73b0*/  HADD2.F32 R62, -RZ, R62.H1_H1 ;  /* 0x3000003eff3e7230 */ /* 0x000fe40000004100 */
[----:B------:R-:W-:Y:S02]  /*73c0*/  HADD2.F32 R48, -RZ, R48.H1_H1 ;  /* 0x30000030ff307230 */ /* 0x000fe40000004100 */
[----:B------:R-:W-:Y:S01]  /*73d0*/  FMUL.FTZ R55, R49, R132 ;  /* 0x0000008431377220 */ /* 0x000fe20000410000 */
[----:B------:R-:W-:Y:S02]  /*73e0*/  HADD2.F32 R136, -RZ, R136.H1_H1 ;  /* 0x30000088ff887230 */ /* 0x000fe40000004100 */
[----:B------:R-:W-:Y:S01]  /*73f0*/  FMUL.FTZ R65, R62, R53 ;  /* 0x000000353e417220 */ /* 0x000fe20000410000 */
[----:B------:R-:W-:-:S02]  /*7400*/  HADD2.F32 R51, -RZ, R80.H0_H0 ;  /* 0x20000050ff337230 */ /* 0x000fc40000004100 */
[C---:B------:R-:W-:Y:S01]  /*7410*/  FMUL.FTZ R53, R48.reuse, R53 ;  /* 0x0000003530357220 */ /* 0x040fe20000410000 */
[----:B------:R-:W-:Y:S02]  /*7420*/  HADD2.F32 R134, -RZ, R134.H1_H1 ;  /* 0x30000086ff867230 */ /* 0x000fe40000004100 */
[-C--:B------:R-:W-:Y:S01]  /*7430*/  FFMA.FTZ R54, R49, R136.reuse, -R54 ;  /* 0x0000008831367223 */ /* 0x080fe20000010836 */
[----:B------:R-:W-:Y:S02]  /*7440*/  HADD2.F32 R49, -RZ, R63.H0_H0 ;  /* 0x2000003fff317230 */ /* 0x000fe40000004100 */
[-C--:B------:R-:W-:Y:S01]  /*7450*/  FFMA.FTZ R65, R48, R51.reuse, -R65 ;  /* 0x0000003330417223 */ /* 0x080fe20000010841 */
[----:B------:R-:W-:Y:S01]  /*7460*/  FFMA.FTZ R62, R62, R51, R53 ;  /* 0x000000333e3e7223 */ /* 0x000fe20000010035 */
[----:B------:R-:W-:Y:S02]  /*7470*/  HADD2.F32 R51, -RZ, R71.H0_H0 ;  /* 0x20000047ff337230 */ /* 0x000fe40000004100 */
[----:B------:R-:W-:Y:S01]  /*7480*/  FFMA.FTZ R55, R50, R136, R55 ;  /* 0x0000008832377223 */ /* 0x000fe20000010037 */
[----:B------:R-:W-:-:S02]  /*7490*/  HADD2.F32 R48, -RZ, R52.H0_H0 ;  /* 0x20000034ff307230 */ /* 0x000fc40000004100 */
[----:B------:R-:W-:Y:S01]  /*74a0*/  FMUL.FTZ R53, R49, R134 ;  /* 0x0000008631357220 */ /* 0x000fe20000410000 */
[----:B------:R-:W-:Y:S01]  /*74b0*/  HADD2.F32 R63, -RZ, R63.H1_H1 ;  /* 0x3000003fff3f7230 */ /* 0x000fe20000004100 */
[----:B------:R-:W-:Y:S01]  /*74c0*/  F2FP.F16.F32.PACK_AB R75, R75, R66 ;  /* 0x000000424b4b723e */ /* 0x000fe200000000ff */
[----:B------:R-:W-:Y:S02]  /*74d0*/  HADD2.F32 R52, -RZ, R52.H1_H1 ;  /* 0x30000034ff347230 */ /* 0x000fe40000004100 */
[----:B------:R-:W-:Y:S01]  /*74e0*/  FMUL.FTZ R134, R48, R134 ;  /* 0x0000008630867220 */ /* 0x000fe20000410000 */
[----:B------:R-:W-:Y:S02]  /*74f0*/  HADD2.F32 R137, -RZ, R137.H1_H1 ;  /* 0x30000089ff897230 */ /* 0x000fe40000004100 */
        /* <DEDUP_REMOVED lines=8> */
[----:B------:R-:W-:-:S02]  /*7580*/  F2FP.F16.F32.PACK_AB R48, R65, R54 ;  /* 0x000000364130723e */ /* 0x000fc400000000ff */
[----:B------:R-:W-:Y:S02]  /*7590*/  F2FP.F16.F32.PACK_AB R49, R68, R69 ;  /* 0x000000454431723e */ /* 0x000fe400000000ff */
[----:B------:R-:W-:Y:S01]  /*75a0*/  F2FP.F16.F32.PACK_AB R50, R52, R53 ;  /* 0x000000353432723e */ /* 0x000fe200000000ff */
[----:B------:R-:W-:Y:S01]  /*75b0*/  IMAD.MOV.U32 R52, RZ, RZ, R66 ;  /* 0x000000ffff347224 */ /* 0x000fe200078e0042 */
[----:B------:R-:W-:Y:S01]  /*75c0*/  F2FP.F16.F32.PACK_AB R51, R73, R72 ;  /* 0x000000484933723e */ /* 0x000fe200000000ff */
[----:B------:R-:W-:Y:S01]  /*75d0*/  IMAD.MOV.U32 R53, RZ, RZ, R67 ;  /* 0x000000ffff357224 */ /* 0x000fe200078e0043 */
[----:B------:R-:W-:Y:S02]  /*75e0*/  F2FP.F16.F32.PACK_AB R54, R63, R134 ;  /* 0x000000863f36723e */ /* 0x000fe400000000ff */
[----:B------:R-:W-:-:S07]  /*75f0*/  MOV R55, R75 ;  /* 0x0000004b00377202 */ /* 0x000fce0000000f00 */
.L_x_2784:
[----:B------:R-:W-:Y:S05]  /*7600*/  BSYNC B1 ;  /* 0x0000000000017941 */ /* 0x000fea0003800000 */
.L_x_2783:
        /* <DEDUP_REMOVED lines=10> */
.L_x_2722:
[----:B------:R-:W-:-:S13]  /*76b0*/  ISETP.NE.AND P0, PT, R189, 0x3, PT ;  /* 0x00000003bd00780c */ /* 0x000fda0003f05270 */
[----:B------:R-:W-:Y:S05]  /*76c0*/  @!P0 BRA `(.L_x_2785) ;  /* 0x0000000000048947 */ /* 0x000fea0003800000 */
[----:B------:R-:W-:Y:S01]  /*76d0*/  BPT.TRAP 0x1 ;  /* 0x000000040000795c */ /* 0x000fe20000300000 */
.L_x_2785:
        /* <DEDUP_REMOVED lines=9> */
.L_x_3073:
[----:B------:R-:W-:Y:S05]  /*7770*/  BSYNC B1 ;  /* 0x0000000000017941 */ /* 0x000fea0003800000 */
.L_x_2786:
        /* <DEDUP_REMOVED lines=9> */
[----:B------:R-:W3:Y:S02]  /*7810*/  @!P1 LDS.128 R52, [R114+0x1c400] ;  /* 0x01c4000072349984 */ /* 0x000ee40000000c00 */
[----:B------:R-:W-:Y:S01]  /*7820*/  @!P2 IMAD.X R63, R65, 0x1, R103, P3 ;  /* 0x00000001413fa824 */ /* 0x000fe200018e0667 */
        /* <DEDUP_REMOVED lines=9> */
.L_x_2789:
[----:B------:R-:W-:Y:S05]  /*78c0*/  BSYNC B1 ;  /* 0x0000000000017941 */ /* 0x000fea0003800000 */
.L_x_2788:
[----:B------:R-:W-:Y:S01]  /*78d0*/  ISETP.GE.AND P3, PT, R213, R115, PT ;  /* 0x00000073d500720c */ /* 0x000fe20003f66270 */
[----:B------:R-:W-:-:S12]  /*78e0*/  BSSY B1, `(.L_x_2790) ;  /* 0x0000012000017945 */ /* 0x000fd80003800000 */
[----:B------:R-:W-:Y:S05]  /*78f0*/  @P3 BRA `(.L_x_2791) ;  /* 0x0000000000403947 */ /* 0x000fea0003800000 */
[----:B-1----:R-:W1:Y:S01]  /*7900*/  @!P2 LDC.64 R58, c[0x0][0x2e8] ;  /* 0x0000ba00ff3aab82 */ /* 0x002e620000000a00 */
[----:B------:R-:W2:Y:S01]  /*7910*/  @!P2 LDS.128 R48, [R114+0x19400] ;  /* 0x019400007230a984 */ /* 0x000ea20000000c00 */
[----:B------:R-:W-:-:S03]  /*7920*/  IADD3 R64, P3, R92, R56, RZ ;  /* 0x000000385c407210 */ /* 0x000fc60007f7e0ff */
[----:B------:R-:W3:Y:S01]  /*7930*/  @!P1 LDS.128 R52, [R114+0x1d400] ;  /* 0x01d4000072349984 */ /* 0x000ee20000000c00 */
[----:B------:R-:W-:Y:S02]  /*7940*/  IADD3.X R66, R65, R93, RZ, P3, !PT ;  /* 0x0000005d41427210 */ /* 0x000fe40001ffe4ff */
        /* <DEDUP_REMOVED lines=11> */
.L_x_2791:
[----:B------:R-:W-:Y:S05]  /*7a00*/  BSYNC B1 ;  /* 0x0000000000017941 */ /* 0x000fea0003800000 */
.L_x_2790:
        /* <DEDUP_REMOVED lines=19> */
.L_x_2793:
[----:B------:R-:W-:Y:S05]  /*7b40*/  BSYNC B1 ;  /* 0x0000000000017941 */ /* 0x000fea0003800000 */
.L_x_2792:
        /* <DEDUP_REMOVED lines=21> */
.L_x_2759:
[----:B------:R-:W-:Y:S05]  /*7ca0*/  BSYNC B0 ;  /* 0x0000000000007941 */ /* 0x000fea0003800000 */
.L_x_2721:
        /* <DEDUP_REMOVED lines=12> */
[----:B------:R-:W-:-:S04]  /*7d70*/  @!P3 IADD3 R48, R110, 0x288a0, RZ ;  /* 0x000288a06e30b810 */ /* 0x000fc80007ffe0ff */
[----:B------:R-:W-:-:S04]  /*7d80*/  @!P3 PRMT R48, RZ, 0x654, R48 ;  /* 0x00000654ff30b816 */ /* 0x000fc80000000030 */
[----:B------:R1:W-:Y:S01]  /*7d90*/  @!P3 SYNCS.ARRIVE.TRANS64.RED.A1T0 RZ, [R48+URZ], RZ ;  /* 0x000000ff30ffb9a7 */ /* 0x0003e2000810043f */
[----:B------:R-:W-:Y:S05]  /*7da0*/  @!P0 BRA `(.L_x_2795) ;  /* 0x0000000000048947 */ /* 0x000fea0003800000 */
[----:B------:R-:W-:Y:S01]  /*7db0*/  BPT.TRAP 0x1 ;  /* 0x000000040000795c */ /* 0x000fe20000300000 */
.L_x_2795:
[----:B------:R-:W-:Y:S05]  /*7dc0*/  BSYNC B0 ;  /* 0x0000000000007941 */ /* 0x000fea0003800000 */
.L_x_2794:
[----:B------:R-:W2:Y:S01]  /*7dd0*/  SYNCS.PHASECHK.TRANS64.TRYWAIT P0, [R110+URZ+0x288b0], R119 ;  /* 0x0288b0776e0075a7 */ /* 0x000ea2000800017f */
[----:B------:R-:W-:Y:S01]  /*7de0*/  ULDC UR36, c[0x0][0x2f4] ;  /* 0x0000bd0000247ab9 */ /* 0x000fe20000000800 */
[----:B------:R-:W-:Y:S01]  /*7df0*/  ULDC.64 UR38, c[0x0][0x328] ;  /* 0x0000ca0000267ab9 */ /* 0x000fe20000000a00 */
[----:B------:R-:W-:Y:S01]  /*7e00*/  ULDC.64 UR42, c[0x0][0x318] ;  /* 0x0000c600002a7ab9 */ /* 0x000fe20000000a00 */
[----:B------:R-:W-:Y:S04]  /*7e10*/  BSSY B0, `(.L_x_2796) ;  /* 0x0000002000007945 */ /* 0x000fe80003800000 */
[----:B--2---:R-:W-:Y:S05]  /*7e20*/  @!P0 BRA `(.L_x_2797) ;  /* 0x0000018400f08947 */ /* 0x004fea0003800000 */
.L_x_3074:
[----:B------:R-:W-:Y:S05]  /*7e30*/  BSYNC B0 ;  /* 0x0000000000007941 */ /* 0x000fea0003800000 */
.L_x_2796:
[----:B------:R-:W-:Y:S01]  /*7e40*/  ISETP.GE.AND P0, PT, R22, R115, PT ;  /* 0x000000731600720c */ /* 0x000fe20003f06270 */
[----:B------:R-:W-:Y:S01]  /*7e50*/  BSSY B0, `(.L_x_2798) ;  /* 0x0000011000007945 */ /* 0x000fe20003800000 */
[----:B------:R-:W-:-:S11]  /*7e60*/  IMAD.WIDE R52, R26, 0x80, R46 ;  /* 0x000000801a347825 */ /* 0x000fd600078e022e */
[----:B------:R-:W-:Y:S05]  /*7e70*/  @P0 BRA `(.L_x_2799) ;  /* 0x0000000000380947 */ /* 0x000fea0003800000 */
[----:B------:R-:W-:Y:S02]  /*7e80*/  IMAD R51, R53, UR38, RZ ;  /* 0x0000002635337c24 */ /* 0x000fe4000f8e02ff */
[----:B-1----:R-:W-:Y:S02]  /*7e90*/  IMAD.MOV.U32 R48, RZ, RZ, R98 ;  /* 0x000000ffff307224 */ /* 0x002fe400078e0062 */
[----:B------:R-:W-:Y:S02]  /*7ea0*/  IMAD.MOV.U32 R49, RZ, RZ, R109 ;  /* 0x000000ffff317224 */ /* 0x000fe400078e006d */
        /* <DEDUP_REMOVED lines=11> */
.L_x_2799:
[----:B------:R-:W-:Y:S05]  /*7f60*/  BSYNC B0 ;  /* 0x0000000000007941 */ /* 0x000fea0003800000 */
.L_x_2798:
[----:B------:R-:W-:Y:S01]  /*7f70*/  ISETP.GE.AND P0, PT, R213, R115, PT ;  /* 0x00000073d500720c */ /* 0x000fe20003f06270 */
[----:B------:R-:W-:-:S12]  /*7f80*/  BSSY B0, `(.L_x_2800) ;  /* 0x0000012000007945 */ /* 0x000fd80003800000 */
[----:B------:R-:W-:Y:S05]  /*7f90*/  @P0 BRA `(.L_x_2801) ;  /* 0x0000000000400947 */ /* 0x000fea0003800000 */
[----:B---3--:R-:W-:Y:S01]  /*7fa0*/  IADD3 R51, P0, R52, 0x20, RZ ;  /* 0x0000002034337810 */ /* 0x008fe20007f1e0ff */
        /* <DEDUP_REMOVED lines=15> */
.L_x_2801:
[----:B------:R-:W-:Y:S05]  /*80a0*/  BSYNC B0 ;  /* 0x0000000000007941 */ /* 0x000fea0003800000 */
.L_x_2800:
[----:B------:R-:W-:Y:S01]  /*80b0*/  ISETP.GE.AND P0, PT, R212, R115, PT ;  /* 0x00000073d400720c */ /* 0x000fe20003f06270 */
[----:B------:R-:W-:-:S12]  /*80c0*/  BSSY B0, `(.L_x_2802) ;  /* 0x0000012000007945 */ /* 0x000fd80003800000 */
[----:B------:R-:W-:Y:S05]  /*80d0*/  @P0 BRA `(.L_x_2803) ;  /* 0x0000000000400947 */ /* 0x000fea0003800000 */
[----:B---34-:R-:W-:Y:S02]  /*80e0*/  IADD3 R51, P0, R52, 0x40, RZ ;  /* 0x0000004034337810 */ /* 0x018fe40007f1e0ff */
[----:B------:R-:W-:-:S03]  /*80f0*/  MOV R49, R109 ;  /* 0x0000006d00317202 */ /* 0x000fc60000000f00 */
        /* <DEDUP_REMOVED lines=14> */
.L_x_2803:
[----:B------:R-:W-:Y:S05]  /*81e0*/  BSYNC B0 ;  /* 0x0000000000007941 */ /* 0x000fea0003800000 */
.L_x_2802:
        /* <DEDUP_REMOVED lines=14> */
[----:B------:R-:W1:Y:S04]  /*82d0*/  @!P0 LDS.128 R48, [R114+0x3400] ;  /* 0x0034000072308984 */ /* 0x000e680000000c00 */
[----:B-1----:R-:W-:Y:S01]  /*82e0*/  @!P0 STG.E.128 desc[UR40][R52.64], R48 ;  /* 0x0000003034008986 */ /* 0x002fe2000c101d28 */
[----:B------:R-:W-:-:S13]  /*82f0*/  ISETP.GE.AND P0, PT, R187, UR36, PT ;  /* 0x00000024bb007c0c */ /* 0x000fda000bf06270 */
[----:B------:R-:W1:Y:S04]  /*8300*/  @!P0 LDS.128 R48, [R114+0x7400] ;  /* 0x0074000072308984 */ /* 0x000e680000000c00 */
[----:B-1----:R1:W-:Y:S02]  /*8310*/  @!P0 STG.E.128 desc[UR40][R52.64+0x80], R48 ;  /* 0x0000803034008986 */ /* 0x0023e4000c101d28 */
.L_x_2805:
[----:B------:R-:W-:Y:S05]  /*8320*/  BSYNC B0 ;  /* 0x0000000000007941 */ /* 0x000fea0003800000 */
.L_x_2804:
        /* <DEDUP_REMOVED lines=8> */
[----:B------:R-:W-:-:S02]  /*83b0*/  VIADD R23, R23, 0x1 ;  /* 0x0000000117177836 */ /* 0x000fc40000000000 */
[----:B0-2---:R-:W-:-:S03]  /*83c0*/  @!P3 VIADD R110, R110, 0x288c0 ;  /* 0x000288c06e6eb836 */ /* 0x005fc60000000000 */
        /* <DEDUP_REMOVED lines=12> */
.L_x_2716:
[----:B------:R-:W1:Y:S01]  /*8490*/  LDC R0, c[0x0][0x448] ;  /* 0x00011200ff007b82 */ /* 0x000e620000000800 */
[----:B------:R-:W-:Y:S01]  /*84a0*/  VIADD R3, R191, 0x7f ;  /* 0x0000007fbf037836 */ /* 0x000fe20000000000 */
        /* <DEDUP_REMOVED lines=9> */
[----:B------:R-:W-:Y:S01]  /*8540*/  IMAD.MOV.U32 R137, RZ, RZ, RZ ;  /* 0x000000ffff897224 */ /* 0x000fe200078e00ff */
[----:B------:R-:W-:-:S02]  /*8550*/  CS2R R134, SRZ ;  /* 0x0000000000867805 */ /* 0x000fc4000001ff00 */
[----:B------:R-:W-:Y:S02]  /*8560*/  MOV R133, RZ ;  /* 0x000000ff00857202 */ /* 0x000fe40000000f00 */
        /* <DEDUP_REMOVED lines=9> */
[----:B------:R-:W-:Y:S01]  /*8600*/  IMAD.MOV.U32 R112, RZ, RZ, RZ ;  /* 0x000000ffff707224 */ /* 0x000fe200078e00ff */
[----:B-1----:R-:W-:Y:S02]  /*8610*/  ISETP.NE.AND P1, PT, R0, 0x1, PT ;  /* 0x000000010000780c */ /* 0x002fe40003f25270 */
[----:B0-----:R-:W-:-:S02]  /*8620*/  CS2R R110, SRZ ;  /* 0x00000000006e7805 */ /* 0x001fc4000001ff00 */
        /* <DEDUP_REMOVED lines=10> */
[----:B------:R-:W-:Y:S01]  /*86d0*/  IMAD.MOV.U32 R93, RZ, RZ, RZ ;  /* 0x000000ffff5d7224 */ /* 0x000fe200078e00ff */
[----:B------:R-:W0:Y:S08]  /*86e0*/  @P1 LDC R0, c[0x0][0x44c] ;  /* 0x00011300ff001b82 */ /* 0x000e300000000800 */
[----:B------:R-:W1:Y:S01]  /*86f0*/  @P1 LDC R5, c[0x0][0x450] ;  /* 0x00011400ff051b82 */ /* 0x000e620000000800 */
[----:B0-----:R-:W-:-:S05]  /*8700*/  @P1 IMAD.HI.U32 R0, R3, R0, RZ ;  /* 0x0000000003001227 */ /* 0x001fca00078e00ff */
[----:B-1----:R-:W-:Y:S02]  /*8710*/  @P1 SHF.R.U32.HI R3, RZ, R5, R0 ;  /* 0x00000005ff031219 */ /* 0x002fe40000011600 */
[----:B------:R-:W-:-:S03]  /*8720*/  PLOP3.LUT P1, PT, PT, PT, PT, 0x80, 0x0 ;  /* 0x000000000000781c */ /* 0x000fc60003f2f070 */
[----:B------:R-:W-:Y:S02]  /*8730*/  IMAD.IADD R3, R128, 0x1, R3 ;  /* 0x0000000180037824 */ /* 0x000fe400078e0203 */
[----:B------:R-:W-:-:S03]  /*8740*/  IMAD.MOV.U32 R128, RZ, RZ, RZ ;  /* 0x000000ffff807224 */ /* 0x000fc600078e00ff */
[----:B------:R-:W-:-:S04]  /*8750*/  SHF.R.S32.HI R0, RZ, 0x1f, R3 ;  /* 0x0000001fff007819 */ /* 0x000fc80000011403 */
[----:B------:R-:W-:Y:S01]  /*8760*/  LEA.HI R0, R0, R3, RZ, 0x7 ;  /* 0x0000000300007211 */ /* 0x000fe200078f38ff */
[----:B------:R-:W-:-:S03]  /*8770*/  IMAD.MOV.U32 R3, RZ, RZ, RZ ;  /* 0x000000ffff037224 */ /* 0x000fc600078e00ff */
[----:B------:R-:W-:Y:S02]  /*8780*/  SHF.R.S32.HI R4, RZ, 0x7, R0 ;  /* 0x00000007ff047819 */ /* 0x000fe40000011400 */
[----:B------:R-:W-:Y:S02]  /*8790*/  MOV R0, RZ ;  /* 0x000000ff00007202 */ /* 0x000fe40000000f00 */
[----:B------:R-:W-:-:S04]  /*87a0*/  VIMNMX R129, R129, R4, PT ;  /* 0x0000000481817248 */ /* 0x000fc80003fe0100 */
[----:B------:R-:W-:Y:S01]  /*87b0*/  ISETP.GE.AND P2, PT, R129, 0x1, PT ;  /* 0x000000018100780c */ /* 0x000fe20003f46270 */
[----:B------:R-:W-:-:S12]  /*87c0*/  @P0 BRA `(.L_x_2807) ;  /* 0x00000000000c0947 */ /* 0x000fd80003800000 */
[----:B------:R-:W0:Y:S01]  /*87d0*/  FENCE.VIEW.ASYNC.G ;  /* 0x00000000000073c6 */ /* 0x000e220000000100 */
[----:B------:R-:W-:Y:S05]  /*87e0*/  WARPSYNC.ALL ;  /* 0x0000000000007948 */ /* 0x000fea0003800000 */
[----:B0-----:R-:W-:Y:S06]  /*87f0*/  BAR.ARV 0xc, 0x180 ;  /* 0x0306000000007b1d */ /* 0x001fec0000002000 */
.L_x_2807:
[----:B------:R-:W-:Y:S01]  /*8800*/  CS2R R88, SRZ ;  /* 0x0000000000587805 */ /* 0x000fe2000001ff00 */
[----:B------:R-:W-:Y:S06]  /*8810*/  @!P2 BRA `(.L_x_2808) ;  /* 0x000000e4008ca947 */ /* 0x000fec0003800000 */
[----:B------:R-:W-:-:S03]  /*8820*/  UMOV UR4, 0xffffffff ;  /* 0xffffffff00047882 */ /* 0x000fc60000000000 */
[----:B------:R-:W-:Y:S05]  /*8830*/  BRA.DIV UR4, `(.L_x_2809) ;  /* 0x0000017e04807947 */ /* 0x000fea000b800000 */
[----:B------:R0:W1:Y:S02]  /*8840*/  SHFL.IDX PT, R190, R224, RZ, 0x1f ;  /* 0x00001fffe0be7589 */ /* 0x00006400000e0000 */
.L_x_3077:
        /* <DEDUP_REMOVED lines=18> */
[----:B------:R-:W-:Y:S01]  /*8970*/  IMAD.U32 R10, RZ, RZ, UR4 ;  /* 0x00000004ff0a7e24 */ /* 0x000fe2000f8e00ff */
[----:B------:R-:W-:Y:S01]  /*8980*/  MOV R13, RZ ;  /* 0x000000ff000d7202 */ /* 0x000fe20000000f00 */
[----:B------:R-:W-:-:S02]  /*8990*/  IMAD.U32 R11, RZ, RZ, UR5 ;  /* 0x00000005ff0b7e24 */ /* 0x000fc4000f8e00ff */
[----:B------:R-:W-:Y:S02]  /*89a0*/  IMAD.MOV.U32 R8, RZ, RZ, 0x70 ;  /* 0x00000070ff087424 */ /* 0x000fe400078e00ff */
[----:B-1----:R-:W-:-:S07]  /*89b0*/  IMAD.MOV.U32 R12, RZ, RZ, 0x1 ;  /* 0x00000001ff0c7424 */ /* 0x002fce00078e00ff */
[----:B------:R-:W-:-:S07]  /*89c0*/  LEPC R20, `(.L_x_2810) ;  /* 0x000000001014794e */ /* 0x000fce0000000000 */
[----:B0-2--5:R-:W-:Y:S05]  /*89d0*/  CALL.ABS.NOINC R14 ;  /* 0x000000000e007343 */ /* 0x025fea0003c00000 */
.L_x_2810:
        /* <DEDUP_REMOVED lines=12> */
.L_x_2814:
[----:B--2---:R2:W3:Y:S02]  /*8aa0*/  SYNCS.PHASECHK.TRANS64.TRYWAIT P0, [R2+URZ+0x28800], R3 ;  /* 0x02880003020075a7 */ /* 0x0044e4000800017f */
[----:B---3--:R-:W-:Y:S05]  /*8ab0*/  @!P0 NANOSLEEP.SYNCS 0x989680 ;  /* 0x009896800000895d */ /* 0x008fea0003900000 */
[----:B------:R-:W3:Y:S02]  /*8ac0*/  @!P0 SYNCS.PHASECHK.TRANS64 P0, [R2+URZ+0x28800], R3 ;  /* 0x02880003020085a7 */ /* 0x000ee4000800007f */
[----:B---3--:R-:W-:Y:S05]  /*8ad0*/  @!P0 BRA `(.L_x_2814) ;  /* 0xfffffffc00f08947 */ /* 0x008fea000383ffff */
.L_x_2813:
[----:B------:R-:W-:Y:S05]  /*8ae0*/  BSYNC B0 ;  /* 0x0000000000007941 */ /* 0x000fea0003800000 */
.L_x_2812:
[----:B------:R-:W-:Y:S05]  /*8af0*/  BRA `(.L_x_2815) ;  /* 0x0000004c00907947 */ /* 0x000fea0003800000 */
.L_x_2811:
        /* <DEDUP_REMOVED lines=16> */
[----:B------:R-:W-:Y:S01]  /*8c00*/  IMAD.U32 R4, RZ, RZ, UR4 ;  /* 0x00000004ff047e24 */ /* 0x000fe2000f8e00ff */
[----:B------:R1:W2:Y:S01]  /*8c10*/  LDC.64 R14, c[0x4][R0] ;  /* 0x01000000000e7b82 */ /* 0x0002a20000000a00 */
[----:B------:R-:W-:Y:S01]  /*8c20*/  MOV R5, UR5 ;  /* 0x0000000500057c02 */ /* 0x000fe20008000f00 */
        /* <DEDUP_REMOVED lines=10> */
.L_x_2816:
        /* <DEDUP_REMOVED lines=8> */
[----:B------:R-:W-:Y:S01]  /*8d50*/  MOV R6, R24 ;  /* 0x0000001800067202 */ /* 0x000fe20000000f00 */
[----:B------:R-:W-:Y:S01]  /*8d60*/  ULDC.64 UR6, c[0x0][0x408] ;  /* 0x0001020000067ab9 */ /* 0x000fe20000000a00 */
        /* <DEDUP_REMOVED lines=20> */
[----:B------:R-:W-:-:S02]  /*8eb0*/  LEA R7, P1, R8, UR6, 0x1 ;  /* 0x0000000608077c11 */ /* 0x000fc4000f8208ff */
[----:B------:R-:W-:Y:S02]  /*8ec0*/  IADD3 R3, R9, R3, RZ ;  /* 0x0000000309037210 */ /* 0x000fe40007ffe0ff */
[----:B------:R-:W-:Y:S02]  /*8ed0*/  LEA.HI.X R6, R6, UR5, R11, 0x1, P0 ;  /* 0x0000000506067c11 */ /* 0x000fe400080f0c0b */
[----:B------:R-:W-:Y:S01]  /*8ee0*/  LEA.HI.X R8, R8, UR7, R3, 0x1, P1 ;  /* 0x0000000708087c11 */ /* 0x000fe200088f0c03 */
[----:B------:R-:W-:Y:S06]  /*8ef0*/  BRA.DIV UR4, `(.L_x_2819) ;  /* 0x0000017604fc7947 */ /* 0x000fec000b800000 */
[----:B------:R1:W2:Y:S04]  /*8f00*/  SHFL.IDX PT, R0, R6, RZ, 0x181f ;  /* 0x00181fff06007589 */ /* 0x0002a800000e0000 */
[----:B------:R1:W3:Y:S04]  /*8f10*/  SHFL.IDX PT, R3, R5, RZ, 0x181f ;  /* 0x00181fff05037589 */ /* 0x0002e800000e0000 */
[----:B------:R1:W4:Y:S04]  /*8f20*/  SHFL.IDX PT, R4, R8, RZ, 0x181f ;  /* 0x00181fff08047589 */ /* 0x00032800000e0000 */
[----:B------:R1:W0:Y:S02]  /*8f30*/  SHFL.IDX PT, R14, R7, RZ, 0x181f ;  /* 0x00181fff070e7589 */ /* 0x00022400000e0000 */
.L_x_3083:
        /* <DEDUP_REMOVED lines=31> */
.L_x_2821:
[----:B------:R-:W-:Y:S05]  /*9130*/  BSYNC B1 ;  /* 0x0000000000017941 */ /* 0x000fea0003800000 */
.L_x_2820:
[----:B--2--5:R-:W-:Y:S01]  /*9140*/  IMAD.MOV.U32 R0, RZ, RZ, R48 ;  /* 0x000000ffff007224 */ /* 0x024fe200078e0030 */
[----:B------:R-:W-:Y:S01]  /*9150*/  MOV R9, R45 ;  /* 0x0000002d00097202 */ /* 0x000fe20000000f00 */
[----:B---3--:R-:W-:Y:S01]  /*9160*/  IMAD.MOV.U32 R3, RZ, RZ, R49 ;  /* 0x000000ffff037224 */ /* 0x008fe200078e0031 */
[----:B------:R-:W-:Y:S01]  /*9170*/  UMOV UR4, 0xffffffff ;  /* 0xffffffff00047882 */ /* 0x000fe20000000000 */
[----:B----4-:R-:W-:Y:S01]  /*9180*/  IMAD.MOV.U32 R4, RZ, RZ, R44 ;  /* 0x000000ffff047224 */ /* 0x010fe200078e002c */
        /* <DEDUP_REMOVED lines=8> */
[----:B------:R-:W-:-:S02]  /*9210*/  PRMT R65, R65, 0x5410, R0 ;  /* 0x0000541041417816 */ /* 0x000fc40000000000 */
[----:B------:R-:W-:Y:S02]  /*9220*/  CS2R R38, SRZ ;  /* 0x0000000000267805 */ /* 0x000fe4000001ff00 */
        /* <DEDUP_REMOVED lines=8> */
.L_x_3089:
[----:B------:R-:W-:Y:S01]  /*92b0*/  IADD3 R9, R55, 0x20, RZ ;  /* 0x0000002037097810 */ /* 0x000fe20007ffe0ff */
[----:B------:R-:W-:Y:S01]  /*92c0*/  BSSY B1, `(.L_x_2823) ;  /* 0x000001d000017945 */ /* 0x000fe20003800000 */
        /* <DEDUP_REMOVED lines=20> */
[----:B------:R-:W-:Y:S01]  /*9410*/  CS2R R38, SRZ ;  /* 0x0000000000267805 */ /* 0x000fe2000001ff00 */
[----:B------:R-:W-:Y:S01]  /*9420*/  @!P4 IMAD.X R11, R0, 0x1, R9, P0 ;  /* 0x00000001000bc824 */ /* 0x000fe200000e0609 */
[C---:B-1----:R-:W-:Y:S01]  /*9430*/  @!P4 IADD3.X R13, R4.reuse, R9, RZ, P1, !PT ;  /* 0x00000009040dc210 */ /* 0x042fe20000ffe4ff */
[----:B------:R-:W-:Y:S01]  /*9440*/  @!P5 IMAD.X R15, R4, 0x1, R15, P3 ;  /* 0x00000001040fd824 */ /* 0x000fe200018e060f */
[----:B------:R0:W5:Y:S04]  /*9450*/  @!P5 LD.E.64 R32, desc[UR40][R20.64] ;  /* 0x000000281420d980 */ /* 0x000168000c101b00 */
[----:B------:R0:W5:Y:S04]  /*9460*/  @!P5 LD.E.64 R34, desc[UR40][R14.64] ;  /* 0x000000280e22d980 */ /* 0x000168000c101b00 */
[----:B------:R0:W5:Y:S04]  /*9470*/  @!P4 LD.E.64 R36, desc[UR40][R10.64] ;  /* 0x000000280a24c980 */ /* 0x000168000c101b00 */
[----:B------:R0:W5:Y:S02]  /*9480*/  @!P4 LD.E.64 R38, desc[UR40][R12.64] ;  /* 0x000000280c26c980 */ /* 0x000164000c101b00 */
.L_x_2824:
[----:B------:R-:W-:Y:S05]  /*9490*/  BSYNC B1 ;  /* 0x0000000000017941 */ /* 0x000fea0003800000 */
.L_x_2823:
[----:B---3-5:R-:W-:Y:S01]  /*94a0*/  IMAD.MOV.U32 R0, RZ, RZ, R38 ;  /* 0x000000ffff007224 */ /* 0x028fe200078e0026 */
[----:B------:R-:W-:Y:S01]  /*94b0*/  MOV R9, R35 ;  /* 0x0000002300097202 */ /* 0x000fe20000000f00 */
[----:B----4-:R-:W-:Y:S01]  /*94c0*/  IMAD.MOV.U32 R3, RZ, RZ, R39 ;  /* 0x000000ffff037224 */ /* 0x010fe200078e0027 */
[----:B------:R-:W-:Y:S01]  /*94d0*/  UMOV UR4, 0xffffffff ;  /* 0xffffffff00047882 */ /* 0x000fe20000000000 */
[----:B-1----:R-:W-:Y:S01]  /*94e0*/  IMAD.MOV.U32 R4, RZ, RZ, R34 ;  /* 0x000000ffff047224 */ /* 0x002fe200078e0022 */
        /* <DEDUP_REMOVED lines=8> */
[----:B------:R-:W-:-:S04]  /*9570*/  PRMT R56, R3, 0x7610, R56 ;  /* 0x0000761003387816 */ /* 0x000fc80000000038 */
[----:B------:R-:W-:Y:S01]  /*9580*/  PRMT R52, R4, 0x5410, R9 ;  /* 0x0000541004347816 */ /* 0x000fe20000000009 */
[----:B------:R-:W-:Y:S06]  /*9590*/  BRA.DIV UR4, `(.L_x_2825) ;  /* 0x0000017604347947 */ /* 0x000fec000b800000 */
[----:B------:R1:W3:Y:S04]  /*95a0*/  SHFL.IDX PT, R0, R6, 0x2, 0x181f ;  /* 0x00581f0006007f89 */ /* 0x0002e800000e0000 */
[----:B------:R1:W4:Y:S04]  /*95b0*/  SHFL.IDX PT, R3, R5, 0x2, 0x181f ;  /* 0x00581f0005037f89 */ /* 0x00032800000e0000 */
[----:B------:R1:W1:Y:S04]  /*95c0*/  SHFL.IDX PT, R4, R8, 0x2, 0x181f ;  /* 0x00581f0008047f89 */ /* 0x00026800000e0000 */
[----:B0-----:R0:W0:Y:S02]  /*95d0*/  SHFL.IDX PT, R14, R7, 0x2, 0x181f ;  /* 0x00581f00070e7f89 */ /* 0x00102400000e0000 */
.L_x_3095:
[----:B------:R-:W-:Y:S01]  /*95e0*/  IADD3 R9, R55, 0x40, RZ ;  /* 0x0000004037097810 */ /* 0x000fe20007ffe0ff */
[----:B------:R-:W-:Y:S01]  /*95f0*/  BSSY B1, `(.L_x_2826) ;  /* 0x000001e000017945 */ /* 0x000fe20003800000 */
[----:B------:R-:W-:Y:S02]  /*9600*/  CS2R R30, SRZ ;  /* 0x00000000001e7805 */ /* 0x000fe4000001ff00 */
[----:B------:R-:W-:Y:S02]  /*9610*/  CS2R R20, SRZ ;  /* 0x0000000000147805 */ /* 0x000fe4000001ff00 */
[----:B------:R-:W-:Y:S02]  /*9620*/  ISETP.GE.AND P0, PT, R9, R64, PT ;  /* 0x000000400900720c */ /* 0x000fe40003f06270 */
[----:B------:R-:W-:Y:S02]  /*9630*/  CS2R R28, SRZ ;  /* 0x00000000001c7805 */ /* 0x000fe4000001ff00 */
[----:B------:R-:W-:-:S09]  /*9640*/  CS2R R24, SRZ ;  /* 0x0000000000187805 */ /* 0x000fd2000001ff00 */
        /* <DEDUP_REMOVED lines=24> */
.L_x_2827:
[----:B------:R-:W-:Y:S05]  /*97d0*/  BSYNC B1 ;  /* 0x0000000000017941 */ /* 0x000fea0003800000 */
.L_x_2826:
        /* <DEDUP_REMOVED lines=19> */
.L_x_3101:
[----:B------:R-:W-:Y:S01]  /*9910*/  IADD3 R55, R55, 0x60, RZ ;  /* 0x0000006037377810 */ /* 0x000fe20007ffe0ff */
[----:B------:R-:W-:Y:S01]  /*9920*/  BSSY B1, `(.L_x_2829) ;  /* 0x0000021000017945 */ /* 0x000fe20003800000 */
[----:B0-2---:R-:W-:Y:S02]  /*9930*/  LEA.HI R5, R214, R214, RZ, 0x1 ;  /* 0x000000d6d6057211 */ /* 0x005fe400078f08ff */
[----:B------:R-:W-:Y:S02]  /*9940*/  CS2R R10, SRZ ;  /* 0x00000000000a7805 */ /* 0x000fe4000001ff00 */
[----:B------:R-:W-:Y:S02]  /*9950*/  ISETP.GE.AND P0, PT, R55, R64, PT ;  /* 0x000000403700720c */ /* 0x000fe40003f06270 */
[----:B------:R-:W-:Y:S02]  /*9960*/  CS2R R12, SRZ ;  /* 0x00000000000c7805 */ /* 0x000fe4000001ff00 */
[----:B------:R-:W-:-:S02]  /*9970*/  LOP3.LUT R5, R5, 0xfffffffe, RZ, 0xc0, !PT ;  /* 0xfffffffe05057812 */ /* 0x000fc400078ec0ff */
[----:B------:R-:W-:-:S03]  /*9980*/  CS2R R8, SRZ ;  /* 0x0000000000087805 */ /* 0x000fc6000001ff00 */
[----:B------:R-:W-:-:S05]  /*9990*/  IMAD.IADD R5, R214, 0x1, -R5 ;  /* 0x00000001d6057824 */ /* 0x000fca00078e0a05 */
[----:B------:R-:W-:Y:S01]  /*99a0*/  SHF.L.U32 R5, R5, 0x1f, RZ ;  /* 0x0000001f05057819 */ /* 0x000fe200000006ff */
[----:B------:R-:W-:Y:S06]  /*99b0*/  @P0 BRA `(.L_x_2830) ;  /* 0x00000000005c0947 */ /* 0x000fec0003800000 */
[----:B------:R-:W-:Y:S01]  /*99c0*/  ULDC UR4, c[0x0][0x3f4] ;  /* 0x0000fd0000047ab9 */ /* 0x000fe20000000800 */
[----:B------:R-:W-:Y:S02]  /*99d0*/  CS2R R8, SRZ ;  /* 0x0000000000087805 */ /* 0x000fe4000001ff00 */
[----:B------:R-:W-:Y:S02]  /*99e0*/  ISETP.GE.AND P4, PT, R18, UR4, PT ;  /* 0x0000000412007c0c */ /* 0x000fe4000bf86270 */
[----:B------:R-:W-:-:S11]  /*99f0*/  ISETP.GE.AND P5, PT, R185, UR4, PT ;  /* 0x00000004b9007c0c */ /* 0x000fd6000bfa6270 */
[C---:B------:R-:W-:Y:S01]  /*9a00*/  @!P4 IMAD.SHL.U32 R60, R18.reuse, 0x2, RZ ;  /* 0x00000002123cc824 */ /* 0x040fe200078e00ff */
[----:B------:R-:W-:Y:S01]  /*9a10*/  @!P4 SHF.L.U64.HI R11, R18, 0x1, R19 ;  /* 0x00000001120bc819 */ /* 0x000fe20000010213 */
[C---:B------:R-:W-:Y:S01]  /*9a20*/  @!P5 IMAD.SHL.U32 R15, R185.reuse, 0x2, RZ ;  /* 0x00000002b90fd824 */ /* 0x040fe200078e00ff */
[----:B------:R-:W-:Y:S02]  /*9a30*/  @!P5 SHF.L.U64.HI R13, R185, 0x1, R218 ;  /* 0x00000001b90dd819 */ /* 0x000fe400000102da */
[CC--:B---3--:R-:W-:Y:S02]  /*9a40*/  @!P4 IADD3 R6, P0, R3.reuse, R60.reuse, RZ ;  /* 0x0000003c0306c210 */ /* 0x0c8fe40007f1e0ff */
[C---:B------:R-:W-:Y:S02]  /*9a50*/  @!P4 IADD3 R60, P1, R14.reuse, R60, RZ ;  /* 0x0000003c0e3cc210 */ /* 0x040fe40007f3e0ff */
[-C--:B------:R-:W-:Y:S02]  /*9a60*/  @!P5 IADD3 R62, P2, R3, R15.reuse, RZ ;  /* 0x0000000f033ed210 */ /* 0x080fe40007f5e0ff */
[----:B------:R-:W-:Y:S01]  /*9a70*/  @!P5 IADD3 R14, P3, R14, R15, RZ ;  /* 0x0000000f0e0ed210 */ /* 0x000fe20007f7e0ff */
[----:B----4-:R-:W-:Y:S01]  /*9a80*/  @!P4 IMAD.X R61, R4, 0x1, R11, P1 ;  /* 0x00000001043dc824 */ /* 0x010fe200008e060b */
[C---:B-1----:R-:W-:Y:S01]  /*9a90*/  @!P4 IADD3.X R7, R0.reuse, R11, RZ, P0, !PT ;  /* 0x0000000b0007c210 */ /* 0x042fe200007fe4ff */
[--C-:B------:R-:W-:Y:S01]  /*9aa0*/  @!P5 IMAD.X R63, R0, 0x1, R13.reuse, P2 ;  /* 0x00000001003fd824 */ /* 0x100fe200010e060d */
[----:B------:R-:W-:Y:S01]  /*9ab0*/  CS2R R10, SRZ ;  /* 0x00000000000a7805 */ /* 0x000fe2000001ff00 */
[----:B------:R-:W-:Y:S01]  /*9ac0*/  @!P5 IMAD.X R15, R4, 0x1, R13, P3 ;  /* 0x00000001040fd824 */ /* 0x000fe200018e060d */
[----:B------:R-:W-:-:S02]  /*9ad0*/  CS2R R12, SRZ ;  /* 0x00000000000c7805 */ /* 0x000fc4000001ff00 */
[----:B------:R-:W-:Y:S01]  /*9ae0*/  CS2R R26, SRZ ;  /* 0x00000000001a7805 */ /* 0x000fe2000001ff00 */
[----:B------:R0:W5:Y:S04]  /*9af0*/  @!P5 LD.E.64 R8, desc[UR40][R62.64] ;  /* 0x000000283e08d980 */ /* 0x000168000c101b00 */
[----:B------:R0:W5:Y:S04]  /*9b00*/  @!P5 LD.E.64 R10, desc[UR40][R14.64] ;  /* 0x000000280e0ad980 */ /* 0x000168000c101b00 */
[----:B------:R0:W5:Y:S04]  /*9b10*/  @!P4 LD.E.64 R12, desc[UR40][R6.64] ;  /* 0x00000028060cc980 */ /* 0x000168000c101b00 */
[----:B------:R0:W5:Y:S02]  /*9b20*/  @!P4 LD.E.64 R26, desc[UR40][R60.64] ;  /* 0x000000283c1ac980 */ /* 0x000164000c101b00 */
.L_x_2830:
[----:B------:R-:W-:Y:S05]  /*9b30*/  BSYNC B1 ;  /* 0x0000000000017941 */ /* 0x000fea0003800000 */
.L_x_2829:
[----:B------:R-:W2:Y:S01]  /*9b40*/  SYNCS.PHASECHK.TRANS64.TRYWAIT P0, [R2+URZ+0x28800], R5 ;  /* 0x02880005020075a7 */ /* 0x000ea2000800017f */
[----:B---3-5:R-:W-:Y:S01]  /*9b50*/  IMAD.MOV.U32 R3, RZ, RZ, R26 ;  /* 0x000000ffff037224 */ /* 0x028fe200078e001a */
[----:B-1----:R-:W-:Y:S01]  /*9b60*/  VIADDMNMX R0, R64, -R191, 0x80, PT ;  /* 0x0000008040007446 */ /* 0x002fe200038009bf */
[----:B----4-:R-:W-:Y:S01]  /*9b70*/  IMAD.MOV.U32 R4, RZ, RZ, R27 ;  /* 0x000000ffff047224 */ /* 0x010fe200078e001b */
[----:B------:R-:W-:Y:S01]  /*9b80*/  BSSY B1, `(.L_x_2831) ;  /* 0x000000c000017945 */ /* 0x000fe20003800000 */
[----:B0-----:R-:W-:Y:S01]  /*9b90*/  IMAD.MOV.U32 R6, RZ, RZ, R12 ;  /* 0x000000ffff067224 */ /* 0x001fe200078e000c */
[----:B------:R-:W-:Y:S01]  /*9ba0*/  ISETP.GE.AND P1, PT, R22, R0, PT ;  /* 0x000000001600720c */ /* 0x000fe20003f26270 */
[----:B------:R-:W-:Y:S01]  /*9bb0*/  IMAD.MOV.U32 R7, RZ, RZ, R13 ;  /* 0x000000ffff077224 */ /* 0x000fe200078e000d */
[----:B------:R-:W-:Y:S01]  /*9bc0*/  PRMT R15, R3, 0x5410, R4 ;  /* 0x00005410030f7816 */ /* 0x000fe20000000004 */
[----:B------:R-:W-:Y:S01]  /*9bd0*/  IMAD.MOV.U32 R4, RZ, RZ, R11 ;  /* 0x000000ffff047224 */ /* 0x000fe200078e000b */
[----:B------:R-:W-:-:S02]  /*9be0*/  MOV R3, R10 ;  /* 0x0000000a00037202 */ /* 0x000fc40000000f00 */
[----:B------:R-:W-:Y:S02]  /*9bf0*/  PRMT R55, R6, 0x5410, R7 ;  /* 0x0000541006377816 */ /* 0x000fe40000000007 */
[----:B------:R-:W-:Y:S01]  /*9c00*/  PRMT R3, R3, 0x5410, R4 ;  /* 0x0000541003037816 */ /* 0x000fe20000000004 */
[----:B------:R-:W-:Y:S01]  /*9c10*/  IMAD.MOV.U32 R4, RZ, RZ, R8 ;  /* 0x000000ffff047224 */ /* 0x000fe200078e0008 */
[----:B------:R-:W-:Y:S01]  /*9c20*/  MOV R6, R9 ;  /* 0x0000000900067202 */ /* 0x000fe20000000f00 */
[----:B--2---:R-:W-:Y:S06]  /*9c30*/  @!P0 BRA `(.L_x_2832) ;  /* 0x00000170006c8947 */ /* 0x004fec0003800000 */
.L_x_3102:
[----:B------:R-:W-:Y:S05]  /*9c40*/  BSYNC B1 ;  /* 0x0000000000017941 */ /* 0x000fea0003800000 */
.L_x_2831:
        /* <DEDUP_REMOVED lines=50> */
.L_x_2836:
[----:B------:R-:W-:Y:S05]  /*9f70*/  BSYNC B2 ;  /* 0x0000000000027941 */ /* 0x000fea0003800000 */
.L_x_2835:
        /* <DEDUP_REMOVED lines=20> */
[--C-:B------:R-:W-:Y:S02]  /*a0c0*/  HADD2.F32 R45, -RZ, R58.reuse.H0_H0 ;  /* 0x2000003aff2d7230 */ /* 0x100fe40000004100 */
[----:B------:R-:W-:Y:S01]  /*a0d0*/  FFMA.FTZ R49, R44, R47, -R49 ;  /* 0x0000002f2c317223 */ /* 0x000fe20000010831 */
[--C-:B------:R-:W-:Y:S02]  /*a0e0*/  HADD2.F32 R6, -RZ, R5.reuse.H0_H0 ;  /* 0x20000005ff067230 */ /* 0x100fe40000004100 */
[-C--:B------:R-:W-:Y:S01]  /*a0f0*/  FMUL.FTZ R48, R4, R46.reuse ;  /* 0x0000002e04307220 */ /* 0x080fe20000410000 */
[----:B------:R-:W-:Y:S02]  /*a100*/  HADD2.F32 R58, -RZ, R58.H1_H1 ;  /* 0x3000003aff3a7230 */ /* 0x000fe40000004100 */
        /* <DEDUP_REMOVED lines=18> */
.L_x_2834:
[----:B------:R-:W-:Y:S05]  /*a230*/  BSYNC B1 ;  /* 0x0000000000017941 */ /* 0x000fea0003800000 */
.L_x_2833:
        /* <DEDUP_REMOVED lines=50> */
.L_x_2840:
[----:B------:R-:W-:Y:S05]  /*a560*/  BSYNC B2 ;  /* 0x0000000000027941 */ /* 0x000fea0003800000 */
.L_x_2839:
        /* <DEDUP_REMOVED lines=43> */
.L_x_2838:
[----:B------:R-:W-:Y:S05]  /*a820*/  BSYNC B1 ;  /* 0x0000000000017941 */ /* 0x000fea0003800000 */
.L_x_2837:
        /* <DEDUP_REMOVED lines=50> */
.L_x_2844:
[----:B------:R-:W-:Y:S05]  /*ab50*/  BSYNC B2 ;  /* 0x0000000000027941 */ /* 0x000fea0003800000 */
.L_x_2843:
        /* <DEDUP_REMOVED lines=43> */
.L_x_2842:
[----:B------:R-:W-:Y:S05]  /*ae10*/  BSYNC B1 ;  /* 0x0000000000017941 */ /* 0x000fea0003800000 */
.L_x_2841:
        /* <DEDUP_REMOVED lines=49> */
.L_x_2847:
[----:B------:R-:W-:Y:S05]  /*b130*/  BSYNC B1 ;  /* 0x0000000000017941 */ /* 0x000fea0003800000 */
.L_x_2846:
        /* <DEDUP_REMOVED lines=44> */
.L_x_2818:
[----:B------:R-:W1:Y:S01]  /*b400*/  LDC R5, c[0x0][0x448] ;  /* 0x00011200ff057b82 */ /* 0x000e620000000800 */
[----:B------:R-:W-:Y:S01]  /*b410*/  ULDC.64 UR4, c[0x0][0x3f8] ;  /* 0x0000fe0000047ab9 */ /* 0x000fe20000000a00 */
[----:B------:R-:W-:Y:S01]  /*b420*/  ULDC.64 UR6, c[0x0][0x408] ;  /* 0x0001020000067ab9 */ /* 0x000fe20000000a00 */
        /* <DEDUP_REMOVED lines=32> */
[C---:B------:R-:W-:Y:S02]  /*b630*/  @!P1 SHF.L.U32 R7, R16.reuse, 0x1, RZ ;  /* 0x0000000110079819 */ /* 0x040fe400000006ff */
[----:B------:R-:W-:Y:S02]  /*b640*/  @!P1 SHF.L.U64.HI R6, R16, 0x1, R17 ;  /* 0x0000000110069819 */ /* 0x000fe40000010211 */
[----:B--2---:R-:W-:-:S05]  /*b650*/  @!P1 IADD3 R4, P2, R4, R7, RZ ;  /* 0x0000000704049210 */ /* 0x004fca0007f5e0ff */
[----:B---3--:R-:W-:Y:S02]  /*b660*/  @!P1 IMAD.X R3, R3, 0x1, R6, P2 ;  /* 0x0000000103039824 */ /* 0x008fe400010e0606 */
[----:B------:R-:W-:Y:S02]  /*b670*/  @!P1 IMAD.MOV.U32 R24, RZ, RZ, R4 ;  /* 0x000000ffff189224 */ /* 0x000fe400078e0004 */
[----:B------:R-:W-:-:S06]  /*b680*/  @!P1 IMAD.MOV.U32 R25, RZ, RZ, R3 ;  /* 0x000000ffff199224 */ /* 0x000fcc00078e0003 */
[----:B------:R-:W2:Y:S01]  /*b690*/  @!P1 LD.E.128 R24, desc[UR40][R24.64] ;  /* 0x0000002818189980 */ /* 0x000ea2000c101d00 */
[----:B----4-:R-:W-:-:S04]  /*b6a0*/  @!P1 IADD3 R14, P2, R14, R7, RZ ;  /* 0x000000070e0e9210 */ /* 0x010fc80007f5e0ff */
[----:B------:R-:W-:Y:S01]  /*b6b0*/  @!P1 MOV R4, R14 ;  /* 0x0000000e00049202 */ /* 0x000fe20000000f00 */
[----:B-----5:R-:W-:-:S06]  /*b6c0*/  @!P1 IMAD.X R5, R5, 0x1, R6, P2 ;  /* 0x0000000105059824 */ /* 0x020fcc00010e0606 */
        /* <DEDUP_REMOVED lines=18> */
[----:B---3--:R-:W-:Y:S01]  /*b7f0*/  @!P1 MOV R21, R5 ;  /* 0x0000000500159202 */ /* 0x008fe20000000f00 */
[----:B------:R-:W-:-:S02]  /*b800*/  @!P1 IMAD.MOV.U32 R20, RZ, RZ, R4 ;  /* 0x000000ffff149224 */ /* 0x000fc400078e0004 */
[----:B------:R1:W3:Y:S01]  /*b810*/  SHFL.IDX PT, R8, R32, 0x1, 0x181f ;  /* 0x00381f0020087f89 */ /* 0x0002e200000e0000 */
[----:B------:R-:W-:Y:S02]  /*b820*/  @!P1 IMAD.MOV.U32 R36, RZ, RZ, R6 ;  /* 0x000000ffff249224 */ /* 0x000fe400078e0006 */
[----:B------:R-:W-:Y:S02]  /*b830*/  @!P1 IMAD.MOV.U32 R37, RZ, RZ, R7 ;  /* 0x000000ffff259224 */ /* 0x000fe400078e0007 */
[----:B------:R-:W-:Y:S01]  /*b840*/  IMAD.MOV.U32 R11, RZ, RZ, R49 ;  /* 0x000000ffff0b7224 */ /* 0x000fe200078e0031 */
[----:B------:R-:W-:Y:S01]  /*b850*/  MOV R6, R36 ;  /* 0x0000002400067202 */ /* 0x000fe20000000f00 */
[----:B------:R-:W-:Y:S02]  /*b860*/  IMAD.MOV.U32 R4, RZ, RZ, R20 ;  /* 0x000000ffff047224 */ /* 0x000fe400078e0014 */
[----:B------:R-:W-:Y:S01]  /*b870*/  IMAD.MOV.U32 R5, RZ, RZ, R21 ;  /* 0x000000ffff057224 */ /* 0x000fe200078e0015 */
[----:B------:R-:W-:Y:S01]  /*b880*/  PRMT R43, R10, 0x5410, R11 ;  /* 0x000054100a2b7816 */ /* 0x000fe2000000000b */
[----:B------:R-:W-:Y:S01]  /*b890*/  IMAD.MOV.U32 R7, RZ, RZ, R37 ;  /* 0x000000ffff077224 */ /* 0x000fe200078e0025 */
[----:B------:R-:W-:-:S02]  /*b8a0*/  PRMT R65, R6, 0x5410, R4 ;  /* 0x0000541006417816 */ /* 0x000fc40000000004 */
[----:B------:R-:W-:Y:S02]  /*b8b0*/  PRMT R68, R5, 0x7610, R68 ;  /* 0x0000761005447816 */ /* 0x000fe40000000044 */
[----:B01--4-:R-:W-:-:S07]  /*b8c0*/  PRMT R64, R64, 0x5410, R7 ;  /* 0x0000541040407816 */ /* 0x013fce0000000007 */
.L_x_3112:
        /* <DEDUP_REMOVED lines=14> */
[----:B------:R-:W-:-:S03]  /*b9b0*/  IADD3 R14, P2, R14, R15, RZ ;  /* 0x0000000f0e0e7210 */ /* 0x000fc60007f5e0ff */
[----:B--2---:R-:W-:Y:S01]  /*b9c0*/  IMAD.X R5, R3, 0x1, R6, P1 ;  /* 0x0000000103057824 */ /* 0x004fe200008e0606 */
[----:B------:R-:W-:-:S05]  /*b9d0*/  IADD3.X R15, R9, R6, RZ, P2, !PT ;  /* 0x00000006090f7210 */ /* 0x000fca00017fe4ff */
[----:B------:R-:W5:Y:S04]  /*b9e0*/  LD.E.128 R4, desc[UR40][R4.64] ;  /* 0x0000002804047980 */ /* 0x000f68000c101d00 */
[----:B------:R0:W5:Y:S02]  /*b9f0*/  LD.E.128 R24, desc[UR40][R14.64] ;  /* 0x000000280e187980 */ /* 0x000164000c101d00 */
.L_x_2850:
[----:B------:R-:W-:Y:S05]  /*ba00*/  BSYNC B1 ;  /* 0x0000000000017941 */ /* 0x000fea0003800000 */
.L_x_2849:
        /* <DEDUP_REMOVED lines=20> */
[----:B------:R-:W-:-:S02]  /*bb50*/  @!P1 SHF.L.U32 R31, R16, 0x1, RZ ;  /* 0x00000001101f9819 */ /* 0x000fc400000006ff */
[----:B------:R-:W-:Y:S02]  /*bb60*/  @!P1 SHF.L.U64.HI R29, R16, 0x1, R17 ;  /* 0x00000001101d9819 */ /* 0x000fe40000010211 */
[----:B-1----:R-:W-:-:S05]  /*bb70*/  @!P1 IADD3 R8, P2, R8, R31, RZ ;  /* 0x0000001f08089210 */ /* 0x002fca0007f5e0ff */
[----:B--2---:R-:W-:-:S06]  /*bb80*/  @!P1 IMAD.X R9, R3, 0x1, R29, P2 ;  /* 0x0000000103099824 */ /* 0x004fcc00010e061d */
[----:B------:R-:W2:Y:S01]  /*bb90*/  @!P1 LD.E.128 R8, desc[UR40][R8.64] ;  /* 0x0000002808089980 */ /* 0x000ea2000c101d00 */
[----:B0-----:R-:W-:-:S05]  /*bba0*/  @!P1 IADD3 R14, P2, R14, R31, RZ ;  /* 0x0000001f0e0e9210 */ /* 0x001fca0007f5e0ff */
[----:B---3--:R-:W-:-:S04]  /*bbb0*/  @!P1 IMAD.X R3, R28, 0x1, R29, P2 ;  /* 0x000000011c039824 */ /* 0x008fc800010e061d */
[----:B------:R-:W-:-:S05]  /*bbc0*/  @!P1 IMAD.MOV.U32 R15, RZ, RZ, R3 ;  /* 0x000000ffff0f9224 */ /* 0x000fca00078e0003 */
        /* <DEDUP_REMOVED lines=8> */
[----:B--2---:R-:W-:Y:S01]  /*bc50*/  @!P1 MOV R51, R9 ;  /* 0x0000000900339202 */ /* 0x004fe20000000f00 */
[----:B------:R-:W-:Y:S02]  /*bc60*/  @!P1 IMAD.MOV.U32 R50, RZ, RZ, R8 ;  /* 0x000000ffff329224 */ /* 0x000fe400078e0008 */
[----:B------:R-:W-:Y:S02]  /*bc70*/  @!P1 IMAD.MOV.U32 R52, RZ, RZ, R10 ;  /* 0x000000ffff349224 */ /* 0x000fe400078e000a */
[----:B------:R-:W-:-:S02]  /*bc80*/  IMAD.MOV.U32 R3, RZ, RZ, R50 ;  /* 0x000000ffff037224 */ /* 0x000fc400078e0032 */
[----:B------:R-:W-:Y:S01]  /*bc90*/  IMAD.MOV.U32 R12, RZ, RZ, R51 ;  /* 0x000000ffff0c7224 */ /* 0x000fe200078e0033 */
[----:B------:R-:W-:Y:S01]  /*bca0*/  MOV R8, R52 ;  /* 0x0000003400087202 */ /* 0x000fe20000000f00 */
[----:B------:R-:W-:-:S03]  /*bcb0*/  @!P1 IMAD.MOV.U32 R53, RZ, RZ, R11 ;  /* 0x000000ffff359224 */ /* 0x000fc600078e000b */
[----:B------:R-:W-:Y:S01]  /*bcc0*/  PRMT R59, R3, 0x5410, R12 ;  /* 0x00005410033b7816 */ /* 0x000fe2000000000c */
[----:B------:R-:W-:Y:S01]  /*bcd0*/  IMAD.MOV.U32 R9, RZ, RZ, R53 ;  /* 0x000000ffff097224 */ /* 0x000fe200078e0035 */
[----:B------:R2:W0:Y:S01]  /*bce0*/  SHFL.IDX PT, R3, R35, 0x3, 0x181f ;  /* 0x00781f0023037f89 */ /* 0x00042200000e0000 */
[----:B---3--:R-:W-:Y:S01]  /*bcf0*/  @!P1 IMAD.MOV.U32 R38, RZ, RZ, R28 ;  /* 0x000000ffff269224 */ /* 0x008fe200078e001c */
[----:B------:R-:W-:Y:S01]  /*bd00*/  @!P1 MOV R41, R31 ;  /* 0x0000001f00299202 */ /* 0x000fe20000000f00 */
[----:B------:R-:W-:Y:S01]  /*bd10*/  @!P1 IMAD.MOV.U32 R39, RZ, RZ, R29 ;  /* 0x000000ffff279224 */ /* 0x000fe200078e001d */
[----:B------:R-:W-:Y:S01]  /*bd20*/  PRMT R44, R8, 0x5410, R9 ;  /* 0x00005410082c7816 */ /* 0x000fe20000000009 */
[----:B------:R-:W-:Y:S02]  /*bd30*/  @!P1 IMAD.MOV.U32 R40, RZ, RZ, R30 ;  /* 0x000000ffff289224 */ /* 0x000fe400078e001e */
[----:B------:R-:W-:Y:S02]  /*bd40*/  IMAD.MOV.U32 R8, RZ, RZ, R38 ;  /* 0x000000ffff087224 */ /* 0x000fe400078e0026 */
[----:B------:R-:W-:-:S02]  /*bd50*/  IMAD.MOV.U32 R9, RZ, RZ, R39 ;  /* 0x000000ffff097224 */ /* 0x000fc400078e0027 */
[----:B------:R-:W-:Y:S02]  /*bd60*/  IMAD.MOV.U32 R10, RZ, RZ, R40 ;  /* 0x000000ffff0a7224 */ /* 0x000fe400078e0028 */
[----:B------:R-:W-:Y:S01]  /*bd70*/  IMAD.MOV.U32 R11, RZ, RZ, R41 ;  /* 0x000000ffff0b7224 */ /* 0x000fe200078e0029 */
[----:B------:R-:W-:Y:S02]  /*bd80*/  PRMT R62, R8, 0x5410, R9 ;  /* 0x00005410083e7816 */ /* 0x000fe40000000009 */
[----:B------:R-:W-:Y:S02]  /*bd90*/  CS2R R8, SRZ ;  /* 0x0000000000087805 */ /* 0x000fe4000001ff00 */
[----:B-12-4-:R-:W-:-:S07]  /*bda0*/  PRMT R63, R10, 0x5410, R11 ;  /* 0x000054100a3f7816 */ /* 0x016fce000000000b */
.L_x_3122:
[----:B------:R-:W-:Y:S01]  /*bdb0*/  IADD3 R55, R55, 0x60, RZ ;  /* 0x0000006037377810 */ /* 0x000fe20007ffe0ff */
[----:B------:R-:W-:Y:S01]  /*bdc0*/  BSSY B1, `(.L_x_2852) ;  /* 0x0000016000017945 */ /* 0x000fe20003800000 */
[----:B------:R-:W-:Y:S02]  /*bdd0*/  LEA.HI R10, R214, R214, RZ, 0x1 ;  /* 0x000000d6d60a7211 */ /* 0x000fe400078f08ff */
[----:B------:R-:W-:Y:S02]  /*bde0*/  CS2R R12, SRZ ;  /* 0x00000000000c7805 */ /* 0x000fe4000001ff00 */
[----:B------:R-:W-:Y:S02]  /*bdf0*/  ISETP.GE.AND P1, PT, R55, R0, PT ;  /* 0x000000003700720c */ /* 0x000fe40003f26270 */
[----:B------:R-:W-:Y:S02]  /*be00*/  CS2R R14, SRZ ;  /* 0x00000000000e7805 */ /* 0x000fe4000001ff00 */
        /* <DEDUP_REMOVED lines=13> */
[--C-:B------:R-:W-:Y:S02]  /*bee0*/  IMAD.X R13, R3, 0x1, R10.reuse, P1 ;  /* 0x00000001030d7824 */ /* 0x100fe400008e060a */
[----:B------:R-:W-:-:S04]  /*bef0*/  IMAD.X R9, R33, 0x1, R10, P2 ;  /* 0x0000000121097824 */ /* 0x000fc800010e060a */
[----:B------:R-:W5:Y:S04]  /*bf00*/  LD.E.128 R12, desc[UR40][R12.64] ;  /* 0x000000280c0c7980 */ /* 0x000f68000c101d00 */
[----:B------:R-:W5:Y:S02]  /*bf10*/  LD.E.128 R8, desc[UR40][R8.64] ;  /* 0x0000002808087980 */ /* 0x000f64000c101d00 */
.L_x_2853:
[----:B------:R-:W-:Y:S05]  /*bf20*/  BSYNC B1 ;  /* 0x0000000000017941 */ /* 0x000fea0003800000 */
.L_x_2852:
[----:B------:R-:W1:Y:S01]  /*bf30*/  SYNCS.PHASECHK.TRANS64.TRYWAIT P4, [R2+URZ+0x28800], R29 ;  /* 0x0288001d020075a7 */ /* 0x000e62000808017f */
[----:B------:R-:W-:Y:S01]  /*bf40*/  VIADDMNMX R0, R0, -R191, 0x80, PT ;  /* 0x0000008000007446 */ /* 0x000fe200038009bf */
[----:B-----5:R-:W-:Y:S01]  /*bf50*/  IMAD.MOV.U32 R28, RZ, RZ, R9 ;  /* 0x000000ffff1c7224 */ /* 0x020fe200078e0009 */
[----:B0-----:R-:W-:Y:S01]  /*bf60*/  MOV R3, R8 ;  /* 0x0000000800037202 */ /* 0x001fe20000000f00 */
[----:B------:R-:W-:Y:S01]  /*bf70*/  BSSY B1, `(.L_x_2854) ;  /* 0x000000f000017945 */ /* 0x000fe20003800000 */
[-C--:B------:R-:W-:Y:S02]  /*bf80*/  ISETP.GE.OR P3, PT, R22, R0.reuse, P0 ;  /* 0x000000001600720c */ /* 0x080fe40000766670 */
[-C--:B------:R-:W-:Y:S02]  /*bf90*/  ISETP.GE.OR P2, PT, R213, R0.reuse, P0 ;  /* 0x00000000d500720c */ /* 0x080fe40000746670 */
[-C--:B------:R-:W-:Y:S02]  /*bfa0*/  ISETP.GE.OR P1, PT, R212, R0.reuse, P0 ;  /* 0x00000000d400720c */ /* 0x080fe40000726670 */
[----:B------:R-:W-:Y:S01]  /*bfb0*/  ISETP.GE.OR P0, PT, R211, R0, P0 ;  /* 0x00000000d300720c */ /* 0x000fe20000706670 */
        /* <DEDUP_REMOVED lines=9> */
[----:B-1----:R-:W-:Y:S06]  /*c050*/  @!P4 BRA `(.L_x_2855) ;  /* 0x00000158003cc947 */ /* 0x002fec0003800000 */
.L_x_3123:
[----:B------:R-:W-:Y:S05]  /*c060*/  BSYNC B1 ;  /* 0x0000000000017941 */ /* 0x000fea0003800000 */
.L_x_2854:
        /* <DEDUP_REMOVED lines=22> */
[----:B------:R-:W-:Y:S02]  /*c1d0*/  LEA R67, R33, R2, 0x1 ;  /* 0x0000000221437211 */ /* 0x000fe400078e08ff */
[--C-:B------:R-:W-:Y:S02]  /*c1e0*/  SHF.R.U32.HI R73, RZ, 0x10, R37.reuse ;  /* 0x00000010ff497819 */ /* 0x100fe40000011625 */
[----:B------:R-:W-:Y:S01]  /*c1f0*/  SHF.R.U64 R75, R36, 0x10, R37 ;  /* 0x00000010244b7819 */ /* 0x000fe20000001225 */
[----:B------:R-:W1:Y:S01]  /*c200*/  LDS.128 R32, [R67+0x10400] ;  /* 0x0104000043207984 */ /* 0x000e620000000c00 */
[----:B0-----:R-:W-:-:S02]  /*c210*/  HADD2.F32 R21, -RZ, R29.H0_H0 ;  /* 0x2000001dff157230 */ /* 0x001fc40000004100 */
[----:B------:R-:W-:Y:S02]  /*c220*/  HADD2.F32 R20, -RZ, R28.H0_H0 ;  /* 0x2000001cff147230 */ /* 0x000fe40000004100 */
[----:B------:R-:W-:Y:S02]  /*c230*/  HADD2.F32 R29, -RZ, R29.H1_H1 ;  /* 0x3000001dff1d7230 */ /* 0x000fe40000004100 */
[----:B------:R-:W-:Y:S02]  /*c240*/  HADD2.F32 R36, -RZ, R30.H0_H0 ;  /* 0x2000001eff247230 */ /* 0x000fe40000004100 */
[--C-:B------:R-:W-:Y:S02]  /*c250*/  HADD2.F32 R37, -RZ, R31.reuse.H0_H0 ;  /* 0x2000001fff257230 */ /* 0x100fe40000004100 */
[----:B------:R-:W-:Y:S02]  /*c260*/  HADD2.F32 R31, -RZ, R31.H1_H1 ;  /* 0x3000001fff1f7230 */ /* 0x000fe40000004100 */
[----:B-1----:R-:W-:-:S02]  /*c270*/  HADD2.F32 R46, -RZ, R33.H0_H0 ;  /* 0x20000021ff2e7230 */ /* 0x002fc40000004100 */
[----:B------:R-:W-:Y:S02]  /*c280*/  HADD2.F32 R47, -RZ, R33.H1_H1 ;  /* 0x30000021ff2f7230 */ /* 0x000fe40000004100 */
[----:B------:R-:W-:Y:S02]  /*c290*/  HADD2.F32 R33, -RZ, R32.H0_H0 ;  /* 0x20000020ff217230 */ /* 0x000fe40000004100 */
[C---:B------:R-:W-:Y:S01]  /*c2a0*/  FMUL.FTZ R72, R46.reuse, R68 ;  /* 0x000000442e487220 */ /* 0x040fe20000410000 */
[----:B------:R-:W-:Y:S01]  /*c2b0*/  FMUL.FTZ R74, R46, R66 ;  /* 0x000000422e4a7220 */ /* 0x000fe20000410000 */
[----:B------:R-:W-:Y:S02]  /*c2c0*/  HADD2.F32 R46, -RZ, R69.H0_H0 ;  /* 0x20000045ff2e7230 */ /* 0x000fe40000004100 */
[----:B------:R-:W-:Y:S01]  /*c2d0*/  FMUL.FTZ R76, R47, R70 ;  /* 0x000000462f4c7220 */ /* 0x000fe20000410000 */
[----:B------:R-:W-:Y:S01]  /*c2e0*/  FFMA.FTZ R72, R21, R66, -R72 ;  /* 0x0000004215487223 */ /* 0x000fe20000010848 */
[----:B------:R-:W-:-:S02]  /*c2f0*/  HADD2.F32 R66, -RZ, R65.H1_H1 ;  /* 0x30000041ff427230 */ /* 0x000fc40000004100 */
[----:B------:R-:W-:Y:S01]  /*c300*/  FFMA.FTZ R74, R21, R68, R74 ;  /* 0x00000044154a7223 */ /* 0x000fe2000001004a */
[----:B------:R-:W-:Y:S02]  /*c310*/  HADD2.F32 R21, -RZ, R64.H0_H0 ;  /* 0x20000040ff157230 */ /* 0x000fe40000004100 */
[----:B------:R-:W-:Y:S01]  /*c320*/  FMUL.FTZ R68, R47, R46 ;  /* 0x0000002e2f447220 */ /* 0x000fe20000410000 */
[----:B------:R-:W-:Y:S02]  /*c330*/  HADD2.F32 R48, -RZ, R34.H0_H0 ;  /* 0x20000022ff307230 */ /* 0x000fe40000004100 */
[C---:B------:R-:W-:Y:S01]  /*c340*/  FMUL.FTZ R47, R33.reuse, R66 ;  /* 0x00000042212f7220 */ /* 0x040fe20000410000 */
[----:B------:R-:W-:Y:S02]  /*c350*/  HADD2.F32 R65, -RZ, R65.H0_H0 ;  /* 0x20000041ff417230 */ /* 0x000fe40000004100 */
[----:B------:R-:W-:Y:S01]  /*c360*/  FMUL.FTZ R33, R33, R21 ;  /* 0x0000001521217220 */ /* 0x000fe20000410000 */
[----:B------:R-:W-:-:S02]  /*c370*/  HADD2.F32 R49, -RZ, R35.H0_H0 ;  /* 0x20000023ff317230 */ /* 0x000fc40000004100 */
[C---:B------:R-:W-:Y:S01]  /*c380*/  FFMA.FTZ R47, R20.reuse, R21, -R47 ;  /* 0x00000015142f7223 */ /* 0x040fe2000001082f */
[--C-:B------:R-:W-:Y:S02]  /*c390*/  HADD2.F32 R21, -RZ, R43.reuse.H0_H0 ;  /* 0x2000002bff157230 */ /* 0x100fe40000004100 */
[C---:B------:R-:W-:Y:S01]  /*c3a0*/  FFMA.FTZ R69, R29.reuse, R46, -R76 ;  /* 0x0000002e1d457223 */ /* 0x040fe2000001084c */
[----:B------:R-:W-:Y:S02]  /*c3b0*/  HADD2.F32 R64, -RZ, R64.H1_H1 ;  /* 0x30000040ff407230 */ /* 0x000fe40000004100 */
[----:B------:R-:W-:Y:S01]  /*c3c0*/  FFMA.FTZ R71, R29, R70, R68 ;  /* 0x000000461d477223 */ /* 0x000fe20000010044 */
[----:B------:R-:W-:Y:S01]  /*c3d0*/  FFMA.FTZ R66, R20, R66, R33 ;  /* 0x0000004214427223 */ /* 0x000fe20000010021 */
[C---:B------:R-:W-:Y:S01]  /*c3e0*/  FMUL.FTZ R29, R48.reuse, R65 ;  /* 0x00000041301d7220 */ /* 0x040fe20000410000 */
[----:B------:R-:W-:Y:S02]  /*c3f0*/  HADD2.F32 R20, -RZ, R43.H1_H1 ;  /* 0x3000002bff147230 */ /* 0x000fe40000004100 */
[----:B------:R-:W-:Y:S01]  /*c400*/  FMUL.FTZ R33, R48, R21 ;  /* 0x0000001530217220 */ /* 0x000fe20000410000 */
[----:B------:R-:W-:-:S02]  /*c410*/  HADD2.F32 R35, -RZ, R35.H1_H1 ;  /* 0x30000023ff237230 */ /* 0x000fc40000004100 */
        /* <DEDUP_REMOVED lines=21> */
[----:B------:R-:W-:Y:S01]  /*c570*/  FMUL.FTZ R32, R32, R21 ;  /* 0x0000001520207220 */ /* 0x000fe20000410000 */
[----:B------:R-:W-:Y:S02]  /*c580*/  HADD2.F32 R30, -RZ, R30.H1_H1 ;  /* 0x3000001eff1e7230 */ /* 0x000fe40000004100 */
        /* <DEDUP_REMOVED lines=8> */
[----:B------:R-:W-:Y:S02]  /*c610*/  F2FP.F16.F32.PACK_AB R30, R34, R43 ;  /* 0x0000002b221e723e */ /* 0x000fe400000000ff */
[----:B------:R-:W-:Y:S02]  /*c620*/  F2FP.F16.F32.PACK_AB R35, R48, R49 ;  /* 0x000000313023723e */ /* 0x000fe400000000ff */
[----:B------:R-:W-:Y:S01]  /*c630*/  F2FP.F16.F32.PACK_AB R33, R71, R74 ;  /* 0x0000004a4721723e */ /* 0x000fe200000000ff */
[----:B------:R1:W-:Y:S01]  /*c640*/  STS.128 [R202], R28 ;  /* 0x0000001cca007388 */ /* 0x0003e20000000c00 */
[----:B------:R-:W-:-:S02]  /*c650*/  F2FP.F16.F32.PACK_AB R32, R21, R66 ;  /* 0x000000421520723e */ /* 0x000fc400000000ff */
[----:B------:R-:W-:-:S05]  /*c660*/  F2FP.F16.F32.PACK_AB R34, R37, R36 ;  /* 0x000000242522723e */ /* 0x000fca00000000ff */
[----:B------:R1:W-:Y:S02]  /*c670*/  STS.128 [R67+0x10400], R32 ;  /* 0x0104002043007388 */ /* 0x0003e40000000c00 */
.L_x_2857:
[----:B------:R-:W-:Y:S05]  /*c680*/  BSYNC B1 ;  /* 0x0000000000017941 */ /* 0x000fea0003800000 */
.L_x_2856:
[----:B------:R-:W-:Y:S04]  /*c690*/  BSSY B1, `(.L_x_2858) ;  /* 0x0000060000017945 */ /* 0x000fe80003800000 */
[----:B------:R-:W-:Y:S05]  /*c6a0*/  @P2 BRA `(.L_x_2859) ;  /* 0x0000000400782947 */ /* 0x000fea0003800000 */
[----:B------:R-:W-:Y:S01]  /*c6b0*/  LEA.HI R20, R45, R206, RZ, 0x1d ;  /* 0x000000ce2d147211 */ /* 0x000fe200078fe8ff */
[----:B------:R-:W-:Y:S01]  /*c6c0*/  HADD2.F32 R36, -RZ, R54.H1_H1 ;  /* 0x30000036ff247230 */ /* 0x000fe20000004100 */
[--C-:B------:R-:W-:Y:S02]  /*c6d0*/  SHF.R.U64 R49, R24, 0x10, R25.reuse ;  /* 0x0000001018317819 */ /* 0x100fe40000001219 */
[----:B01----:R-:W-:Y:S01]  /*c6e0*/  SHF.R.S32.HI R29, RZ, 0x1f, R20 ;  /* 0x0000001fff1d7819 */ /* 0x003fe20000011414 */
[----:B------:R-:W-:Y:S01]  /*c6f0*/  IMAD.SHL.U32 R21, R20, 0x8, RZ ;  /* 0x0000000814157824 */ /* 0x000fe200078e00ff */
[----:B------:R-:W-:Y:S02]  /*c700*/  SHF.R.U32.HI R46, RZ, 0x10, R25 ;  /* 0x00000010ff2e7819 */ /* 0x000fe40000011619 */
[----:B------:R-:W-:Y:S02]  /*c710*/  LEA.HI R29, R29, R20, RZ, 0x3 ;  /* 0x000000141d1d7211 */ /* 0x000fe400078f18ff */
[----:B------:R-:W-:Y:S01]  /*c720*/  LOP3.LUT R21, R196, 0x38, R21, 0xf8, !PT ;  /* 0x00000038c4157812 */ /* 0x000fe200078ef815 */
[----:B------:R-:W-:Y:S01]  /*c730*/  HADD2.F32 R46, -RZ, R46.H0_H0 ;  /* 0x2000002eff2e7230 */ /* 0x000fe20000004100 */
[----:B------:R-:W-:Y:S01]  /*c740*/  SHF.R.U64 R47, R26, 0x10, R27 ;  /* 0x000000101a2f7819 */ /* 0x000fe2000000121b */
[----:B------:R-:W-:Y:S01]  /*c750*/  IMAD.SHL.U32 R29, R29, 0x400, RZ ;  /* 0x000004001d1d7824 */ /* 0x000fe200078e00ff */
[----:B------:R-:W-:-:S02]  /*c760*/  LOP3.LUT R20, R21, R230, RZ, 0x3c, !PT ;  /* 0x000000e615147212 */ /* 0x000fc400078e3cff */
[----:B------:R-:W-:Y:S01]  /*c770*/  SHF.R.U32.HI R43, RZ, 0x10, R27 ;  /* 0x00000010ff2b7819 */ /* 0x000fe2000001161b */
[--C-:B------:R-:W-:Y:S01]  /*c780*/  HADD2.F32 R27, -RZ, R57.reuse.H1_H1 ;  /* 0x30000039ff1b7230 */ /* 0x100fe20000004100 */
[----:B------:R-:W-:Y:S01]  /*c790*/  LOP3.LUT R21, R29, 0x7fffe000, RZ, 0xc0, !PT ;  /* 0x7fffe0001d157812 */ /* 0x000fe200078ec0ff */
[----:B------:R-:W-:Y:S01]  /*c7a0*/  HADD2.F32 R57, -RZ, R57.H0_H0 ;  /* 0x20000039ff397230 */ /* 0x000fe20000004100 */
[----:B------:R-:W0:Y:S01]  /*c7b0*/  LDS.128 R28, [R223] ;  /* 0x00000000df1c7984 */ /* 0x000e220000000c00 */
[----:B------:R-:W-:Y:S02]  /*c7c0*/  SHF.R.U64 R67, R4, 0x10, R5 ;  /* 0x0000001004437819 */ /* 0x000fe40000001205 */
[----:B------:R-:W-:Y:S02]  /*c7d0*/  IADD3 R21, R20, R21, R199 ;  /* 0x0000001514157210 */ /* 0x000fe40007ffe0c7 */
[----:B------:R-:W-:Y:S02]  /*c7e0*/  SHF.R.U32.HI R37, RZ, 0x10, R5 ;  /* 0x00000010ff257819 */ /* 0x000fe40000011605 */
[--C-:B------:R-:W-:Y:S01]  /*c7f0*/  SHF.R.U64 R66, R6, 0x10, R7.reuse ;  /* 0x0000001006427819 */ /* 0x100fe20000001207 */
[----:B------:R-:W-:Y:S01]  /*c800*/  IMAD R21, R21, 0x2, R2 ;  /* 0x0000000215157824 */ /* 0x000fe200078e0202 */
[----:B------:R-:W-:-:S04]  /*c810*/  SHF.R.U32.HI R65, RZ, 0x10, R7 ;  /* 0x00000010ff417819 */ /* 0x000fc80000011607 */
[----:B------:R-:W1:Y:S01]  /*c820*/  LDS.128 R32, [R21+0x10400] ;  /* 0x0104000015207984 */ /* 0x000e620000000c00 */
[--C-:B0-----:R-:W-:Y:S02]  /*c830*/  HADD2.F32 R5, -RZ, R29.reuse.H0_H0 ;  /* 0x2000001dff057230 */ /* 0x101fe40000004100 */
[----:B------:R-:W-:Y:S02]  /*c840*/  HADD2.F32 R29, -RZ, R29.H1_H1 ;  /* 0x3000001dff1d7230 */ /* 0x000fe40000004100 */
[----:B------:R-:W-:Y:S02]  /*c850*/  HADD2.F32 R4, -RZ, R28.H0_H0 ;  /* 0x2000001cff047230 */ /* 0x000fe40000004100 */
        /* <DEDUP_REMOVED lines=10> */
[----:B------:R-:W-:Y:S01]  /*c900*/  FFMA.FTZ R48, R5, R27, -R48 ;  /* 0x0000001b05307223 */ /* 0x000fe20000010830 */
[----:B------:R-:W-:Y:S02]  /*c910*/  HADD2.F32 R27, -RZ, R54.H0_H0 ;  /* 0x20000036ff1b7230 */ /* 0x000fe40000004100 */
[----:B------:R-:W-:Y:S01]  /*c920*/  FMUL.FTZ R54, R33, R46 ;  /* 0x0000002e21367220 */ /* 0x000fe20000410000 */
[----:B------:R-:W-:Y:S01]  /*c930*/  FFMA.FTZ R64, R5, R36, R64 ;  /* 0x0000002405407223 */ /* 0x000fe20000010040 */
[-C--:B------:R-:W-:Y:S01]  /*c940*/  FMUL.FTZ R36, R33, R24.reuse ;  /* 0x0000001821247220 */ /* 0x080fe20000410000 */
[----:B------:R-:W-:Y:S02]  /*c950*/  HADD2.F32 R25, -RZ, R34.H0_H0 ;  /* 0x20000022ff197230 */ /* 0x000fe40000004100 */
[----:B------:R-:W-:Y:S01]  /*c960*/  FFMA.FTZ R33, R29, R24, -R54 ;  /* 0x000000181d217223 */ /* 0x000fe20000010836 */
[----:B------:R-:W-:Y:S01]  /*c970*/  FMUL.FTZ R5, R20, R27 ;  /* 0x0000001b14057220 */ /* 0x000fe20000410000 */
[----:B------:R-:W-:-:S02]  /*c980*/  HADD2.F32 R24, -RZ, R56.H0_H0 ;  /* 0x20000038ff187230 */ /* 0x000fc40000004100 */
[-C--:B------:R-:W-:Y:S01]  /*c990*/  FMUL.FTZ R20, R20, R57.reuse ;  /* 0x0000003914147220 */ /* 0x080fe20000410000 */
[----:B------:R-:W-:Y:S01]  /*c9a0*/  FFMA.FTZ R37, R29, R46, R36 ;  /* 0x0000002e1d257223 */ /* 0x000fe20000010024 */
[C---:B------:R-:W-:Y:S01]  /*c9b0*/  FFMA.FTZ R57, R4.reuse, R57, -R5 ;  /* 0x0000003904397223 */ /* 0x040fe20000010805 */
[--C-:B------:R-:W-:Y:S02]  /*c9c0*/  HADD2.F32 R5, -RZ, R58.reuse.H0_H0 ;  /* 0x2000003aff057230 */ /* 0x100fe40000004100 */
[----:B------:R-:W-:Y:S01]  /*c9d0*/  FFMA.FTZ R29, R4, R27, R20 ;  /* 0x0000001b041d7223 */ /* 0x000fe20000010014 */
[----:B------:R-:W-:Y:S02]  /*c9e0*/  HADD2.F32 R26, -RZ, R35.H0_H0 ;  /* 0x20000023ff1a7230 */ /* 0x000fe40000004100 */
[C---:B------:R-:W-:Y:S01]  /*c9f0*/  FMUL.FTZ R27, R25.reuse, R24 ;  /* 0x00000018191b7220 */ /* 0x040fe20000410000 */
[----:B------:R-:W-:Y:S02]  /*ca00*/  HADD2.F32 R58, -RZ, R58.H1_H1 ;  /* 0x3000003aff3a7230 */ /* 0x000fe40000004100 */
[----:B------:R-:W-:Y:S01]  /*ca10*/  FMUL.FTZ R25, R25, R5 ;  /* 0x0000000519197220 */ /* 0x000fe20000410000 */
[----:B------:R-:W-:-:S02]  /*ca20*/  HADD2.F32 R56, -RZ, R56.H1_H1 ;  /* 0x30000038ff387230 */ /* 0x000fc40000004100 */
[----:B------:R-:W-:Y:S01]  /*ca30*/  FFMA.FTZ R36, R6, R5, -R27 ;  /* 0x0000000506247223 */ /* 0x000fe2000001081b */
[----:B------:R-:W-:Y:S02]  /*ca40*/  HADD2.F32 R35, -RZ, R35.H1_H1 ;  /* 0x30000023ff237230 */ /* 0x000fe40000004100 */
[C---:B------:R-:W-:Y:S01]  /*ca50*/  FMUL.FTZ R5, R26.reuse, R58 ;  /* 0x0000003a1a057220 */ /* 0x040fe20000410000 */
[----:B------:R-:W-:Y:S02]  /*ca60*/  HADD2.F32 R20, -RZ, R43.H0_H0 ;  /* 0x2000002bff147230 */ /* 0x000fe40000004100 */
[----:B------:R-:W-:Y:S01]  /*ca70*/  FMUL.FTZ R46, R26, R56 ;  /* 0x000000381a2e7220 */ /* 0x000fe20000410000 */
[----:B------:R-:W-:Y:S02]  /*ca80*/  HADD2.F32 R4, -RZ, R65.H0_H0 ;  /* 0x20000041ff047230 */ /* 0x000fe40000004100 */
[----:B------:R-:W-:Y:S01]  /*ca90*/  FFMA.FTZ R26, R6, R24, R25 ;  /* 0x00000018061a7223 */ /* 0x000fe20000010019 */
[----:B------:R-:W-:-:S02]  /*caa0*/  HADD2.F32 R32, -RZ, R32.H1_H1 ;  /* 0x30000020ff207230 */ /* 0x000fc40000004100 */
[----:B------:R-:W-:Y:S01]  /*cab0*/  FMUL.FTZ R6, R35, R20 ;  /* 0x0000001423067220 */ /* 0x000fe20000410000 */
[----:B------:R-:W-:Y:S02]  /*cac0*/  HADD2.F32 R34, -RZ, R34.H1_H1 ;  /* 0x30000022ff227230 */ /* 0x000fe40000004100 */
[C---:B------:R-:W-:Y:S01]  /*cad0*/  FFMA.FTZ R46, R7.reuse, R58, -R46 ;  /* 0x0000003a072e7223 */ /* 0x040fe2000001082e */
[----:B------:R-:W-:Y:S01]  /*cae0*/  FFMA.FTZ R56, R7, R56, R5 ;  /* 0x0000003807387223 */ /* 0x000fe20000010005 */
        /* <DEDUP_REMOVED lines=26> */
.L_x_2859:
[----:B------:R-:W-:Y:S05]  /*cc90*/  BSYNC B1 ;  /* 0x0000000000017941 */ /* 0x000fea0003800000 */
.L_x_2858:
        /* <DEDUP_REMOVED lines=12> */
[----:B------:R-:W-:Y:S02]  /*cd60*/  SHF.L.U32 R5, R5, 0xa, RZ ;  /* 0x0000000a05057819 */ /* 0x000fe400000006ff */
[----:B------:R-:W-:Y:S02]  /*cd70*/  LOP3.LUT R21, R4, R229, RZ, 0x3c, !PT ;  /* 0x000000e504157212 */ /* 0x000fe400078e3cff */
[----:B------:R-:W-:Y:S02]  /*cd80*/  LOP3.LUT R20, R5, 0x7fffe000, RZ, 0xc0, !PT ;  /* 0x7fffe00005147812 */ /* 0x000fe400078ec0ff */
[----:B------:R-:W1:Y:S01]  /*cd90*/  LDS.128 R4, [R222] ;  /* 0x00000000de047984 */ /* 0x000e620000000c00 */
[--C-:B------:R-:W-:Y:S02]  /*cda0*/  SHF.R.U64 R48, R38, 0x10, R39.reuse ;  /* 0x0000001026307819 */ /* 0x100fe40000001227 */
[----:B------:R-:W-:Y:S02]  /*cdb0*/  IADD3 R21, R21, R20, R198 ;  /* 0x0000001415157210 */ /* 0x000fe40007ffe0c6 */
[----:B------:R-:W-:-:S02]  /*cdc0*/  SHF.R.U32.HI R37, RZ, 0x10, R39 ;  /* 0x00000010ff257819 */ /* 0x000fc40000011627 */
[--C-:B------:R-:W-:Y:S01]  /*cdd0*/  SHF.R.U64 R47, R40, 0x10, R41.reuse ;  /* 0x00000010282f7819 */ /* 0x100fe20000001229 */
[----:B------:R-:W-:Y:S01]  /*cde0*/  IMAD R21, R21, 0x2, R2 ;  /* 0x0000000215157824 */ /* 0x000fe200078e0202 */
[----:B------:R-:W-:Y:S01]  /*cdf0*/  SHF.R.U32.HI R46, RZ, 0x10, R41 ;  /* 0x00000010ff2e7819 */ /* 0x000fe20000011629 */
[----:B------:R-:W-:Y:S01]  /*ce00*/  HADD2.F32 R37, -RZ, R37.H0_H0 ;  /* 0x20000025ff257230 */ /* 0x000fe20000004100 */
[--C-:B------:R-:W-:Y:S02]  /*ce10*/  SHF.R.U64 R49, R52, 0x10, R53.reuse ;  /* 0x0000001034317819 */ /* 0x100fe40000001235 */
[----:B------:R-:W2:Y:S01]  /*ce20*/  LDS.128 R24, [R21+0x10400] ;  /* 0x0104000015187984 */ /* 0x000ea20000000c00 */
[----:B------:R-:W-:Y:S01]  /*ce30*/  SHF.R.U32.HI R52, RZ, 0x10, R53 ;  /* 0x00000010ff347819 */ /* 0x000fe20000011635 */
[--C-:B-1----:R-:W-:Y:S02]  /*ce40*/  HADD2.F32 R20, -RZ, R5.reuse.H0_H0 ;  /* 0x20000005ff147230 */ /* 0x102fe40000004100 */
[----:B------:R-:W-:-:S02]  /*ce50*/  HADD2.F32 R28, -RZ, R5.H1_H1 ;  /* 0x30000005ff1c7230 */ /* 0x000fc40000004100 */
[----:B------:R-:W-:Y:S02]  /*ce60*/  HADD2.F32 R5, -RZ, R4.H0_H0 ;  /* 0x20000004ff057230 */ /* 0x000fe40000004100 */
[----:B0-----:R-:W-:Y:S02]  /*ce70*/  HADD2.F32 R29, -RZ, R6.H0_H0 ;  /* 0x20000006ff1d7230 */ /* 0x001fe40000004100 */
[--C-:B------:R-:W-:Y:S02]  /*ce80*/  HADD2.F32 R30, -RZ, R7.reuse.H0_H0 ;  /* 0x20000007ff1e7230 */ /* 0x100fe40000004100 */
[----:B------:R-:W-:Y:S02]  /*ce90*/  HADD2.F32 R7, -RZ, R7.H1_H1 ;  /* 0x30000007ff077230 */ /* 0x000fe40000004100 */
[----:B------:R-:W-:Y:S02]  /*cea0*/  HADD2.F32 R4, -RZ, R4.H1_H1 ;  /* 0x30000004ff047230 */ /* 0x000fe40000004100 */
[----:B--2---:R-:W-:-:S02]  /*ceb0*/  HADD2.F32 R31, -RZ, R25.H0_H0 ;  /* 0x20000019ff1f7230 */ /* 0x004fc40000004100 */
[----:B------:R-:W-:Y:S02]  /*cec0*/  HADD2.F32 R32, -RZ, R25.H1_H1 ;  /* 0x30000019ff207230 */ /* 0x000fe40000004100 */
[----:B------:R-:W-:Y:S02]  /*ced0*/  HADD2.F32 R25, -RZ, R24.H0_H0 ;  /* 0x20000018ff197230 */ /* 0x000fe40000004100 */
[CC--:B------:R-:W-:Y:S01]  /*cee0*/  FMUL.FTZ R39, R31.reuse, R36.reuse ;  /* 0x000000241f277220 */ /* 0x0c0fe20000410000 */
[-C--:B------:R-:W-:Y:S01]  /*cef0*/  FMUL.FTZ R41, R31, R35.reuse ;  /* 0x000000231f297220 */ /* 0x080fe20000410000 */
[----:B------:R-:W-:Y:S02]  /*cf00*/  HADD2.F32 R31, -RZ, R50.H0_H0 ;  /* 0x20000032ff1f7230 */ /* 0x000fe40000004100 */
[C---:B------:R-:W-:Y:S01]  /*cf10*/  FFMA.FTZ R39, R20.reuse, R35, -R39 ;  /* 0x0000002314277223 */ /* 0x040fe20000010827 */
[----:B------:R-:W-:Y:S01]  /*cf20*/  FFMA.FTZ R41, R20, R36, R41 ;  /* 0x0000002414297223 */ /* 0x000fe20000010029 */
[----:B------:R-:W-:-:S02]  /*cf30*/  HADD2.F32 R20, -RZ, R59.H0_H0 ;  /* 0x2000003bff147230 */ /* 0x000fc40000004100 */
[C---:B------:R-:W-:Y:S01]  /*cf40*/  FMUL.FTZ R35, R32.reuse, R37 ;  /* 0x0000002520237220 */ /* 0x040fe20000410000 */
[-C--:B------:R-:W-:Y:S01]  /*cf50*/  FMUL.FTZ R43, R32, R31.reuse ;  /* 0x0000001f202b7220 */ /* 0x080fe20000410000 */
[C---:B------:R-:W-:Y:S01]  /*cf60*/  FMUL.FTZ R36, R25.reuse, R62 ;  /* 0x0000003e19247220 */ /* 0x040fe20000410000 */
[----:B------:R-:W-:Y:S02]  /*cf70*/  HADD2.F32 R33, -RZ, R26.H0_H0 ;  /* 0x2000001aff217230 */ /* 0x000fe40000004100 */
[-C--:B------:R-:W-:Y:S01]  /*cf80*/  FMUL.FTZ R25, R25, R20.reuse ;  /* 0x0000001419197220 */ /* 0x080fe20000410000 */
[----:B------:R-:W-:Y:S02]  /*cf90*/  HADD2.F32 R32, -RZ, R63.H0_H0 ;  /* 0x2000003fff207230 */ /* 0x000fe40000004100 */
[----:B------:R-:W-:Y:S01]  /*cfa0*/  FFMA.FTZ R36, R5, R20, -R36 ;  /* 0x0000001405247223 */ /* 0x000fe20000010824 */
[----:B------:R-:W-:Y:S02]  /*cfb0*/  HADD2.F32 R34, -RZ, R27.H0_H0 ;  /* 0x2000001bff227230 */ /* 0x000fe40000004100 */
[C---:B------:R-:W-:Y:S01]  /*cfc0*/  FFMA.FTZ R38, R28.reuse, R31, -R35 ;  /* 0x0000001f1c267223 */ /* 0x040fe20000010823 */
[----:B------:R-:W-:Y:S01]  /*cfd0*/  FFMA.FTZ R40, R28, R37, R43 ;  /* 0x000000251c287223 */ /* 0x000fe2000001002b */
[----:B------:R-:W-:-:S02]  /*cfe0*/  HADD2.F32 R20, -RZ, R44.H0_H0 ;  /* 0x2000002cff147230 */ /* 0x000fc40000004100 */
[----:B------:R-:W-:Y:S01]  /*cff0*/  FFMA.FTZ R62, R5, R62, R25 ;  /* 0x0000003e053e7223 */ /* 0x000fe20000010019 */
[----:B------:R-:W-:Y:S02]  /*d000*/  HADD2.F32 R63, -RZ, R63.H1_H1 ;  /* 0x3000003fff3f7230 */ /* 0x000fe40000004100 */
[C---:B------:R-:W-:Y:S01]  /*d010*/  FMUL.FTZ R28, R33.reuse, R32 ;  /* 0x00000020211c7220 */ /* 0x040fe20000410000 */
[----:B------:R-:W-:Y:S02]  /*d020*/  HADD2.F32 R5, -RZ, R44.H1_H1 ;  /* 0x3000002cff057230 */ /* 0x000fe40000004100 */
[-C--:B------:R-:W-:Y:S01]  /*d030*/  FMUL.FTZ R44, R33, R20.reuse ;  /* 0x00000014212c7220 */ /* 0x080fe20000410000 */
[----:B------:R-:W-:Y:S02]  /*d040*/  HADD2.F32 R27, -RZ, R27.H1_H1 ;  /* 0x3000001bff1b7230 */ /* 0x000fe40000004100 */
[----:B------:R-:W-:Y:S01]  /*d050*/  FFMA.FTZ R35, R29, R20, -R28 ;  /* 0x000000141d237223 */ /* 0x000fe2000001081c */
[----:B------:R-:W-:Y:S01]  /*d060*/  FMUL.FTZ R25, R34, R63 ;  /* 0x0000003f22197220 */ /* 0x000fe20000410000 */
[----:B------:R-:W-:-:S02]  /*d070*/  HADD2.F32 R28, -RZ, R46.H0_H0 ;  /* 0x2000002eff1c7230 */ /* 0x000fc40000004100 */
[-C--:B------:R-:W-:Y:S01]  /*d080*/  FMUL.FTZ R34, R34, R5.reuse ;  /* 0x0000000522227220 */ /* 0x080fe20000410000 */
[----:B------:R-:W-:Y:S02]  /*d090*/  HADD2.F32 R20, -RZ, R52.H0_H0 ;  /* 0x20000034ff147230 */ /* 0x000fe40000004100 */
[----:B------:R-:W-:Y:S01]  /*d0a0*/  FFMA.FTZ R44, R29, R32, R44 ;  /* 0x000000201d2c7223 */ /* 0x000fe2000001002c */
[C---:B------:R-:W-:Y:S01]  /*d0b0*/  FFMA.FTZ R32, R30.reuse, R5, -R25 ;  /* 0x000000051e207223 */ /* 0x040fe20000010819 */
[----:B------:R-:W-:Y:S01]  /*d0c0*/  FFMA.FTZ R34, R30, R63, R34 ;  /* 0x0000003f1e227223 */ /* 0x000fe20000010022 */
[C---:B------:R-:W-:Y:S01]  /*d0d0*/  FMUL.FTZ R46, R27.reuse, R28 ;  /* 0x0000001c1b2e7220 */ /* 0x040fe20000410000 */
[----:B------:R-:W-:Y:S01]  /*d0e0*/  FMUL.FTZ R30, R27, R20 ;  /* 0x000000141b1e7220 */ /* 0x000fe20000410000 */
[----:B------:R-:W-:Y:S02]  /*d0f0*/  HADD2.F32 R24, -RZ, R24.H1_H1 ;  /* 0x30000018ff187230 */ /* 0x000fe40000004100 */
[----:B------:R-:W-:-:S02]  /*d100*/  HADD2.F32 R26, -RZ, R26.H1_H1 ;  /* 0x3000001aff1a7230 */ /* 0x000fc40000004100 */
[C---:B------:R-:W-:Y:S01]  /*d110*/  FFMA.FTZ R43, R7.reuse, R20, -R46 ;  /* 0x00000014072b7223 */ /* 0x040fe2000001082e */
[----:B------:R-:W-:Y:S02]  /*d120*/  HADD2.F32 R27, -RZ, R48.H0_H0 ;  /* 0x20000030ff1b7230 */ /* 0x000fe40000004100 */
[----:B------:R-:W-:Y:S02]  /*d130*/  HADD2.F32 R29, -RZ, R47.H0_H0 ;  /* 0x2000002fff1d7230 */ /* 0x000fe40000004100 */
[----:B------:R-:W-:Y:S01]  /*d140*/  FFMA.FTZ R47, R7, R28, R30 ;  /* 0x0000001c072f7223 */ /* 0x000fe2000001001e */
[----:B------:R-:W-:Y:S02]  /*d150*/  HADD2.F32 R5, -RZ, R54.H0_H0 ;  /* 0x20000036ff057230 */ /* 0x000fe40000004100 */
[----:B------:R-:W-:Y:S01]  /*d160*/  FMUL.FTZ R7, R24, R27 ;  /* 0x0000001b18077220 */ /* 0x000fe20000410000 */
[----:B------:R-:W-:Y:S02]  /*d170*/  HADD2.F32 R25, -RZ, R49.H0_H0 ;  /* 0x20000031ff197230 */ /* 0x000fe40000004100 */
[----:B------:R-:W-:Y:S01]  /*d180*/  FMUL.FTZ R37, R26, R29 ;  /* 0x0000001d1a257220 */ /* 0x000fe20000410000 */
[----:B------:R-:W-:-:S02]  /*d190*/  HADD2.F32 R6, -RZ, R6.H1_H1 ;  /* 0x30000006ff067230 */ /* 0x000fc40000004100 */
[-C--:B------:R-:W-:Y:S01]  /*d1a0*/  FMUL.FTZ R24, R24, R5.reuse ;  /* 0x0000000518187220 */ /* 0x080fe20000410000 */
[----:B------:R-:W-:Y:S01]  /*d1b0*/  FFMA.FTZ R31, R4, R5, -R7 ;  /* 0x00000005041f7223 */ /* 0x000fe20000010807 */
[-C--:B------:R-:W-:Y:S01]  /*d1c0*/  FMUL.FTZ R26, R26, R25.reuse ;  /* 0x000000191a1a7220 */ /* 0x080fe20000410000 */
[----:B------:R-:W-:Y:S01]  /*d1d0*/  F2FP.F16.F32.PACK_AB R7, R43, R32 ;  /* 0x000000202b07723e */ /* 0x000fe200000000ff */
[----:B------:R-:W-:Y:S01]  /*d1e0*/  FFMA.FTZ R20, R6, R25, -R37 ;  /* 0x0000001906147223 */ /* 0x000fe20000010825 */
[----:B------:R-:W-:Y:S01]  /*d1f0*/  FFMA.FTZ R33, R4, R27, R24 ;  /* 0x0000001b04217223 */ /* 0x000fe20000010018 */
[----:B------:R-:W-:Y:S01]  /*d200*/  FFMA.FTZ R29, R6, R29, R26 ;  /* 0x0000001d061d7223 */ /* 0x000fe2000001001a */
[----:B------:R-:W-:Y:S02]  /*d210*/  F2FP.F16.F32.PACK_AB R5, R38, R39 ;  /* 0x000000272605723e */ /* 0x000fe400000000ff */
[----:B------:R-:W-:Y:S02]  /*d220*/  F2FP.F16.F32.PACK_AB R4, R31, R36 ;  /* 0x000000241f04723e */ /* 0x000fe400000000ff */
[----:B------:R-:W-:-:S02]  /*d230*/  F2FP.F16.F32.PACK_AB R6, R20, R35 ;  /* 0x000000231406723e */ /* 0x000fc400000000ff */
[----:B------:R-:W-:Y:S02]  /*d240*/  F2FP.F16.F32.PACK_AB R27, R47, R34 ;  /* 0x000000222f1b723e */ /* 0x000fe400000000ff */
[----:B------:R-:W-:Y:S01]  /*d250*/  F2FP.F16.F32.PACK_AB R25, R40, R41 ;  /* 0x000000292819723e */ /* 0x000fe200000000ff */
[----:B------:R3:W-:Y:S01]  /*d260*/  STS.128 [R222], R4 ;  /* 0x00000004de007388 */ /* 0x0007e20000000c00 */
[----:B------:R-:W-:Y:S02]  /*d270*/  F2FP.F16.F32.PACK_AB R24, R33, R62 ;  /* 0x0000003e2118723e */ /* 0x000fe400000000ff */
[----:B------:R-:W-:-:S05]  /*d280*/  F2FP.F16.F32.PACK_AB R26, R29, R44 ;  /* 0x0000002c1d1a723e */ /* 0x000fca00000000ff */
[----:B------:R3:W-:Y:S02]  /*d290*/  STS.128 [R21+0x10400], R24 ;  /* 0x0104001815007388 */ /* 0x0007e40000000c00 */
.L_x_2861:
[----:B------:R-:W-:Y:S05]  /*d2a0*/  BSYNC B1 ;  /* 0x0000000000017941 */ /* 0x000fea0003800000 */
.L_x_2860:
[----:B-1----:R-:W-:Y:S01]  /*d2b0*/  PRMT R32, R0, 0x5410, R3 ;  /* 0x0000541000207816 */ /* 0x002fe20000000003 */
[----:B------:R-:W-:Y:S06]  /*d2c0*/  @P0 BRA `(.L_x_2845) ;  /* 0x0000000400780947 */ /* 0x000fec0003800000 */
[----:B------:R-:W-:Y:S01]  /*d2d0*/  LEA.HI R45, R45, R206, RZ, 0x1d ;  /* 0x000000ce2d2d7211 */ /* 0x000fe200078fe8ff */
[--C-:B--23--:R-:W-:Y:S01]  /*d2e0*/  HADD2.F32 R21, -RZ, R55.reuse.H1_H1 ;  /* 0x30000037ff157230 */ /* 0x10cfe20000004100 */
[----:B------:R-:W-:Y:S01]  /*d2f0*/  SHF.R.U32.HI R20, RZ, 0x10, R9 ;  /* 0x00000010ff147819 */ /* 0x000fe20000011609 */
[----:B------:R-:W-:Y:S01]  /*d300*/  HADD2.F32 R55, -RZ, R55.H0_H0 ;  /* 0x20000037ff377230 */ /* 0x000fe20000004100 */
[----:B------:R-:W-:Y:S01]  /*d310*/  SHF.R.S32.HI R0, RZ, 0x1f, R45 ;  /* 0x0000001fff007819 */ /* 0x000fe2000001142d */
[----:B------:R-:W-:Y:S01]  /*d320*/  IMAD.SHL.U32 R3, R45, 0x8, RZ ;  /* 0x000000082d037824 */ /* 0x000fe200078e00ff */
[----:B------:R-:W-:Y:S01]  /*d330*/  SHF.R.U64 R38, R12, 0x10, R13 ;  /* 0x000000100c267819 */ /* 0x000fe2000000120d */
[----:B------:R-:W-:Y:S01]  /*d340*/  HADD2.F32 R20, -RZ, R20.H0_H0 ;  /* 0x20000014ff147230 */ /* 0x000fe20000004100 */
[----:B------:R-:W-:Y:S02]  /*d350*/  LEA.HI R0, R0, R45, RZ, 0x3 ;  /* 0x0000002d00007211 */ /* 0x000fe400078f18ff */
        /* <DEDUP_REMOVED lines=8> */
[----:B------:R-:W1:Y:S01]  /*d3e0*/  LDS.128 R4, [R221] ;  /* 0x00000000dd047984 */ /* 0x000e620000000c00 */
[----:B------:R-:W-:Y:S02]  /*d3f0*/  SHF.R.U32.HI R28, RZ, 0x10, R13 ;  /* 0x00000010ff1c7819 */ /* 0x000fe4000001160d */
[----:B------:R-:W-:-:S02]  /*d400*/  IADD3 R3, R0, R3, R197 ;  /* 0x0000000300037210 */ /* 0x000fc40007ffe0c5 */
[----:B------:R-:W-:Y:S02]  /*d410*/  SHF.R.U64 R36, R8, 0x10, R9 ;  /* 0x0000001008247819 */ /* 0x000fe40000001209 */
[----:B------:R-:W-:Y:S02]  /*d420*/  LEA R3, R3, R2, 0x1 ;  /* 0x0000000203037211 */ /* 0x000fe400078e08ff */
[--C-:B------:R-:W-:Y:S02]  /*d430*/  SHF.R.U64 R35, R10, 0x10, R11.reuse ;  /* 0x000000100a237819 */ /* 0x100fe4000000120b */
[----:B------:R-:W-:Y:S01]  /*d440*/  SHF.R.U32.HI R33, RZ, 0x10, R11 ;  /* 0x00000010ff217819 */ /* 0x000fe2000001160b */
[----:B------:R-:W2:Y:S01]  /*d450*/  LDS.128 R24, [R3+0x10400] ;  /* 0x0104000003187984 */ /* 0x000ea20000000c00 */
[--C-:B-1----:R-:W-:Y:S02]  /*d460*/  HADD2.F32 R8, -RZ, R5.reuse.H0_H0 ;  /* 0x20000005ff087230 */ /* 0x102fe40000004100 */
[----:B------:R-:W-:-:S02]  /*d470*/  HADD2.F32 R5, -RZ, R5.H1_H1 ;  /* 0x30000005ff057230 */ /* 0x000fc40000004100 */
[----:B------:R-:W-:Y:S02]  /*d480*/  HADD2.F32 R0, -RZ, R4.H0_H0 ;  /* 0x20000004ff007230 */ /* 0x000fe40000004100 */
[----:B------:R-:W-:Y:S02]  /*d490*/  HADD2.F32 R9, -RZ, R6.H0_H0 ;  /* 0x20000006ff097230 */ /* 0x000fe40000004100 */
[--C-:B------:R-:W-:Y:S02]  /*d4a0*/  HADD2.F32 R10, -RZ, R7.reuse.H0_H0 ;  /* 0x20000007ff0a7230 */ /* 0x100fe40000004100 */
[----:B------:R-:W-:Y:S02]  /*d4b0*/  HADD2.F32 R7, -RZ, R7.H1_H1 ;  /* 0x30000007ff077230 */ /* 0x000fe40000004100 */
[--C-:B--2---:R-:W-:Y:S02]  /*d4c0*/  HADD2.F32 R12, -RZ, R25.reuse.H0_H0 ;  /* 0x20000019ff0c7230 */ /* 0x104fe40000004100 */
[----:B------:R-:W-:-:S02]  /*d4d0*/  HADD2.F32 R25, -RZ, R25.H1_H1 ;  /* 0x30000019ff197230 */ /* 0x000fc40000004100 */
[----:B------:R-:W-:Y:S02]  /*d4e0*/  HADD2.F32 R11, -RZ, R24.H0_H0 ;  /* 0x20000018ff0b7230 */ /* 0x000fe40000004100 */
[C---:B0-----:R-:W-:Y:S01]  /*d4f0*/  FMUL.FTZ R29, R12.reuse, R21 ;  /* 0x000000150c1d7220 */ /* 0x041fe20000410000 */
[-C--:B------:R-:W-:Y:S01]  /*d500*/  FMUL.FTZ R31, R12, R15.reuse ;  /* 0x0000000f0c1f7220 */ /* 0x080fe20000410000 */
[----:B------:R-:W-:Y:S02]  /*d510*/  HADD2.F32 R12, -RZ, R28.H0_H0 ;  /* 0x2000001cff0c7230 */ /* 0x000fe40000004100 */
[C---:B------:R-:W-:Y:S01]  /*d520*/  FMUL.FTZ R28, R25.reuse, R20 ;  /* 0x00000014191c7220 */ /* 0x040fe20000410000 */
[C---:B------:R-:W-:Y:S01]  /*d530*/  FFMA.FTZ R29, R8.reuse, R15, -R29 ;  /* 0x0000000f081d7223 */ /* 0x040fe2000001081d */
[----:B------:R-:W-:Y:S01]  /*d540*/  FFMA.FTZ R31, R8, R21, R31 ;  /* 0x00000015081f7223 */ /* 0x000fe2000001001f */
[----:B------:R-:W-:Y:S02]  /*d550*/  HADD2.F32 R13, -RZ, R26.H0_H0 ;  /* 0x2000001aff0d7230 */ /* 0x000fe40000004100 */
[-C--:B------:R-:W-:Y:S01]  /*d560*/  FMUL.FTZ R8, R25, R12.reuse ;  /* 0x0000000c19087220 */ /* 0x080fe20000410000 */
[----:B------:R-:W-:Y:S01]  /*d570*/  FFMA.FTZ R30, R5, R12, -R28 ;  /* 0x0000000c051e7223 */ /* 0x000fe2000001081c */
[----:B------:R-:W-:Y:S01]  /*d580*/  FMUL.FTZ R15, R11, R55 ;  /* 0x000000370b0f7220 */ /* 0x000fe20000410000 */
[----:B------:R-:W-:-:S02]  /*d590*/  HADD2.F32 R12, -RZ, R60.H0_H0 ;  /* 0x2000003cff0c7230 */ /* 0x000fc40000004100 */
[-C--:B------:R-:W-:Y:S01]  /*d5a0*/  FMUL.FTZ R28, R11, R61.reuse ;  /* 0x0000003d0b1c7220 */ /* 0x080fe20000410000 */
[----:B------:R-:W-:Y:S01]  /*d5b0*/  FFMA.FTZ R20, R5, R20, R8 ;  /* 0x0000001405147223 */ /* 0x000fe20000010008 */
[----:B------:R-:W-:Y:S02]  /*d5c0*/  HADD2.F32 R8, -RZ, R32.H0_H0 ;  /* 0x20000020ff087230 */ /* 0x000fe40000004100 */
[C---:B------:R-:W-:Y:S01]  /*d5d0*/  FFMA.FTZ R15, R0.reuse, R61, -R15 ;  /* 0x0000003d000f7223 */ /* 0x040fe2000001080f */
[----:B------:R-:W-:Y:S02]  /*d5e0*/  HADD2.F32 R14, -RZ, R27.H0_H0 ;  /* 0x2000001bff0e7230 */ /* 0x000fe40000004100 */
        /* <DEDUP_REMOVED lines=44> */
.L_x_2845:
[----:B------:R-:W-:Y:S05]  /*d8b0*/  BSYNC B0 ;  /* 0x0000000000007941 */ /* 0x000fea0003800000 */
.L_x_2817:
        /* <DEDUP_REMOVED lines=8> */
.L_x_2815:
[----:B------:R-:W-:-:S13]  /*d940*/  ISETP.NE.AND P0, PT, R189, 0x3, PT ;  /* 0x00000003bd00780c */ /* 0x000fda0003f05270 */
[----:B------:R-:W-:Y:S05]  /*d950*/  @!P0 BRA `(.L_x_2862) ;  /* 0x0000000000048947 */ /* 0x000fea0003800000 */
[----:B------:R-:W-:Y:S01]  /*d960*/  BPT.TRAP 0x1 ;  /* 0x000000040000795c */ /* 0x000fe20000300000 */
.L_x_2862:
[----:B------:R-:W-:Y:S01]  /*d970*/  IMAD R0, R184, 0x8, R2 ;  /* 0x00000008b8007824 */ /* 0x000fe200078e0202 */
[----:B012---:R-:W-:-:S04]  /*d980*/  SHF.L.U32 R3, R186, 0x1f, RZ ;  /* 0x0000001fba037819 */ /* 0x007fc800000006ff */
[----:B------:R0:W1:Y:S01]  /*d990*/  SYNCS.PHASECHK.TRANS64.TRYWAIT P2, [R0+URZ+0x28830], R3 ;  /* 0x02883003000075a7 */ /* 0x000062000804017f */
[----:B------:R-:W-:Y:S05]  /*d9a0*/  @!P0 BRA `(.L_x_2863) ;  /* 0x0000000000048947 */ /* 0x000fea0003800000 */
[----:B------:R-:W-:Y:S01]  /*d9b0*/  BPT.TRAP 0x1 ;  /* 0x000000040000795c */ /* 0x000fe20000300000 */
.L_x_2863:
[----:B---34-:R-:W2:Y:S02]  /*d9c0*/  S2R R4, SR_TID.X ;  /* 0x0000000000047919 */ /* 0x018ea40000002100 */
[----:B--2---:R-:W-:-:S04]  /*d9d0*/  LOP3.LUT R4, R4, 0x7f, RZ, 0xc0, !PT ;  /* 0x0000007f04047812 */ /* 0x004fc800078ec0ff */
[----:B------:R-:W-:Y:S01]  /*d9e0*/  ISETP.NE.AND P1, PT, R4, RZ, PT ;  /* 0x000000ff0400720c */ /* 0x000fe20003f25270 */
[----:B-1----:R-:W-:-:S12]  /*d9f0*/  @P2 BRA `(.L_x_2864) ;  /* 0x0000000000082947 */ /* 0x002fd80003800000 */
[----:B------:R-:W1:Y:S02]  /*da00*/  SYNCS.PHASECHK.TRANS64.TRYWAIT P2, [R0+URZ+0x28830], R3 ;  /* 0x02883003000075a7 */ /* 0x000e64000804017f */
[----:B-1----:R-:W-:Y:S05]  /*da10*/  @!P2 BRA `(.L_x_2865) ;  /* 0x0000013c00e0a947 */ /* 0x002fea0003800000 */
.L_x_2864:
[----:B------:R-:W-:Y:S05]  /*da20*/  WARPSYNC.ALL ;  /* 0x0000000000007948 */ /* 0x000fea0003800000 */
[----:B01----:R-:W-:Y:S01]  /*da30*/  VIADD R3, R2, 0x18400 ;  /* 0x0001840002037836 */ /* 0x003fe20000000000 */
[----:B------:R-:W-:Y:S01]  /*da40*/  R2UR UR44, R42 ;  /* 0x000000002a2c72ca */ /* 0x000fe200000e0000 */
[----:B------:R-:W-:Y:S01]  /*da50*/  UMOV UR45, 0x40000040 ;  /* 0x40000040002d7882 */ /* 0x000fe20000000000 */
[----:B------:R-:W-:Y:S01]  /*da60*/  MOV R7, 0x40000040 ;  /* 0x4000004000077802 */ /* 0x000fe20000000f00 */
[----:B------:R-:W-:Y:S01]  /*da70*/  WARPGROUP.ARRIVE ;  /* 0x00000000000079c5 */ /* 0x000fe20000000000 */
        /* <DEDUP_REMOVED lines=25> */
[----:B------:R-:W-:Y:S01]  /*dc10*/  UIADD3 UR20, UR44, 0x400, URZ ;  /* 0x000004002c147890 */ /* 0x000fe2000fffe03f */
[----:B------:R-:W-:Y:S01]  /*dc20*/  MOV R9, 0x40000040 ;  /* 0x4000004000097802 */ /* 0x000fe20000000f00 */
[----:B------:R-:W-:Y:S01]  /*dc30*/  UIADD3 UR24, UR44, 0x402, URZ ;  /* 0x000004022c187890 */ /* 0x000fe2000fffe03f */
[----:B------:R-:W-:Y:S01]  /*dc40*/  R2UR UR14, R8 ;  /* 0x00000000080e72ca */ /* 0x000fe200000e0000 */
[----:B------:R-:W-:Y:S01]  /*dc50*/  VIADD R8, R6, 0x6 ;  /* 0x0000000606087836 */ /* 0x000fe20000000000 */
[----:B------:R-:W-:Y:S01]  /*dc60*/  R2UR UR23, R9 ;  /* 0x00000000091772ca */ /* 0x000fe200000e0000 */
[----:B------:R-:W-:Y:S01]  /*dc70*/  HGMMA.64x128x16.F32 R24, gdesc[UR44], RZ, !UPT, gsb0 ;  /* 0x01e000002c1879f0 */ /* 0x000fe2000c0008ff */
[----:B------:R-:W-:Y:S01]  /*dc80*/  IMAD.MOV.U32 R9, RZ, RZ, 0x40000040 ;  /* 0x40000040ff097424 */ /* 0x000fe200078e00ff */
[----:B------:R-:W-:Y:S01]  /*dc90*/  UIADD3 UR28, UR44, 0x404, URZ ;  /* 0x000004042c1c7890 */ /* 0x000fe2000fffe03f */
[----:B------:R-:W-:Y:S01]  /*dca0*/  R2UR UR18, R8 ;  /* 0x00000000081272ca */ /* 0x000fe200000e0000 */
[----:B------:R-:W-:Y:S01]  /*dcb0*/  VIADD R8, R6, 0x400 ;  /* 0x0000040006087836 */ /* 0x000fe20000000000 */
[----:B------:R-:W-:Y:S01]  /*dcc0*/  UMOV UR29, 0x40000040 ;  /* 0x40000040001d7882 */ /* 0x000fe20000000000 */
[----:B------:R-:W-:Y:S01]  /*dcd0*/  R2UR UR27, R9 ;  /* 0x00000000091b72ca */ /* 0x000fe200000e0000 */
[----:B------:R-:W-:Y:S01]  /*dce0*/  UIADD3 UR32, UR44, 0x406, URZ ;  /* 0x000004062c207890 */ /* 0x000fe2000fffe03f */
[----:B------:R-:W-:Y:S01]  /*dcf0*/  MOV R9, 0x40000040 ;  /* 0x4000004000097802 */ /* 0x000fe20000000f00 */
[----:B------:R-:W-:Y:S01]  /*dd00*/  UMOV UR33, 0x40000040 ;  /* 0x4000004000217882 */ /* 0x000fe20000000000 */
[----:B------:R-:W-:Y:S01]  /*dd10*/  R2UR UR22, R8 ;  /* 0x00000000081672ca */ /* 0x000fe200000e0000 */
[----:B------:R-:W-:Y:S01]  /*dd20*/  VIADD R8, R6, 0x402 ;  /* 0x0000040206087836 */ /* 0x000fe20000000000 */
[----:B------:R-:W-:Y:S01]  /*dd30*/  R2UR UR31, R9 ;  /* 0x00000000091f72ca */ /* 0x000fe200000e0000 */
[----:B------:R-:W-:Y:S01]  /*dd40*/  ULDC UR4, c[0x0][0x9d8] ;  /* 0x0002760000047ab9 */ /* 0x000fe20000000800 */
[----:B------:R-:W-:Y:S01]  /*dd50*/  R2UR UR35, R7 ;  /* 0x00000000072372ca */ /* 0x000fe200000e0000 */
[----:B------:R-:W-:Y:S01]  /*dd60*/  ULDC UR5, c[0x0][0x988] ;  /* 0x0002620000057ab9 */ /* 0x000fe20000000800 */
[----:B------:R-:W-:Y:S01]  /*dd70*/  R2UR UR26, R8 ;  /* 0x00000000081a72ca */ /* 0x000fe200000e0000 */
[C---:B------:R-:W-:Y:S01]  /*dd80*/  VIADD R8, R6.reuse, 0x404 ;  /* 0x0000040406087836 */ /* 0x040fe20000000000 */
[----:B------:R-:W0:Y:S01]  /*dd90*/  LDC R7, c[0x0][0x448] ;  /* 0x00011200ff077b82 */ /* 0x000e220000000800 */
[----:B------:R-:W-:Y:S01]  /*dda0*/  VIADD R6, R6, 0x406 ;  /* 0x0000040606067836 */ /* 0x000fe20000000000 */
[----:B------:R-:W-:Y:S01]  /*ddb0*/  @!P1 IADD3 R0, R0, 0x28840, RZ ;  /* 0x0002884000009810 */ /* 0x000fe20007ffe0ff */
[----:B------:R-:W-:Y:S01]  /*ddc0*/  ULDC UR6, c[0x0][0x9d8] ;  /* 0x0002760000067ab9 */ /* 0x000fe20000000800 */
[----:B------:R-:W-:Y:S01]  /*ddd0*/  R2UR UR30, R8 ;  /* 0x00000000081e72ca */ /* 0x000fe200000e0000 */
[----:B------:R-:W-:Y:S01]  /*dde0*/  ULDC UR7, c[0x0][0x9d8] ;  /* 0x0002760000077ab9 */ /* 0x000fe20000000800 */
[----:B------:R-:W-:-:S02]  /*ddf0*/  R2UR UR34, R6 ;  /* 0x00000000062272ca */ /* 0x000fc400000e0000 */
[----:B------:R-:W-:Y:S02]  /*de00*/  CS2R R150, SRZ ;  /* 0x0000000000967805 */ /* 0x000fe4000001ff00 */
[----:B------:R-:W-:Y:S02]  /*de10*/  @!P1 PRMT R0, RZ, 0x654, R0 ;  /* 0x00000654ff009816 */ /* 0x000fe40000000000 */
        /* <DEDUP_REMOVED lines=15> */
[----:B0-----:R-:W-:-:S02]  /*df10*/  ISETP.NE.AND P2, PT, R7, 0x1, PT ;  /* 0x000000010700780c */ /* 0x001fc40003f45270 */
[----:B------:R-:W-:Y:S02]  /*df20*/  CS2R R116, SRZ ;  /* 0x0000000000747805 */ /* 0x000fe4000001ff00 */
[----:B------:R-:W-:-:S09]  /*df30*/  CS2R R114, SRZ ;  /* 0x0000000000727805 */ /* 0x000fd2000001ff00 */
[----:B------:R-:W0:Y:S01]  /*df40*/  @P2 LDC R7, c[0x0][0x44c] ;  /* 0x00011300ff072b82 */ /* 0x000e220000000800 */
        /* <DEDUP_REMOVED lines=34> */
[----:B-----5:R2:W3:Y:S01]  /*e170*/  MUFU.TANH R113, R26 ;  /* 0x0000001a00717308 */ /* 0x0204e20000002400 */
[----:B-1----:R-:W1:Y:S01]  /*e180*/  @P2 LDC R30, c[0x0][0x450] ;  /* 0x00011400ff1e2b82 */ /* 0x002e620000000800 */
[----:B------:R-:W-:Y:S01]  /*e190*/  FMUL.FTZ R46, R46, UR4 ;  /* 0x000000042e2e7c20 */ /* 0x000fe20008410000 */
[----:B------:R-:W-:Y:S01]  /*e1a0*/  FMUL.FTZ R47, R47, UR4 ;  /* 0x000000042f2f7c20 */ /* 0x000fe20008410000 */
[----:B------:R-:W-:Y:S01]  /*e1b0*/  FMUL.FTZ R50, R50, UR4 ;  /* 0x0000000432327c20 */ /* 0x000fe20008410000 */
[----:B------:R-:W-:Y:S01]  /*e1c0*/  FMUL.FTZ R51, R51, UR4 ;  /* 0x0000000433337c20 */ /* 0x000fe20008410000 */
[----:B------:R-:W-:Y:S01]  /*e1d0*/  FMUL.FTZ R54, R54, UR4 ;  /* 0x0000000436367c20 */ /* 0x000fe20008410000 */
[----:B------:R-:W-:Y:S01]  /*e1e0*/  FMUL.FTZ R6, R28, UR4 ;  /* 0x000000041c067c20 */ /* 0x000fe20008410000 */
[----:B------:R4:W-:Y:S01]  /*e1f0*/  MUFU.TANH R103, R34 ;  /* 0x0000002200677308 */ /* 0x0009e20000002400 */
[----:B--2---:R-:W-:-:S02]  /*e200*/  IMAD.IADD R26, R204, 0x1, R191 ;  /* 0x00000001cc1a7824 */ /* 0x004fc400078e02bf */
[----:B------:R-:W-:Y:S01]  /*e210*/  FMUL.FTZ R55, R55, UR4 ;  /* 0x0000000437377c20 */ /* 0x000fe20008410000 */
[----:B------:R-:W-:Y:S01]  /*e220*/  FMUL.FTZ R28, R53, UR4 ;  /* 0x00000004351c7c20 */ /* 0x000fe20008410000 */
[----:B------:R-:W-:Y:S01]  /*e230*/  FMUL.FTZ R58, R58, UR4 ;  /* 0x000000043a3a7c20 */ /* 0x000fe20008410000 */
[----:B0-----:R-:W-:-:S04]  /*e240*/  @P2 IMAD.HI.U32 R7, R26, R7, RZ ;  /* 0x000000071a072227 */ /* 0x001fc800078e00ff */
        /* <DEDUP_REMOVED lines=11> */
[----:B-1----:R-:W-:Y:S01]  /*e300*/  @P2 SHF.R.U32.HI R26, RZ, R30, R7 ;  /* 0x0000001eff1a2219 */ /* 0x002fe20000011607 */
[----:B------:R-:W-:Y:S01]  /*e310*/  FMUL.FTZ R74, R74, UR4 ;  /* 0x000000044a4a7c20 */ /* 0x000fe20008410000 */
[----:B------:R-:W-:Y:S01]  /*e320*/  MOV R30, 0xffffff80 ;  /* 0xffffff80001e7802 */ /* 0x000fe20000000f00 */
[----:B------:R-:W-:Y:S01]  /*e330*/  FMUL.FTZ R75, R75, UR4 ;  /* 0x000000044b4b7c20 */ /* 0x000fe20008410000 */
[----:B------:R-:W-:Y:S01]  /*e340*/  FMUL.FTZ R5, R25, UR4 ;  /* 0x0000000419057c20 */ /* 0x000fe20008410000 */
[----:B------:R-:W1:Y:S01]  /*e350*/  SHFL.IDX PT, R7, R26, 0x1, 0x1c1f ;  /* 0x003c1f001a077f89 */ /* 0x000e6200000e0000 */
[----:B------:R-:W-:Y:S01]  /*e360*/  FMUL.FTZ R25, R49, UR4 ;  /* 0x0000000431197c20 */ /* 0x000fe20008410000 */
[----:B------:R-:W-:Y:S01]  /*e370*/  IMAD R30, R129, R30, 0x80 ;  /* 0x00000080811e7424 */ /* 0x000fe200078e021e */
[----:B------:R-:W2:Y:S01]  /*e380*/  MUFU.TANH R35, R35 ;  /* 0x0000002300237308 */ /* 0x000ea20000002400 */
[----:B------:R-:W-:Y:S01]  /*e390*/  FMUL.FTZ R78, R78, UR4 ;  /* 0x000000044e4e7c20 */ /* 0x000fe20008410000 */
[----:B------:R-:W-:Y:S01]  /*e3a0*/  FMUL.FTZ R79, R79, UR4 ;  /* 0x000000044f4f7c20 */ /* 0x000fe20008410000 */
[----:B----4-:R-:W-:-:S02]  /*e3b0*/  VIADD R34, R30, 0x1 ;  /* 0x000000011e227836 */ /* 0x010fc40000000000 */
[----:B------:R-:W-:Y:S01]  /*e3c0*/  FMUL.FTZ R20, R45, UR4 ;  /* 0x000000042d147c20 */ /* 0x000fe20008410000 */
[----:B------:R-:W-:Y:S02]  /*e3d0*/  IMAD.IADD R36, R193, 0x1, R30 ;  /* 0x00000001c1247824 */ /* 0x000fe400078e021e */
[----:B------:R-:W-:Y:S01]  /*e3e0*/  FMUL.FTZ R82, R82, UR4 ;  /* 0x0000000452527c20 */ /* 0x000fe20008410000 */
[C---:B------:R-:W-:Y:S01]  /*e3f0*/  IMAD R34, R203.reuse, -0x2, R34 ;  /* 0xfffffffecb227824 */ /* 0x040fe200078e0222 */
[----:B------:R-:W4:Y:S01]  /*e400*/  MUFU.TANH R38, R38 ;  /* 0x0000002600267308 */ /* 0x000f220000002400 */
[----:B------:R-:W-:Y:S02]  /*e410*/  IMAD R36, R203, -0x2, R36 ;  /* 0xfffffffecb247824 */ /* 0x000fe400078e0224 */
[----:B------:R-:W-:Y:S01]  /*e420*/  FMUL.FTZ R9, R32, UR4 ;  /* 0x0000000420097c20 */ /* 0x000fe20008410000 */
[----:B------:R-:W-:Y:S01]  /*e430*/  FMUL.FTZ R32, R57, UR4 ;  /* 0x0000000439207c20 */ /* 0x000fe20008410000 */
[----:B------:R-:W-:Y:S01]  /*e440*/  IADD3 R105, -R192, R34, R193 ;  /* 0x00000022c0697210 */ /* 0x000fe20007ffe1c1 */
[----:B------:R-:W-:Y:S01]  /*e450*/  FMUL.FTZ R83, R83, UR4 ;  /* 0x0000000453537c20 */ /* 0x000fe20008410000 */
[----:B------:R-:W-:Y:S01]  /*e460*/  FMUL.FTZ R86, R86, UR4 ;  /* 0x0000000456567c20 */ /* 0x000fe20008410000 */
[----:B------:R-:W-:Y:S01]  /*e470*/  FMUL.FTZ R87, R87, UR4 ;  /* 0x0000000457577c20 */ /* 0x000fe20008410000 */
[----:B------:R-:W4:Y:S01]  /*e480*/  MUFU.TANH R39, R39 ;  /* 0x0000002700277308 */ /* 0x000f220000002400 */
[----:B------:R-:W4:Y:S01]  /*e490*/  SHFL.IDX PT, R26, R26, RZ, 0x1c1f ;  /* 0x001c1fff1a1a7589 */ /* 0x000f2200000e0000 */
[----:B------:R-:W-:Y:S01]  /*e4a0*/  FMUL.FTZ R3, R24, UR4 ;  /* 0x0000000418037c20 */ /* 0x000fe20008410000 */
[----:B------:R-:W-:Y:S01]  /*e4b0*/  FMUL.FTZ R8, R29, UR4 ;  /* 0x000000041d087c20 */ /* 0x000fe20008410000 */
[----:B------:R-:W-:Y:S01]  /*e4c0*/  FMUL.FTZ R13, R40, UR4 ;  /* 0x00000004280d7c20 */ /* 0x000fe20008410000 */
[----:B-1----:R-:W-:Y:S01]  /*e4d0*/  VIADDMNMX R30, R7, R105, R36, PT ;  /* 0x00000069071e7246 */ /* 0x002fe20003800124 */
[----:B------:R-:W-:Y:S01]  /*e4e0*/  FMUL.FTZ R7, R71, UR4 ;  /* 0x0000000447077c20 */ /* 0x000fe20008410000 */
[----:B------:R-:W-:Y:S01]  /*e4f0*/  FMUL.FTZ R65, R65, UR4 ;  /* 0x0000000441417c20 */ /* 0x000fe20008410000 */
[----:B------:R-:W1:Y:S01]  /*e500*/  MUFU.TANH R42, R42 ;  /* 0x0000002a002a7308 */ /* 0x000e620000002400 */
[----:B------:R-:W-:Y:S01]  /*e510*/  ISETP.GT.AND P4, PT, R30, RZ, PT ;  /* 0x000000ff1e00720c */ /* 0x000fe20003f84270 */
[----:B------:R-:W-:Y:S01]  /*e520*/  FMUL.FTZ R14, R44, UR4 ;  /* 0x000000042c0e7c20 */ /* 0x000fe20008410000 */
[C---:B------:R-:W-:Y:S01]  /*e530*/  ISETP.GT.AND P5, PT, R30.reuse, 0x1, PT ;  /* 0x000000011e00780c */ /* 0x040fe20003fa4270 */
[----:B------:R-:W-:Y:S01]  /*e540*/  FMUL.FTZ R69, R69, UR4 ;  /* 0x0000000445457c20 */ /* 0x000fe20008410000 */
[----:B------:R-:W-:Y:S01]  /*e550*/  ISETP.GT.AND P3, PT, R30, 0x8, PT ;  /* 0x000000081e00780c */ /* 0x000fe20003f64270 */
[----:B------:R-:W-:Y:S01]  /*e560*/  FMUL.FTZ R73, R73, UR4 ;  /* 0x0000000449497c20 */ /* 0x000fe20008410000 */
[----:B---3--:R-:W-:Y:S01]  /*e570*/  FSEL R113, R113, -INF , P4 ;  /* 0xff80000071717808 */ /* 0x008fe20002000000 */
[----:B------:R-:W3:Y:S01]  /*e580*/  MUFU.TANH R43, R43 ;  /* 0x0000002b002b7308 */ /* 0x000ee20000002400 */
[----:B0-----:R-:W-:Y:S01]  /*e590*/  FSEL R111, R27, -INF , P5 ;  /* 0xff8000001b6f7808 */ /* 0x001fe20002800000 */
[----:B------:R-:W-:Y:S01]  /*e5a0*/  FMUL.FTZ R21, R48, UR4 ;  /* 0x0000000430157c20 */ /* 0x000fe20008410000 */
[----:B------:R-:W-:Y:S01]  /*e5b0*/  ISETP.GT.AND P4, PT, R30, 0x9, PT ;  /* 0x000000091e00780c */ /* 0x000fe20003f84270 */
[----:B------:R-:W-:Y:S01]  /*e5c0*/  FMUL.FTZ R81, R81, UR4 ;  /* 0x0000000451517c20 */ /* 0x000fe20008410000 */
[----:B------:R-:W-:Y:S01]  /*e5d0*/  FSEL R109, R109, -INF , P3 ;  /* 0xff8000006d6d7808 */ /* 0x000fe20001800000 */
[----:B------:R-:W-:Y:S01]  /*e5e0*/  FMUL.FTZ R24, R52, UR4 ;  /* 0x0000000434187c20 */ /* 0x000fe20008410000 */
[----:B------:R-:W-:Y:S01]  /*e5f0*/  FMNMX.FTZ R34, R113, R111, !PT ;  /* 0x0000006f71227209 */ /* 0x000fe20007810000 */
[----:B------:R-:W0:Y:S01]  /*e600*/  MUFU.TANH R46, R46 ;  /* 0x0000002e002e7308 */ /* 0x000e220000002400 */
[----:B------:R-:W-:Y:S01]  /*e610*/  ISETP.GT.AND P3, PT, R30, 0x10, PT ;  /* 0x000000101e00780c */ /* 0x000fe20003f64270 */
[----:B------:R-:W-:Y:S01]  /*e620*/  FMUL.FTZ R85, R85, UR4 ;  /* 0x0000000455557c20 */ /* 0x000fe20008410000 */
[----:B--2---:R-:W-:Y:S01]  /*e630*/  FSEL R107, R31, -INF , P4 ;  /* 0xff8000001f6b7808 */ /* 0x004fe20002000000 */
[----:B------:R-:W-:Y:S01]  /*e640*/  FMUL.FTZ R29, R56, UR4 ;  /* 0x00000004381d7c20 */ /* 0x000fe20008410000 */
[----:B------:R-:W-:Y:S01]  /*e650*/  FMNMX.FTZ R34, R109, R34, !PT ;  /* 0x000000226d227209 */ /* 0x000fe20007810000 */
[----:B------:R-:W-:Y:S01]  /*e660*/  FMUL.FTZ R60, R60, UR4 ;  /* 0x000000043c3c7c20 */ /* 0x000fe20008410000 */
[----:B------:R-:W-:Y:S01]  /*e670*/  ISETP.GT.AND P4, PT, R30, 0x11, PT ;  /* 0x000000111e00780c */ /* 0x000fe20003f84270 */
[----:B------:R-:W2:Y:S01]  /*e680*/  MUFU.TANH R47, R47 ;  /* 0x0000002f002f7308 */ /* 0x000ea20000002400 */
[----:B------:R-:W-:Y:S01]  /*e690*/  FSEL R103, R103, -INF , P3 ;  /* 0xff80000067677808 */ /* 0x000fe20001800000 */
[----:B------:R-:W-:Y:S01]  /*e6a0*/  FMUL.FTZ R64, R64, UR4 ;  /* 0x0000000440407c20 */ /* 0x000fe20008410000 */
[----:B------:R-:W-:Y:S01]  /*e6b0*/  FMNMX.FTZ R34, R107, R34, !PT ;  /* 0x000000226b227209 */ /* 0x000fe20007810000 */
[----:B------:R-:W-:Y:S01]  /*e6c0*/  FMUL.FTZ R68, R68, UR4 ;  /* 0x0000000444447c20 */ /* 0x000fe20008410000 */
[----:B------:R-:W-:Y:S01]  /*e6d0*/  ISETP.GT.AND P3, PT, R30, 0x18, PT ;  /* 0x000000181e00780c */ /* 0x000fe20003f64270 */
[----:B------:R-:W-:Y:S01]  /*e6e0*/  FMUL.FTZ R72, R72, UR4 ;  /* 0x0000000448487c20 */ /* 0x000fe20008410000 */
[----:B------:R-:W-:Y:S01]  /*e6f0*/  FSEL R101, R35, -INF , P4 ;  /* 0xff80000023657808 */ /* 0x000fe20002000000 */
[----:B------:R-:W2:Y:S01]  /*e700*/  MUFU.TANH R50, R50 ;  /* 0x0000003200327308 */ /* 0x000ea20000002400 */
[----:B------:R-:W-:Y:S01]  /*e710*/  FMNMX.FTZ R34, R103, R34, !PT ;  /* 0x0000002267227209 */ /* 0x000fe20007810000 */
[----:B------:R-:W-:Y:S01]  /*e720*/  FMUL.FTZ R76, R76, UR4 ;  /* 0x000000044c4c7c20 */ /* 0x000fe20008410000 */
[----:B------:R-:W-:Y:S01]  /*e730*/  ISETP.GT.AND P4, PT, R30, 0x19, PT ;  /* 0x000000191e00780c */ /* 0x000fe20003f84270 */
[----:B------:R-:W-:Y:S01]  /*e740*/  FMUL.FTZ R77, R77, UR4 ;  /* 0x000000044d4d7c20 */ /* 0x000fe20008410000 */
[----:B----4-:R-:W-:Y:S01]  /*e750*/  FSEL R99, R38, -INF , P3 ;  /* 0xff80000026637808 */ /* 0x010fe20001800000 */
[----:B------:R-:W-:Y:S01]  /*e760*/  FMUL.FTZ R80, R80, UR4 ;  /* 0x0000000450507c20 */ /* 0x000fe20008410000 */
[----:B------:R-:W-:Y:S01]  /*e770*/  FMNMX.FTZ R34, R101, R34, !PT ;  /* 0x0000002265227209 */ /* 0x000fe20007810000 */
[----:B------:R-:W-:Y:S01]  /*e780*/  MUFU.TANH R51, R51 ;  /* 0x0000003300337308 */ /* 0x000fe20000002400 */
[----:B------:R-:W-:Y:S01]  /*e790*/  ISETP.GT.AND P3, PT, R30, 0x20, PT ;  /* 0x000000201e00780c */ /* 0x000fe20003f64270 */
[----:B------:R-:W-:Y:S01]  /*e7a0*/  FMUL.FTZ R84, R84, UR4 ;  /* 0x0000000454547c20 */ /* 0x000fe20008410000 */
[----:B------:R-:W-:Y:S01]  /*e7b0*/  FSEL R97, R39, -INF , P4 ;  /* 0xff80000027617808 */ /* 0x000fe20002000000 */
[----:B------:R4:W-:Y:S01]  /*e7c0*/  @!P1 SYNCS.ARRIVE.TRANS64.RED.A1T0 RZ, [R0+URZ], RZ ;  /* 0x000000ff00ff99a7 */ /* 0x0009e2000810043f */
[----:B------:R-:W-:-:S02]  /*e7d0*/  FMNMX.FTZ R34, R99, R34, !PT ;  /* 0x0000002263227209 */ /* 0x000fc40007810000 */
[----:B------:R-:W-:Y:S01]  /*e7e0*/  ISETP.GT.AND P4, PT, R30, 0x21, PT ;  /* 0x000000211e00780c */ /* 0x000fe20003f84270 */
[----:B------:R0:W4:Y:S01]  /*e7f0*/  MUFU.TANH R53, R54 ;  /* 0x0000003600357308 */ /* 0x0001220000002400 */
[----:B-1----:R-:W-:Y:S02]  /*e800*/  FSEL R95, R42, -INF , P3 ;  /* 0xff8000002a5f7808 */ /* 0x002fe40001800000 */
[----:B------:R-:W-:Y:S01]  /*e810*/  FMNMX.FTZ R34, R97, R34, !PT ;  /* 0x0000002261227209 */ /* 0x000fe20007810000 */
[----:B------:R-:W1:Y:S01]  /*e820*/  @P2 LDC R52, c[0x0][0x44c] ;  /* 0x00011300ff342b82 */ /* 0x000e620000000800 */
[----:B------:R-:W-:Y:S02]  /*e830*/  ISETP.GT.AND P3, PT, R30, 0x28, PT ;  /* 0x000000281e00780c */ /* 0x000fe40003f64270 */
[----:B---3--:R-:W-:Y:S01]  /*e840*/  FSEL R93, R43, -INF , P4 ;  /* 0xff8000002b5d7808 */ /* 0x008fe20002000000 */
[----:B------:R-:W-:Y:S01]  /*e850*/  MUFU.TANH R55, R55 ;  /* 0x0000003700377308 */ /* 0x000fe20000002400 */
[----:B------:R-:W-:-:S02]  /*e860*/  FMNMX.FTZ R34, R95, R34, !PT ;  /* 0x000000225f227209 */ /* 0x000fc40007810000 */
[----:B------:R-:W-:Y:S01]  /*e870*/  ISETP.GT.AND P4, PT, R30, 0x29, PT ;  /* 0x000000291e00780c */ /* 0x000fe20003f84270 */
[----:B0-----:R-:W0:Y:S01]  /*e880*/  @P2 LDC R54, c[0x0][0x450] ;  /* 0x00011400ff362b82 */ /* 0x001e220000000800 */
[----:B------:R-:W-:Y:S02]  /*e890*/  FSEL R91, R46, -INF , P3 ;  /* 0xff8000002e5b7808 */ /* 0x000fe40001800000 */
[----:B------:R-:W-:Y:S01]  /*e8a0*/  FMNMX.FTZ R34, R93, R34, !PT ;  /* 0x000000225d227209 */ /* 0x000fe20007810000 */
[----:B------:R-:W3:Y:S01]  /*e8b0*/  MUFU.TANH R33, R58 ;  /* 0x0000003a00217308 */ /* 0x000ee20000002400 */
[----:B------:R-:W-:Y:S02]  /*e8c0*/  ISETP.GT.AND P3, PT, R30, 0x30, PT ;  /* 0x000000301e00780c */ /* 0x000fe40003f64270 */
[----:B--2---:R-:W-:Y:S02]  /*e8d0*/  FSEL R89, R47, -INF , P4 ;  /* 0xff8000002f597808 */ /* 0x004fe40002000000 */
[----:B------:R-:W-:-:S02]  /*e8e0*/  FMNMX.FTZ R34, R91, R34, !PT ;  /* 0x000000225b227209 */ /* 0x000fc40007810000 */
[----:B------:R-:W-:Y:S01]  /*e8f0*/  ISETP.GT.AND P4, PT, R30, 0x31, PT ;  /* 0x000000311e00780c */ /* 0x000fe20003f84270 */
[----:B------:R-:W2:Y:S01]  /*e900*/  MUFU.TANH R59, R59 ;  /* 0x0000003b003b7308 */ /* 0x000ea20000002400 */
[----:B------:R-:W-:Y:S02]  /*e910*/  FSEL R71, R50, -INF , P3 ;  /* 0xff80000032477808 */ /* 0x000fe40001800000 */
[----:B------:R-:W-:Y:S02]  /*e920*/  FMNMX.FTZ R34, R89, R34, !PT ;  /* 0x0000002259227209 */ /* 0x000fe40007810000 */
[----:B------:R-:W-:Y:S02]  /*e930*/  ISETP.GT.AND P3, PT, R30, 0x38, PT ;  /* 0x000000381e00780c */ /* 0x000fe40003f64270 */
[----:B------:R-:W-:Y:S01]  /*e940*/  FMNMX.FTZ R34, R71, R34, !PT ;  /* 0x0000002247227209 */ /* 0x000fe20007810000 */
[----:B------:R2:W-:Y:S01]  /*e950*/  MUFU.TANH R41, R67 ;  /* 0x0000004300297308 */ /* 0x0005e20000002400 */
[----:B----4-:R-:W-:-:S02]  /*e960*/  FSEL R53, R53, -INF , P3 ;  /* 0xff80000035357808 */ /* 0x010fc40001800000 */
[----:B------:R-:W-:Y:S02]  /*e970*/  ISETP.GT.AND P3, PT, R30, 0x40, PT ;  /* 0x000000401e00780c */ /* 0x000fe40003f64270 */
[----:B------:R-:W-:Y:S02]  /*e980*/  VIADDMNMX R105, R26, R105, R36, PT ;  /* 0x000000691a697246 */ /* 0x000fe40003800124 */
[----:B---3--:R-:W-:Y:S01]  /*e990*/  FSEL R33, R33, -INF , P3 ;  /* 0xff80000021217808 */ /* 0x008fe20001800000 */
[----:B------:R-:W3:Y:S01]  /*e9a0*/  MUFU.TANH R62, R62 ;  /* 0x0000003e003e7308 */ /* 0x000ee20000002400 */
[----:B--2---:R-:W-:Y:S02]  /*e9b0*/  FSEL R67, R51, -INF , P4 ;  /* 0xff80000033437808 */ /* 0x004fe40002000000 */
[----:B------:R-:W-:Y:S02]  /*e9c0*/  ISETP.GT.AND P4, PT, R30, 0x39, PT ;  /* 0x000000391e00780c */ /* 0x000fe40003f84270 */
[----:B------:R-:W-:-:S02]  /*e9d0*/  FMNMX.FTZ R34, R67, R34, !PT ;  /* 0x0000002243227209 */ /* 0x000fc40007810000 */
[----:B------:R-:W-:Y:S01]  /*e9e0*/  FSEL R39, R55, -INF , P4 ;  /* 0xff80000037277808 */ /* 0x000fe20002000000 */
[----:B------:R-:W2:Y:S01]  /*e9f0*/  MUFU.TANH R63, R63 ;  /* 0x0000003f003f7308 */ /* 0x000ea20000002400 */
[----:B------:R-:W-:Y:S02]  /*ea00*/  FMNMX.FTZ R34, R53, R34, !PT ;  /* 0x0000002235227209 */ /* 0x000fe40007810000 */
[C---:B------:R-:W-:Y:S02]  /*ea10*/  ISETP.GT.AND P4, PT, R30.reuse, 0x41, PT ;  /* 0x000000411e00780c */ /* 0x040fe40003f84270 */
[----:B------:R-:W-:Y:S02]  /*ea20*/  FMNMX.FTZ R34, R39, R34, !PT ;  /* 0x0000002227227209 */ /* 0x000fe40007810000 */
[----:B------:R-:W-:Y:S01]  /*ea30*/  ISETP.GT.AND P3, PT, R30, 0x48, PT ;  /* 0x000000481e00780c */ /* 0x000fe20003f64270 */
[----:B------:R-:W4:Y:S01]  /*ea40*/  MUFU.TANH R37, R66 ;  /* 0x0000004200257308 */ /* 0x000f220000002400 */
[----:B------:R-:W-:-:S02]  /*ea50*/  FSEL R31, R59, -INF , P4 ;  /* 0xff8000003b1f7808 */ /* 0x000fc40002000000 */
[----:B------:R-:W-:Y:S02]  /*ea60*/  FMNMX.FTZ R34, R33, R34, !PT ;  /* 0x0000002221227209 */ /* 0x000fe40007810000 */
[----:B------:R-:W-:Y:S02]  /*ea70*/  ISETP.GT.AND P4, PT, R30, 0x49, PT ;  /* 0x000000491e00780c */ /* 0x000fe40003f84270 */
[----:B---3--:R-:W-:Y:S01]  /*ea80*/  FSEL R27, R62, -INF , P3 ;  /* 0xff8000003e1b7808 */ /* 0x008fe20001800000 */
[----:B------:R-:W3:Y:S01]  /*ea90*/  MUFU.TANH R70, R70 ;  /* 0x0000004600467308 */ /* 0x000ee20000002400 */
[----:B------:R-:W-:Y:S02]  /*eaa0*/  FMNMX.FTZ R34, R31, R34, !PT ;  /* 0x000000221f227209 */ /* 0x000fe40007810000 */
[----:B------:R-:W-:Y:S02]  /*eab0*/  ISETP.GT.AND P3, PT, R30, 0x50, PT ;  /* 0x000000501e00780c */ /* 0x000fe40003f64270 */
[----:B--2---:R-:W-:-:S02]  /*eac0*/  FSEL R35, R63, -INF , P4 ;  /* 0xff8000003f237808 */ /* 0x004fc40002000000 */
[----:B------:R-:W-:Y:S01]  /*ead0*/  FMNMX.FTZ R34, R27, R34, !PT ;  /* 0x000000221b227209 */ /* 0x000fe20007810000 */
[----:B------:R-:W2:Y:S01]  /*eae0*/  MUFU.TANH R7, R7 ;  /* 0x0000000700077308 */ /* 0x000ea20000002400 */
[C---:B------:R-:W-:Y:S02]  /*eaf0*/  ISETP.GT.AND P4, PT, R30.reuse, 0x51, PT ;  /* 0x000000511e00780c */ /* 0x040fe40003f84270 */
[----:B----4-:R-:W-:Y:S02]  /*eb00*/  FSEL R37, R37, -INF , P3 ;  /* 0xff80000025257808 */ /* 0x010fe40001800000 */
        /* <DEDUP_REMOVED lines=9> */
[C---:B------:R-:W-:Y:S02]  /*eba0*/  ISETP.GT.AND P3, PT, R30.reuse, 0x60, PT ;  /* 0x000000601e00780c */ /* 0x040fe40003f64270 */
[----:B--2---:R-:W-:Y:S01]  /*ebb0*/  FSEL R45, R7, -INF , P4 ;  /* 0xff800000072d7808 */ /* 0x004fe20002000000 */
[----:B------:R-:W-:Y:S01]  /*ebc0*/  FMUL.FTZ R7, R61, UR4 ;  /* 0x000000043d077c20 */ /* 0x000fe20008410000 */
[----:B------:R-:W-:Y:S01]  /*ebd0*/  FMNMX.FTZ R34, R43, R34, !PT ;  /* 0x000000222b227209 */ /* 0x000fe20007810000 */
[----:B------:R-:W2:Y:S01]  /*ebe0*/  MUFU.TANH R51, R78 ;  /* 0x0000004e00337308 */ /* 0x000ea20000002400 */
[----:B------:R-:W-:Y:S01]  /*ebf0*/  ISETP.GT.AND P4, PT, R30, 0x61, PT ;  /* 0x000000611e00780c */ /* 0x000fe20003f84270 */
[----:B------:R-:W-:Y:S01]  /*ec00*/  ULDC UR4, c[0x0][0x988] ;  /* 0x0002620000047ab9 */ /* 0x000fe20000000800 */
[----:B----4-:R-:W-:-:S02]  /*ec10*/  FSEL R47, R47, -INF , P3 ;  /* 0xff8000002f2f7808 */ /* 0x010fc40001800000 */
[----:B------:R-:W-:Y:S02]  /*ec20*/  FMNMX.FTZ R34, R45, R34, !PT ;  /* 0x000000222d227209 */ /* 0x000fe40007810000 */
[C---:B------:R-:W-:Y:S01]  /*ec30*/  ISETP.GT.AND P3, PT, R30.reuse, 0x68, PT ;  /* 0x000000681e00780c */ /* 0x040fe20003f64270 */
[----:B------:R-:W4:Y:S01]  /*ec40*/  MUFU.TANH R55, R79 ;  /* 0x0000004f00377308 */ /* 0x000f220000002400 */
[----:B---3--:R-:W-:Y:S02]  /*ec50*/  FSEL R49, R49, -INF , P4 ;  /* 0xff80000031317808 */ /* 0x008fe40002000000 */
[----:B------:R-:W-:Y:S02]  /*ec60*/  FMNMX.FTZ R34, R47, R34, !PT ;  /* 0x000000222f227209 */ /* 0x000fe40007810000 */
[----:B------:R-:W-:Y:S02]  /*ec70*/  ISETP.GT.AND P4, PT, R30, 0x69, PT ;  /* 0x000000691e00780c */ /* 0x000fe40003f84270 */
[----:B------:R-:W-:Y:S01]  /*ec80*/  FMNMX.FTZ R34, R49, R34, !PT ;  /* 0x0000002231227209 */ /* 0x000fe20007810000 */
[----:B------:R-:W3:Y:S01]  /*ec90*/  MUFU.TANH R57, R82 ;  /* 0x0000005200397308 */ /* 0x000ee20000002400 */
[----:B--2---:R-:W-:-:S02]  /*eca0*/  FSEL R51, R51, -INF , P3 ;  /* 0xff80000033337808 */ /* 0x004fc40001800000 */
[C---:B------:R-:W-:Y:S02]  /*ecb0*/  ISETP.GT.AND P3, PT, R30.reuse, 0x70, PT ;  /* 0x000000701e00780c */ /* 0x040fe40003f64270 */
[----:B------:R-:W-:Y:S02]  /*ecc0*/  FMNMX.FTZ R34, R51, R34, !PT ;  /* 0x0000002233227209 */ /* 0x000fe40007810000 */
[----:B------:R-:W-:Y:S01]  /*ecd0*/  ISETP.GT.AND P5, PT, R105, 0x1, PT ;  /* 0x000000016900780c */ /* 0x000fe20003fa4270 */
[----:B------:R-:W2:Y:S01]  /*ece0*/  MUFU.TANH R59, R83 ;  /* 0x00000053003b7308 */ /* 0x000ea20000002400 */
[----:B----4-:R-:W-:Y:S02]  /*ecf0*/  FSEL R55, R55, -INF , P4 ;  /* 0xff80000037377808 */ /* 0x010fe40002000000 */
[----:B------:R-:W-:Y:S02]  /*ed00*/  ISETP.GT.AND P4, PT, R30, 0x71, PT ;  /* 0x000000711e00780c */ /* 0x000fe40003f84270 */
[----:B------:R-:W-:-:S03]  /*ed10*/  FMNMX.FTZ R34, R55, R34, !PT ;  /* 0x0000002237227209 */ /* 0x000fc60007810000 */
[----:B------:R-:W4:Y:S01]  /*ed20*/  MUFU.TANH R86, R86 ;  /* 0x0000005600567308 */ /* 0x000f220000002400 */
[----:B---3--:R-:W-:Y:S02]  /*ed30*/  FSEL R57, R57, -INF , P3 ;  /* 0xff80000039397808 */ /* 0x008fe40001800000 */
[----:B------:R-:W-:Y:S02]  /*ed40*/  ISETP.GT.AND P3, PT, R30, 0x78, PT ;  /* 0x000000781e00780c */ /* 0x000fe40003f64270 */
[----:B------:R-:W-:-:S03]  /*ed50*/  FMNMX.FTZ R34, R57, R34, !PT ;  /* 0x0000002239227209 */ /* 0x000fc60007810000 */
[----:B------:R-:W3:Y:S01]  /*ed60*/  MUFU.TANH R63, R87 ;  /* 0x00000057003f7308 */ /* 0x000ee20000002400 */
[----:B--2---:R-:W-:Y:S02]  /*ed70*/  FSEL R59, R59, -INF , P4 ;  /* 0xff8000003b3b7808 */ /* 0x004fe40002000000 */
[----:B------:R-:W-:Y:S02]  /*ed80*/  ISETP.GT.AND P4, PT, R30, 0x79, PT ;  /* 0x000000791e00780c */ /* 0x000fe40003f84270 */
[----:B------:R-:W-:-:S03]  /*ed90*/  FMNMX.FTZ R34, R59, R34, !PT ;  /* 0x000000223b227209 */ /* 0x000fc60007810000 */
[----:B------:R-:W-:Y:S01]  /*eda0*/  MUFU.TANH R3, R3 ;  /* 0x0000000300037308 */ /* 0x000fe20000002400 */
[----:B----4-:R-:W-:-:S04]  /*edb0*/  FSEL R61, R86, -INF , P3 ;  /* 0xff800000563d7808 */ /* 0x010fc80001800000 */
[----:B------:R-:W-:-:S03]  /*edc0*/  FMNMX.FTZ R34, R61, R34, !PT ;  /* 0x000000223d227209 */ /* 0x000fc60007810000 */
[----:B------:R-:W2:Y:S01]  /*edd0*/  MUFU.TANH R5, R5 ;  /* 0x0000000500057308 */ /* 0x000ea20000002400 */
[----:B---3--:R-:W-:Y:S02]  /*ede0*/  FSEL R63, R63, -INF , P4 ;  /* 0xff8000003f3f7808 */ /* 0x008fe40002000000 */
[----:B------:R-:W-:Y:S02]  /*edf0*/  ISETP.GT.AND P4, PT, R105, RZ, PT ;  /* 0x000000ff6900720c */ /* 0x000fe40003f84270 */
[----:B------:R-:W-:-:S03]  /*ee00*/  FMNMX.FTZ R34, R63, R34, !PT ;  /* 0x000000223f227209 */ /* 0x000fc60007810000 */
[----:B------:R-:W-:Y:S02]  /*ee10*/  MUFU.TANH R6, R6 ;  /* 0x0000000600067308 */ /* 0x000fe40000002400 */
[----:B------:R-:W3:Y:S06]  /*ee20*/  SHFL.BFLY PT, R75, R34, 0x2, 0x1f ;  /* 0x0c401f00224b7f89 */ /* 0x000eec00000e0000 */
[----:B------:R-:W-:Y:S01]  /*ee30*/  MUFU.TANH R40, R7 ;  /* 0x0000000700287308 */ /* 0x000fe20000002400 */
[----:B--2---:R-:W-:-:S07]  /*ee40*/  FSEL R36, R5, -INF , P5 ;  /* 0xff80000005247808 */ /* 0x004fce0002800000 */
[----:B------:R-:W2:Y:S08]  /*ee50*/  MUFU.TANH R8, R8 ;  /* 0x0000000800087308 */ /* 0x000eb00000002400 */
[----:B------:R-:W-:Y:S01]  /*ee60*/  MUFU.TANH R9, R9 ;  /* 0x0000000900097308 */ /* 0x000fe20000002400 */
[----:B---3--:R-:W-:Y:S01]  /*ee70*/  FMNMX.FTZ R75, R34, R75, !PT ;  /* 0x0000004b224b7209 */ /* 0x008fe20007810000 */
[----:B------:R-:W-:Y:S01]  /*ee80*/  IMAD.U32 R34, RZ, RZ, UR5 ;  /* 0x00000005ff227e24 */ /* 0x000fe2000f8e00ff */
[----:B------:R-:W-:-:S03]  /*ee90*/  ULDC UR5, c[0x0][0x988] ;  /* 0x0002620000057ab9 */ /* 0x000fc60000000800 */
[----:B------:R-:W3:Y:S02]  /*eea0*/  SHFL.BFLY PT, R30, R75, 0x1, 0x1f ;  /* 0x0c201f004b1e7f89 */ /* 0x000ee400000e0000 */
[----:B------:R-:W4:Y:S08]  /*eeb0*/  MUFU.TANH R11, R11 ;  /* 0x0000000b000b7308 */ /* 0x000f300000002400 */
[----:B------:R1:W-:Y:S08]  /*eec0*/  MUFU.TANH R42, R65 ;  /* 0x00000041002a7308 */ /* 0x0003f00000002400 */
[----:B------:R-:W0:Y:S01]  /*eed0*/  MUFU.TANH R10, R10 ;  /* 0x0000000a000a7308 */ /* 0x000e220000002400 */
[----:B-1----:R-:W-:-:S02]  /*eee0*/  FSEL R65, R3, -INF , P4 ;  /* 0xff80000003417808 */ /* 0x002fc40002000000 */
[----:B------:R-:W-:Y:S02]  /*eef0*/  ISETP.GT.AND P4, PT, R105, 0x9, PT ;  /* 0x000000096900780c */ /* 0x000fe40003f84270 */
[----:B------:R-:W-:Y:S02]  /*ef00*/  FMNMX.FTZ R38, R65, R36, !PT ;  /* 0x0000002441267209 */ /* 0x000fe40007810000 */
[----:B---3--:R-:W-:Y:S01]  /*ef10*/  FMNMX.FTZ R7, R75, R30, !PT ;  /* 0x0000001e4b077209 */ /* 0x008fe20007810000 */
[----:B------:R-:W-:Y:S01]  /*ef20*/  MUFU.TANH R12, R12 ;  /* 0x0000000c000c7308 */ /* 0x000fe20000002400 */
[----:B--2---:R-:W-:Y:S02]  /*ef30*/  FSEL R5, R8, -INF , P4 ;  /* 0xff80000008057808 */ /* 0x004fe40002000000 */
[C---:B------:R-:W-:Y:S01]  /*ef40*/  FSETP.NEU.FTZ.AND P3, PT, R7.reuse, -INF , PT ;  /* 0xff8000000700780b */ /* 0x040fe20003f7d000 */
[----:B------:R-:W-:Y:S01]  /*ef50*/  FMUL.FTZ R30, R7, R34 ;  /* 0x00000022071e7220 */ /* 0x000fe20000410000 */
[----:B------:R-:W-:-:S03]  /*ef60*/  ISETP.GT.AND P4, PT, R105, 0x11, PT ;  /* 0x000000116900780c */ /* 0x000fc60003f84270 */
[----:B------:R-:W1:Y:S01]  /*ef70*/  MUFU.TANH R13, R13 ;  /* 0x0000000d000d7308 */ /* 0x000e620000002400 */
[----:B------:R-:W-:Y:S02]  /*ef80*/  FSEL R30, R30, RZ, P3 ;  /* 0x000000ff1e1e7208 */ /* 0x000fe40001800000 */
[----:B------:R-:W-:Y:S02]  /*ef90*/  ISETP.GT.AND P3, PT, R105, 0x8, PT ;  /* 0x000000086900780c */ /* 0x000fe40003f64270 */
[----:B----4-:R-:W-:Y:S01]  /*efa0*/  FSEL R11, R11, -INF , P4 ;  /* 0xff8000000b0b7808 */ /* 0x010fe20002000000 */
[-CC-:B------:R-:W-:Y:S01]  /*efb0*/  FFMA.FTZ R173, R95, R34.reuse, -R30.reuse ;  /* 0x000000225fad7223 */ /* 0x180fe2000001081e */
[----:B------:R-:W-:Y:S01]  /*efc0*/  FSEL R3, R6, -INF , P3 ;  /* 0xff80000006037808 */ /* 0x000fe20001800000 */
[----:B------:R-:W-:Y:S01]  /*efd0*/  MUFU.TANH R15, R15 ;  /* 0x0000000f000f7308 */ /* 0x000fe20000002400 */
[----:B------:R-:W-:Y:S01]  /*efe0*/  ISETP.GT.AND P3, PT, R105, 0x10, PT ;  /* 0x000000106900780c */ /* 0x000fe20003f64270 */
[--C-:B------:R-:W-:Y:S01]  /*eff0*/  FFMA.FTZ R179, R99, R34, -R30.reuse ;  /* 0x0000002263b37223 */ /* 0x100fe2000001081e */
[----:B------:R-:W-:Y:S01]  /*f000*/  FMNMX.FTZ R38, R3, R38, !PT ;  /* 0x0000002603267209 */ /* 0x000fe20007810000 */
[-CC-:B------:R-:W-:Y:S01]  /*f010*/  FFMA.FTZ R8, R101, R34.reuse, -R30.reuse ;  /* 0x0000002265087223 */ /* 0x180fe2000001081e */
[----:B------:R-:W-:Y:S01]  /*f020*/  FSEL R9, R9, -INF , P3 ;  /* 0xff80000009097808 */ /* 0x000fe20001800000 */
[--C-:B------:R-:W-:Y:S01]  /*f030*/  FFMA.FTZ R175, R91, R34, -R30.reuse ;  /* 0x000000225baf7223 */ /* 0x100fe2000001081e */
[----:B------:R-:W-:Y:S01]  /*f040*/  FMNMX.FTZ R38, R5, R38, !PT ;  /* 0x0000002605267209 */ /* 0x000fe20007810000 */
[----:B------:R-:W2:Y:S01]  /*f050*/  MUFU.TANH R14, R14 ;  /* 0x0000000e000e7308 */ /* 0x000ea20000002400 */
[----:B------:R-:W-:Y:S01]  /*f060*/  ISETP.GT.AND P3, PT, R105, 0x18, PT ;  /* 0x000000186900780c */ /* 0x000fe20003f64270 */
[--C-:B------:R-:W-:Y:S01]  /*f070*/  FFMA.FTZ R171, R53, R34, -R30.reuse ;  /* 0x0000002235ab7223 */ /* 0x100fe2000001081e */
[----:B------:R-:W-:Y:S01]  /*f080*/  FMNMX.FTZ R38, R9, R38, !PT ;  /* 0x0000002609267209 */ /* 0x000fe20007810000 */
[-CC-:B------:R-:W-:Y:S01]  /*f090*/  FFMA.FTZ R169, R71, R34.reuse, -R30.reuse ;  /* 0x0000002247a97223 */ /* 0x180fe2000001081e */
[----:B------:R-:W-:Y:S01]  /*f0a0*/  ISETP.GT.AND P4, PT, R105, 0x19, PT ;  /* 0x000000196900780c */ /* 0x000fe20003f84270 */
[--C-:B------:R-:W-:Y:S01]  /*f0b0*/  FFMA.FTZ R153, R33, R34, -R30.reuse ;  /* 0x0000002221997223 */ /* 0x100fe2000001081e */
[----:B------:R-:W-:Y:S01]  /*f0c0*/  FMNMX.FTZ R38, R11, R38, !PT ;  /* 0x000000260b267209 */ /* 0x000fe20007810000 */
[----:B------:R0:W-:Y:S01]  /*f0d0*/  MUFU.TANH R44, R69 ;  /* 0x00000045002c7308 */ /* 0x0001e20000002400 */
        /* <DEDUP_REMOVED lines=8> */
[----:B0-----:R-:W-:Y:S01]  /*f160*/  FSEL R69, R10, -INF , P3 ;  /* 0xff8000000a457808 */ /* 0x001fe20001800000 */
[-CC-:B------:R-:W-:Y:S01]  /*f170*/  FFMA.FTZ R10, R97, R34.reuse, -R30.reuse ;  /* 0x00000022610a7223 */ /* 0x180fe2000001081e */
[----:B------:R-:W-:Y:S01]  /*f180*/  ISETP.GT.AND P3, PT, R105, 0x20, PT ;  /* 0x000000206900780c */ /* 0x000fe20003f64270 */
[--C-:B------:R-:W-:Y:S01]  /*f190*/  FFMA.FTZ R161, R47, R34, -R30.reuse ;  /* 0x000000222fa17223 */ /* 0x100fe2000001081e */
[----:B------:R-:W-:Y:S01]  /*f1a0*/  FMNMX.FTZ R38, R69, R38, !PT ;  /* 0x0000002645267209 */ /* 0x000fe20007810000 */
[-CC-:B------:R-:W-:Y:S01]  /*f1b0*/  FFMA.FTZ R159, R43, R34.reuse, -R30.reuse ;  /* 0x000000222b9f7223 */ /* 0x180fe2000001081e */
[----:B-1----:R-:W-:Y:S01]  /*f1c0*/  FSEL R79, R13, -INF , P3 ;  /* 0xff8000000d4f7808 */ /* 0x002fe20001800000 */
[----:B------:R0:W-:Y:S01]  /*f1d0*/  MUFU.TANH R46, R73 ;  /* 0x00000049002e7308 */ /* 0x0001e20000002400 */
[----:B------:R-:W-:Y:S01]  /*f1e0*/  ISETP.GT.AND P3, PT, R105, 0x28, PT ;  /* 0x000000286900780c */ /* 0x000fe20003f64270 */
[-CC-:B------:R-:W-:Y:S01]  /*f1f0*/  FFMA.FTZ R163, R51, R34.reuse, -R30.reuse ;  /* 0x0000002233a37223 */ /* 0x180fe2000001081e */
[-CC-:B------:R-:W-:Y:S01]  /*f200*/  FFMA.FTZ R165, R57, R34.reuse, -R30.reuse ;  /* 0x0000002239a57223 */ /* 0x180fe2000001081e */
[-CC-:B------:R-:W-:Y:S01]  /*f210*/  FFMA.FTZ R59, R59, R34.reuse, -R30.reuse ;  /* 0x000000223b3b7223 */ /* 0x180fe2000001081e */
[----:B--2---:R-:W-:Y:S01]  /*f220*/  FSEL R83, R14, -INF , P3 ;  /* 0xff8000000e537808 */ /* 0x004fe20001800000 */
[-CC-:B------:R-:W-:Y:S01]  /*f230*/  FFMA.FTZ R14, R89, R34.reuse, -R30.reuse ;  /* 0x00000022590e7223 */ /* 0x180fe2000001081e */
[----:B------:R-:W-:Y:S01]  /*f240*/  ISETP.GT.AND P3, PT, R105, 0x30, PT ;  /* 0x000000306900780c */ /* 0x000fe20003f64270 */
[----:B------:R-:W1:Y:S01]  /*f250*/  MUFU.TANH R21, R21 ;  /* 0x0000001500157308 */ /* 0x000e620000002400 */
[----:B0-----:R-:W-:Y:S01]  /*f260*/  FSEL R73, R12, -INF , P4 ;  /* 0xff8000000c497808 */ /* 0x001fe20002000000 */
[-CC-:B------:R-:W-:Y:S01]  /*f270*/  FFMA.FTZ R12, R93, R34.reuse, -R30.reuse ;  /* 0x000000225d0c7223 */ /* 0x180fe2000001081e */
[----:B------:R-:W-:Y:S01]  /*f280*/  ISETP.GT.AND P4, PT, R105, 0x21, PT ;  /* 0x000000216900780c */ /* 0x000fe20003f84270 */
[----:B------:R-:W-:Y:S01]  /*f290*/  FFMA.FTZ R167, R61, R34, -R30 ;  /* 0x000000223da77223 */ /* 0x000fe2000001081e */
[----:B------:R-:W-:Y:S01]  /*f2a0*/  FMNMX.FTZ R38, R73, R38, !PT ;  /* 0x0000002649267209 */ /* 0x000fe20007810000 */
[----:B------:R-:W-:Y:S01]  /*f2b0*/  @P2 IMAD.HI.U32 R51, R191, R52, RZ ;  /* 0x00000034bf332227 */ /* 0x000fe200078e00ff */
[----:B------:R-:W-:Y:S01]  /*f2c0*/  CS2R R112, SRZ ;  /* 0x0000000000707805 */ /* 0x000fe2000001ff00 */
[----:B------:R-:W-:Y:S01]  /*f2d0*/  MUFU.TANH R25, R25 ;  /* 0x0000001900197308 */ /* 0x000fe20000002400 */
[----:B------:R-:W-:-:S02]  /*f2e0*/  FMNMX.FTZ R38, R79, R38, !PT ;  /* 0x000000264f267209 */ /* 0x000fc40007810000 */
[----:B------:R-:W-:Y:S02]  /*f2f0*/  CS2R R108, SRZ ;  /* 0x00000000006c7805 */ /* 0x000fe4000001ff00 */
[----:B------:R-:W-:Y:S02]  /*f300*/  CS2R R106, SRZ ;  /* 0x00000000006a7805 */ /* 0x000fe4000001ff00 */
[----:B------:R-:W-:Y:S02]  /*f310*/  CS2R R102, SRZ ;  /* 0x0000000000667805 */ /* 0x000fe4000001ff00 */
[----:B------:R-:W-:Y:S01]  /*f320*/  CS2R R88, SRZ ;  /* 0x0000000000587805 */ /* 0x000fe2000001ff00 */
[----:B------:R0:W-:Y:S01]  /*f330*/  MUFU.TANH R48, R81 ;  /* 0x0000005100307308 */ /* 0x0001e20000002400 */
[----:B-1----:R-:W-:Y:S02]  /*f340*/  FSEL R87, R21, -INF , P3 ;  /* 0xff80000015577808 */ /* 0x002fe40001800000 */
[----:B------:R-:W-:-:S05]  /*f350*/  ISETP.GT.AND P3, PT, R105, 0x38, PT ;  /* 0x000000386900780c */ /* 0x000fca0003f64270 */
[----:B------:R-:W1:Y:S01]  /*f360*/  MUFU.TANH R24, R24 ;  /* 0x0000001800187308 */ /* 0x000e620000002400 */
[----:B0-----:R-:W-:Y:S02]  /*f370*/  FSEL R81, R15, -INF , P4 ;  /* 0xff8000000f517808 */ /* 0x001fe40002000000 */
[----:B------:R-:W-:Y:S02]  /*f380*/  ISETP.GT.AND P4, PT, R105, 0x29, PT ;  /* 0x000000296900780c */ /* 0x000fe40003f84270 */
[----:B------:R-:W-:-:S03]  /*f390*/  FMNMX.FTZ R38, R81, R38, !PT ;  /* 0x0000002651267209 */ /* 0x000fc60007810000 */
[----:B------:R-:W0:Y:S01]  /*f3a0*/  MUFU.TANH R28, R28 ;  /* 0x0000001c001c7308 */ /* 0x000e220000002400 */
[----:B------:R-:W-:-:S07]  /*f3b0*/  FMNMX.FTZ R38, R83, R38, !PT ;  /* 0x0000002653267209 */ /* 0x000fce0007810000 */
[----:B------:R2:W-:Y:S01]  /*f3c0*/  MUFU.TANH R50, R85 ;  /* 0x0000005500327308 */ /* 0x0005e20000002400 */
[----:B-1----:R-:W-:Y:S01]  /*f3d0*/  FSEL R97, R24, -INF , P3 ;  /* 0xff80000018617808 */ /* 0x002fe20001800000 */
[----:B------:R-:W-:Y:S01]  /*f3e0*/  FFMA.FTZ R24, R39, R34, -R30 ;  /* 0x0000002227187223 */ /* 0x000fe2000001081e */
[----:B------:R-:W-:-:S05]  /*f3f0*/  ISETP.GT.AND P3, PT, R105, 0x40, PT ;  /* 0x000000406900780c */ /* 0x000fca0003f64270 */
[----:B------:R-:W1:Y:S01]  /*f400*/  MUFU.TANH R29, R29 ;  /* 0x0000001d001d7308 */ /* 0x000e620000002400 */
[----:B--2---:R-:W-:Y:S01]  /*f410*/  FSEL R85, R20, -INF , P4 ;  /* 0xff80000014557808 */ /* 0x004fe20002000000 */
[----:B------:R-:W-:Y:S01]  /*f420*/  FFMA.FTZ R20, R67, R34, -R30 ;  /* 0x0000002243147223 */ /* 0x000fe2000001081e */
[----:B------:R-:W-:Y:S02]  /*f430*/  ISETP.GT.AND P4, PT, R105, 0x31, PT ;  /* 0x000000316900780c */ /* 0x000fe40003f84270 */
[----:B------:R-:W-:Y:S02]  /*f440*/  FMNMX.FTZ R38, R85, R38, !PT ;  /* 0x0000002655267209 */ /* 0x000fe40007810000 */
[----:B------:R-:W-:Y:S01]  /*f450*/  FSEL R95, R25, -INF , P4 ;  /* 0xff800000195f7808 */ /* 0x000fe20002000000 */
[----:B------:R-:W2:Y:S01]  /*f460*/  MUFU.TANH R32, R32 ;  /* 0x0000002000207308 */ /* 0x000ea20000002400 */
[----:B------:R-:W-:Y:S02]  /*f470*/  FMNMX.FTZ R38, R87, R38, !PT ;  /* 0x0000002657267209 */ /* 0x000fe40007810000 */
[----:B------:R-:W-:-:S02]  /*f480*/  ISETP.GT.AND P4, PT, R105, 0x39, PT ;  /* 0x000000396900780c */ /* 0x000fc40003f84270 */
[----:B------:R-:W-:Y:S02]  /*f490*/  FMNMX.FTZ R38, R95, R38, !PT ;  /* 0x000000265f267209 */ /* 0x000fe40007810000 */
[----:B0-----:R-:W-:Y:S01]  /*f4a0*/  FSEL R99, R28, -INF , P4 ;  /* 0xff8000001c637808 */ /* 0x001fe20002000000 */
[----:B------:R-:W0:Y:S01]  /*f4b0*/  MUFU.TANH R60, R60 ;  /* 0x0000003c003c7308 */ /* 0x000e220000002400 */
[----:B------:R-:W-:Y:S01]  /*f4c0*/  FMNMX.FTZ R38, R97, R38, !PT ;  /* 0x0000002661267209 */ /* 0x000fe20007810000 */
[----:B------:R-:W-:Y:S01]  /*f4d0*/  FFMA.FTZ R28, R31, R34, -R30 ;  /* 0x000000221f1c7223 */ /* 0x000fe2000001081e */
[----:B------:R-:W-:Y:S02]  /*f4e0*/  ISETP.GT.AND P4, PT, R105, 0x41, PT ;  /* 0x000000416900780c */ /* 0x000fe40003f84270 */
[----:B-1----:R-:W-:Y:S02]  /*f4f0*/  FSEL R101, R29, -INF , P3 ;  /* 0xff8000001d657808 */ /* 0x002fe40001800000 */
[----:B------:R-:W-:Y:S01]  /*f500*/  FMNMX.FTZ R38, R99, R38, !PT ;  /* 0x0000002663267209 */ /* 0x000fe20007810000 */
[----:B------:R-:W1:Y:S01]  /*f510*/  MUFU.TANH R64, R64 ;  /* 0x0000004000407308 */ /* 0x000e620000002400 */
[----:B------:R-:W-:-:S02]  /*f520*/  ISETP.GT.AND P3, PT, R105, 0x48, PT ;  /* 0x000000486900780c */ /* 0x000fc40003f64270 */
[----:B--2---:R-:W-:Y:S01]  /*f530*/  FSEL R93, R32, -INF , P4 ;  /* 0xff800000205d7808 */ /* 0x004fe20002000000 */
[----:B------:R-:W-:Y:S01]  /*f540*/  FFMA.FTZ R32, R35, R34, -R30 ;  /* 0x0000002223207223 */ /* 0x000fe2000001081e */
[----:B------:R-:W-:Y:S02]  /*f550*/  FMNMX.FTZ R38, R101, R38, !PT ;  /* 0x0000002665267209 */ /* 0x000fe40007810000 */
[----:B------:R-:W-:Y:S01]  /*f560*/  ISETP.GT.AND P4, PT, R105, 0x49, PT ;  /* 0x000000496900780c */ /* 0x000fe20003f84270 */
[----:B------:R-:W2:Y:S01]  /*f570*/  MUFU.TANH R68, R68 ;  /* 0x0000004400447308 */ /* 0x000ea20000002400 */
[----:B0-----:R-:W-:Y:S02]  /*f580*/  FSEL R91, R60, -INF , P3 ;  /* 0xff8000003c5b7808 */ /* 0x001fe40001800000 */
[----:B------:R-:W-:Y:S02]  /*f590*/  FMNMX.FTZ R38, R93, R38, !PT ;  /* 0x000000265d267209 */ /* 0x000fe40007810000 */
[----:B------:R-:W-:-:S02]  /*f5a0*/  ISETP.GT.AND P3, PT, R105, 0x50, PT ;  /* 0x000000506900780c */ /* 0x000fc40003f64270 */
[----:B------:R-:W-:Y:S01]  /*f5b0*/  FSEL R75, R40, -INF , P4 ;  /* 0xff800000284b7808 */ /* 0x000fe20002000000 */
        /* <DEDUP_REMOVED lines=8> */
[----:B------:R-:W-:Y:S02]  /*f640*/  FSEL R13, R42, -INF , P4 ;  /* 0xff8000002a0d7808 */ /* 0x000fe40002000000 */
[----:B------:R-:W-:Y:S02]  /*f650*/  FMNMX.FTZ R38, R29, R38, !PT ;  /* 0x000000261d267209 */ /* 0x000fe40007810000 */
[----:B------:R-:W-:Y:S01]  /*f660*/  ISETP.GT.AND P4, PT, R105, 0x59, PT ;  /* 0x000000596900780c */ /* 0x000fe20003f84270 */
[----:B------:R-:W3:Y:S01]  /*f670*/  MUFU.TANH R77, R77 ;  /* 0x0000004d004d7308 */ /* 0x000ee20000002400 */
[----:B--2---:R-:W-:Y:S02]  /*f680*/  FSEL R15, R68, -INF , P3 ;  /* 0xff800000440f7808 */ /* 0x004fe40001800000 */
[----:B------:R-:W-:Y:S02]  /*f690*/  FMNMX.FTZ R38, R13, R38, !PT ;  /* 0x000000260d267209 */ /* 0x000fe40007810000 */
[----:B------:R-:W-:-:S02]  /*f6a0*/  ISETP.GT.AND P3, PT, R105, 0x60, PT ;  /* 0x000000606900780c */ /* 0x000fc40003f64270 */
[----:B------:R-:W-:Y:S01]  /*f6b0*/  FSEL R25, R44, -INF , P4 ;  /* 0xff8000002c197808 */ /* 0x000fe20002000000 */
[----:B------:R-:W2:Y:S01]  /*f6c0*/  MUFU.TANH R80, R80 ;  /* 0x0000005000507308 */ /* 0x000ea20000002400 */
[----:B------:R-:W-:Y:S01]  /*f6d0*/  FMNMX.FTZ R38, R15, R38, !PT ;  /* 0x000000260f267209 */ /* 0x000fe20007810000 */
[----:B------:R-:W-:Y:S01]  /*f6e0*/  FFMA.FTZ R44, R55, R34, -R30 ;  /* 0x00000022372c7223 */ /* 0x000fe2000001081e */
[----:B------:R-:W-:Y:S02]  /*f6f0*/  ISETP.GT.AND P4, PT, R105, 0x61, PT ;  /* 0x000000616900780c */ /* 0x000fe40003f84270 */
[----:B0-----:R-:W-:Y:S02]  /*f700*/  FSEL R21, R72, -INF , P3 ;  /* 0xff80000048157808 */ /* 0x001fe40001800000 */
[----:B------:R-:W-:Y:S01]  /*f710*/  FMNMX.FTZ R38, R25, R38, !PT ;  /* 0x0000002619267209 */ /* 0x000fe20007810000 */
[----:B------:R-:W0:Y:S01]  /*f720*/  MUFU.TANH R84, R84 ;  /* 0x0000005400547308 */ /* 0x000e220000002400 */
[----:B------:R-:W-:-:S02]  /*f730*/  ISETP.GT.AND P3, PT, R105, 0x68, PT ;  /* 0x000000686900780c */ /* 0x000fc40003f64270 */
[----:B------:R-:W-:Y:S02]  /*f740*/  FSEL R53, R46, -INF , P4 ;  /* 0xff8000002e357808 */ /* 0x000fe40002000000 */
[----:B------:R-:W-:Y:S02]  /*f750*/  FMNMX.FTZ R38, R21, R38, !PT ;  /* 0x0000002615267209 */ /* 0x000fe40007810000 */
[----:B------:R-:W-:Y:S01]  /*f760*/  ISETP.GT.AND P4, PT, R105, 0x69, PT ;  /* 0x000000696900780c */ /* 0x000fe20003f84270 */
[----:B------:R-:W-:Y:S01]  /*f770*/  MUFU.EX2 R181, R181 ;  /* 0x000000b500b57308 */ /* 0x000fe20000000800 */
[----:B-1----:R-:W-:Y:S02]  /*f780*/  FSEL R67, R76, -INF , P3 ;  /* 0xff8000004c437808 */ /* 0x002fe40001800000 */
[----:B------:R-:W-:Y:S02]  /*f790*/  FMNMX.FTZ R38, R53, R38, !PT ;  /* 0x0000002635267209 */ /* 0x000fe40007810000 */
[----:B------:R-:W-:-:S02]  /*f7a0*/  ISETP.GT.AND P3, PT, R105, 0x70, PT ;  /* 0x000000706900780c */ /* 0x000fc40003f64270 */
[----:B---3--:R-:W-:Y:S01]  /*f7b0*/  FSEL R39, R77, -INF , P4 ;  /* 0xff8000004d277808 */ /* 0x008fe20002000000 */
[----:B------:R1:W3:Y:S01]  /*f7c0*/  MUFU.EX2 R26, R111 ;  /* 0x0000006f001a7308 */ /* 0x0002e20000000800 */
[----:B------:R-:W-:Y:S02]  /*f7d0*/  FMNMX.FTZ R38, R67, R38, !PT ;  /* 0x0000002643267209 */ /* 0x000fe40007810000 */
[----:B------:R-:W-:Y:S02]  /*f7e0*/  ISETP.GT.AND P4, PT, R105, 0x71, PT ;  /* 0x000000716900780c */ /* 0x000fe40003f84270 */
[----:B--2---:R-:W-:Y:S02]  /*f7f0*/  FSEL R71, R80, -INF , P3 ;  /* 0xff80000050477808 */ /* 0x004fe40001800000 */
[----:B------:R-:W-:Y:S01]  /*f800*/  FMNMX.FTZ R38, R39, R38, !PT ;  /* 0x0000002627267209 */ /* 0x000fe20007810000 */
[----:B------:R-:W2:Y:S01]  /*f810*/  MUFU.EX2 R183, R183 ;  /* 0x000000b700b77308 */ /* 0x000ea20000000800 */
[----:B------:R-:W-:-:S02]  /*f820*/  ISETP.GT.AND P3, PT, R105, 0x78, PT ;  /* 0x000000786900780c */ /* 0x000fc40003f64270 */
[----:B-1----:R-:W-:Y:S02]  /*f830*/  CS2R R110, SRZ ;  /* 0x00000000006e7805 */ /* 0x002fe4000001ff00 */
[----:B------:R-:W-:Y:S02]  /*f840*/  FSEL R33, R48, -INF , P4 ;  /* 0xff80000030217808 */ /* 0x000fe40002000000 */
[----:B------:R-:W-:Y:S02]  /*f850*/  FMNMX.FTZ R38, R71, R38, !PT ;  /* 0x0000002647267209 */ /* 0x000fe40007810000 */
[----:B------:R-:W-:Y:S01]  /*f860*/  ISETP.GT.AND P4, PT, R105, 0x79, PT ;  /* 0x000000796900780c */ /* 0x000fe20003f84270 */
[----:B------:R-:W1:Y:S01]  /*f870*/  MUFU.EX2 R6, R6 ;  /* 0x0000000600067308 */ /* 0x000e620000000800 */
[----:B0-----:R-:W-:Y:S02]  /*f880*/  FSEL R77, R84, -INF , P3 ;  /* 0xff800000544d7808 */ /* 0x001fe40001800000 */
[----:B------:R-:W-:-:S02]  /*f890*/  CS2R R104, SRZ ;  /* 0x0000000000687805 */ /* 0x000fc4000001ff00 */
[----:B------:R-:W-:Y:S02]  /*f8a0*/  FMNMX.FTZ R38, R33, R38, !PT ;  /* 0x0000002621267209 */ /* 0x000fe40007810000 */
[----:B------:R-:W-:Y:S02]  /*f8b0*/  FSEL R31, R50, -INF , P4 ;  /* 0xff800000321f7808 */ /* 0x000fe40002000000 */
[----:B------:R-:W-:Y:S01]  /*f8c0*/  FMNMX.FTZ R38, R77, R38, !PT ;  /* 0x000000264d267209 */ /* 0x000fe20007810000 */
[----:B------:R-:W0:Y:S03]  /*f8d0*/  MUFU.EX2 R177, R177 ;  /* 0x000000b100b17308 */ /* 0x000e260000000800 */
[----:B------:R-:W-:Y:S01]  /*f8e0*/  FMNMX.FTZ R27, R31, R38, !PT ;  /* 0x000000261f1b7209 */ /* 0x000fe20007810000 */
[----:B------:R-:W-:-:S04]  /*f8f0*/  FFMA.FTZ R38, R41, R34, -R30 ;  /* 0x0000002229267223 */ /* 0x000fc8000001081e */
[----:B------:R-:W4:Y:S01]  /*f900*/  SHFL.BFLY PT, R42, R27, 0x2, 0x1f ;  /* 0x0c401f001b2a7f89 */ /* 0x000f2200000e0000 */
[----:B------:R-:W0:Y:S08]  /*f910*/  MUFU.EX2 R8, R8 ;  /* 0x0000000800087308 */ /* 0x000e300000000800 */
[----:B------:R-:W0:Y:S08]  /*f920*/  MUFU.EX2 R179, R179 ;  /* 0x000000b300b37308 */ /* 0x000e300000000800 */
[----:B------:R-:W0:Y:S01]  /*f930*/  MUFU.EX2 R10, R10 ;  /* 0x0000000a000a7308 */ /* 0x000e220000000800 */
[----:B----4-:R-:W-:-:S07]  /*f940*/  FMNMX.FTZ R37, R27, R42, !PT ;  /* 0x0000002a1b257209 */ /* 0x010fce0007810000 */
[----:B------:R-:W4:Y:S01]  /*f950*/  MUFU.EX2 R173, R173 ;  /* 0x000000ad00ad7308 */ /* 0x000f220000000800 */
[-CC-:B------:R-:W-:Y:S01]  /*f960*/  FFMA.FTZ R42, R49, R34.reuse, -R30.reuse ;  /* 0x00000022312a7223 */ /* 0x180fe2000001081e */
[----:B------:R-:W-:Y:S01]  /*f970*/  FFMA.FTZ R30, R63, R34, -R30 ;  /* 0x000000223f1e7223 */ /* 0x000fe2000001081e */
[----:B------:R-:W3:Y:S05]  /*f980*/  SHFL.BFLY PT, R46, R37, 0x1, 0x1f ;  /* 0x0c201f00252e7f89 */ /* 0x000eea00000e0000 */
[----:B------:R-:W-:Y:S08]  /*f990*/  MUFU.EX2 R12, R12 ;  /* 0x0000000c000c7308 */ /* 0x000ff00000000800 */
[----:B------:R-:W-:Y:S08]  /*f9a0*/  MUFU.EX2 R175, R175 ;  /* 0x000000af00af7308 */ /* 0x000ff00000000800 */
[----:B------:R-:W-:Y:S01]  /*f9b0*/  MUFU.EX2 R14, R14 ;  /* 0x0000000e000e7308 */ /* 0x000fe20000000800 */
[----:B---3--:R-:W-:-:S04]  /*f9c0*/  FMNMX.FTZ R35, R37, R46, !PT ;  /* 0x0000002e25237209 */ /* 0x008fc80007810000 */
        /* <DEDUP_REMOVED lines=15> */
[----:B-1----:R-:W-:Y:S01]  /*fac0*/  FADD.FTZ R36, R6, R45 ;  /* 0x0000002d06247221 */ /* 0x002fe20000010000 */
[-CC-:B------:R-:W-:Y:S01]  /*fad0*/  FFMA.FTZ R9, R73, R34.reuse, -R48.reuse ;  /* 0x0000002249097223 */ /* 0x180fe20000010830 */
[-CC-:B------:R-:W-:Y:S01]  /*fae0*/  FFMA.FTZ R172, R79, R34.reuse, -R48.reuse ;  /* 0x000000224fac7223 */ /* 0x180fe20000010830 */
[-C--:B------:R-:W-:Y:S01]  /*faf0*/  FFMA.FTZ R11, R81, R34.reuse, -R48 ;  /* 0x00000022510b7223 */ /* 0x080fe20000010830 */
[----:B0-----:R-:W-:Y:S01]  /*fb00*/  FADD.FTZ R47, R177, R36 ;  /* 0x00000024b12f7221 */ /* 0x001fe20000010000 */
[----:B------:R-:W0:Y:S01]  /*fb10*/  MUFU.EX2 R27, R27 ;  /* 0x0000001b001b7308 */ /* 0x000e220000000800 */
[-CC-:B------:R-:W-:Y:S01]  /*fb20*/  FFMA.FTZ R174, R83, R34.reuse, -R48.reuse ;  /* 0x0000002253ae7223 */ /* 0x180fe20000010830 */
[-CC-:B------:R-:W-:Y:S01]  /*fb30*/  FFMA.FTZ R37, R85, R34.reuse, -R48.reuse ;  /* 0x0000002255257223 */ /* 0x180fe20000010830 */
[----:B------:R-:W-:Y:S01]  /*fb40*/  FADD.FTZ R36, R8, R47 ;  /* 0x0000002f08247221 */ /* 0x000fe20000010000 */
[-CC-:B------:R-:W-:Y:S01]  /*fb50*/  FFMA.FTZ R168, R87, R34.reuse, -R48.reuse ;  /* 0x0000002257a87223 */ /* 0x180fe20000010830 */
[-CC-:B------:R-:W-:Y:S01]  /*fb60*/  FFMA.FTZ R41, R95, R34.reuse, -R48.reuse ;  /* 0x000000225f297223 */ /* 0x180fe20000010830 */
[-C--:B------:R-:W-:Y:S01]  /*fb70*/  FFMA.FTZ R170, R97, R34.reuse, -R48 ;  /* 0x0000002261aa7223 */ /* 0x080fe20000010830 */
[----:B------:R-:W-:Y:S01]  /*fb80*/  FADD.FTZ R49, R179, R36 ;  /* 0x00000024b3317221 */ /* 0x000fe20000010000 */
[----:B------:R-:W1:Y:S01]  /*fb90*/  MUFU.EX2 R182, R182 ;  /* 0x000000b600b67308 */ /* 0x000e620000000800 */
[-CC-:B------:R-:W-:Y:S01]  /*fba0*/  FFMA.FTZ R43, R99, R34.reuse, -R48.reuse ;  /* 0x00000022632b7223 */ /* 0x180fe20000010830 */
[-CC-:B------:R-:W-:Y:S01]  /*fbb0*/  FFMA.FTZ R13, R13, R34.reuse, -R48.reuse ;  /* 0x000000220d0d7223 */ /* 0x180fe20000010830 */
[----:B------:R-:W-:Y:S01]  /*fbc0*/  FADD.FTZ R50, R10, R49 ;  /* 0x000000310a327221 */ /* 0x000fe20000010000 */
[-CC-:B------:R-:W-:Y:S01]  /*fbd0*/  FFMA.FTZ R152, R101, R34.reuse, -R48.reuse ;  /* 0x0000002265987223 */ /* 0x180fe20000010830 */
[-CC-:B------:R-:W-:Y:S01]  /*fbe0*/  FFMA.FTZ R45, R93, R34.reuse, -R48.reuse ;  /* 0x000000225d2d7223 */ /* 0x180fe20000010830 */
[-C--:B------:R-:W-:Y:S01]  /*fbf0*/  FFMA.FTZ R154, R91, R34.reuse, -R48 ;  /* 0x000000225b9a7223 */ /* 0x080fe20000010830 */
[----:B----4-:R-:W-:Y:S01]  /*fc00*/  FADD.FTZ R49, R173, R50 ;  /* 0x00000032ad317221 */ /* 0x010fe20000010000 */
[----:B------:R-:W2:Y:S01]  /*fc10*/  MUFU.EX2 R3, R3 ;  /* 0x0000000300037308 */ /* 0x000ea20000000800 */
[----:B0-----:R-:W-:Y:S01]  /*fc20*/  FADD.FTZ R47, R180, R27 ;  /* 0x0000001bb42f7221 */ /* 0x001fe20000010000 */
[-CC-:B------:R-:W-:Y:S01]  /*fc30*/  FFMA.FTZ R75, R75, R34.reuse, -R48.reuse ;  /* 0x000000224b4b7223 */ /* 0x180fe20000010830 */
[-CC-:B------:R-:W-:Y:S01]  /*fc40*/  FFMA.FTZ R25, R25, R34.reuse, -R48.reuse ;  /* 0x0000002219197223 */ /* 0x180fe20000010830 */
[-CC-:B------:R-:W-:Y:S01]  /*fc50*/  FFMA.FTZ R29, R29, R34.reuse, -R48.reuse ;  /* 0x000000221d1d7223 */ /* 0x180fe20000010830 */
[-CC-:B------:R-:W-:Y:S01]  /*fc60*/  FFMA.FTZ R15, R15, R34.reuse, -R48.reuse ;  /* 0x000000220f0f7223 */ /* 0x180fe20000010830 */
[----:B------:R-:W-:Y:S01]  /*fc70*/  F2FP.F16.F32.PACK_AB R183, R6, R183 ;  /* 0x000000b706b7723e */ /* 0x000fe200000000ff */
[-CC-:B------:R-:W-:Y:S01]  /*fc80*/  FFMA.FTZ R21, R21, R34.reuse, -R48.reuse ;  /* 0x0000002215157223 */ /* 0x180fe20000010830 */
[----:B------:R-:W0:Y:S01]  /*fc90*/  MUFU.EX2 R176, R176 ;  /* 0x000000b000b07308 */ /* 0x000e220000000800 */
[----:B-1----:R-:W-:Y:S01]  /*fca0*/  FADD.FTZ R36, R182, R47 ;  /* 0x0000002fb6247221 */ /* 0x002fe20000010000 */
[-CC-:B------:R-:W-:Y:S01]  /*fcb0*/  FFMA.FTZ R53, R53, R34.reuse, -R48.reuse ;  /* 0x0000002235357223 */ /* 0x180fe20000010830 */
[--C-:B------:R-:W-:Y:S01]  /*fcc0*/  FFMA.FTZ R67, R67, R34, -R48.reuse ;  /* 0x0000002243437223 */ /* 0x100fe20000010830 */
[----:B------:R-:W-:Y:S01]  /*fcd0*/  IMAD.MOV.U32 R50, RZ, RZ, R191 ;  /* 0x000000ffff327224 */ /* 0x000fe200078e00bf */
[----:B------:R-:W-:Y:S01]  /*fce0*/  @P2 SHF.R.U32.HI R50, RZ, R54, R51 ;  /* 0x00000036ff322219 */ /* 0x000fe20000011633 */
[-CC-:B------:R-:W-:Y:S01]  /*fcf0*/  FFMA.FTZ R39, R39, R34.reuse, -R48.reuse ;  /* 0x0000002227277223 */ /* 0x180fe20000010830 */
[-C--:B------:R-:W-:Y:S01]  /*fd00*/  FFMA.FTZ R71, R71, R34.reuse, -R48 ;  /* 0x0000002247477223 */ /* 0x080fe20000010830 */
[----:B------:R-:W1:Y:S01]  /*fd10*/  MUFU.EX2 R5, R5 ;  /* 0x0000000500057308 */ /* 0x000e620000000800 */
[----:B--2---:R-:W-:Y:S01]  /*fd20*/  FADD.FTZ R47, R3, R36 ;  /* 0x00000024032f7221 */ /* 0x004fe20000010000 */
[----:B------:R-:W-:Y:S01]  /*fd30*/  FADD.FTZ R36, R12, R49 ;  /* 0x000000310c247221 */ /* 0x000fe20000010000 */
[----:B------:R-:W-:Y:S01]  /*fd40*/  IADD3 R50, R50, R193, -R192 ;  /* 0x000000c132327210 */ /* 0x000fe20007ffe8c0 */
[-CC-:B------:R-:W-:Y:S01]  /*fd50*/  FFMA.FTZ R33, R33, R34.reuse, -R48.reuse ;  /* 0x0000002221217223 */ /* 0x180fe20000010830 */
[-C--:B------:R-:W-:Y:S01]  /*fd60*/  FFMA.FTZ R77, R77, R34.reuse, -R48 ;  /* 0x000000224d4d7223 */ /* 0x080fe20000010830 */
[----:B------:R-:W-:Y:S01]  /*fd70*/  FADD.FTZ R49, R175, R36 ;  /* 0x00000024af317221 */ /* 0x000fe20000010000 */
[----:B------:R-:W-:Y:S01]  /*fd80*/  SHF.R.S32.HI R51, RZ, 0x1f, R50 ;  /* 0x0000001fff337819 */ /* 0x000fe20000011432 */
[----:B------:R-:W2:Y:S01]  /*fd90*/  MUFU.EX2 R178, R178 ;  /* 0x000000b200b27308 */ /* 0x000ea20000000800 */
[----:B0-----:R-:W-:Y:S01]  /*fda0*/  FADD.FTZ R0, R176, R47 ;  /* 0x0000002fb0007221 */ /* 0x001fe20000010000 */
[----:B------:R-:W-:Y:S01]  /*fdb0*/  FADD.FTZ R36, R14, R49 ;  /* 0x000000310e247221 */ /* 0x000fe20000010000 */
[----:B------:R-:W-:Y:S01]  /*fdc0*/  FFMA.FTZ R31, R31, R34, -R48 ;  /* 0x000000221f1f7223 */ /* 0x000fe20000010830 */
[----:B------:R-:W-:Y:S01]  /*fdd0*/  F2FP.F16.F32.PACK_AB R173, R12, R173 ;  /* 0x000000ad0cad723e */ /* 0x000fe200000000ff */
[----:B------:R-:W-:-:S02]  /*fde0*/  VIADD R12, R129, 0xfffffffe ;  /* 0xfffffffe810c7836 */ /* 0x000fc40000000000 */
[----:B------:R-:W-:Y:S01]  /*fdf0*/  FADD.FTZ R49, R169, R36 ;  /* 0x00000024a9317221 */ /* 0x000fe20000010000 */
[----:B------:R-:W-:Y:S01]  /*fe00*/  F2FP.F16.F32.PACK_AB R182, R3, R182 ;  /* 0x000000b603b6723e */ /* 0x000fe200000000ff */
[----:B------:R-:W0:Y:S01]  /*fe10*/  MUFU.EX2 R9, R9 ;  /* 0x0000000900097308 */ /* 0x000e220000000800 */
[C---:B-1----:R-:W-:Y:S01]  /*fe20*/  FADD.FTZ R47, R5.reuse, R0 ;  /* 0x00000000052f7221 */ /* 0x042fe20000010000 */
[----:B------:R-:W-:Y:S01]  /*fe30*/  FADD.FTZ R36, R20, R49 ;  /* 0x0000003114247221 */ /* 0x000fe20000010000 */
[----:B------:R-:W-:Y:S02]  /*fe40*/  F2FP.F16.F32.PACK_AB R176, R5, R176 ;  /* 0x000000b005b0723e */ /* 0x000fe400000000ff */
[----:B------:R-:W-:Y:S02]  /*fe50*/  CS2R R128, SRZ ;  /* 0x0000000000807805 */ /* 0x000fe4000001ff00 */
[----:B------:R-:W-:Y:S02]  /*fe60*/  F2FP.F16.F32.PACK_AB R181, R26, R181 ;  /* 0x000000b51ab5723e */ /* 0x000fe400000000ff */
[----:B------:R-:W-:-:S02]  /*fe70*/  CS2R R100, SRZ ;  /* 0x0000000000647805 */ /* 0x000fc4000001ff00 */
[----:B------:R-:W-:Y:S01]  /*fe80*/  F2FP.F16.F32.PACK_AB R177, R8, R177 ;  /* 0x000000b108b1723e */ /* 0x000fe200000000ff */
[----:B------:R-:W1:Y:S01]  /*fe90*/  MUFU.EX2 R172, R172 ;  /* 0x000000ac00ac7308 */ /* 0x000e620000000800 */
[----:B--2---:R-:W-:Y:S01]  /*fea0*/  FADD.FTZ R0, R178, R47 ;  /* 0x0000002fb2007221 */ /* 0x004fe20000010000 */
[----:B------:R-:W-:Y:S02]  /*feb0*/  F2FP.F16.F32.PACK_AB R179, R10, R179 ;  /* 0x000000b30ab3723e */ /* 0x000fe400000000ff */
[----:B------:R-:W-:Y:S02]  /*fec0*/  CS2R R98, SRZ ;  /* 0x0000000000627805 */ /* 0x000fe4000001ff00 */
[----:B------:R-:W-:Y:S02]  /*fed0*/  F2FP.F16.F32.PACK_AB R175, R14, R175 ;  /* 0x000000af0eaf723e */ /* 0x000fe400000000ff */
[----:B------:R-:W-:Y:S02]  /*fee0*/  CS2R R96, SRZ ;  /* 0x0000000000607805 */ /* 0x000fe4000001ff00 */
[----:B------:R-:W-:-:S02]  /*fef0*/  F2FP.F16.F32.PACK_AB R169, R20, R169 ;  /* 0x000000a914a9723e */ /* 0x000fc400000000ff */
[----:B------:R-:W-:Y:S01]  /*ff00*/  CS2R R94, SRZ ;  /* 0x00000000005e7805 */ /* 0x000fe2000001ff00 */
[----:B------:R-:W2:Y:S01]  /*ff10*/  MUFU.EX2 R171, R171 ;  /* 0x000000ab00ab7308 */ /* 0x000ea20000000800 */
[----:B0-----:R-:W-:Y:S01]  /*ff20*/  FADD.FTZ R47, R9, R0 ;  /* 0x00000000092f7221 */ /* 0x001fe20000010000 */
[----:B------:R-:W-:Y:S02]  /*ff30*/  F2FP.F16.F32.PACK_AB R180, R27, R180 ;  /* 0x000000b41bb4723e */ /* 0x000fe400000000ff */
[----:B------:R-:W-:Y:S02]  /*ff40*/  CS2R R92, SRZ ;  /* 0x00000000005c7805 */ /* 0x000fe4000001ff00 */
[----:B------:R-:W-:Y:S02]  /*ff50*/  F2FP.F16.F32.PACK_AB R178, R9, R178 ;  /* 0x000000b209b2723e */ /* 0x000fe400000000ff */
[----:B------:R-:W-:Y:S01]  /*ff60*/  CS2R R90, SRZ ;  /* 0x00000000005a7805 */ /* 0x000fe2000001ff00 */
        /* <DEDUP_REMOVED lines=14> */
[----:B------:R-:W-:Y:S01]  /*10050*/  MUFU.EX2 R168, R168 ;  /* 0x000000a800a87308 */ /* 0x000fe20000000800 */
[----:B-1----:R-:W-:-:S07]  /*10060*/  F2FP.F16.F32.PACK_AB R174, R37, R174 ;  /* 0x000000ae25ae723e */ /* 0x002fce00000000ff */
[----:B------:R-:W0:Y:S01]  /*10070*/  MUFU.EX2 R155, R155 ;  /* 0x0000009b009b7308 */ /* 0x000e220000000800 */
[C---:B--2---:R-:W-:Y:S01]  /*10080*/  FADD.FTZ R36, R28.reuse, R47 ;  /* 0x0000002f1c247221 */ /* 0x044fe20000010000 */
[----:B------:R-:W-:-:S06]  /*10090*/  F2FP.F16.F32.PACK_AB R153, R28, R153 ;  /* 0x000000991c99723e */ /* 0x000fcc00000000ff */
[----:B------:R-:W-:Y:S08]  /*100a0*/  MUFU.EX2 R41, R41 ;  /* 0x0000002900297308 */ /* 0x000ff00000000800 */
[----:B------:R-:W1:Y:S01]  /*100b0*/  MUFU.EX2 R32, R32 ;  /* 0x0000002000207308 */ /* 0x000e620000000800 */
[----:B0-----:R-:W-:-:S07]  /*100c0*/  FADD.FTZ R47, R155, R36 ;  /* 0x000000249b2f7221 */ /* 0x001fce0000010000 */
[----:B------:R-:W-:Y:S08]  /*100d0*/  MUFU.EX2 R170, R170 ;  /* 0x000000aa00aa7308 */ /* 0x000ff00000000800 */
[----:B------:R-:W0:Y:S01]  /*100e0*/  MUFU.EX2 R157, R157 ;  /* 0x0000009d009d7308 */ /* 0x000e220000000800 */
[C---:B-1----:R-:W-:Y:S01]  /*100f0*/  FADD.FTZ R36, R32.reuse, R47 ;  /* 0x0000002f20247221 */ /* 0x042fe20000010000 */
[----:B------:R-:W-:-:S06]  /*10100*/  F2FP.F16.F32.PACK_AB R155, R32, R155 ;  /* 0x0000009b209b723e */ /* 0x000fcc00000000ff */
[----:B------:R-:W-:Y:S08]  /*10110*/  MUFU.EX2 R43, R43 ;  /* 0x0000002b002b7308 */ /* 0x000ff00000000800 */
[----:B------:R1:W-:Y:S01]  /*10120*/  MUFU.EX2 R156, R13 ;  /* 0x0000000d009c7308 */ /* 0x0003e20000000800 */
[----:B0-----:R-:W-:-:S07]  /*10130*/  FADD.FTZ R47, R157, R36 ;  /* 0x000000249d2f7221 */ /* 0x001fce0000010000 */
[----:B------:R-:W0:Y:S01]  /*10140*/  MUFU.EX2 R38, R38 ;  /* 0x0000002600267308 */ /* 0x000e220000000800 */
[----:B-1----:R-:W-:-:S04]  /*10150*/  FADD.FTZ R13, R37, R0 ;  /* 0x00000000250d7221 */ /* 0x002fc80000010000 */
[----:B------:R-:W-:Y:S01]  /*10160*/  FADD.FTZ R0, R168, R13 ;  /* 0x0000000da8007221 */ /* 0x000fe20000010000 */
[C---:B------:R-:W-:Y:S02]  /*10170*/  F2FP.F16.F32.PACK_AB R168, R41.reuse, R168 ;  /* 0x000000a829a8723e */ /* 0x040fe400000000ff */
[----:B------:R-:W-:Y:S01]  /*10180*/  MUFU.EX2 R152, R152 ;  /* 0x0000009800987308 */ /* 0x000fe20000000800 */
[----:B------:R-:W-:-:S04]  /*10190*/  FADD.FTZ R13, R41, R0 ;  /* 0x00000000290d7221 */ /* 0x000fc80000010000 */
[----:B------:R-:W-:Y:S01]  /*101a0*/  FADD.FTZ R0, R170, R13 ;  /* 0x0000000daa007221 */ /* 0x000fe20000010000 */
[----:B------:R-:W-:Y:S02]  /*101b0*/  LEA.HI R13, R51, R50, RZ, 0x7 ;  /* 0x00000032330d7211 */ /* 0x000fe400078f38ff */
[----:B------:R-:W1:Y:S01]  /*101c0*/  MUFU.EX2 R159, R159 ;  /* 0x0000009f009f7308 */ /* 0x000e620000000800 */
[C---:B0-----:R-:W-:Y:S01]  /*101d0*/  FADD.FTZ R36, R38.reuse, R47 ;  /* 0x0000002f26247221 */ /* 0x041fe20000010000 */
[----:B------:R-:W-:Y:S02]  /*101e0*/  SHF.R.S32.HI R5, RZ, 0x7, R13 ;  /* 0x00000007ff057819 */ /* 0x000fe4000001140d */
[----:B------:R-:W-:Y:S02]  /*101f0*/  F2FP.F16.F32.PACK_AB R157, R38, R157 ;  /* 0x0000009d269d723e */ /* 0x000fe400000000ff */
[----:B------:R-:W-:Y:S02]  /*10200*/  VIMNMX R5, RZ, R5, !PT ;  /* 0x00000005ff057248 */ /* 0x000fe40007fe0100 */
[----:B------:R-:W-:Y:S01]  /*10210*/  MUFU.EX2 R45, R45 ;  /* 0x0000002d002d7308 */ /* 0x000fe20000000800 */
[----:B------:R-:W-:-:S02]  /*10220*/  F2FP.F16.F32.PACK_AB R170, R43, R170 ;  /* 0x000000aa2baa723e */ /* 0x000fc400000000ff */
[----:B------:R-:W-:-:S05]  /*10230*/  ISETP.GE.AND P3, PT, R12, R5, PT ;  /* 0x000000050c00720c */ /* 0x000fca0003f66270 */
[----:B------:R-:W0:Y:S01]  /*10240*/  MUFU.EX2 R40, R40 ;  /* 0x0000002800287308 */ /* 0x000e220000000800 */
[----:B-1----:R-:W-:-:S07]  /*10250*/  FADD.FTZ R47, R159, R36 ;  /* 0x000000249f2f7221 */ /* 0x002fce0000010000 */
[----:B------:R-:W1:Y:S08]  /*10260*/  MUFU.EX2 R154, R154 ;  /* 0x0000009a009a7308 */ /* 0x000e700000000800 */
[----:B------:R-:W2:Y:S01]  /*10270*/  MUFU.EX2 R161, R161 ;  /* 0x000000a100a17308 */ /* 0x000ea20000000800 */
[C---:B0-----:R-:W-:Y:S01]  /*10280*/  FADD.FTZ R6, R40.reuse, R47 ;  /* 0x0000002f28067221 */ /* 0x041fe20000010000 */
[----:B------:R-:W-:-:S06]  /*10290*/  F2FP.F16.F32.PACK_AB R159, R40, R159 ;  /* 0x0000009f289f723e */ /* 0x000fcc00000000ff */
[----:B------:R-:W0:Y:S08]  /*102a0*/  MUFU.EX2 R75, R75 ;  /* 0x0000004b004b7308 */ /* 0x000e300000000800 */
[----:B------:R3:W-:Y:S08]  /*102b0*/  MUFU.EX2 R158, R25 ;  /* 0x00000019009e7308 */ /* 0x0007f00000000800 */
[----:B------:R-:W4:Y:S01]  /*102c0*/  MUFU.EX2 R42, R42 ;  /* 0x0000002a002a7308 */ /* 0x000f220000000800 */
[----:B---3--:R-:W-:-:S04]  /*102d0*/  FADD.FTZ R25, R43, R0 ;  /* 0x000000002b197221 */ /* 0x008fc80000010000 */
[----:B------:R-:W-:Y:S01]  /*102e0*/  FADD.FTZ R0, R152, R25 ;  /* 0x0000001998007221 */ /* 0x000fe20000010000 */
[C---:B------:R-:W-:Y:S02]  /*102f0*/  F2FP.F16.F32.PACK_AB R152, R45.reuse, R152 ;  /* 0x000000982d98723e */ /* 0x040fe400000000ff */
[----:B------:R-:W3:Y:S01]  /*10300*/  MUFU.EX2 R29, R29 ;  /* 0x0000001d001d7308 */ /* 0x000ee20000000800 */
[----:B------:R-:W-:-:S04]  /*10310*/  FADD.FTZ R25, R45, R0 ;  /* 0x000000002d197221 */ /* 0x000fc80000010000 */
[----:B-1----:R-:W-:Y:S01]  /*10320*/  FADD.FTZ R0, R154, R25 ;  /* 0x000000199a007221 */ /* 0x002fe20000010000 */
[----:B--2---:R-:W-:Y:S01]  /*10330*/  FADD.FTZ R25, R161, R6 ;  /* 0x00000006a1197221 */ /* 0x004fe20000010000 */
[C---:B0-----:R-:W-:Y:S01]  /*10340*/  F2FP.F16.F32.PACK_AB R154, R75.reuse, R154 ;  /* 0x0000009a4b9a723e */ /* 0x041fe200000000ff */
[----:B------:R-:W0:Y:S01]  /*10350*/  MUFU.EX2 R163, R163 ;  /* 0x000000a300a37308 */ /* 0x000e220000000800 */
[----:B------:R-:W-:Y:S01]  /*10360*/  FADD.FTZ R0, R75, R0 ;  /* 0x000000004b007221 */ /* 0x000fe20000010000 */
[C---:B----4-:R-:W-:Y:S01]  /*10370*/  FADD.FTZ R6, R42.reuse, R25 ;  /* 0x000000192a067221 */ /* 0x050fe20000010000 */
[----:B------:R-:W-:-:S05]  /*10380*/  F2FP.F16.F32.PACK_AB R161, R42, R161 ;  /* 0x000000a12aa1723e */ /* 0x000fca00000000ff */
[----:B------:R-:W1:Y:S01]  /*10390*/  MUFU.EX2 R44, R44 ;  /* 0x0000002c002c7308 */ /* 0x000e620000000800 */
[----:B---3--:R-:W-:-:S04]  /*103a0*/  FADD.FTZ R25, R29, R0 ;  /* 0x000000001d197221 */ /* 0x008fc80000010000 */
[C---:B------:R-:W-:Y:S01]  /*103b0*/  FADD.FTZ R0, R156.reuse, R25 ;  /* 0x000000199c007221 */ /* 0x040fe20000010000 */
[----:B------:R-:W-:Y:S02]  /*103c0*/  F2FP.F16.F32.PACK_AB R156, R156, R29 ;  /* 0x0000001d9c9c723e */ /* 0x000fe400000000ff */
[----:B------:R-:W2:Y:S01]  /*103d0*/  MUFU.EX2 R15, R15 ;  /* 0x0000000f000f7308 */ /* 0x000ea20000000800 */
[----:B0-----:R-:W-:-:S07]  /*103e0*/  FADD.FTZ R47, R163, R6 ;  /* 0x00000006a32f7221 */ /* 0x001fce0000010000 */
[----:B------:R-:W-:Y:S01]  /*103f0*/  MUFU.EX2 R165, R165 ;  /* 0x000000a500a57308 */ /* 0x000fe20000000800 */
[C---:B-1----:R-:W-:Y:S01]  /*10400*/  FADD.FTZ R6, R44.reuse, R47 ;  /* 0x0000002f2c067221 */ /* 0x042fe20000010000 */
[----:B------:R-:W-:-:S06]  /*10410*/  F2FP.F16.F32.PACK_AB R163, R44, R163 ;  /* 0x000000a32ca3723e */ /* 0x000fcc00000000ff */
[----:B------:R-:W-:Y:S01]  /*10420*/  MUFU.EX2 R46, R59 ;  /* 0x0000003b002e7308 */ /* 0x000fe20000000800 */
[----:B--2---:R-:W-:-:S04]  /*10430*/  FADD.FTZ R25, R15, R0 ;  /* 0x000000000f197221 */ /* 0x004fc80000010000 */
[C---:B------:R-:W-:Y:S01]  /*10440*/  FADD.FTZ R0, R158.reuse, R25 ;  /* 0x000000199e007221 */ /* 0x040fe20000010000 */
[----:B------:R-:W-:Y:S02]  /*10450*/  F2FP.F16.F32.PACK_AB R158, R158, R15 ;  /* 0x0000000f9e9e723e */ /* 0x000fe400000000ff */
[----:B------:R-:W0:Y:S08]  /*10460*/  MUFU.EX2 R21, R21 ;  /* 0x0000001500157308 */ /* 0x000e300000000800 */
[----:B------:R-:W1:Y:S08]  /*10470*/  MUFU.EX2 R167, R167 ;  /* 0x000000a700a77308 */ /* 0x000e700000000800 */
[----:B------:R-:W2:Y:S01]  /*10480*/  MUFU.EX2 R160, R53 ;  /* 0x0000003500a07308 */ /* 0x000ea20000000800 */
[----:B0-----:R-:W-:-:S07]  /*10490*/  FADD.FTZ R25, R21, R0 ;  /* 0x0000000015197221 */ /* 0x001fce0000010000 */
[----:B------:R-:W0:Y:S08]  /*104a0*/  MUFU.EX2 R67, R67 ;  /* 0x0000004300437308 */ /* 0x000e300000000800 */
[----:B------:R3:W4:Y:S08]  /*104b0*/  MUFU.EX2 R162, R39 ;  /* 0x0000002700a27308 */ /* 0x0007300000000800 */
[----:B------:R-:W4:Y:S01]  /*104c0*/  MUFU.EX2 R71, R71 ;  /* 0x0000004700477308 */ /* 0x000f220000000800 */
[----:B---3--:R-:W-:Y:S01]  /*104d0*/  FADD.FTZ R39, R165, R6 ;  /* 0x00000006a5277221 */ /* 0x008fe20000010000 */
[----:B------:R-:W-:-:S03]  /*104e0*/  F2FP.F16.F32.PACK_AB R165, R46, R165 ;  /* 0x000000a52ea5723e */ /* 0x000fc600000000ff */
[----:B------:R-:W-:-:S03]  /*104f0*/  FADD.FTZ R6, R46, R39 ;  /* 0x000000272e067221 */ /* 0x000fc60000010000 */
[----:B------:R-:W3:Y:S01]  /*10500*/  MUFU.EX2 R164, R33 ;  /* 0x0000002100a47308 */ /* 0x000ee20000000800 */
[----:B-1----:R-:W-:Y:S01]  /*10510*/  FADD.FTZ R39, R167, R6 ;  /* 0x00000006a7277221 */ /* 0x002fe20000010000 */
[C---:B--2---:R-:W-:Y:S01]  /*10520*/  FADD.FTZ R6, R160.reuse, R25 ;  /* 0x00000019a0067221 */ /* 0x044fe20000010000 */
[----:B------:R-:W-:-:S03]  /*10530*/  F2FP.F16.F32.PACK_AB R160, R160, R21 ;  /* 0x00000015a0a0723e */ /* 0x000fc600000000ff */
[----:B0-----:R-:W-:Y:S02]  /*10540*/  FADD.FTZ R25, R67, R6 ;  /* 0x0000000643197221 */ /* 0x001fe40000010000 */
[----:B------:R-:W0:Y:S02]  /*10550*/  MUFU.EX2 R77, R77 ;  /* 0x0000004d004d7308 */ /* 0x000e240000000800 */
[C---:B----4-:R-:W-:Y:S01]  /*10560*/  FADD.FTZ R6, R162.reuse, R25 ;  /* 0x00000019a2067221 */ /* 0x050fe20000010000 */
[----:B------:R-:W-:-:S03]  /*10570*/  F2FP.F16.F32.PACK_AB R162, R162, R67 ;  /* 0x00000043a2a2723e */ /* 0x000fc600000000ff */
[----:B------:R-:W-:Y:S02]  /*10580*/  FADD.FTZ R3, R71, R6 ;  /* 0x0000000647037221 */ /* 0x000fe40000010000 */
[----:B------:R-:W1:Y:S02]  /*10590*/  MUFU.EX2 R166, R31 ;  /* 0x0000001f00a67308 */ /* 0x000e640000000800 */
[C---:B---3--:R-:W-:Y:S01]  /*105a0*/  FADD.FTZ R6, R164.reuse, R3 ;  /* 0x00000003a4067221 */ /* 0x048fe20000010000 */
[----:B------:R-:W-:-:S05]  /*105b0*/  F2FP.F16.F32.PACK_AB R164, R164, R71 ;  /* 0x00000047a4a4723e */ /* 0x000fca00000000ff */
[----:B------:R-:W2:Y:S01]  /*105c0*/  MUFU.EX2 R30, R30 ;  /* 0x0000001e001e7308 */ /* 0x000ea20000000800 */
[----:B0-----:R-:W-:-:S04]  /*105d0*/  FADD.FTZ R3, R77, R6 ;  /* 0x000000064d037221 */ /* 0x001fc80000010000 */
[C---:B-1----:R-:W-:Y:S01]  /*105e0*/  FADD.FTZ R3, R166.reuse, R3 ;  /* 0x00000003a6037221 */ /* 0x042fe20000010000 */
[----:B------:R-:W-:Y:S01]  /*105f0*/  F2FP.F16.F32.PACK_AB R166, R166, R77 ;  /* 0x0000004da6a6723e */ /* 0x000fe200000000ff */
[C---:B--2---:R-:W-:Y:S01]  /*10600*/  FADD.FTZ R0, R30.reuse, R39 ;  /* 0x000000271e007221 */ /* 0x044fe20000010000 */
[----:B------:R-:W-:Y:S01]  /*10610*/  F2FP.F16.F32.PACK_AB R167, R30, R167 ;  /* 0x000000a71ea7723e */ /* 0x000fe200000000ff */
[----:B------:R-:W-:Y:S06]  /*10620*/  @!P3 BRA `(.L_x_2866) ;  /* 0x0000003000d4b947 */ /* 0x000fec0003800000 */
[----:B------:R-:W-:Y:S01]  /*10630*/  IMAD.MOV.U32 R10, RZ, RZ, R7 ;  /* 0x000000ffff0a7224 */ /* 0x000fe200078e0007 */
[----:B------:R-:W-:Y:S01]  /*10640*/  MOV R11, R35 ;  /* 0x00000023000b7202 */ /* 0x000fe20000000f00 */
[----:B------:R-:W-:Y:S02]  /*10650*/  IMAD.MOV.U32 R14, RZ, RZ, R186 ;  /* 0x000000ffff0e7224 */ /* 0x000fe400078e00ba */
[----:B------:R-:W-:Y:S02]  /*10660*/  IMAD.MOV.U32 R13, RZ, RZ, R184 ;  /* 0x000000ffff0d7224 */ /* 0x000fe400078e00b8 */
[----:B------:R-:W-:-:S07]  /*10670*/  IMAD.MOV.U32 R151, RZ, RZ, RZ ;  /* 0x000000ffff977224 */ /* 0x000fce00078e00ff */
.L_x_2876:
[----:B------:R-:W-:Y:S01]  /*10680*/  ISETP.NE.AND P3, PT, R190, RZ, PT ;  /* 0x000000ffbe00720c */ /* 0x000fe20003f65270 */
[----:B------:R-:W-:Y:S05]  /*10690*/  YIELD ;  /* 0x0000000000007946 */ /* 0x000fea0003800000 */
[----:B------:R-:W-:-:S04]  /*106a0*/  IADD3 R184, R13, 0x1, RZ ;  /* 0x000000010db87810 */ /* 0x000fc80007ffe0ff */
[----:B------:R-:W-:-:S04]  /*106b0*/  ISETP.NE.AND P4, PT, R184, 0x2, PT ;  /* 0x00000002b800780c */ /* 0x000fc80003f85270 */
[----:B------:R-:W-:Y:S02]  /*106c0*/  SEL R7, RZ, 0x1, P4 ;  /* 0x00000001ff077807 */ /* 0x000fe40002000000 */
[----:B------:R-:W-:Y:S02]  /*106d0*/  SEL R184, R184, RZ, P4 ;  /* 0x000000ffb8b87207 */ /* 0x000fe40002000000 */
[----:B------:R-:W-:Y:S01]  /*106e0*/  LOP3.LUT R186, R14, R7, RZ, 0x3c, !PT ;  /* 0x000000070eba7212 */ /* 0x000fe200078e3cff */
[----:B------:R-:W-:Y:S06]  /*106f0*/  @P3 BRA `(.L_x_2867) ;  /* 0x0000000000303947 */ /* 0x000fec0003800000 */
[----:B------:R-:W-:Y:S05]  /*10700*/  @!P0 BRA `(.L_x_2868) ;  /* 0x0000000000048947 */ /* 0x000fea0003800000 */
[----:B------:R-:W-:Y:S01]  /*10710*/  BPT.TRAP 0x1 ;  /* 0x000000040000795c */ /* 0x000fe20000300000 */
.L_x_2868:
[----:B------:R-:W-:Y:S01]  /*10720*/  IMAD R6, R184, 0x8, R2 ;  /* 0x00000008b8067824 */ /* 0x000fe200078e0202 */
[----:B------:R-:W-:-:S04]  /*10730*/  SHF.L.U32 R7, R186, 0x1f, RZ ;  /* 0x0000001fba077819 */ /* 0x000fc800000006ff */
[----:B------:R0:W1:Y:S01]  /*10740*/  SYNCS.PHASECHK.TRANS64.TRYWAIT P4, [R6+URZ+0x28830], R7 ;  /* 0x02883007060075a7 */ /* 0x000062000808017f */
[----:B------:R-:W-:Y:S05]  /*10750*/  @!P0 BRA `(.L_x_2869) ;  /* 0x0000000000048947 */ /* 0x000fea0003800000 */
[----:B------:R-:W-:Y:S01]  /*10760*/  BPT.TRAP 0x1 ;  /* 0x000000040000795c */ /* 0x000fe20000300000 */
.L_x_2869:
[----:B------:R-:W-:Y:S04]  /*10770*/  BSSY B0, `(.L_x_2867) ;  /* 0x0000004000007945 */ /* 0x000fe80003800000 */
[----:B-1----:R-:W-:Y:S05]  /*10780*/  @P4 BRA `(.L_x_2870) ;  /* 0x0000000000084947 */ /* 0x002fea0003800000 */
[----:B------:R-:W1:Y:S02]  /*10790*/  SYNCS.PHASECHK.TRANS64.TRYWAIT P4, [R6+URZ+0x28830], R7 ;  /* 0x02883007060075a7 */ /* 0x000e64000808017f */
[----:B-1----:R-:W-:Y:S05]  /*107a0*/  @!P4 BRA `(.L_x_2871) ;  /* 0x000001100090c947 */ /* 0x002fea0003800000 */
.L_x_2870:
[----:B------:R-:W-:Y:S05]  /*107b0*/  BSYNC B0 ;  /* 0x0000000000007941 */ /* 0x000fea0003800000 */
.L_x_2867:
[----:B------:R-:W2:Y:S01]  /*107c0*/  S2R R8, SR_TID.X ;  /* 0x0000000000087919 */ /* 0x000ea20000002100 */
[----:B01----:R-:W-:Y:S01]  /*107d0*/  IMAD.MOV.U32 R7, RZ, RZ, 0x40000040 ;  /* 0x40000040ff077424 */ /* 0x003fe200078e00ff */
[----:B------:R-:W-:Y:S05]  /*107e0*/  WARPSYNC.ALL ;  /* 0x0000000000007948 */ /* 0x000fea0003800000 */
[----:B------:R-:W-:Y:S01]  /*107f0*/  R2UR UR47, R7 ;  /* 0x00000000072f72ca */ /* 0x000fe200000e0000 */
[----:B------:R-:W-:Y:S02]  /*10800*/  IMAD R6, R184, 0x800, R4 ;  /* 0x00000800b8067824 */ /* 0x000fe400078e0204 */
[----:B------:R-:W-:-:S03]  /*10810*/  IMAD.MOV.U32 R9, RZ, RZ, 0x40000040 ;  /* 0x40000040ff097424 */ /* 0x000fc600078e00ff */
[----:B------:R-:W-:Y:S02]  /*10820*/  R2UR UR46, R6 ;  /* 0x00000000062e72ca */ /* 0x000fe400000e0000 */
[----:B------:R-:W-:Y:S02]  /*10830*/  R2UR UR11, R9 ;  /* 0x00000000090b72ca */ /* 0x000fe400000e0000 */
[----:B------:R-:W-:-:S04]  /*10840*/  MOV R9, 0x40000040 ;  /* 0x4000004000097802 */ /* 0x000fc80000000f00 */
[----:B------:R-:W-:Y:S01]  /*10850*/  R2UR UR15, R9 ;  /* 0x00000000090f72ca */ /* 0x000fe200000e0000 */
[----:B------:R-:W-:-:S05]  /*10860*/  IMAD.MOV.U32 R9, RZ, RZ, 0x40000040 ;  /* 0x40000040ff097424 */ /* 0x000fca00078e00ff */
[----:B------:R-:W-:Y:S02]  /*10870*/  R2UR UR19, R9 ;  /* 0x00000000091372ca */ /* 0x000fe400000e0000 */
[----:B------:R-:W-:Y:S02]  /*10880*/  MOV R9, 0x40000040 ;  /* 0x4000004000097802 */ /* 0x000fe40000000f00 */
[----:B--2---:R-:W-:Y:S02]  /*10890*/  SHF.R.U32.HI R8, RZ, 0x7, R8 ;  /* 0x00000007ff087819 */ /* 0x004fe40000011608 */
[----:B------:R-:W-:Y:S01]  /*108a0*/  R2UR UR23, R9 ;  /* 0x00000000091772ca */ /* 0x000fe200000e0000 */
[----:B------:R-:W-:Y:S01]  /*108b0*/  IMAD.MOV.U32 R9, RZ, RZ, 0x40000040 ;  /* 0x40000040ff097424 */ /* 0x000fe200078e00ff */
[----:B------:R-:W-:Y:S01]  /*108c0*/  IADD3 R7, R8, 0x8, RZ ;  /* 0x0000000808077810 */ /* 0x000fe20007ffe0ff */
[----:B------:R-:W-:-:S03]  /*108d0*/  VIADD R8, R6, 0x2 ;  /* 0x0000000206087836 */ /* 0x000fc60000000000 */
[----:B------:R-:W-:Y:S01]  /*108e0*/  R2UR UR27, R9 ;  /* 0x00000000091b72ca */ /* 0x000fe200000e0000 */
[----:B------:R0:W-:Y:S01]  /*108f0*/  BAR.SYNC.DEFER_BLOCKING R7, 0x100 ;  /* 0x000400070000751d */ /* 0x0001e20000010000 */
[----:B------:R-:W-:Y:S01]  /*10900*/  R2UR UR10, R8 ;  /* 0x00000000080a72ca */ /* 0x000fe200000e0000 */
[----:B------:R-:W-:Y:S01]  /*10910*/  VIADD R8, R6, 0x4 ;  /* 0x0000000406087836 */ /* 0x000fe20000000000 */
[----:B------:R-:W-:-:S04]  /*10920*/  MOV R9, 0x40000040 ;  /* 0x4000004000097802 */ /* 0x000fc80000000f00 */
[----:B------:R-:W-:Y:S01]  /*10930*/  R2UR UR14, R8 ;  /* 0x00000000080e72ca */ /* 0x000fe200000e0000 */
[----:B------:R-:W-:Y:S01]  /*10940*/  VIADD R8, R6, 0x6 ;  /* 0x0000000606087836 */ /* 0x000fe20000000000 */
[----:B------:R-:W-:Y:S01]  /*10950*/  R2UR UR31, R9 ;  /* 0x00000000091f72ca */ /* 0x000fe200000e0000 */
        /* <DEDUP_REMOVED lines=38> */
.L_x_2873:
[----:B------:R-:W-:Y:S01]  /*10bc0*/  SHF.L.U32 R6, R14, 0x1f, RZ ;  /* 0x0000001f0e067819 */ /* 0x000fe200000006ff */
[----:B------:R-:W-:-:S04]  /*10bd0*/  IMAD R7, R13, 0x8, R2 ;  /* 0x000000080d077824 */ /* 0x000fc800078e0202 */
[----:B------:R0:W1:Y:S01]  /*10be0*/  SYNCS.PHASECHK.TRANS64.TRYWAIT P3, [R7+URZ+0x28850], R6 ;  /* 0x02885006070075a7 */ /* 0x000062000806017f */
[----:B------:R-:W-:Y:S05]  /*10bf0*/  @!P0 BRA `(.L_x_2874) ;  /* 0x0000000000048947 */ /* 0x000fea0003800000 */
[----:B------:R-:W-:Y:S01]  /*10c00*/  BPT.TRAP 0x1 ;  /* 0x000000040000795c */ /* 0x000fe20000300000 */
.L_x_2874:
[----:B-1----:R-:W-:Y:S05]  /*10c10*/  @P3 BRA `(.L_x_2872) ;  /* 0x0000000000083947 */ /* 0x002fea0003800000 */
[----:B------:R-:W1:Y:S02]  /*10c20*/  SYNCS.PHASECHK.TRANS64.TRYWAIT P3, [R7+URZ+0x28850], R6 ;  /* 0x02885006070075a7 */ /* 0x000e64000806017f */
[----:B-1----:R-:W-:Y:S05]  /*10c30*/  @!P3 BRA `(.L_x_2875) ;  /* 0x0000010c0080b947 */ /* 0x002fea0003800000 */
.L_x_2872:
[----:B01----:R-:W-:Y:S01]  /*10c40*/  IADD3 R6, R2, 0x400, RZ ;  /* 0x0000040002067810 */ /* 0x003fe20007ffe0ff */
[----:B------:R-:W-:Y:S01]  /*10c50*/  IMAD.MOV.U32 R7, RZ, RZ, 0x40000040 ;  /* 0x40000040ff077424 */ /* 0x000fe200078e00ff */
[----:B------:R-:W-:Y:S05]  /*10c60*/  WARPSYNC.ALL ;  /* 0x0000000000007948 */ /* 0x000fea0003800000 */
[----:B------:R-:W-:Y:S01]  /*10c70*/  SHF.R.U32.HI R6, RZ, 0x4, R6 ;  /* 0x00000004ff067819 */ /* 0x000fe20000011606 */
[----:B------:R-:W-:Y:S01]  /*10c80*/  WARPGROUP.ARRIVE ;  /* 0x00000000000079c5 */ /* 0x000fe20000000000 */
[----:B------:R-:W-:Y:S01]  /*10c90*/  R2UR UR11, R7 ;  /* 0x00000000070b72ca */ /* 0x000fe200000e0000 */
[----:B------:R-:W-:Y:S01]  /*10ca0*/  FMUL.FTZ R14, R25, UR7 ;  /* 0x00000007190e7c20 */ /* 0x000fe20008410000 */
[----:B------:R-:W-:Y:S01]  /*10cb0*/  LOP3.LUT R6, R6, 0x3fff, RZ, 0xc0, !PT ;  /* 0x00003fff06067812 */ /* 0x000fe200078ec0ff */
[----:B------:R-:W-:Y:S01]  /*10cc0*/  FMUL.FTZ R25, R29, UR7 ;  /* 0x000000071d197c20 */ /* 0x000fe20008410000 */
[----:B------:R-:W-:Y:S01]  /*10cd0*/  MOV R9, 0x40000040 ;  /* 0x4000004000097802 */ /* 0x000fe20000000f00 */
[----:B------:R-:W-:Y:S01]  /*10ce0*/  FMUL.FTZ R29, R35, UR7 ;  /* 0x00000007231d7c20 */ /* 0x000fe20008410000 */
[----:B------:R-:W-:Y:S01]  /*10cf0*/  LOP3.LUT R6, R6, 0x4000000, RZ, 0xfc, !PT ;  /* 0x0400000006067812 */ /* 0x000fe200078efcff */
[----:B------:R-:W-:Y:S01]  /*10d00*/  FMUL.FTZ R35, R40, UR7 ;  /* 0x0000000728237c20 */ /* 0x000fe20008410000 */
[----:B------:R-:W-:Y:S01]  /*10d10*/  FMUL.FTZ R40, R46, UR7 ;  /* 0x000000072e287c20 */ /* 0x000fe20008410000 */
[----:B------:R-:W-:Y:S01]  /*10d20*/  FMUL.FTZ R46, R49, UR7 ;  /* 0x00000007312e7c20 */ /* 0x000fe20008410000 */
[----:B------:R-:W-:-:S02]  /*10d30*/  IMAD.IADD R49, R204, 0x1, R191 ;  /* 0x00000001cc317824 */ /* 0x000fc400078e02bf */
[----:B------:R-:W-:Y:S01]  /*10d40*/  FMUL.FTZ R20, R27, UR7 ;  /* 0x000000071b147c20 */ /* 0x000fe20008410000 */
[----:B------:R-:W-:Y:S02]  /*10d50*/  IMAD R6, R13, 0x800, R6 ;  /* 0x000008000d067824 */ /* 0x000fe400078e0206 */
[----:B------:R-:W-:Y:S01]  /*10d60*/  FMUL.FTZ R27, R32, UR7 ;  /* 0x00000007201b7c20 */ /* 0x000fe20008410000 */
[----:B------:R-:W-:Y:S01]  /*10d70*/  FMUL.FTZ R32, R36, UR7 ;  /* 0x0000000724207c20 */ /* 0x000fe20008410000 */
[----:B------:R-:W-:Y:S01]  /*10d80*/  FMUL.FTZ R36, R41, UR7 ;  /* 0x0000000729247c20 */ /* 0x000fe20008410000 */
[C---:B------:R-:W-:Y:S01]  /*10d90*/  VIADD R8, R6.reuse, 0x80 ;  /* 0x0000008006087836 */ /* 0x040fe20000000000 */
[----:B------:R-:W-:Y:S01]  /*10da0*/  R2UR UR10, R6 ;  /* 0x00000000060a72ca */ /* 0x000fe200000e0000 */
        /* <DEDUP_REMOVED lines=44> */
[----:B------:R-:W4:Y:S01]  /*11070*/  S2R R232, SR_TID.X ;  /* 0x0000000000e87919 */ /* 0x000f220000002100 */
[----:B------:R-:W-:-:S04]  /*11080*/  @!P1 LEA R13, R13, R2, 0x3 ;  /* 0x000000020d0d9211 */ /* 0x000fc800078e18ff */
[----:B------:R-:W5:Y:S01]  /*11090*/  MUFU.TANH R30, R30 ;  /* 0x0000001e001e7308 */ /* 0x000f620000002400 */
[----:B------:R-:W-:-:S07]  /*110a0*/  @!P1 VIADD R13, R13, 0x28860 ;  /* 0x000288600d0d9836 */ /* 0x000fce0000000000 */
[----:B------:R-:W5:Y:S08]  /*110b0*/  MUFU.TANH R32, R32 ;  /* 0x0000002000207308 */ /* 0x000f700000002400 */
[----:B------:R-:W5:Y:S08]  /*110c0*/  MUFU.TANH R34, R34 ;  /* 0x0000002200227308 */ /* 0x000f700000002400 */
[----:B------:R-:W5:Y:S01]  /*110d0*/  MUFU.TANH R35, R35 ;  /* 0x0000002300237308 */ /* 0x000f620000002400 */
[----:B----4-:R-:W-:-:S07]  /*110e0*/  SHF.R.U32.HI R232, RZ, 0x7, R232 ;  /* 0x00000007ffe87819 */ /* 0x010fce00000116e8 */
[----:B------:R-:W4:Y:S08]  /*110f0*/  MUFU.TANH R36, R36 ;  /* 0x0000002400247308 */ /* 0x000f300000002400 */
        /* <DEDUP_REMOVED lines=17> */
[----:B------:R-:W-:Y:S02]  /*11210*/  R2UR UR10, R8 ;  /* 0x00000000080a72ca */ /* 0x000fe400000e0000 */
[----:B------:R-:W-:Y:S01]  /*11220*/  R2UR UR11, R9 ;  /* 0x00000000090b72ca */ /* 0x000fe200000e0000 */
[----:B------:R-:W0:Y:S03]  /*11230*/  @P2 LDC R8, c[0x0][0x44c] ;  /* 0x00011300ff082b82 */ /* 0x000e260000000800 */
[----:B------:R-:W4:Y:S05]  /*11240*/  MUFU.TANH R181, R181 ;  /* 0x000000b500b57308 */ /* 0x000f2a0000002400 */
[----:B------:R-:W1:Y:S03]  /*11250*/  @P2 LDC R9, c[0x0][0x450] ;  /* 0x00011400ff092b82 */ /* 0x000e660000000800 */
[----:B------:R-:W-:Y:S08]  /*11260*/  MUFU.TANH R183, R183 ;  /* 0x000000b700b77308 */ /* 0x000ff00000002400 */
[----:B------:R-:W-:Y:S01]  /*11270*/  MUFU.TANH R237, R237 ;  /* 0x000000ed00ed7308 */ /* 0x000fe20000002400 */
[----:B0-----:R-:W-:-:S07]  /*11280*/  @P2 IMAD.HI.U32 R8, R49, R8, RZ ;  /* 0x0000000831082227 */ /* 0x001fce00078e00ff */
[----:B------:R-:W-:Y:S01]  /*11290*/  MUFU.TANH R80, R80 ;  /* 0x0000005000507308 */ /* 0x000fe20000002400 */
[----:B-1----:R-:W-:Y:S01]  /*112a0*/  @P2 SHF.R.U32.HI R49, RZ, R9, R8 ;  /* 0x00000009ff312219 */ /* 0x002fe20000011608 */
[----:B------:R-:W-:Y:S01]  /*112b0*/  VIADD R8, R6, 0x180 ;  /* 0x0000018006087836 */ /* 0x000fe20000000000 */
[----:B------:R-:W-:-:S05]  /*112c0*/  MOV R9, 0xffffff80 ;  /* 0xffffff8000097802 */ /* 0x000fca0000000f00 */
[----:B------:R-:W-:Y:S01]  /*112d0*/  MUFU.TANH R84, R84 ;  /* 0x0000005400547308 */ /* 0x000fe20000002400 */
[----:B------:R-:W-:Y:S02]  /*112e0*/  IMAD R54, R12, R9, 0x1 ;  /* 0x000000010c367424 */ /* 0x000fe400078e0209 */
[----:B------:R-:W-:Y:S02]  /*112f0*/  IMAD.MOV.U32 R9, RZ, RZ, 0x40000040 ;  /* 0x40000040ff097424 */ /* 0x000fe400078e00ff */
[----:B------:R-:W-:-:S03]  /*11300*/  IMAD R54, R203, -0x2, R54 ;  /* 0xfffffffecb367824 */ /* 0x000fc600078e0236 */
[----:B------:R-:W-:Y:S02]  /*11310*/  MUFU.TANH R15, R15 ;  /* 0x0000000f000f7308 */ /* 0x000fe40000002400 */
[----:B------:R-:W-:-:S06]  /*11320*/  IADD3 R54, -R192, R54, R193 ;  /* 0x00000036c0367210 */ /* 0x000fcc0007ffe1c1 */
        /* <DEDUP_REMOVED lines=19> */
[----:B------:R-:W-:Y:S01]  /*11460*/  MUFU.TANH R44, R44 ;  /* 0x0000002c002c7308 */ /* 0x000fe20000002400 */
[----:B------:R-:W-:Y:S01]  /*11470*/  R2UR UR14, R8 ;  /* 0x00000000080e72ca */ /* 0x000fe200000e0000 */
[----:B------:R-:W-:Y:S01]  /*11480*/  FMUL.FTZ R8, R61, UR7 ;  /* 0x000000073d087c20 */ /* 0x000fe20008410000 */
[----:B------:R-:W-:Y:S01]  /*11490*/  R2UR UR15, R9 ;  /* 0x00000000090f72ca */ /* 0x000fe200000e0000 */
[----:B------:R-:W-:Y:S01]  /*114a0*/  FMUL.FTZ R9, R68, UR7 ;  /* 0x0000000744097c20 */ /* 0x000fe20008410000 */
[----:B------:R-:W-:-:S03]  /*114b0*/  FMUL.FTZ R68, R83, UR7 ;  /* 0x0000000753447c20 */ /* 0x000fc60008410000 */
[----:B------:R-:W-:Y:S08]  /*114c0*/  MUFU.TANH R47, R47 ;  /* 0x0000002f002f7308 */ /* 0x000ff00000002400 */
[----:B------:R-:W0:Y:S08]  /*114d0*/  MUFU.TANH R8, R8 ;  /* 0x0000000800087308 */ /* 0x000e300000002400 */
[----:B------:R-:W1:Y:S08]  /*114e0*/  MUFU.TANH R9, R9 ;  /* 0x0000000900097308 */ /* 0x000e700000002400 */
        /* <DEDUP_REMOVED lines=11> */
[----:B------:R-:W2:Y:S05]  /*115a0*/  SHFL.IDX PT, R173, R49, RZ, 0x1c1f ;  /* 0x001c1fff31ad7589 */ /* 0x000eaa00000e0000 */
[----:B------:R-:W-:Y:S01]  /*115b0*/  HGMMA.64x128x16.F32 R88, R168, gdesc[UR8].tnspB, R88, gsb0 ;  /* 0x41e00008a8587df0 */ /* 0x000fe20008000858 */
[----:B--2---:R-:W-:-:S04]  /*115c0*/  IADD3 R57, R54, R173, RZ ;  /* 0x000000ad36397210 */ /* 0x004fc80007ffe0ff */
[C---:B------:R-:W-:Y:S02]  /*115d0*/  ISETP.GT.AND P3, PT, R57.reuse, RZ, PT ;  /* 0x000000ff3900720c */ /* 0x040fe40003f64270 */
[----:B------:R-:W-:Y:S02]  /*115e0*/  ISETP.GT.AND P4, PT, R57, 0x1, PT ;  /* 0x000000013900780c */ /* 0x000fe40003f84270 */
[----:B------:R-:W-:Y:S02]  /*115f0*/  FSEL R7, R7, -INF , P3 ;  /* 0xff80000007077808 */ /* 0x000fe40001800000 */
[----:B------:R-:W-:Y:S02]  /*11600*/  FSEL R59, R14, -INF , P4 ;  /* 0xff8000000e3b7808 */ /* 0x000fe40002000000 */
[----:B------:R-:W-:Y:S02]  /*11610*/  ISETP.GT.AND P3, PT, R57, 0x8, PT ;  /* 0x000000083900780c */ /* 0x000fe40003f64270 */
[----:B------:R-:W-:-:S02]  /*11620*/  FMNMX.FTZ R14, R7, R11, !PT ;  /* 0x0000000b070e7209 */ /* 0x000fc40007810000 */
[----:B------:R-:W-:Y:S02]  /*11630*/  ISETP.GT.AND P4, PT, R57, 0x9, PT ;  /* 0x000000093900780c */ /* 0x000fe40003f84270 */
[----:B------:R-:W-:Y:S02]  /*11640*/  FSEL R21, R21, -INF , P3 ;  /* 0xff80000015157808 */ /* 0x000fe40001800000 */
[----:B------:R-:W-:Y:S02]  /*11650*/  FMNMX.FTZ R14, R59, R14, !PT ;  /* 0x0000000e3b0e7209 */ /* 0x000fe40007810000 */
[----:B------:R-:W-:Y:S02]  /*11660*/  ISETP.GT.AND P3, PT, R57, 0x10, PT ;  /* 0x000000103900780c */ /* 0x000fe40003f64270 */
[----:B------:R-:W-:Y:S02]  /*11670*/  FSEL R25, R25, -INF , P4 ;  /* 0xff80000019197808 */ /* 0x000fe40002000000 */
[----:B------:R-:W-:-:S02]  /*11680*/  FMNMX.FTZ R14, R21, R14, !PT ;  /* 0x0000000e150e7209 */ /* 0x000fc40007810000 */
[----:B------:R-:W-:Y:S02]  /*11690*/  ISETP.GT.AND P4, PT, R57, 0x11, PT ;  /* 0x000000113900780c */ /* 0x000fe40003f84270 */
[----:B---3--:R-:W-:Y:S02]  /*116a0*/  FSEL R27, R27, -INF , P3 ;  /* 0xff8000001b1b7808 */ /* 0x008fe40001800000 */
[----:B------:R-:W-:Y:S02]  /*116b0*/  FMNMX.FTZ R14, R25, R14, !PT ;  /* 0x0000000e190e7209 */ /* 0x000fe40007810000 */
[----:B------:R-:W-:Y:S02]  /*116c0*/  ISETP.GT.AND P3, PT, R57, 0x18, PT ;  /* 0x000000183900780c */ /* 0x000fe40003f64270 */
[----:B-----5:R-:W-:Y:S02]  /*116d0*/  FSEL R61, R30, -INF , P4 ;  /* 0xff8000001e3d7808 */ /* 0x020fe40002000000 */
[----:B------:R-:W-:-:S02]  /*116e0*/  FMNMX.FTZ R14, R27, R14, !PT ;  /* 0x0000000e1b0e7209 */ /* 0x000fc40007810000 */
[----:B------:R-:W-:Y:S02]  /*116f0*/  ISETP.GT.AND P4, PT, R57, 0x19, PT ;  /* 0x000000193900780c */ /* 0x000fe40003f84270 */
[----:B------:R-:W-:Y:S02]  /*11700*/  FSEL R65, R32, -INF , P3 ;  /* 0xff80000020417808 */ /* 0x000fe40001800000 */
[----:B------:R-:W-:Y:S02]  /*11710*/  FMNMX.FTZ R14, R61, R14, !PT ;  /* 0x0000000e3d0e7209 */ /* 0x000fe40007810000 */
[----:B------:R-:W-:Y:S02]  /*11720*/  ISETP.GT.AND P3, PT, R57, 0x20, PT ;  /* 0x000000203900780c */ /* 0x000fe40003f64270 */
[----:B------:R-:W-:Y:S01]  /*11730*/  FMNMX.FTZ R14, R65, R14, !PT ;  /* 0x0000000e410e7209 */ /* 0x000fe20007810000 */
[----:B------:R-:W-:Y:S02]  /*11740*/  WARPGROUP.DEPBAR.LE gsb0, 0x0 ;  /* 0x00008000000079c5 */ /* 0x000fe40000010000 */
[----:B------:R-:W-:Y:S01]  /*11750*/  FSEL R169, R34, -INF , P4 ;  /* 0xff80000022a97808 */ /* 0x000fe20002000000 */
[----:B------:R-:W-:Y:S01]  /*11760*/  WARPGROUP.ARRIVE ;  /* 0x00000000000079c5 */ /* 0x000fe20000000000 */
[----:B------:R-:W-:-:S02]  /*11770*/  ISETP.GT.AND P4, PT, R57, 0x21, PT ;  /* 0x000000213900780c */ /* 0x000fc40003f84270 */
[----:B------:R-:W-:Y:S02]  /*11780*/  FSEL R171, R35, -INF , P3 ;  /* 0xff80000023ab7808 */ /* 0x000fe40001800000 */
[----:B------:R-:W-:Y:S01]  /*11790*/  FMNMX.FTZ R14, R169, R14, !PT ;  /* 0x0000000ea90e7209 */ /* 0x000fe20007810000 */
[----:B------:R-:W-:Y:S01]  /*117a0*/  HGMMA.64x128x16.F32 R88, R152, gdesc[UR12].tnspB, R88, gsb0 ;  /* 0x41e0000c98587df0 */ /* 0x000fe20008000858 */
[----:B------:R-:W-:Y:S02]  /*117b0*/  ISETP.GT.AND P3, PT, R57, 0x28, PT ;  /* 0x000000283900780c */ /* 0x000fe40003f64270 */
[----:B----4-:R-:W-:Y:S01]  /*117c0*/  FSEL R173, R36, -INF , P4 ;  /* 0xff80000024ad7808 */ /* 0x010fe20002000000 */
[----:B------:R-:W-:Y:S01]  /*117d0*/  FMUL.FTZ R36, R62, UR7 ;  /* 0x000000073e247c20 */ /* 0x000fe20008410000 */
[----:B------:R-:W-:Y:S01]  /*117e0*/  FMNMX.FTZ R14, R171, R14, !PT ;  /* 0x0000000eab0e7209 */ /* 0x000fe20007810000 */
[----:B------:R-:W-:Y:S01]  /*117f0*/  FMUL.FTZ R62, R75, UR7 ;  /* 0x000000074b3e7c20 */ /* 0x000fe20008410000 */
[----:B------:R-:W-:Y:S01]  /*11800*/  ISETP.GT.AND P4, PT, R57, 0x29, PT ;  /* 0x000000293900780c */ /* 0x000fe20003f84270 */
[----:B------:R-:W2:Y:S01]  /*11810*/  SHFL.IDX PT, R75, R49, 0x1, 0x1c1f ;  /* 0x003c1f00314b7f89 */ /* 0x000ea200000e0000 */
[----:B------:R-:W-:Y:S01]  /*11820*/  FSEL R39, R39, -INF , P3 ;  /* 0xff80000027277808 */ /* 0x000fe20001800000 */
[----:B------:R-:W-:Y:S01]  /*11830*/  MUFU.TANH R36, R36 ;  /* 0x0000002400247308 */ /* 0x000fe20000002400 */
[----:B------:R-:W-:-:S02]  /*11840*/  FMNMX.FTZ R14, R173, R14, !PT ;  /* 0x0000000ead0e7209 */ /* 0x000fc40007810000 */
[----:B------:R-:W-:Y:S02]  /*11850*/  ISETP.GT.AND P3, PT, R57, 0x30, PT ;  /* 0x000000303900780c */ /* 0x000fe40003f64270 */
[----:B------:R-:W-:Y:S02]  /*11860*/  FSEL R69, R42, -INF , P4 ;  /* 0xff8000002a457808 */ /* 0x000fe40002000000 */
[----:B------:R-:W-:Y:S01]  /*11870*/  FMNMX.FTZ R14, R39, R14, !PT ;  /* 0x0000000e270e7209 */ /* 0x000fe20007810000 */
[----:B------:R-:W-:Y:S01]  /*11880*/  MUFU.TANH R62, R62 ;  /* 0x0000003e003e7308 */ /* 0x000fe20000002400 */
[----:B------:R-:W-:Y:S02]  /*11890*/  ISETP.GT.AND P4, PT, R57, 0x31, PT ;  /* 0x000000313900780c */ /* 0x000fe40003f84270 */
[----:B------:R-:W-:Y:S02]  /*118a0*/  FSEL R45, R45, -INF , P3 ;  /* 0xff8000002d2d7808 */ /* 0x000fe40001800000 */
[----:B------:R-:W-:-:S02]  /*118b0*/  FMNMX.FTZ R14, R69, R14, !PT ;  /* 0x0000000e450e7209 */ /* 0x000fc40007810000 */
[----:B------:R-:W-:Y:S02]  /*118c0*/  ISETP.GT.AND P3, PT, R57, 0x38, PT ;  /* 0x000000383900780c */ /* 0x000fe40003f64270 */
[----:B------:R-:W-:Y:S01]  /*118d0*/  FSEL R175, R46, -INF , P4 ;  /* 0xff8000002eaf7808 */ /* 0x000fe20002000000 */
[----:B------:R-:W-:Y:S01]  /*118e0*/  FMUL.FTZ R46, R63, UR7 ;  /* 0x000000073f2e7c20 */ /* 0x000fe20008410000 */
[----:B------:R-:W-:Y:S01]  /*118f0*/  FMNMX.FTZ R30, R45, R14, !PT ;  /* 0x0000000e2d1e7209 */ /* 0x000fe20007810000 */
[----:B------:R-:W-:Y:S01]  /*11900*/  FMUL.FTZ R14, R73, UR7 ;  /* 0x00000007490e7c20 */ /* 0x000fe20008410000 */
[----:B------:R-:W-:Y:S01]  /*11910*/  ISETP.GT.AND P4, PT, R57, 0x39, PT ;  /* 0x000000393900780c */ /* 0x000fe20003f84270 */
[----:B--2---:R-:W-:Y:S01]  /*11920*/  IMAD.IADD R54, R54, 0x1, R75 ;  /* 0x0000000136367824 */ /* 0x004fe200078e024b */
[----:B------:R-:W-:Y:S01]  /*11930*/  FSEL R73, R50, -INF , P3 ;  /* 0xff80000032497808 */ /* 0x000fe20001800000 */
[----:B------:R-:W-:Y:S01]  /*11940*/  FMUL.FTZ R50, R66, UR7 ;  /* 0x0000000742327c20 */ /* 0x000fe20008410000 */
[----:B------:R-:W-:Y:S01]  /*11950*/  FMNMX.FTZ R30, R175, R30, !PT ;  /* 0x0000001eaf1e7209 */ /* 0x000fe20007810000 */
[----:B------:R-:W2:Y:S01]  /*11960*/  MUFU.TANH R14, R14 ;  /* 0x0000000e000e7308 */ /* 0x000ea20000002400 */
[----:B------:R-:W-:Y:S01]  /*11970*/  ISETP.GT.AND P3, PT, R57, 0x40, PT ;  /* 0x000000403900780c */ /* 0x000fe20003f64270 */
[----:B------:R-:W-:Y:S01]  /*11980*/  FMUL.FTZ R66, R79, UR7 ;  /* 0x000000074f427c20 */ /* 0x000fe20008410000 */
[----:B------:R-:W-:-:S02]  /*11990*/  FSEL R51, R51, -INF , P4 ;  /* 0xff80000033337808 */ /* 0x000fc40002000000 */
[----:B------:R-:W-:Y:S01]  /*119a0*/  FMNMX.FTZ R32, R73, R30, !PT ;  /* 0x0000001e49207209 */ /* 0x000fe20007810000 */
[----:B------:R-:W-:Y:S01]  /*119b0*/  FMUL.FTZ R30, R76, UR7 ;  /* 0x000000074c1e7c20 */ /* 0x000fe20008410000 */
[----:B------:R-:W-:Y:S01]  /*119c0*/  ISETP.GT.AND P4, PT, R57, 0x41, PT ;  /* 0x000000413900780c */ /* 0x000fe20003f84270 */
[----:B------:R-:W-:Y:S01]  /*119d0*/  MUFU.TANH R46, R46 ;  /* 0x0000002e002e7308 */ /* 0x000fe20000002400 */
[----:B------:R-:W-:Y:S01]  /*119e0*/  FSEL R177, R52, -INF , P3 ;  /* 0xff80000034b17808 */ /* 0x000fe20001800000 */
[----:B------:R-:W-:Y:S01]  /*119f0*/  FMUL.FTZ R52, R67, UR7 ;  /* 0x0000000743347c20 */ /* 0x000fe20008410000 */
[----:B------:R-:W-:Y:S01]  /*11a00*/  FMNMX.FTZ R32, R51, R32, !PT ;  /* 0x0000002033207209 */ /* 0x000fe20007810000 */
[----:B------:R-:W-:Y:S01]  /*11a10*/  FMUL.FTZ R67, R82, UR7 ;  /* 0x0000000752437c20 */ /* 0x000fe20008410000 */
[----:B------:R-:W-:Y:S02]  /*11a20*/  ISETP.GT.AND P3, PT, R57, 0x48, PT ;  /* 0x000000483900780c */ /* 0x000fe40003f64270 */
[----:B------:R-:W-:Y:S01]  /*11a30*/  FSEL R179, R56, -INF , P4 ;  /* 0xff80000038b37808 */ /* 0x000fe20002000000 */
[----:B------:R-:W3:Y:S01]  /*11a40*/  MUFU.TANH R30, R30 ;  /* 0x0000001e001e7308 */ /* 0x000ee20000002400 */
[----:B------:R-:W-:Y:S01]  /*11a50*/  FMNMX.FTZ R34, R177, R32, !PT ;  /* 0x00000020b1227209 */ /* 0x000fe20007810000 */
[----:B------:R-:W-:Y:S01]  /*11a60*/  FMUL.FTZ R32, R77, UR7 ;  /* 0x000000074d207c20 */ /* 0x000fe20008410000 */
[----:B------:R-:W-:Y:S01]  /*11a70*/  ISETP.GT.AND P4, PT, R57, 0x49, PT ;  /* 0x000000493900780c */ /* 0x000fe20003f84270 */
[----:B------:R-:W-:Y:S01]  /*11a80*/  FMUL.FTZ R56, R70, UR7 ;  /* 0x0000000746387c20 */ /* 0x000fe20008410000 */
[----:B------:R-:W-:-:S02]  /*11a90*/  FSEL R181, R181, -INF , P3 ;  /* 0xff800000b5b57808 */ /* 0x000fc40001800000 */
[----:B------:R-:W-:Y:S01]  /*11aa0*/  FMNMX.FTZ R34, R179, R34, !PT ;  /* 0x00000022b3227209 */ /* 0x000fe20007810000 */
[----:B------:R-:W4:Y:S01]  /*11ab0*/  MUFU.TANH R32, R32 ;  /* 0x0000002000207308 */ /* 0x000f220000002400 */
[----:B------:R-:W-:Y:S02]  /*11ac0*/  ISETP.GT.AND P3, PT, R57, 0x50, PT ;  /* 0x000000503900780c */ /* 0x000fe40003f64270 */
[----:B0-----:R-:W-:Y:S01]  /*11ad0*/  FSEL R77, R8, -INF , P4 ;  /* 0xff800000084d7808 */ /* 0x001fe20002000000 */
[----:B------:R-:W-:Y:S01]  /*11ae0*/  FMUL.FTZ R8, R81, UR7 ;  /* 0x0000000751087c20 */ /* 0x000fe20008410000 */
[----:B------:R-:W-:Y:S02]  /*11af0*/  FMNMX.FTZ R34, R181, R34, !PT ;  /* 0x00000022b5227209 */ /* 0x000fe40007810000 */
[----:B------:R-:W-:Y:S01]  /*11b00*/  ISETP.GT.AND P4, PT, R57, 0x51, PT ;  /* 0x000000513900780c */ /* 0x000fe20003f84270 */
[----:B------:R0:W5:Y:S01]  /*11b10*/  MUFU.TANH R42, R8 ;  /* 0x00000008002a7308 */ /* 0x0001620000002400 */
[----:B------:R-:W-:-:S02]  /*11b20*/  FSEL R183, R183, -INF , P3 ;  /* 0xff800000b7b77808 */ /* 0x000fc40001800000 */
[----:B------:R-:W-:Y:S02]  /*11b30*/  FMNMX.FTZ R34, R77, R34, !PT ;  /* 0x000000224d227209 */ /* 0x000fe40007810000 */
[----:B------:R-:W-:Y:S02]  /*11b40*/  ISETP.GT.AND P3, PT, R57, 0x58, PT ;  /* 0x000000583900780c */ /* 0x000fe40003f64270 */
[----:B------:R-:W-:Y:S01]  /*11b50*/  FSEL R233, R233, -INF , P4 ;  /* 0xff800000e9e97808 */ /* 0x000fe20002000000 */
[----:B------:R-:W-:Y:S01]  /*11b60*/  MUFU.TANH R50, R50 ;  /* 0x0000003200327308 */ /* 0x000fe20000002400 */
[----:B------:R-:W-:Y:S01]  /*11b70*/  FMNMX.FTZ R34, R183, R34, !PT ;  /* 0x00000022b7227209 */ /* 0x000fe20007810000 */
[----:B0-----:R-:W-:Y:S01]  /*11b80*/  FMUL.FTZ R8, R85, UR7 ;  /* 0x0000000755087c20 */ /* 0x001fe20008410000 */
[----:B------:R-:W-:Y:S02]  /*11b90*/  ISETP.GT.AND P4, PT, R57, 0x59, PT ;  /* 0x000000593900780c */ /* 0x000fe40003f84270 */
[----:B-1----:R-:W-:-:S02]  /*11ba0*/  FSEL R81, R9, -INF , P3 ;  /* 0xff80000009517808 */ /* 0x002fc40001800000 */
[----:B------:R-:W-:Y:S01]  /*11bb0*/  FMNMX.FTZ R34, R233, R34, !PT ;  /* 0x00000022e9227209 */ /* 0x000fe20007810000 */
[----:B------:R0:W1:Y:S01]  /*11bc0*/  MUFU.TANH R35, R8 ;  /* 0x0000000800237308 */ /* 0x0000620000002400 */
[----:B------:R-:W-:Y:S02]  /*11bd0*/  ISETP.GT.AND P3, PT, R57, 0x60, PT ;  /* 0x000000603900780c */ /* 0x000fe40003f64270 */
[----:B------:R-:W-:Y:S02]  /*11be0*/  FSEL R235, R235, -INF , P4 ;  /* 0xff800000ebeb7808 */ /* 0x000fe40002000000 */
[----:B------:R-:W-:Y:S02]  /*11bf0*/  FMNMX.FTZ R34, R81, R34, !PT ;  /* 0x0000002251227209 */ /* 0x000fe40007810000 */
[----:B------:R-:W-:Y:S01]  /*11c00*/  ISETP.GT.AND P4, PT, R57, 0x61, PT ;  /* 0x000000613900780c */ /* 0x000fe20003f84270 */
[----:B------:R-:W1:Y:S01]  /*11c10*/  MUFU.TANH R52, R52 ;  /* 0x0000003400347308 */ /* 0x000e620000002400 */
[----:B------:R-:W-:-:S02]  /*11c20*/  FSEL R237, R237, -INF , P3 ;  /* 0xff800000eded7808 */ /* 0x000fc40001800000 */
[----:B------:R-:W-:Y:S02]  /*11c30*/  FMNMX.FTZ R34, R235, R34, !PT ;  /* 0x00000022eb227209 */ /* 0x000fe40007810000 */
[----:B------:R-:W-:Y:S02]  /*11c40*/  ISETP.GT.AND P3, PT, R57, 0x68, PT ;  /* 0x000000683900780c */ /* 0x000fe40003f64270 */
[----:B--2---:R-:W-:Y:S01]  /*11c50*/  FSEL R14, R14, -INF , P4 ;  /* 0xff8000000e0e7808 */ /* 0x004fe20002000000 */
[----:B------:R-:W2:Y:S01]  /*11c60*/  MUFU.TANH R56, R56 ;  /* 0x0000003800387308 */ /* 0x000ea20000002400 */
[----:B------:R-:W-:Y:S02]  /*11c70*/  FMNMX.FTZ R9, R237, R34, !PT ;  /* 0x00000022ed097209 */ /* 0x000fe40007810000 */
[----:B------:R-:W-:Y:S02]  /*11c80*/  ISETP.GT.AND P4, PT, R57, 0x69, PT ;  /* 0x000000693900780c */ /* 0x000fe40003f84270 */
[----:B---3--:R-:W-:-:S02]  /*11c90*/  FSEL R85, R30, -INF , P3 ;  /* 0xff8000001e557808 */ /* 0x008fc40001800000 */
[----:B------:R-:W-:Y:S01]  /*11ca0*/  FMNMX.FTZ R34, R14, R9, !PT ;  /* 0x000000090e227209 */ /* 0x000fe20007810000 */
[----:B------:R-:W3:Y:S01]  /*11cb0*/  MUFU.TANH R66, R66 ;  /* 0x0000004200427308 */ /* 0x000ee20000002400 */
[----:B------:R-:W-:Y:S02]  /*11cc0*/  ISETP.GT.AND P3, PT, R57, 0x70, PT ;  /* 0x000000703900780c */ /* 0x000fe40003f64270 */
[----:B----4-:R-:W-:Y:S02]  /*11cd0*/  FSEL R30, R32, -INF , P4 ;  /* 0xff800000201e7808 */ /* 0x010fe40002000000 */
[----:B------:R-:W-:Y:S01]  /*11ce0*/  FMNMX.FTZ R9, R85, R34, !PT ;  /* 0x0000002255097209 */ /* 0x000fe20007810000 */
[----:B------:R-:W-:Y:S01]  /*11cf0*/  IMAD.U32 R34, RZ, RZ, UR5 ;  /* 0x00000005ff227e24 */ /* 0x000fe2000f8e00ff */
[----:B------:R-:W-:Y:S01]  /*11d00*/  ISETP.GT.AND P4, PT, R57, 0x71, PT ;  /* 0x000000713900780c */ /* 0x000fe20003f84270 */
[----:B------:R-:W4:Y:S01]  /*11d10*/  MUFU.TANH R67, R67 ;  /* 0x0000004300437308 */ /* 0x000f220000002400 */
[----:B------:R-:W-:-:S02]  /*11d20*/  FSEL R32, R80, -INF , P3 ;  /* 0xff80000050207808 */ /* 0x000fc40001800000 */
[----:B------:R-:W-:Y:S02]  /*11d30*/  FMNMX.FTZ R9, R30, R9, !PT ;  /* 0x000000091e097209 */ /* 0x000fe40007810000 */
[C---:B------:R-:W-:Y:S02]  /*11d40*/  ISETP.GT.AND P3, PT, R57.reuse, 0x78, PT ;  /* 0x000000783900780c */ /* 0x040fe40003f64270 */
[----:B-----5:R-:W-:Y:S02]  /*11d50*/  FSEL R42, R42, -INF , P4 ;  /* 0xff8000002a2a7808 */ /* 0x020fe40002000000 */
[----:B------:R-:W-:Y:S02]  /*11d60*/  FMNMX.FTZ R9, R32, R9, !PT ;  /* 0x0000000920097209 */ /* 0x000fe40007810000 */
[----:B------:R-:W-:Y:S02]  /*11d70*/  ISETP.GT.AND P4, PT, R57, 0x79, PT ;  /* 0x000000793900780c */ /* 0x000fe40003f84270 */
[----:B------:R-:W-:-:S02]  /*11d80*/  FSEL R57, R84, -INF , P3 ;  /* 0xff80000054397808 */ /* 0x000fc40001800000 */
[----:B0-----:R-:W-:Y:S02]  /*11d90*/  FMNMX.FTZ R8, R42, R9, !PT ;  /* 0x000000092a087209 */ /* 0x001fe40007810000 */
[----:B-1----:R-:W-:Y:S02]  /*11da0*/  FSEL R63, R35, -INF , P4 ;  /* 0xff800000233f7808 */ /* 0x002fe40002000000 */
[----:B------:R-:W-:Y:S02]  /*11db0*/  FMNMX.FTZ R8, R57, R8, !PT ;  /* 0x0000000839087209 */ /* 0x000fe40007810000 */
[C---:B------:R-:W-:Y:S02]  /*11dc0*/  ISETP.GT.AND P5, PT, R54.reuse, RZ, PT ;  /* 0x000000ff3600720c */ /* 0x040fe40003fa4270 */
[----:B------:R-:W-:Y:S02]  /*11dd0*/  FMNMX.FTZ R8, R63, R8, !PT ;  /* 0x000000083f087209 */ /* 0x000fe40007810000 */
[----:B------:R-:W-:Y:S01]  /*11de0*/  ISETP.GT.AND P4, PT, R54, 0x1, PT ;  /* 0x000000013600780c */ /* 0x000fe20003f84270 */
[----:B------:R-:W-:-:S02]  /*11df0*/  WARPGROUP.DEPBAR.LE gsb0, 0x0 ;  /* 0x00008000000079c5 */ /* 0x000fc40000010000 */
[----:B------:R-:W0:Y:S01]  /*11e00*/  SHFL.BFLY PT, R9, R8, 0x2, 0x1f ;  /* 0x0c401f0008097f89 */ /* 0x000e2200000e0000 */
[----:B------:R-:W-:Y:S01]  /*11e10*/  WARPGROUP.ARRIVE ;  /* 0x00000000000079c5 */ /* 0x000fe20000000000 */
[----:B------:R-:W-:Y:S02]  /*11e20*/  FSEL R15, R15, -INF , P5 ;  /* 0xff8000000f0f7808 */ /* 0x000fe40002800000 */
[----:B------:R-:W-:Y:S02]  /*11e30*/  ISETP.GT.AND P5, PT, R54, 0x8, PT ;  /* 0x000000083600780c */ /* 0x000fe40003fa4270 */
[----:B0-----:R-:W-:-:S05]  /*11e40*/  FMNMX.FTZ R9, R8, R9, !PT ;  /* 0x0000000908097209 */ /* 0x001fca0007810000 */
[----:B------:R-:W0:Y:S02]  /*11e50*/  SHFL.BFLY PT, R8, R9, 0x1, 0x1f ;  /* 0x0c201f0009087f89 */ /* 0x000e2400000e0000 */
[----:B0-----:R-:W-:Y:S01]  /*11e60*/  FMNMX.FTZ R35, R9, R8, !PT ;  /* 0x0000000809237209 */ /* 0x001fe20007810000 */
[----:B------:R-:W-:Y:S01]  /*11e70*/  VIADD R8, R6, 0x280 ;  /* 0x0000028006087836 */ /* 0x000fe20000000000 */
[----:B------:R-:W-:Y:S02]  /*11e80*/  MOV R9, 0x40000040 ;  /* 0x4000004000097802 */ /* 0x000fe40000000f00 */
[C---:B------:R-:W-:Y:S01]  /*11e90*/  FSETP.NEU.FTZ.AND P3, PT, R35.reuse, -INF , PT ;  /* 0xff8000002300780b */ /* 0x040fe20003f7d000 */
[----:B------:R-:W-:Y:S01]  /*11ea0*/  FMUL.FTZ R70, R35, R34 ;  /* 0x0000002223467220 */ /* 0x000fe20000410000 */
[----:B------:R-:W-:Y:S02]  /*11eb0*/  R2UR UR10, R8 ;  /* 0x00000000080a72ca */ /* 0x000fe400000e0000 */
[----:B------:R-:W-:Y:S01]  /*11ec0*/  R2UR UR11, R9 ;  /* 0x00000000090b72ca */ /* 0x000fe200000e0000 */
[----:B------:R-:W-:Y:S01]  /*11ed0*/  IMAD.MOV.U32 R9, RZ, RZ, 0x40000040 ;  /* 0x40000040ff097424 */ /* 0x000fe200078e00ff */
[----:B------:R-:W-:-:S02]  /*11ee0*/  FSEL R70, R70, RZ, P3 ;  /* 0x000000ff46467208 */ /* 0x000fc40001800000 */
[----:B------:R-:W-:-:S03]  /*11ef0*/  FMNMX.FTZ R8, R15, R10, !PT ;  /* 0x0000000a0f087209 */ /* 0x000fc60007810000 */
[-CC-:B------:R-:W-:Y:S01]  /*11f00*/  FFMA.FTZ R49, R59, R34.reuse, -R70.reuse ;  /* 0x000000223b317223 */ /* 0x180fe20000010846 */
[----:B------:R-:W-:Y:S01]  /*11f10*/  FSEL R59, R20, -INF , P4 ;  /* 0xff800000143b7808 */ /* 0x000fe20002000000 */
[-CC-:B------:R-:W-:Y:S01]  /*11f20*/  FFMA.FTZ R182, R21, R34.reuse, -R70.reuse ;  /* 0x0000002215b67223 */ /* 0x180fe20000010846 */
[-CC-:B------:R-:W-:Y:S01]  /*11f30*/  FFMA.FTZ R21, R25, R34.reuse, -R70.reuse ;  /* 0x0000002219157223 */ /* 0x180fe20000010846 */
[----:B------:R-:W-:Y:S01]  /*11f40*/  ISETP.GT.AND P4, PT, R54, 0x9, PT ;  /* 0x000000093600780c */ /* 0x000fe20003f84270 */
[-CC-:B------:R-:W-:Y:S01]  /*11f50*/  FFMA.FTZ R176, R27, R34.reuse, -R70.reuse ;  /* 0x000000221bb07223 */ /* 0x180fe20000010846 */
[----:B------:R-:W-:Y:S01]  /*11f60*/  HGMMA.64x128x16.F32 R88, R156, gdesc[UR8].tnspB, R88, gsb0 ;  /* 0x41e000089c587df0 */ /* 0x000fe20008000858 */
[----:B------:R-:W-:Y:S01]  /*11f70*/  FSEL R25, R24, -INF , P5 ;  /* 0xff80000018197808 */ /* 0x000fe20002800000 */
[--C-:B------:R-:W-:Y:S01]  /*11f80*/  FFMA.FTZ R27, R61, R34, -R70.reuse ;  /* 0x000000223d1b7223 */ /* 0x100fe20000010846 */
[----:B------:R-:W-:Y:S01]  /*11f90*/  FMNMX.FTZ R8, R59, R8, !PT ;  /* 0x000000083b087209 */ /* 0x000fe20007810000 */
[-CC-:B------:R-:W-:Y:S01]  /*11fa0*/  FFMA.FTZ R178, R65, R34.reuse, -R70.reuse ;  /* 0x0000002241b27223 */ /* 0x180fe20000010846 */
[----:B------:R-:W-:Y:S01]  /*11fb0*/  ISETP.GT.AND P5, PT, R54, 0x10, PT ;  /* 0x000000103600780c */ /* 0x000fe20003fa4270 */
[-CC-:B------:R-:W-:Y:S01]  /*11fc0*/  FFMA.FTZ R174, R39, R34.reuse, -R70.reuse ;  /* 0x0000002227ae7223 */ /* 0x180fe20000010846 */
        /* <DEDUP_REMOVED lines=10> */
[C---:B------:R-:W-:Y:S01]  /*12070*/  ISETP.GT.AND P5, PT, R54.reuse, 0x18, PT ;  /* 0x000000183600780c */ /* 0x040fe20003fa4270 */
[-CC-:B------:R-:W-:Y:S01]  /*12080*/  FFMA.FTZ R152, R177, R34.reuse, -R70.reuse ;  /* 0x00000022b1987223 */ /* 0x180fe20000010846 */
[----:B------:R-:W-:Y:S01]  /*12090*/  FSEL R83, R29, -INF , P4 ;  /* 0xff8000001d537808 */ /* 0x000fe20002000000 */
[--C-:B------:R-:W-:Y:S01]  /*120a0*/  FFMA.FTZ R29, R169, R34, -R70.reuse ;  /* 0x00000022a91d7223 */ /* 0x100fe20000010846 */
[----:B------:R-:W-:Y:S01]  /*120b0*/  FMNMX.FTZ R8, R79, R8, !PT ;  /* 0x000000084f087209 */ /* 0x000fe20007810000 */
[-CC-:B------:R-:W-:Y:S01]  /*120c0*/  FFMA.FTZ R154, R181, R34.reuse, -R70.reuse ;  /* 0x00000022b59a7223 */ /* 0x180fe20000010846 */
[----:B------:R-:W-:Y:S01]  /*120d0*/  ISETP.GT.AND P4, PT, R54, 0x19, PT ;  /* 0x000000193600780c */ /* 0x000fe20003f84270 */
[----:B------:R-:W-:Y:S01]  /*120e0*/  MUFU.EX2 R180, R180 ;  /* 0x000000b400b47308 */ /* 0x000fe20000000800 */
[----:B------:R-:W-:Y:S01]  /*120f0*/  FSEL R31, R31, -INF , P5 ;  /* 0xff8000001f1f7808 */ /* 0x000fe20002800000 */
[--C-:B------:R-:W-:Y:S01]  /*12100*/  FFMA.FTZ R24, R32, R34, -R70.reuse ;  /* 0x0000002220187223 */ /* 0x100fe20000010846 */
[----:B------:R-:W-:Y:S01]  /*12110*/  FMNMX.FTZ R8, R83, R8, !PT ;  /* 0x0000000853087209 */ /* 0x000fe20007810000 */
[-CC-:B------:R-:W-:Y:S01]  /*12120*/  FFMA.FTZ R170, R73, R34.reuse, -R70.reuse ;  /* 0x0000002249aa7223 */ /* 0x180fe20000010846 */
[C---:B------:R-:W-:Y:S01]  /*12130*/  ISETP.GT.AND P5, PT, R54.reuse, 0x20, PT ;  /* 0x000000203600780c */ /* 0x040fe20003fa4270 */
[--C-:B------:R-:W-:Y:S01]  /*12140*/  FFMA.FTZ R73, R233, R34, -R70.reuse ;  /* 0x00000022e9497223 */ /* 0x100fe20000010846 */
[----:B------:R-:W-:Y:S01]  /*12150*/  FSEL R33, R33, -INF , P4 ;  /* 0xff80000021217808 */ /* 0x000fe20002000000 */
[----:B------:R-:W-:Y:S01]  /*12160*/  MUFU.EX2 R49, R49 ;  /* 0x0000003100317308 */ /* 0x000fe20000000800 */
[----:B------:R-:W-:Y:S01]  /*12170*/  FMNMX.FTZ R8, R31, R8, !PT ;  /* 0x000000081f087209 */ /* 0x000fe20007810000 */
[-CC-:B------:R-:W-:Y:S01]  /*12180*/  FFMA.FTZ R51, R51, R34.reuse, -R70.reuse ;  /* 0x0000002233337223 */ /* 0x180fe20000010846 */
[----:B------:R-:W-:Y:S01]  /*12190*/  ISETP.GT.AND P4, PT, R54, 0x21, PT ;  /* 0x000000213600780c */ /* 0x000fe20003f84270 */
[-CC-:B------:R-:W-:Y:S01]  /*121a0*/  FFMA.FTZ R233, R42, R34.reuse, -R70.reuse ;  /* 0x000000222ae97223 */ /* 0x180fe20000010846 */
[----:B------:R-:W-:Y:S01]  /*121b0*/  FSEL R61, R37, -INF , P5 ;  /* 0xff800000253d7808 */ /* 0x000fe20002800000 */
[--C-:B------:R-:W-:Y:S01]  /*121c0*/  FFMA.FTZ R37, R173, R34, -R70.reuse ;  /* 0x00000022ad257223 */ /* 0x100fe20000010846 */
[----:B------:R-:W-:Y:S01]  /*121d0*/  FMNMX.FTZ R8, R33, R8, !PT ;  /* 0x0000000821087209 */ /* 0x000fe20007810000 */
[----:B------:R-:W-:Y:S01]  /*121e0*/  MUFU.EX2 R182, R182 ;  /* 0x000000b600b67308 */ /* 0x000fe20000000800 */
[----:B------:R-:W-:Y:S01]  /*121f0*/  ISETP.GT.AND P5, PT, R54, 0x28, PT ;  /* 0x000000283600780c */ /* 0x000fe20003fa4270 */
[----:B------:R-:W-:Y:S01]  /*12200*/  FFMA.FTZ R20, R237, R34, -R70 ;  /* 0x00000022ed147223 */ /* 0x000fe20000010846 */
[----:B------:R-:W-:-:S02]  /*12210*/  FSEL R65, R38, -INF , P4 ;  /* 0xff80000026417808 */ /* 0x000fc40002000000 */
[----:B------:R-:W-:Y:S02]  /*12220*/  FMNMX.FTZ R8, R61, R8, !PT ;  /* 0x000000083d087209 */ /* 0x000fe40007810000 */
[----:B------:R-:W-:Y:S01]  /*12230*/  ISETP.GT.AND P4, PT, R54, 0x29, PT ;  /* 0x000000293600780c */ /* 0x000fe20003f84270 */
[----:B------:R-:W-:Y:S01]  /*12240*/  MUFU.EX2 R21, R21 ;  /* 0x0000001500157308 */ /* 0x000fe20000000800 */
[----:B------:R-:W-:Y:S02]  /*12250*/  FSEL R87, R40, -INF , P5 ;  /* 0xff80000028577808 */ /* 0x000fe40002800000 */
[----:B------:R-:W-:Y:S02]  /*12260*/  FMNMX.FTZ R8, R65, R8, !PT ;  /* 0x0000000841087209 */ /* 0x000fe40007810000 */
[----:B------:R-:W-:Y:S02]  /*12270*/  ISETP.GT.AND P5, PT, R54, 0x30, PT ;  /* 0x000000303600780c */ /* 0x000fe40003fa4270 */
[----:B------:R-:W-:Y:S01]  /*12280*/  FSEL R41, R41, -INF , P4 ;  /* 0xff80000029297808 */ /* 0x000fe20002000000 */
[----:B------:R-:W-:Y:S01]  /*12290*/  MUFU.EX2 R176, R176 ;  /* 0x000000b000b07308 */ /* 0x000fe20000000800 */
[----:B------:R-:W-:-:S02]  /*122a0*/  FMNMX.FTZ R8, R87, R8, !PT ;  /* 0x0000000857087209 */ /* 0x000fc40007810000 */
[C---:B------:R-:W-:Y:S02]  /*122b0*/  ISETP.GT.AND P4, PT, R54.reuse, 0x31, PT ;  /* 0x000000313600780c */ /* 0x040fe40003f84270 */
[----:B------:R-:W-:Y:S02]  /*122c0*/  FSEL R43, R43, -INF , P5 ;  /* 0xff8000002b2b7808 */ /* 0x000fe40002800000 */
[----:B------:R-:W-:Y:S01]  /*122d0*/  FMNMX.FTZ R8, R41, R8, !PT ;  /* 0x0000000829087209 */ /* 0x000fe20007810000 */
[----:B------:R-:W-:Y:S01]  /*122e0*/  MUFU.EX2 R27, R27 ;  /* 0x0000001b001b7308 */ /* 0x000fe20000000800 */
[----:B------:R-:W-:Y:S02]  /*122f0*/  ISETP.GT.AND P5, PT, R54, 0x38, PT ;  /* 0x000000383600780c */ /* 0x000fe40003fa4270 */
[----:B------:R-:W-:Y:S02]  /*12300*/  FSEL R153, R44, -INF , P4 ;  /* 0xff8000002c997808 */ /* 0x000fe40002000000 */
[----:B------:R-:W-:-:S02]  /*12310*/  FMNMX.FTZ R8, R43, R8, !PT ;  /* 0x000000082b087209 */ /* 0x000fc40007810000 */
[C---:B------:R-:W-:Y:S01]  /*12320*/  ISETP.GT.AND P4, PT, R54.reuse, 0x39, PT ;  /* 0x000000393600780c */ /* 0x040fe20003f84270 */
        /* <DEDUP_REMOVED lines=14> */
[----:B------:R-:W-:Y:S01]  /*12410*/  ISETP.GT.AND P4, PT, R54, 0x49, PT ;  /* 0x000000493600780c */ /* 0x000fe20003f84270 */
[----:B------:R-:W-:Y:S01]  /*12420*/  MUFU.EX2 R37, R37 ;  /* 0x0000002500257308 */ /* 0x000fe20000000800 */
[----:B------:R-:W-:Y:S02]  /*12430*/  FSEL R69, R36, -INF , P5 ;  /* 0xff80000024457808 */ /* 0x000fe40002800000 */
[----:B------:R-:W-:Y:S02]  /*12440*/  FMNMX.FTZ R8, R55, R8, !PT ;  /* 0x0000000837087209 */ /* 0x000fe40007810000 */
[----:B------:R-:W-:Y:S02]  /*12450*/  ISETP.GT.AND P5, PT, R54, 0x50, PT ;  /* 0x000000503600780c */ /* 0x000fe40003fa4270 */
[----:B------:R-:W-:Y:S01]  /*12460*/  FMNMX.FTZ R8, R69, R8, !PT ;  /* 0x0000000845087209 */ /* 0x000fe20007810000 */
[----:B------:R-:W-:Y:S01]  /*12470*/  MUFU.EX2 R174, R174 ;  /* 0x000000ae00ae7308 */ /* 0x000fe20000000800 */
[----:B------:R-:W-:Y:S01]  /*12480*/  R2UR UR11, R9 ;  /* 0x00000000090b72ca */ /* 0x000fe200000e0000 */
[----:B------:R-:W-:Y:S01]  /*12490*/  IMAD.MOV.U32 R9, RZ, RZ, 0x40000040 ;  /* 0x40000040ff097424 */ /* 0x000fe200078e00ff */
[----:B------:R-:W-:-:S02]  /*124a0*/  FSEL R48, R35, RZ, P3 ;  /* 0x000000ff23307208 */ /* 0x000fc40001800000 */
[C---:B------:R-:W-:Y:S01]  /*124b0*/  ISETP.GT.AND P3, PT, R12.reuse, R5, PT ;  /* 0x000000050c00720c */ /* 0x040fe20003f64270 */
[----:B------:R-:W-:Y:S02]  /*124c0*/  VIADD R12, R12, 0xffffffff ;  /* 0xffffffff0c0c7836 */ /* 0x000fe40000000000 */
[----:B------:R-:W-:Y:S01]  /*124d0*/  FADD.FTZ R11, -R48, R11 ;  /* 0x0000000b300b7221 */ /* 0x000fe20000010100 */
[----:B------:R-:W-:Y:S03]  /*124e0*/  MUFU.EX2 R39, R39 ;  /* 0x0000002700277308 */ /* 0x000fe60000000800 */
[----:B------:R-:W-:-:S05]  /*124f0*/  FMUL.FTZ R11, R11, R34 ;  /* 0x000000220b0b7220 */ /* 0x000fca0000410000 */
[----:B------:R-:W-:Y:S08]  /*12500*/  MUFU.EX2 R168, R168 ;  /* 0x000000a800a87308 */ /* 0x000ff00000000800 */
[----:B------:R-:W-:Y:S08]  /*12510*/  MUFU.EX2 R11, R11 ;  /* 0x0000000b000b7308 */ /* 0x000ff00000000800 */
[----:B------:R-:W-:Y:S01]  /*12520*/  MUFU.EX2 R45, R45 ;  /* 0x0000002d002d7308 */ /* 0x000fe20000000800 */
[----:B------:R-:W-:-:S02]  /*12530*/  WARPGROUP.DEPBAR.LE gsb0, 0x0 ;  /* 0x00008000000079c5 */ /* 0x000fc40000010000 */
[----:B------:R-:W-:Y:S01]  /*12540*/  FSEL R157, R46, -INF , P4 ;  /* 0xff8000002e9d7808 */ /* 0x000fe20002000000 */
[----:B------:R-:W-:Y:S01]  /*12550*/  WARPGROUP.ARRIVE ;  /* 0x00000000000079c5 */ /* 0x000fe20000000000 */
        /* <DEDUP_REMOVED lines=9> */
[----:B------:R-:W-:Y:S01]  /*125f0*/  FFMA.FTZ R156, R183, R34, -R70 ;  /* 0x00000022b79c7223 */ /* 0x000fe20000010846 */
[----:B------:R-:W-:Y:S01]  /*12600*/  FMNMX.FTZ R8, R159, R8, !PT ;  /* 0x000000089f087209 */ /* 0x000fe20007810000 */
[----:B------:R-:W-:Y:S01]  /*12610*/  MUFU.EX2 R170, R170 ;  /* 0x000000aa00aa7308 */ /* 0x000fe20000000800 */
[----:B------:R-:W-:-:S02]  /*12620*/  ISETP.GT.AND P4, PT, R54, 0x59, PT ;  /* 0x000000593600780c */ /* 0x000fc40003f84270 */
[----:B--2---:R-:W-:Y:S02]  /*12630*/  FSEL R171, R56, -INF , P5 ;  /* 0xff80000038ab7808 */ /* 0x004fe40002800000 */
[----:B------:R-:W-:Y:S02]  /*12640*/  FMNMX.FTZ R8, R169, R8, !PT ;  /* 0x00000008a9087209 */ /* 0x000fe40007810000 */
[----:B------:R-:W-:Y:S01]  /*12650*/  ISETP.GT.AND P5, PT, R54, 0x60, PT ;  /* 0x000000603600780c */ /* 0x000fe20003fa4270 */
[----:B------:R-:W-:Y:S01]  /*12660*/  MUFU.EX2 R51, R51 ;  /* 0x0000003300337308 */ /* 0x000fe20000000800 */
[----:B------:R-:W-:Y:S02]  /*12670*/  FSEL R173, R58, -INF , P4 ;  /* 0xff8000003aad7808 */ /* 0x000fe40002000000 */
[----:B------:R-:W-:Y:S02]  /*12680*/  FMNMX.FTZ R8, R171, R8, !PT ;  /* 0x00000008ab087209 */ /* 0x000fe40007810000 */
[----:B------:R-:W-:-:S02]  /*12690*/  ISETP.GT.AND P4, PT, R54, 0x61, PT ;  /* 0x000000613600780c */ /* 0x000fc40003f84270 */
[----:B------:R-:W-:Y:S01]  /*126a0*/  FSEL R175, R60, -INF , P5 ;  /* 0xff8000003caf7808 */ /* 0x000fe20002800000 */
[----:B------:R-:W-:Y:S01]  /*126b0*/  MUFU.EX2 R152, R152 ;  /* 0x0000009800987308 */ /* 0x000fe20000000800 */
[----:B------:R-:W-:Y:S02]  /*126c0*/  FMNMX.FTZ R8, R173, R8, !PT ;  /* 0x00000008ad087209 */ /* 0x000fe40007810000 */
[----:B------:R-:W-:Y:S02]  /*126d0*/  ISETP.GT.AND P5, PT, R54, 0x68, PT ;  /* 0x000000683600780c */ /* 0x000fe40003fa4270 */
[----:B------:R-:W-:Y:S02]  /*126e0*/  FSEL R62, R62, -INF , P4 ;  /* 0xff8000003e3e7808 */ /* 0x000fe40002000000 */
[----:B------:R-:W-:Y:S01]  /*126f0*/  FMNMX.FTZ R7, R175, R8, !PT ;  /* 0x00000008af077209 */ /* 0x000fe20007810000 */
[----:B------:R-:W-:Y:S01]  /*12700*/  MUFU.EX2 R154, R154 ;  /* 0x0000009a009a7308 */ /* 0x000fe20000000800 */
[----:B------:R-:W-:-:S02]  /*12710*/  ISETP.GT.AND P4, PT, R54, 0x69, PT ;  /* 0x000000693600780c */ /* 0x000fc40003f84270 */
[----:B------:R-:W-:Y:S02]  /*12720*/  FSEL R64, R64, -INF , P5 ;  /* 0xff80000040407808 */ /* 0x000fe40002800000 */
[----:B------:R-:W-:Y:S02]  /*12730*/  FMNMX.FTZ R7, R62, R7, !PT ;  /* 0x000000073e077209 */ /* 0x000fe40007810000 */
[----:B------:R-:W-:Y:S01]  /*12740*/  ISETP.GT.AND P5, PT, R54, 0x70, PT ;  /* 0x000000703600780c */ /* 0x000fe20003fa4270 */
[----:B------:R-:W-:Y:S01]  /*12750*/  MUFU.EX2 R156, R156 ;  /* 0x0000009c009c7308 */ /* 0x000fe20000000800 */
[----:B---3--:R-:W-:Y:S02]  /*12760*/  FSEL R66, R66, -INF , P4 ;  /* 0xff80000042427808 */ /* 0x008fe40002000000 */
[----:B------:R-:W-:Y:S02]  /*12770*/  FMNMX.FTZ R7, R64, R7, !PT ;  /* 0x0000000740077209 */ /* 0x000fe40007810000 */
[----:B------:R-:W-:-:S02]  /*12780*/  ISETP.GT.AND P4, PT, R54, 0x71, PT ;  /* 0x000000713600780c */ /* 0x000fc40003f84270 */
[----:B----4-:R-:W-:Y:S01]  /*12790*/  FSEL R177, R67, -INF , P5 ;  /* 0xff80000043b17808 */ /* 0x010fe20002800000 */
[--C-:B------:R-:W-:Y:S01]  /*127a0*/  FFMA.FTZ R67, R179, R34, -R70.reuse ;  /* 0x00000022b3437223 */ /* 0x100fe20000010846 */
[----:B------:R-:W-:Y:S01]  /*127b0*/  FMNMX.FTZ R8, R66, R7, !PT ;  /* 0x0000000742087209 */ /* 0x000fe20007810000 */
[----:B------:R-:W-:Y:S01]  /*127c0*/  MUFU.EX2 R73, R73 ;  /* 0x0000004900497308 */ /* 0x000fe20000000800 */
[----:B------:R-:W-:Y:S02]  /*127d0*/  ISETP.GT.AND P5, PT, R54, 0x78, PT ;  /* 0x000000783600780c */ /* 0x000fe40003fa4270 */
[----:B------:R-:W-:Y:S02]  /*127e0*/  FSEL R68, R68, -INF , P4 ;  /* 0xff80000044447808 */ /* 0x000fe40002000000 */
[----:B------:R-:W-:Y:S02]  /*127f0*/  FMNMX.FTZ R7, R177, R8, !PT ;  /* 0x00000008b1077209 */ /* 0x000fe40007810000 */
[----:B------:R-:W-:Y:S01]  /*12800*/  ISETP.GT.AND P4, PT, R54, 0x79, PT ;  /* 0x000000793600780c */ /* 0x000fe20003f84270 */
[----:B------:R-:W-:Y:S01]  /*12810*/  MUFU.EX2 R67, R67 ;  /* 0x0000004300437308 */ /* 0x000fe20000000800 */
[----:B------:R-:W-:Y:S01]  /*12820*/  FSEL R179, R71, -INF , P5 ;  /* 0xff80000047b37808 */ /* 0x000fe20002800000 */
[-CC-:B------:R-:W-:Y:S01]  /*12830*/  FFMA.FTZ R71, R77, R34.reuse, -R70.reuse ;  /* 0x000000224d477223 */ /* 0x180fe20000010846 */
[----:B------:R-:W-:Y:S01]  /*12840*/  FMNMX.FTZ R8, R68, R7, !PT ;  /* 0x0000000744087209 */ /* 0x000fe20007810000 */
[----:B------:R-:W-:Y:S01]  /*12850*/  FFMA.FTZ R77, R235, R34, -R70 ;  /* 0x00000022eb4d7223 */ /* 0x000fe20000010846 */
[----:B------:R-:W-:-:S02]  /*12860*/  FSEL R72, R72, -INF , P4 ;  /* 0xff80000048487808 */ /* 0x000fc40002000000 */
[----:B------:R-:W-:Y:S01]  /*12870*/  FMNMX.FTZ R7, R179, R8, !PT ;  /* 0x00000008b3077209 */ /* 0x000fe20007810000 */
[----:B------:R-:W-:Y:S03]  /*12880*/  MUFU.EX2 R71, R71 ;  /* 0x0000004700477308 */ /* 0x000fe60000000800 */
[----:B------:R-:W-:-:S05]  /*12890*/  FMNMX.FTZ R7, R72, R7, !PT ;  /* 0x0000000748077209 */ /* 0x000fca0007810000 */
[----:B------:R-:W0:Y:S01]  /*128a0*/  SHFL.BFLY PT, R8, R7, 0x2, 0x1f ;  /* 0x0c401f0007087f89 */ /* 0x000e2200000e0000 */
[----:B------:R-:W-:Y:S08]  /*128b0*/  MUFU.EX2 R158, R158 ;  /* 0x0000009e009e7308 */ /* 0x000ff00000000800 */
[----:B------:R-:W-:Y:S08]  /*128c0*/  MUFU.EX2 R77, R77 ;  /* 0x0000004d004d7308 */ /* 0x000ff00000000800 */
[----:B------:R-:W-:Y:S01]  /*128d0*/  MUFU.EX2 R20, R20 ;  /* 0x0000001400147308 */ /* 0x000fe20000000800 */
[----:B0-----:R-:W-:Y:S01]  /*128e0*/  FMNMX.FTZ R26, R7, R8, !PT ;  /* 0x00000008071a7209 */ /* 0x001fe20007810000 */
[----:B------:R-:W-:-:S06]  /*128f0*/  VIADD R8, R6, 0x300 ;  /* 0x0000030006087836 */ /* 0x000fcc0000000000 */
[----:B------:R-:W-:Y:S01]  /*12900*/  MUFU.EX2 R81, R81 ;  /* 0x0000005100517308 */ /* 0x000fe20000000800 */
[----:B------:R-:W0:Y:S01]  /*12910*/  SHFL.BFLY PT, R7, R26, 0x1, 0x1f ;  /* 0x0c201f001a077f89 */ /* 0x000e2200000e0000 */
[----:B------:R-:W-:Y:S02]  /*12920*/  R2UR UR10, R8 ;  /* 0x00000000080a72ca */ /* 0x000fe400000e0000 */
[----:B------:R-:W-:Y:S01]  /*12930*/  IADD3 R8, R6, 0x380, RZ ;  /* 0x0000038006087810 */ /* 0x000fe20007ffe0ff */
[----:B------:R-:W-:-:S03]  /*12940*/  @!P1 IMAD R6, R184, 0x8, R2 ;  /* 0x00000008b8069824 */ /* 0x000fc600078e0202 */
[----:B------:R-:W-:Y:S01]  /*12950*/  MUFU.EX2 R14, R14 ;  /* 0x0000000e000e7308 */ /* 0x000fe20000000800 */
[----:B------:R-:W-:-:S07]  /*12960*/  @!P1 VIADD R6, R6, 0x28840 ;  /* 0x0002884006069836 */ /* 0x000fce0000000000 */
[----:B------:R-:W-:Y:S01]  /*12970*/  MUFU.EX2 R85, R85 ;  /* 0x0000005500557308 */ /* 0x000fe20000000800 */
[----:B------:R-:W-:Y:S01]  /*12980*/  HGMMA.64x128x16.F32 R88, R160, gdesc[UR8].tnspB, R88, gsb0 ;  /* 0x41e00008a0587df0 */ /* 0x000fe20008000858 */
[----:B------:R-:W-:Y:S02]  /*12990*/  R2UR UR10, R8 ;  /* 0x00000000080a72ca */ /* 0x000fe400000e0000 */
[----:B------:R-:W-:Y:S02]  /*129a0*/  R2UR UR11, R9 ;  /* 0x00000000090b72ca */ /* 0x000fe400000e0000 */
[----:B------:R-:W-:Y:S02]  /*129b0*/  IADD3 R8, -R232, 0xb, RZ ;  /* 0x0000000be8087810 */ /* 0x000fe40007ffe1ff */
[----:B------:R-:W-:Y:S01]  /*129c0*/  MUFU.EX2 R24, R24 ;  /* 0x0000001800187308 */ /* 0x000fe20000000800 */
[----:B0-----:R-:W-:Y:S01]  /*129d0*/  FMNMX.FTZ R7, R26, R7, !PT ;  /* 0x000000071a077209 */ /* 0x001fe20007810000 */
[-CC-:B------:R-:W-:Y:S01]  /*129e0*/  FFMA.FTZ R26, R57, R34.reuse, -R70.reuse ;  /* 0x00000022391a7223 */ /* 0x180fe20000010846 */
[----:B------:R-:W-:-:S02]  /*129f0*/  FFMA.FTZ R57, R63, R34, -R70 ;  /* 0x000000223f397223 */ /* 0x000fc40000010846 */
[C---:B------:R-:W-:Y:S01]  /*12a00*/  FSETP.NEU.FTZ.AND P4, PT, R7.reuse, -INF , PT ;  /* 0xff8000000700780b */ /* 0x040fe20003f9d000 */
[----:B------:R-:W-:Y:S02]  /*12a10*/  FMUL.FTZ R30, R7, R34 ;  /* 0x00000022071e7220 */ /* 0x000fe40000410000 */
[----:B------:R-:W-:Y:S03]  /*12a20*/  MUFU.EX2 R233, R233 ;  /* 0x000000e900e97308 */ /* 0x000fe60000000800 */
[----:B------:R-:W-:-:S05]  /*12a30*/  FSEL R30, R30, RZ, P4 ;  /* 0x000000ff1e1e7208 */ /* 0x000fca0002000000 */
[----:B------:R-:W-:Y:S01]  /*12a40*/  MUFU.EX2 R26, R26 ;  /* 0x0000001a001a7308 */ /* 0x000fe20000000800 */
[-CC-:B------:R-:W-:Y:S01]  /*12a50*/  FFMA.FTZ R40, R41, R34.reuse, -R30.reuse ;  /* 0x0000002229287223 */ /* 0x180fe2000001081e */
[----:B------:R-:W-:Y:S01]  /*12a60*/  FSEL R41, R7, RZ, P4 ;  /* 0x000000ff07297208 */ /* 0x000fe20002000000 */
[-CC-:B------:R-:W-:Y:S01]  /*12a70*/  FFMA.FTZ R28, R15, R34.reuse, -R30.reuse ;  /* 0x000000220f1c7223 */ /* 0x180fe2000001081e */
[-CC-:B------:R-:W-:Y:S01]  /*12a80*/  FFMA.FTZ R181, R59, R34.reuse, -R30.reuse ;  /* 0x000000223bb57223 */ /* 0x180fe2000001081e */
[-CC-:B------:R-:W-:Y:S01]  /*12a90*/  FFMA.FTZ R183, R25, R34.reuse, -R30.reuse ;  /* 0x0000002219b77223 */ /* 0x180fe2000001081e */
[-C--:B------:R-:W-:Y:S01]  /*12aa0*/  FFMA.FTZ R46, R75, R34.reuse, -R30 ;  /* 0x000000224b2e7223 */ /* 0x080fe2000001081e */
[----:B------:R-:W-:Y:S01]  /*12ab0*/  FADD.FTZ R41, -R41, R10 ;  /* 0x0000000a29297221 */ /* 0x000fe20000010100 */
[-C--:B------:R-:W-:Y:S01]  /*12ac0*/  FFMA.FTZ R38, R79, R34.reuse, -R30 ;  /* 0x000000224f267223 */ /* 0x080fe2000001081e */
[----:B------:R-:W-:Y:S01]  /*12ad0*/  MUFU.EX2 R28, R28 ;  /* 0x0000001c001c7308 */ /* 0x000fe20000000800 */
[----:B------:R-:W-:Y:S01]  /*12ae0*/  @!P1 PRMT R10, RZ, 0x654, R6 ;  /* 0x00000654ff0a9816 */ /* 0x000fe20000000006 */
[-C--:B------:R-:W-:Y:S01]  /*12af0*/  FMUL.FTZ R9, R41, R34.reuse ;  /* 0x0000002229097220 */ /* 0x080fe20000410000 */
        /* <DEDUP_REMOVED lines=18> */
[----:B------:R-:W-:-:S03]  /*12c20*/  FFMA.FTZ R68, R68, R34, -R30 ;  /* 0x0000002244447223 */ /* 0x000fc6000001081e */
[----:B------:R-:W-:Y:S01]  /*12c30*/  MUFU.EX2 R183, R183 ;  /* 0x000000b700b77308 */ /* 0x000fe20000000800 */
[----:B0-----:R-:W-:-:S07]  /*12c40*/  FFMA.FTZ R0, R9, R0, R28 ;  /* 0x0000000009007223 */ /* 0x001fce000001001c */
        /* <DEDUP_REMOVED lines=11> */
[----:B------:R-:W-:-:S05]  /*12d00*/  WARPGROUP.ARRIVE ;  /* 0x00000000000079c5 */ /* 0x000fca0000000000 */
[----:B------:R-:W-:Y:S01]  /*12d10*/  MUFU.EX2 R44, R44 ;  /* 0x0000002c002c7308 */ /* 0x000fe20000000800 */
[----:B------:R-:W-:Y:S01]  /*12d20*/  FFMA.FTZ R161, R175, R34, -R30 ;  /* 0x00000022afa17223 */ /* 0x000fe2000001081e */
[----:B------:R-:W-:Y:S02]  /*12d30*/  F2FP.F16.F32.PACK_AB R162, R85, R14 ;  /* 0x0000000e55a2723e */ /* 0x000fe400000000ff */
[----:B0-----:R-:W-:Y:S01]  /*12d40*/  F2FP.F16.F32.PACK_AB R175, R40, R31 ;  /* 0x0000001f28af723e */ /* 0x001fe200000000ff */
[----:B------:R-:W-:Y:S01]  /*12d50*/  HGMMA.64x128x16.F32 R88, R164, gdesc[UR8].tnspB, R88, gsb0 ;  /* 0x41e00008a4587df0 */ /* 0x000fe20008000858 */
[----:B------:R-:W-:Y:S02]  /*12d60*/  F2FP.F16.F32.PACK_AB R160, R81, R20 ;  /* 0x0000001451a0723e */ /* 0x000fe400000000ff */
        /* <DEDUP_REMOVED lines=10> */
[----:B0-----:R-:W-:Y:S01]  /*12e10*/  F2FP.F16.F32.PACK_AB R163, R66, R64 ;  /* 0x0000004042a3723e */ /* 0x001fe200000000ff */
[----:B------:R-:W-:-:S02]  /*12e20*/  WARPGROUP.DEPBAR.LE gsb0, 0x0 ;  /* 0x00008000000079c5 */ /* 0x000fc40000010000 */
[----:B------:R0:W-:Y:S06]  /*12e30*/  BAR.ARV R8, 0x100 ;  /* 0x000400080000751d */ /* 0x0001ec0000002000 */
[----:B------:R1:W-:Y:S01]  /*12e40*/  @!P1 SYNCS.ARRIVE.TRANS64.RED.A1T0 RZ, [R10+URZ], RZ ;  /* 0x000000ff0aff99a7 */ /* 0x0003e2000810043f */
[-C--:B------:R-:W-:Y:S01]  /*12e50*/  FMUL.FTZ R88, R88, R11.reuse ;  /* 0x0000000b58587220 */ /* 0x080fe20000410000 */
[----:B0-----:R-:W-:Y:S01]  /*12e60*/  @!P1 PRMT R8, RZ, 0x654, R13 ;  /* 0x00000654ff089816 */ /* 0x001fe2000000000d */
[-C--:B------:R-:W-:Y:S01]  /*12e70*/  FMUL.FTZ R89, R89, R11.reuse ;  /* 0x0000000b59597220 */ /* 0x080fe20000410000 */
[-C--:B------:R-:W-:Y:S01]  /*12e80*/  FMUL.FTZ R92, R92, R11.reuse ;  /* 0x0000000b5c5c7220 */ /* 0x080fe20000410000 */
[-C--:B------:R-:W-:Y:S01]  /*12e90*/  FMUL.FTZ R93, R93, R11.reuse ;  /* 0x0000000b5d5d7220 */ /* 0x080fe20000410000 */
[-C--:B------:R-:W-:Y:S01]  /*12ea0*/  FMUL.FTZ R96, R96, R11.reuse ;  /* 0x0000000b60607220 */ /* 0x080fe20000410000 */
[----:B------:R-:W-:Y:S01]  /*12eb0*/  FMUL.FTZ R97, R97, R11 ;  /* 0x0000000b61617220 */ /* 0x000fe20000410000 */
[----:B-1----:R-:W-:Y:S01]  /*12ec0*/  FFMA.FTZ R10, R11, R3, R180 ;  /* 0x000000030b0a7223 */ /* 0x002fe200000100b4 */
[----:B------:R0:W-:Y:S01]  /*12ed0*/  @!P1 SYNCS.ARRIVE.TRANS64.RED.A1T0 RZ, [R8+URZ], RZ ;  /* 0x000000ff08ff99a7 */ /* 0x0001e2000810043f */
        /* <DEDUP_REMOVED lines=8> */
[----:B------:R-:W-:Y:S01]  /*12f60*/  F2FP.F16.F32.PACK_AB R182, R21, R182 ;  /* 0x000000b615b6723e */ /* 0x000fe200000000ff */
[----:B------:R-:W-:Y:S01]  /*12f70*/  FFMA.FTZ R157, R159, R34, -R30 ;  /* 0x000000229f9d7223 */ /* 0x000fe2000001081e */
[----:B------:R-:W-:Y:S01]  /*12f80*/  FADD.FTZ R13, R21, R48 ;  /* 0x00000030150d7221 */ /* 0x000fe20000010000 */
[C---:B------:R-:W-:Y:S01]  /*12f90*/  FADD.FTZ R3, R46.reuse, R3 ;  /* 0x000000032e037221 */ /* 0x040fe20000010000 */
[----:B------:R-:W1:Y:S01]  /*12fa0*/  MUFU.EX2 R0, R0 ;  /* 0x0000000000007308 */ /* 0x000e620000000800 */
[----:B------:R-:W-:Y:S01]  /*12fb0*/  F2FP.F16.F32.PACK_AB R183, R46, R183 ;  /* 0x000000b72eb7723e */ /* 0x000fe200000000ff */
[----:B------:R-:W-:Y:S01]  /*12fc0*/  FADD.FTZ R10, R176, R13 ;  /* 0x0000000db00a7221 */ /* 0x000fe20000010000 */
[----:B------:R-:W-:Y:S01]  /*12fd0*/  FADD.FTZ R48, R38, R3 ;  /* 0x0000000326307221 */ /* 0x000fe20000010000 */
[----:B------:R-:W-:Y:S01]  /*12fe0*/  F2FP.F16.F32.PACK_AB R176, R27, R176 ;  /* 0x000000b01bb0723e */ /* 0x000fe200000000ff */
[-C--:B0-----:R-:W-:Y:S01]  /*12ff0*/  FFMA.FTZ R8, R169, R34.reuse, -R30 ;  /* 0x00000022a9087223 */ /* 0x081fe2000001081e */
[----:B------:R-:W-:Y:S01]  /*13000*/  FADD.FTZ R3, R27, R10 ;  /* 0x0000000a1b037221 */ /* 0x000fe20000010000 */
[----:B------:R-:W-:Y:S01]  /*13010*/  FADD.FTZ R13, R59, R48 ;  /* 0x000000303b0d7221 */ /* 0x000fe20000010000 */
[----:B------:R-:W0:Y:S01]  /*13020*/  MUFU.EX2 R157, R157 ;  /* 0x0000009d009d7308 */ /* 0x000e220000000800 */
[-CC-:B------:R-:W-:Y:S01]  /*13030*/  FFMA.FTZ R159, R171, R34.reuse, -R30.reuse ;  /* 0x00000022ab9f7223 */ /* 0x180fe2000001081e */
[----:B------:R-:W-:Y:S01]  /*13040*/  FADD.FTZ R48, R178, R3 ;  /* 0x00000003b2307221 */ /* 0x000fe20000010000 */
[----:B------:R-:W-:Y:S01]  /*13050*/  FADD.FTZ R50, R36, R13 ;  /* 0x0000000d24327221 */ /* 0x000fe20000010000 */
[----:B------:R-:W-:Y:S01]  /*13060*/  FFMA.FTZ R10, R173, R34, -R30 ;  /* 0x00000022ad0a7223 */ /* 0x000fe2000001081e */
[----:B------:R-:W-:Y:S01]  /*13070*/  F2FP.F16.F32.PACK_AB R173, R33, R32 ;  /* 0x0000002021ad723e */ /* 0x000fe200000000ff */
[----:B------:R-:W-:Y:S01]  /*13080*/  FADD.FTZ R3, R29, R48 ;  /* 0x000000301d037221 */ /* 0x000fe20000010000 */
[----:B------:R-:W-:Y:S01]  /*13090*/  FADD.FTZ R13, R63, R50 ;  /* 0x000000323f0d7221 */ /* 0x000fe20000010000 */
[----:B------:R-:W2:Y:S01]  /*130a0*/  MUFU.EX2 R8, R8 ;  /* 0x0000000800087308 */ /* 0x000ea20000000800 */
[----:B------:R-:W-:Y:S01]  /*130b0*/  F2FP.F16.F32.PACK_AB R169, R44, R25 ;  /* 0x000000192ca9723e */ /* 0x000fe200000000ff */
[----:B------:R-:W-:Y:S01]  /*130c0*/  FADD.FTZ R48, R172, R3 ;  /* 0x00000003ac307221 */ /* 0x000fe20000010000 */
[----:B------:R-:W-:Y:S01]  /*130d0*/  FADD.FTZ R50, R32, R13 ;  /* 0x0000000d20327221 */ /* 0x000fe20000010000 */
[----:B------:R-:W-:Y:S01]  /*130e0*/  FFMA.FTZ R13, R177, R34, -R30 ;  /* 0x00000022b10d7223 */ /* 0x000fe2000001081e */
[----:B------:R-:W-:Y:S01]  /*130f0*/  F2FP.F16.F32.PACK_AB R177, R59, R38 ;  /* 0x000000263bb1723e */ /* 0x000fe200000000ff */
[----:B------:R-:W-:Y:S01]  /*13100*/  FADD.FTZ R3, R37, R48 ;  /* 0x0000003025037221 */ /* 0x000fe20000010000 */
[----:B------:R-:W-:Y:S01]  /*13110*/  FADD.FTZ R50, R33, R50 ;  /* 0x0000003221327221 */ /* 0x000fe20000010000 */
[----:B------:R-:W3:Y:S01]  /*13120*/  MUFU.EX2 R159, R159 ;  /* 0x0000009f009f7308 */ /* 0x000ee20000000800 */
[----:B------:R-:W-:Y:S01]  /*13130*/  F2FP.F16.F32.PACK_AB R171, R42, R15 ;  /* 0x0000000f2aab723e */ /* 0x000fe200000000ff */
[----:B------:R-:W-:Y:S01]  /*13140*/  FADD.FTZ R48, R174, R3 ;  /* 0x00000003ae307221 */ /* 0x000fe20000010000 */
[----:B------:R-:W-:Y:S01]  /*13150*/  FADD.FTZ R41, R31, R50 ;  /* 0x000000321f297221 */ /* 0x000fe20000010000 */
[----:B------:R-:W-:Y:S01]  /*13160*/  FFMA.FTZ R3, R179, R34, -R30 ;  /* 0x00000022b3037223 */ /* 0x000fe2000001081e */
[----:B------:R-:W-:Y:S01]  /*13170*/  F2FP.F16.F32.PACK_AB R179, R63, R36 ;  /* 0x000000243fb3723e */ /* 0x000fe200000000ff */
[----:B------:R-:W-:Y:S01]  /*13180*/  FADD.FTZ R43, R39, R48 ;  /* 0x00000030272b7221 */ /* 0x000fe20000010000 */
[----:B------:R-:W-:Y:S01]  /*13190*/  FADD.FTZ R48, R40, R41 ;  /* 0x0000002928307221 */ /* 0x000fe20000010000 */
[----:B------:R-:W4:Y:S01]  /*131a0*/  MUFU.EX2 R10, R10 ;  /* 0x0000000a000a7308 */ /* 0x000f220000000800 */
        /* <DEDUP_REMOVED lines=15> */
[----:B------:R-:W5:Y:S01]  /*132a0*/  MUFU.EX2 R28, R62 ;  /* 0x0000003e001c7308 */ /* 0x000f620000000800 */
[----:B------:R-:W-:Y:S01]  /*132b0*/  FMUL.FTZ R113, R113, R11 ;  /* 0x0000000b71717220 */ /* 0x000fe20000410000 */
[----:B------:R-:W-:Y:S01]  /*132c0*/  FADD.FTZ R38, R152, R27 ;  /* 0x0000001b98267221 */ /* 0x000fe20000010000 */
[----:B------:R-:W-:Y:S01]  /*132d0*/  FADD.FTZ R21, R153, R46 ;  /* 0x0000002e99157221 */ /* 0x000fe20000010000 */
[----:B------:R-:W-:Y:S01]  /*132e0*/  F2FP.F16.F32.PACK_AB R153, R6, R153 ;  /* 0x000000990699723e */ /* 0x000fe200000000ff */
[-C--:B------:R-:W-:Y:S01]  /*132f0*/  FMUL.FTZ R116, R116, R11.reuse ;  /* 0x0000000b74747220 */ /* 0x080fe20000410000 */
[----:B------:R-:W-:Y:S01]  /*13300*/  FADD.FTZ R27, R67, R38 ;  /* 0x00000026431b7221 */ /* 0x000fe20000010000 */
[----:B------:R-:W-:Y:S01]  /*13310*/  FADD.FTZ R36, R6, R21 ;  /* 0x0000001506247221 */ /* 0x000fe20000010000 */
[-C--:B------:R-:W-:Y:S01]  /*13320*/  FMUL.FTZ R117, R117, R11.reuse ;  /* 0x0000000b75757220 */ /* 0x080fe20000410000 */
[----:B------:R-:W-:Y:S01]  /*13330*/  FMUL.FTZ R120, R120, R11 ;  /* 0x0000000b78787220 */ /* 0x000fe20000410000 */
[----:B------:R-:W-:Y:S01]  /*13340*/  FADD.FTZ R38, R154, R27 ;  /* 0x0000001b9a267221 */ /* 0x000fe20000010000 */
[----:B------:R-:W-:Y:S01]  /*13350*/  FADD.FTZ R21, R155, R36 ;  /* 0x000000249b157221 */ /* 0x000fe20000010000 */
[C---:B-1----:R-:W-:Y:S01]  /*13360*/  F2FP.F16.F32.PACK_AB R155, R0.reuse, R155 ;  /* 0x0000009b009b723e */ /* 0x042fe200000000ff */
[-C--:B------:R-:W-:Y:S01]  /*13370*/  FMUL.FTZ R121, R121, R11.reuse ;  /* 0x0000000b79797220 */ /* 0x080fe20000410000 */
[----:B------:R-:W-:Y:S01]  /*13380*/  FADD.FTZ R27, R71, R38 ;  /* 0x00000026471b7221 */ /* 0x000fe20000010000 */
[----:B------:R-:W-:Y:S01]  /*13390*/  FADD.FTZ R32, R0, R21 ;  /* 0x0000001500207221 */ /* 0x000fe20000010000 */
[----:B------:R1:W5:Y:S01]  /*133a0*/  MUFU.EX2 R38, R13 ;  /* 0x0000000d00267308 */ /* 0x0003620000000800 */
[-C--:B------:R-:W-:Y:S01]  /*133b0*/  FMUL.FTZ R124, R124, R11.reuse ;  /* 0x0000000b7c7c7220 */ /* 0x080fe20000410000 */
[----:B------:R-:W-:Y:S01]  /*133c0*/  FADD.FTZ R36, R156, R27 ;  /* 0x0000001b9c247221 */ /* 0x000fe20000010000 */
[----:B0-----:R-:W-:Y:S01]  /*133d0*/  FADD.FTZ R21, R157, R32 ;  /* 0x000000209d157221 */ /* 0x001fe20000010000 */
[-C--:B------:R-:W-:Y:S01]  /*133e0*/  FMUL.FTZ R125, R125, R11.reuse ;  /* 0x0000000b7d7d7220 */ /* 0x080fe20000410000 */
[-C--:B------:R-:W-:Y:S01]  /*133f0*/  FMUL.FTZ R128, R128, R11.reuse ;  /* 0x0000000b80807220 */ /* 0x080fe20000410000 */
[----:B------:R-:W-:Y:S01]  /*13400*/  FADD.FTZ R25, R73, R36 ;  /* 0x0000002449197221 */ /* 0x000fe20000010000 */
[----:B--2---:R-:W-:Y:S01]  /*13410*/  FADD.FTZ R32, R8, R21 ;  /* 0x0000001508207221 */ /* 0x004fe20000010000 */
[-C--:B------:R-:W-:Y:S01]  /*13420*/  FMUL.FTZ R129, R129, R11.reuse ;  /* 0x0000000b81817220 */ /* 0x080fe20000410000 */
[----:B------:R-:W-:Y:S01]  /*13430*/  FMUL.FTZ R132, R132, R11 ;  /* 0x0000000b84847220 */ /* 0x000fe20000410000 */
[----:B------:R-:W-:Y:S01]  /*13440*/  FADD.FTZ R36, R158, R25 ;  /* 0x000000199e247221 */ /* 0x000fe20000010000 */
[----:B---3--:R-:W-:Y:S01]  /*13450*/  FADD.FTZ R15, R159, R32 ;  /* 0x000000209f0f7221 */ /* 0x008fe20000010000 */
[C---:B----4-:R-:W-:Y:S01]  /*13460*/  F2FP.F16.F32.PACK_AB R159, R10.reuse, R159 ;  /* 0x0000009f0a9f723e */ /* 0x050fe200000000ff */
[-C--:B------:R-:W-:Y:S01]  /*13470*/  FMUL.FTZ R133, R133, R11.reuse ;  /* 0x0000000b85857220 */ /* 0x080fe20000410000 */
[----:B------:R-:W-:Y:S01]  /*13480*/  FADD.FTZ R21, R77, R36 ;  /* 0x000000244d157221 */ /* 0x000fe20000010000 */
[----:B------:R-:W-:Y:S01]  /*13490*/  FADD.FTZ R32, R10, R15 ;  /* 0x0000000f0a207221 */ /* 0x000fe20000010000 */
[-C--:B------:R-:W-:Y:S01]  /*134a0*/  FMUL.FTZ R136, R136, R11.reuse ;  /* 0x0000000b88887220 */ /* 0x080fe20000410000 */
[-C--:B------:R-:W-:Y:S01]  /*134b0*/  FMUL.FTZ R137, R137, R11.reuse ;  /* 0x0000000b89897220 */ /* 0x080fe20000410000 */
[----:B------:R-:W-:Y:S01]  /*134c0*/  FADD.FTZ R6, R20, R21 ;  /* 0x0000001514067221 */ /* 0x000fe20000010000 */
[----:B-1----:R-:W-:Y:S01]  /*134d0*/  FADD.FTZ R13, R161, R32 ;  /* 0x00000020a10d7221 */ /* 0x002fe20000010000 */
[-C--:B------:R-:W-:Y:S01]  /*134e0*/  FMUL.FTZ R140, R140, R11.reuse ;  /* 0x0000000b8c8c7220 */ /* 0x080fe20000410000 */
[-C--:B------:R-:W-:Y:S01]  /*134f0*/  FMUL.FTZ R141, R141, R11.reuse ;  /* 0x0000000b8d8d7220 */ /* 0x080fe20000410000 */
[----:B------:R-:W-:Y:S01]  /*13500*/  FADD.FTZ R15, R81, R6 ;  /* 0x00000006510f7221 */ /* 0x000fe20000010000 */
[----:B-----5:R-:W-:Y:S01]  /*13510*/  FADD.FTZ R13, R28, R13 ;  /* 0x0000000d1c0d7221 */ /* 0x020fe20000010000 */
[----:B------:R0:W1:Y:S01]  /*13520*/  MUFU.EX2 R6, R3 ;  /* 0x0000000300067308 */ /* 0x0000620000000800 */
        /* <DEDUP_REMOVED lines=13> */
[----:B0-----:R-:W-:Y:S01]  /*13600*/  FADD.FTZ R3, R233, R0 ;  /* 0x00000000e9037221 */ /* 0x001fe20000010000 */
[----:B------:R-:W-:Y:S01]  /*13610*/  FADD.FTZ R13, R68, R13 ;  /* 0x0000000d440d7221 */ /* 0x000fe20000010000 */
[----:B------:R-:W-:Y:S01]  /*13620*/  F2FP.F16.F32.PACK_AB R172, R37, R172 ;  /* 0x000000ac25ac723e */ /* 0x000fe200000000ff */
[-C--:B------:R-:W-:Y:S01]  /*13630*/  FMUL.FTZ R91, R91, R9.reuse ;  /* 0x000000095b5b7220 */ /* 0x080fe20000410000 */
[----:B------:R-:W-:Y:S01]  /*13640*/  FADD.FTZ R0, R26, R3 ;  /* 0x000000031a007221 */ /* 0x000fe20000010000 */
[----:B-1----:R-:W-:Y:S01]  /*13650*/  FADD.FTZ R13, R6, R13 ;  /* 0x0000000d060d7221 */ /* 0x002fe20000010000 */
[----:B------:R-:W-:Y:S01]  /*13660*/  F2FP.F16.F32.PACK_AB R174, R39, R174 ;  /* 0x000000ae27ae723e */ /* 0x000fe200000000ff */
[-C--:B------:R-:W-:Y:S01]  /*13670*/  FMUL.FTZ R94, R94, R9.reuse ;  /* 0x000000095e5e7220 */ /* 0x080fe20000410000 */
[----:B------:R-:W-:Y:S01]  /*13680*/  FADD.FTZ R3, R57, R0 ;  /* 0x0000000039037221 */ /* 0x000fe20000010000 */
        /* <DEDUP_REMOVED lines=42> */
[----:B------:R-:W-:Y:S01]  /*13930*/  IMAD.MOV.U32 R14, RZ, RZ, R186 ;  /* 0x000000ffff0e7224 */ /* 0x000fe200078e00ba */
[----:B------:R-:W-:Y:S01]  /*13940*/  MOV R13, R184 ;  /* 0x000000b8000d7202 */ /* 0x000fe20000000f00 */
[----:B------:R-:W-:-:S02]  /*13950*/  IMAD.MOV.U32 R10, RZ, RZ, R7 ;  /* 0x000000ffff0a7224 */ /* 0x000fc400078e0007 */
[----:B------:R-:W-:Y:S01]  /*13960*/  IMAD.MOV.U32 R11, RZ, RZ, R35 ;  /* 0x000000ffff0b7224 */ /* 0x000fe200078e0023 */
[----:B------:R-:W-:Y:S06]  /*13970*/  @P3 BRA `(.L_x_2876) ;  /* 0xffffffcc00403947 */ /* 0x000fec000383ffff */
.L_x_2866:
[----:B------:R-:W-:-:S13]  /*13980*/  ISETP.GE.AND P2, PT, R12, RZ, PT ;  /* 0x000000ff0c00720c */ /* 0x000fda0003f46270 */
[----:B------:R-:W-:Y:S05]  /*13990*/  @!P2 BRA `(.L_x_2877) ;  /* 0x000000280084a947 */ /* 0x000fea0003800000 */
[----:B------:R-:W-:Y:S01]  /*139a0*/  IMAD.MOV.U32 R5, RZ, RZ, R7 ;  /* 0x000000ffff057224 */ /* 0x000fe200078e0007 */
[----:B------:R-:W-:Y:S01]  /*139b0*/  MOV R10, R35 ;  /* 0x00000023000a7202 */ /* 0x000fe20000000f00 */
[----:B------:R-:W-:Y:S02]  /*139c0*/  IMAD.MOV.U32 R13, RZ, RZ, R186 ;  /* 0x000000ffff0d7224 */ /* 0x000fe400078e00ba */
[----:B------:R-:W-:-:S07]  /*139d0*/  IMAD.MOV.U32 R11, RZ, RZ, R184 ;  /* 0x000000ffff0b7224 */ /* 0x000fce00078e00b8 */
.L_x_2887:
[----:B------:R-:W-:Y:S01]  /*139e0*/  ISETP.NE.AND P2, PT, R190, RZ, PT ;  /* 0x000000ffbe00720c */ /* 0x000fe20003f45270 */
[----:B------:R-:W-:Y:S01]  /*139f0*/  VIADD R184, R11, 0x1 ;  /* 0x000000010bb87836 */ /* 0x000fe20000000000 */
[----:B------:R-:W-:Y:S05]  /*13a00*/  YIELD ;  /* 0x0000000000007946 */ /* 0x000fea0003800000 */
[----:B------:R-:W-:-:S04]  /*13a10*/  ISETP.NE.AND P3, PT, R184, 0x2, PT ;  /* 0x00000002b800780c */ /* 0x000fc80003f65270 */
[----:B------:R-:W-:Y:S02]  /*13a20*/  SEL R186, RZ, 0x1, P3 ;  /* 0x00000001ffba7807 */ /* 0x000fe40001800000 */
[----:B------:R-:W-:Y:S02]  /*13a30*/  SEL R184, R184, RZ, P3 ;  /* 0x000000ffb8b87207 */ /* 0x000fe40001800000 */
[----:B------:R-:W-:Y:S01]  /*13a40*/  LOP3.LUT R186, R13, R186, RZ, 0x3c, !PT ;  /* 0x000000ba0dba7212 */ /* 0x000fe200078e3cff */
[----:B------:R-:W-:Y:S06]  /*13a50*/  @P2 BRA `(.L_x_2878) ;  /* 0x0000000000302947 */ /* 0x000fec0003800000 */
[----:B------:R-:W-:Y:S05]  /*13a60*/  @!P0 BRA `(.L_x_2879) ;  /* 0x0000000000048947 */ /* 0x000fea0003800000 */
[----:B------:R-:W-:Y:S01]  /*13a70*/  BPT.TRAP 0x1 ;  /* 0x000000040000795c */ /* 0x000fe20000300000 */
.L_x_2879:
[----:B------:R-:W-:Y:S02]  /*13a80*/  LEA R6, R184, R2, 0x3 ;  /* 0x00000002b8067211 */ /* 0x000fe400078e18ff */
[----:B------:R-:W-:-:S04]  /*13a90*/  SHF.L.U32 R7, R186, 0x1f, RZ ;  /* 0x0000001fba077819 */ /* 0x000fc800000006ff */
[----:B------:R0:W1:Y:S01]  /*13aa0*/  SYNCS.PHASECHK.TRANS64.TRYWAIT P3, [R6+URZ+0x28830], R7 ;  /* 0x02883007060075a7 */ /* 0x000062000806017f */
[----:B------:R-:W-:Y:S05]  /*13ab0*/  @!P0 BRA `(.L_x_2880) ;  /* 0x0000000000048947 */ /* 0x000fea0003800000 */
[----:B------:R-:W-:Y:S01]  /*13ac0*/  BPT.TRAP 0x1 ;  /* 0x000000040000795c */ /* 0x000fe20000300000 */
.L_x_2880:
[----:B------:R-:W-:Y:S04]  /*13ad0*/  BSSY B0, `(.L_x_2878) ;  /* 0x0000004000007945 */ /* 0x000fe80003800000 */
[----:B-1----:R-:W-:Y:S05]  /*13ae0*/  @P3 BRA `(.L_x_2881) ;  /* 0x0000000000083947 */ /* 0x002fea0003800000 */
[----:B------:R-:W1:Y:S02]  /*13af0*/  SYNCS.PHASECHK.TRANS64.TRYWAIT P3, [R6+URZ+0x28830], R7 ;  /* 0x02883007060075a7 */ /* 0x000e64000806017f */
[----:B-1----:R-:W-:Y:S05]  /*13b00*/  @!P3 BRA `(.L_x_2882) ;  /* 0x000000dc00e0b947 */ /* 0x002fea0003800000 */
.L_x_2881:
[----:B------:R-:W-:Y:S05]  /*13b10*/  BSYNC B0 ;  /* 0x0000000000007941 */ /* 0x000fea0003800000 */
.L_x_2878:
        /* <DEDUP_REMOVED lines=16> */
[----:B------:R-:W-:Y:S01]  /*13c20*/  VIADD R7, R8, 0x8 ;  /* 0x0000000808077836 */ /* 0x000fe20000000000 */
[----:B------:R-:W-:Y:S02]  /*13c30*/  IADD3 R8, R6, 0x2, RZ ;  /* 0x0000000206087810 */ /* 0x000fe40007ffe0ff */
[----:B------:R-:W-:Y:S01]  /*13c40*/  R2UR UR27, R9 ;  /* 0x00000000091b72ca */ /* 0x000fe200000e0000 */
[----:B------:R-:W-:Y:S01]  /*13c50*/  IMAD.MOV.U32 R9, RZ, RZ, 0x40000040 ;  /* 0x40000040ff097424 */ /* 0x000fe200078e00ff */
[----:B------:R0:W-:Y:S01]  /*13c60*/  BAR.SYNC.DEFER_BLOCKING R7, 0x100 ;  /* 0x000400070000751d */ /* 0x0001e20000010000 */
[----:B------:R-:W-:Y:S01]  /*13c70*/  R2UR UR10, R8 ;  /* 0x00000000080a72ca */ /* 0x000fe200000e0000 */
[----:B------:R-:W-:-:S02]  /*13c80*/  VIADD R8, R6, 0x4 ;  /* 0x0000000406087836 */ /* 0x000fc40000000000 */
[----:B------:R-:W-:-:S03]  /*13c90*/  R2UR UR31, R9 ;  /* 0x00000000091f72ca */ /* 0x000fc600000e0000 */
[----:B------:R-:W-:Y:S01]  /*13ca0*/  R2UR UR14, R8 ;  /* 0x00000000080e72ca */ /* 0x000fe200000e0000 */
[----:B0-----:R-:W-:Y:S01]  /*13cb0*/  IMAD.MOV.U32 R7, RZ, RZ, 0x40000040 ;  /* 0x40000040ff077424 */ /* 0x001fe200078e00ff */
[----:B------:R-:W-:-:S04]  /*13cc0*/  IADD3 R8, R6, 0x6, RZ ;  /* 0x0000000606087810 */ /* 0x000fc80007ffe0ff */
[----:B------:R-:W-:Y:S01]  /*13cd0*/  R2UR UR18, R8 ;  /* 0x00000000081272ca */ /* 0x000fe200000e0000 */
[----:B------:R-:W-:Y:S01]  /*13ce0*/  VIADD R8, R6, 0x400 ;  /* 0x0000040006087836 */ /* 0x000fe20000000000 */
[----:B------:R-:W-:-:S04]  /*13cf0*/  R2UR UR35, R7 ;  /* 0x00000000072372ca */ /* 0x000fc800000e0000 */
[----:B------:R-:W-:Y:S02]  /*13d00*/  R2UR UR22, R8 ;  /* 0x00000000081672ca */ /* 0x000fe400000e0000 */
[----:B------:R-:W-:Y:S01]  /*13d10*/  IADD3 R8, R6, 0x402, RZ ;  /* 0x0000040206087810 */ /* 0x000fe20007ffe0ff */
[----:B------:R-:W-:-:S03]  /*13d20*/  WARPGROUP.ARRIVE ;  /* 0x00000000000079c5 */ /* 0x000fc60000000000 */
[----:B------:R-:W-:Y:S01]  /*13d30*/  R2UR UR26, R8 ;  /* 0x00000000081a72ca */ /* 0x000fe200000e0000 */
[C---:B------:R-:W-:Y:S01]  /*13d40*/  VIADD R8, R6.reuse, 0x404 ;  /* 0x0000040406087836 */ /* 0x040fe20000000000 */
[----:B------:R-:W-:Y:S01]  /*13d50*/  IADD3 R6, R6, 0x406, RZ ;  /* 0x0000040606067810 */ /* 0x000fe20007ffe0ff */
[----:B------:R-:W-:Y:S03]  /*13d60*/  HGMMA.64x128x16.F32 R24, gdesc[UR44], RZ, !UPT, gsb0 ;  /* 0x01e000002c1879f0 */ /* 0x000fe6000c0008ff */
        /* <DEDUP_REMOVED lines=27> */
.L_x_2884:
[----:B------:R-:W-:Y:S01]  /*13f20*/  SHF.L.U32 R6, R13, 0x1f, RZ ;  /* 0x0000001f0d067819 */ /* 0x000fe200000006ff */
[----:B------:R-:W-:-:S04]  /*13f30*/  IMAD R7, R11, 0x8, R2 ;  /* 0x000000080b077824 */ /* 0x000fc800078e0202 */
[----:B------:R0:W1:Y:S01]  /*13f40*/  SYNCS.PHASECHK.TRANS64.TRYWAIT P2, [R7+URZ+0x28850], R6 ;  /* 0x02885006070075a7 */ /* 0x000062000804017f */
[----:B------:R-:W-:Y:S05]  /*13f50*/  @!P0 BRA `(.L_x_2885) ;  /* 0x0000000000048947 */ /* 0x000fea0003800000 */
[----:B------:R-:W-:Y:S01]  /*13f60*/  BPT.TRAP 0x1 ;  /* 0x000000040000795c */ /* 0x000fe20000300000 */
.L_x_2885:
[----:B-1----:R-:W-:Y:S05]  /*13f70*/  @P2 BRA `(.L_x_2883) ;  /* 0x0000000000082947 */ /* 0x002fea0003800000 */
[----:B------:R-:W1:Y:S02]  /*13f80*/  SYNCS.PHASECHK.TRANS64.TRYWAIT P2, [R7+URZ+0x28850], R6 ;  /* 0x02885006070075a7 */ /* 0x000e64000804017f */
[----:B-1----:R-:W-:Y:S05]  /*13f90*/  @!P2 BRA `(.L_x_2886) ;  /* 0x000000d800d0a947 */ /* 0x002fea0003800000 */
.L_x_2883:
[----:B01----:R-:W-:Y:S01]  /*13fa0*/  VIADD R6, R2, 0x400 ;  /* 0x0000040002067836 */ /* 0x003fe20000000000 */
[----:B------:R-:W-:Y:S05]  /*13fb0*/  WARPSYNC.ALL ;  /* 0x0000000000007948 */ /* 0x000fea0003800000 */
[----:B------:R-:W-:Y:S01]  /*13fc0*/  SHF.R.U32.HI R6, RZ, 0x4, R6 ;  /* 0x00000004ff067819 */ /* 0x000fe20000011606 */
[----:B------:R-:W-:Y:S01]  /*13fd0*/  IMAD.MOV.U32 R7, RZ, RZ, 0x40000040 ;  /* 0x40000040ff077424 */ /* 0x000fe200078e00ff */
[----:B------:R-:W-:Y:S01]  /*13fe0*/  WARPGROUP.ARRIVE ;  /* 0x00000000000079c5 */ /* 0x000fe20000000000 */
[----:B------:R-:W-:Y:S01]  /*13ff0*/  IMAD.MOV.U32 R9, RZ, RZ, 0x40000040 ;  /* 0x40000040ff097424 */ /* 0x000fe200078e00ff */
[----:B------:R-:W-:Y:S01]  /*14000*/  LOP3.LUT R6, R6, 0x3fff, RZ, 0xc0, !PT ;  /* 0x00003fff06067812 */ /* 0x000fe200078ec0ff */
[----:B------:R-:W-:Y:S01]  /*14010*/  FMUL.FTZ R13, R24, UR6 ;  /* 0x00000006180d7c20 */ /* 0x000fe20008410000 */
[----:B------:R-:W-:Y:S01]  /*14020*/  R2UR UR11, R7 ;  /* 0x00000000070b72ca */ /* 0x000fe200000e0000 */
[----:B------:R-:W-:Y:S01]  /*14030*/  FMUL.FTZ R7, R25, UR6 ;  /* 0x0000000619077c20 */ /* 0x000fe20008410000 */
[----:B------:R-:W-:Y:S01]  /*14040*/  LOP3.LUT R6, R6, 0x4000000, RZ, 0xfc, !PT ;  /* 0x0400000006067812 */ /* 0x000fe200078efcff */
[----:B------:R-:W-:Y:S01]  /*14050*/  FMUL.FTZ R20, R28, UR6 ;  /* 0x000000061c147c20 */ /* 0x000fe20008410000 */
[----:B------:R-:W-:Y:S01]  /*14060*/  FMUL.FTZ R28, R34, UR6 ;  /* 0x00000006221c7c20 */ /* 0x000fe20008410000 */
[----:B------:R-:W0:Y:S01]  /*14070*/  MUFU.TANH R13, R13 ;  /* 0x0000000d000d7308 */ /* 0x000e220000002400 */
[----:B------:R-:W-:Y:S01]  /*14080*/  LEA R6, R11, R6, 0xb ;  /* 0x000000060b067211 */ /* 0x000fe200078e58ff */
[----:B------:R-:W-:Y:S01]  /*14090*/  FMUL.FTZ R21, R29, UR6 ;  /* 0x000000061d157c20 */ /* 0x000fe20008410000 */
[----:B------:R-:W-:Y:S01]  /*140a0*/  FMUL.FTZ R14, R26, UR6 ;  /* 0x000000061a0e7c20 */ /* 0x000fe20008410000 */
[----:B------:R-:W-:Y:S01]  /*140b0*/  FMUL.FTZ R26, R32, UR6 ;  /* 0x00000006201a7c20 */ /* 0x000fe20008410000 */
[C---:B------:R-:W-:Y:S01]  /*140c0*/  R2UR UR10, R6.reuse ;  /* 0x00000000060a72ca */ /* 0x040fe200000e0000 */
[----:B------:R-:W-:-:S02]  /*140d0*/  VIADD R8, R6, 0x80 ;  /* 0x0000008006087836 */ /* 0x000fc40000000000 */
        /* <DEDUP_REMOVED lines=11> */
[----:B------:R-:W-:Y:S01]  /*14190*/  HGMMA.64x128x16.F32 R88, R180, gdesc[UR8].tnspB, R88, gsb0 ;  /* 0x41e00008b4587df0 */ /* 0x000fe20008000858 */
[----:B------:R-:W-:Y:S01]  /*141a0*/  R2UR UR10, R8 ;  /* 0x00000000080a72ca */ /* 0x000fe200000e0000 */
[----:B------:R-:W-:Y:S01]  /*141b0*/  FMUL.FTZ R235, R56, UR6 ;  /* 0x0000000638eb7c20 */ /* 0x000fe20008410000 */
[----:B------:R-:W-:Y:S01]  /*141c0*/  R2UR UR11, R9 ;  /* 0x00000000090b72ca */ /* 0x000fe200000e0000 */
[----:B------:R-:W-:Y:S01]  /*141d0*/  FMUL.FTZ R237, R57, UR6 ;  /* 0x0000000639ed7c20 */ /* 0x000fe20008410000 */
[----:B0-----:R-:W-:Y:S01]  /*141e0*/  FMNMX.FTZ R8, R13, R10, !PT ;  /* 0x0000000a0d087209 */ /* 0x001fe20007810000 */
[----:B------:R-:W0:Y:S01]  /*141f0*/  MUFU.TANH R21, R21 ;  /* 0x0000001500157308 */ /* 0x000e220000002400 */
[----:B------:R-:W-:Y:S01]  /*14200*/  FMUL.FTZ R36, R60, UR6 ;  /* 0x000000063c247c20 */ /* 0x000fe20008410000 */
[----:B------:R-:W-:Y:S01]  /*14210*/  FMUL.FTZ R25, R31, UR6 ;  /* 0x000000061f197c20 */ /* 0x000fe20008410000 */
[----:B-1----:R-:W-:Y:S01]  /*14220*/  FMNMX.FTZ R9, R7, R8, !PT ;  /* 0x0000000807097209 */ /* 0x002fe20007810000 */
[----:B------:R-:W-:Y:S01]  /*14230*/  FMUL.FTZ R31, R38, UR6 ;  /* 0x00000006261f7c20 */ /* 0x000fe20008410000 */
[----:B------:R-:W-:Y:S01]  /*14240*/  IADD3 R8, R6, 0x100, RZ ;  /* 0x0000010006087810 */ /* 0x000fe20007ffe0ff */
[----:B------:R-:W-:Y:S01]  /*14250*/  FMUL.FTZ R38, R61, UR6 ;  /* 0x000000063d267c20 */ /* 0x000fe20008410000 */
[----:B------:R-:W-:Y:S01]  /*14260*/  FMUL.FTZ R40, R64, UR6 ;  /* 0x0000000640287c20 */ /* 0x000fe20008410000 */
[----:B------:R-:W1:Y:S01]  /*14270*/  MUFU.TANH R26, R26 ;  /* 0x0000001a001a7308 */ /* 0x000e620000002400 */
[----:B--2---:R-:W-:Y:S01]  /*14280*/  FMNMX.FTZ R34, R20, R9, !PT ;  /* 0x0000000914227209 */ /* 0x004fe20007810000 */
[----:B------:R-:W-:-:S02]  /*14290*/  IMAD.MOV.U32 R9, RZ, RZ, 0x40000040 ;  /* 0x40000040ff097424 */ /* 0x000fc400078e00ff */
        /* <DEDUP_REMOVED lines=27> */
[----:B------:R-:W5:Y:S01]  /*14450*/  S2R R192, SR_TID.X ;  /* 0x0000000000c07919 */ /* 0x000f620000002100 */
[C---:B------:R-:W-:Y:S01]  /*14460*/  ISETP.GT.AND P2, PT, R12.reuse, RZ, PT ;  /* 0x000000ff0c00720c */ /* 0x040fe20003f44270 */
[----:B------:R-:W4:Y:S01]  /*14470*/  MUFU.TANH R37, R37 ;  /* 0x0000002500257308 */ /* 0x000f220000002400 */
[----:B------:R-:W-:-:S07]  /*14480*/  VIADD R12, R12, 0xffffffff ;  /* 0xffffffff0c0c7836 */ /* 0x000fce0000000000 */
[----:B------:R-:W4:Y:S08]  /*14490*/  MUFU.TANH R41, R41 ;  /* 0x0000002900297308 */ /* 0x000f300000002400 */
[----:B------:R-:W-:Y:S08]  /*144a0*/  MUFU.TANH R193, R193 ;  /* 0x000000c100c17308 */ /* 0x000ff00000002400 */
[----:B------:R-:W-:Y:S01]  /*144b0*/  MUFU.TANH R233, R233 ;  /* 0x000000e900e97308 */ /* 0x000fe20000002400 */
[----:B-----5:R-:W-:-:S07]  /*144c0*/  SHF.R.U32.HI R192, RZ, 0x7, R192 ;  /* 0x00000007ffc07819 */ /* 0x020fce00000116c0 */
        /* <DEDUP_REMOVED lines=13> */
[----:B------:R-:W-:Y:S01]  /*145a0*/  FMUL.FTZ R44, R77, UR6 ;  /* 0x000000064d2c7c20 */ /* 0x000fe20008410000 */
        /* <DEDUP_REMOVED lines=9> */
[----:B------:R-:W-:Y:S01]  /*14640*/  MOV R34, UR4 ;  /* 0x0000000400227c02 */ /* 0x000fe20008000f00 */
[----:B------:R-:W-:Y:S01]  /*14650*/  FMUL.FTZ R85, R66, UR6 ;  /* 0x0000000642557c20 */ /* 0x000fe20008410000 */
[----:B-1----:R-:W-:-:S04]  /*14660*/  FMNMX.FTZ R8, R26, R9, !PT ;  /* 0x000000091a087209 */ /* 0x002fc80007810000 */
[----:B--2---:R-:W-:Y:S01]  /*14670*/  FMNMX.FTZ R9, R27, R8, !PT ;  /* 0x000000081b097209 */ /* 0x004fe20007810000 */
[----:B------:R-:W1:Y:S03]  /*14680*/  MUFU.TANH R183, R183 ;  /* 0x000000b700b77308 */ /* 0x000e660000002400 */
[----:B---3--:R-:W-:-:S04]  /*14690*/  FMNMX.FTZ R9, R30, R9, !PT ;  /* 0x000000091e097209 */ /* 0x008fc80007810000 */
[----:B----4-:R-:W-:Y:S01]  /*146a0*/  FMNMX.FTZ R8, R32, R9, !PT ;  /* 0x0000000920087209 */ /* 0x010fe20007810000 */
[----:B------:R-:W-:Y:S03]  /*146b0*/  MUFU.TANH R44, R44 ;  /* 0x0000002c002c7308 */ /* 0x000fe60000002400 */
[----:B------:R-:W-:-:S04]  /*146c0*/  FMNMX.FTZ R8, R37, R8, !PT ;  /* 0x0000000825087209 */ /* 0x000fc80007810000 */
[----:B------:R-:W-:Y:S01]  /*146d0*/  FMNMX.FTZ R8, R41, R8, !PT ;  /* 0x0000000829087209 */ /* 0x000fe20007810000 */
[----:B------:R-:W-:Y:S03]  /*146e0*/  MUFU.TANH R46, R46 ;  /* 0x0000002e002e7308 */ /* 0x000fe60000002400 */
[----:B0-----:R-:W-:-:S04]  /*146f0*/  FMNMX.FTZ R8, R181, R8, !PT ;  /* 0x00000008b5087209 */ /* 0x001fc80007810000 */
[----:B-1----:R-:W-:Y:S01]  /*14700*/  FMNMX.FTZ R8, R183, R8, !PT ;  /* 0x00000008b7087209 */ /* 0x002fe20007810000 */
        /* <DEDUP_REMOVED lines=21> */
[----:B------:R-:W-:-:S06]  /*14860*/  FMUL.FTZ R50, R78, UR6 ;  /* 0x000000064e327c20 */ /* 0x000fcc0008410000 */
[----:B------:R-:W0:Y:S08]  /*14870*/  MUFU.TANH R177, R177 ;  /* 0x000000b100b17308 */ /* 0x000e300000002400 */
[----:B------:R-:W1:Y:S08]  /*14880*/  MUFU.TANH R179, R179 ;  /* 0x000000b300b37308 */ /* 0x000e700000002400 */
[----:B------:R-:W-:Y:S01]  /*14890*/  MUFU.TANH R48, R48 ;  /* 0x0000003000307308 */ /* 0x000fe20000002400 */
[----:B0-----:R-:W-:-:S07]  /*148a0*/  FMNMX.FTZ R8, R177, R8, !PT ;  /* 0x00000008b1087209 */ /* 0x001fce0007810000 */
[----:B------:R-:W-:Y:S01]  /*148b0*/  MUFU.TANH R49, R49 ;  /* 0x0000003100317308 */ /* 0x000fe20000002400 */
[----:B-1----:R-:W-:-:S04]  /*148c0*/  FMNMX.FTZ R8, R179, R8, !PT ;  /* 0x00000008b3087209 */ /* 0x002fc80007810000 */
        /* <DEDUP_REMOVED lines=11> */
[----:B------:R-:W-:-:S07]  /*14980*/  FMNMX.FTZ R8, R65, R8, !PT ;  /* 0x0000000841087209 */ /* 0x000fce0007810000 */
        /* <DEDUP_REMOVED lines=18> */
[----:B------:R-:W-:-:S03]  /*14ab0*/  FMNMX.FTZ R8, R69, R8, !PT ;  /* 0x0000000845087209 */ /* 0x000fc60007810000 */
[----:B------:R-:W-:Y:S01]  /*14ac0*/  MUFU.TANH R54, R54 ;  /* 0x0000003600367308 */ /* 0x000fe20000002400 */
[----:B-1----:R-:W-:-:S04]  /*14ad0*/  FMNMX.FTZ R8, R175, R8, !PT ;  /* 0x00000008af087209 */ /* 0x002fc80007810000 */
[----:B------:R-:W-:Y:S01]  /*14ae0*/  FMNMX.FTZ R9, R73, R8, !PT ;  /* 0x0000000849097209 */ /* 0x000fe20007810000 */
[----:B------:R-:W-:Y:S02]  /*14af0*/  VIADD R8, R6, 0x180 ;  /* 0x0000018006087836 */ /* 0x000fe40000000000 */
[----:B------:R-:W-:Y:S01]  /*14b00*/  MUFU.TANH R87, R87 ;  /* 0x0000005700577308 */ /* 0x000fe20000002400 */
[----:B------:R-:W-:Y:S01]  /*14b10*/  FMNMX.FTZ R35, R42, R9, !PT ;  /* 0x000000092a237209 */ /* 0x000fe20007810000 */
[----:B------:R-:W-:Y:S01]  /*14b20*/  IMAD.MOV.U32 R9, RZ, RZ, 0x40000040 ;  /* 0x40000040ff097424 */ /* 0x000fe200078e00ff */
[----:B------:R-:W-:Y:S02]  /*14b30*/  R2UR UR10, R8 ;  /* 0x00000000080a72ca */ /* 0x000fe400000e0000 */
[----:B------:R-:W-:Y:S02]  /*14b40*/  FMNMX.FTZ R35, R44, R35, !PT ;  /* 0x000000232c237209 */ /* 0x000fe40007810000 */
[----:B------:R-:W-:-:S02]  /*14b50*/  R2UR UR11, R9 ;  /* 0x00000000090b72ca */ /* 0x000fc400000e0000 */
[----:B------:R-:W-:-:S04]  /*14b60*/  FMNMX.FTZ R8, R46, R35, !PT ;  /* 0x000000232e087209 */ /* 0x000fc80007810000 */
[----:B------:R-:W-:-:S04]  /*14b70*/  FMNMX.FTZ R9, R77, R8, !PT ;  /* 0x000000084d097209 */ /* 0x000fc80007810000 */
[----:B------:R-:W-:-:S03]  /*14b80*/  FMNMX.FTZ R8, R48, R9, !PT ;  /* 0x0000000930087209 */ /* 0x000fc60007810000 */
[----:B------:R-:W-:Y:S01]  /*14b90*/  HGMMA.64x128x16.F32 R88, R168, gdesc[UR8].tnspB, R88, gsb0 ;  /* 0x41e00008a8587df0 */ /* 0x000fe20008000858 */
[----:B------:R-:W-:-:S05]  /*14ba0*/  FMNMX.FTZ R8, R81, R8, !PT ;  /* 0x0000000851087209 */ /* 0x000fca0007810000 */
[----:B------:R-:W0:Y:S02]  /*14bb0*/  SHFL.BFLY PT, R9, R8, 0x2, 0x1f ;  /* 0x0c401f0008097f89 */ /* 0x000e2400000e0000 */
[----:B0-----:R-:W-:-:S05]  /*14bc0*/  FMNMX.FTZ R9, R8, R9, !PT ;  /* 0x0000000908097209 */ /* 0x001fca0007810000 */
[----:B------:R-:W0:Y:S02]  /*14bd0*/  SHFL.BFLY PT, R8, R9, 0x1, 0x1f ;  /* 0x0c201f0009087f89 */ /* 0x000e2400000e0000 */
[----:B0-----:R-:W-:Y:S01]  /*14be0*/  FMNMX.FTZ R35, R9, R8, !PT ;  /* 0x0000000809237209 */ /* 0x001fe20007810000 */
[----:B------:R-:W-:-:S04]  /*14bf0*/  VIADD R8, R6, 0x200 ;  /* 0x0000020006087836 */ /* 0x000fc80000000000 */
[C---:B------:R-:W-:Y:S01]  /*14c00*/  FADD.FTZ R9, -R35.reuse, R10 ;  /* 0x0000000a23097221 */ /* 0x040fe20000010100 */
[----:B------:R-:W-:Y:S01]  /*14c10*/  R2UR UR10, R8 ;  /* 0x00000000080a72ca */ /* 0x000fe200000e0000 */
[-C--:B------:R-:W-:Y:S01]  /*14c20*/  FMUL.FTZ R56, R35, R34.reuse ;  /* 0x0000002223387220 */ /* 0x080fe20000410000 */
[----:B------:R-:W-:Y:S01]  /*14c30*/  FMNMX.FTZ R8, R14, R5, !PT ;  /* 0x000000050e087209 */ /* 0x000fe20007810000 */
[-C--:B------:R-:W-:Y:S01]  /*14c40*/  FMUL.FTZ R10, R9, R34.reuse ;  /* 0x00000022090a7220 */ /* 0x080fe20000410000 */
[----:B------:R-:W-:Y:S02]  /*14c50*/  IMAD.MOV.U32 R9, RZ, RZ, 0x40000040 ;  /* 0x40000040ff097424 */ /* 0x000fe400078e00ff */
[--C-:B------:R-:W-:Y:S01]  /*14c60*/  FFMA.FTZ R180, R7, R34, -R56.reuse ;  /* 0x0000002207b47223 */ /* 0x100fe20000010838 */
[----:B------:R-:W-:Y:S01]  /*14c70*/  FMNMX.FTZ R7, R15, R8, !PT ;  /* 0x000000080f077209 */ /* 0x000fe20007810000 */
[-CC-:B------:R-:W-:Y:S01]  /*14c80*/  FFMA.FTZ R182, R20, R34.reuse, -R56.reuse ;  /* 0x0000002214b67223 */ /* 0x180fe20000010838 */
[-CC-:B------:R-:W-:Y:S01]  /*14c90*/  FFMA.FTZ R172, R37, R34.reuse, -R56.reuse ;  /* 0x0000002225ac7223 */ /* 0x180fe20000010838 */
[----:B------:R-:W-:Y:S01]  /*14ca0*/  R2UR UR11, R9 ;  /* 0x00000000090b72ca */ /* 0x000fe200000e0000 */
[-CC-:B------:R-:W-:Y:S01]  /*14cb0*/  FFMA.FTZ R176, R26, R34.reuse, -R56.reuse ;  /* 0x000000221ab07223 */ /* 0x180fe20000010838 */
[----:B------:R-:W-:Y:S01]  /*14cc0*/  FMNMX.FTZ R8, R24, R7, !PT ;  /* 0x0000000718087209 */ /* 0x000fe20007810000 */
[-CC-:B------:R-:W-:Y:S01]  /*14cd0*/  FFMA.FTZ R178, R30, R34.reuse, -R56.reuse ;  /* 0x000000221eb27223 */ /* 0x180fe20000010838 */
[----:B------:R-:W-:Y:S01]  /*14ce0*/  MOV R9, 0x40000040 ;  /* 0x4000004000097802 */ /* 0x000fe20000000f00 */
        /* <DEDUP_REMOVED lines=8> */
[--C-:B------:R-:W-:Y:S01]  /*14d70*/  FFMA.FTZ R26, R42, R34, -R56.reuse ;  /* 0x000000222a1a7223 */ /* 0x100fe20000010838 */
        /* <DEDUP_REMOVED lines=9> */
[----:B------:R-:W1:Y:S01]  /*14e10*/  MUFU.EX2 R180, R180 ;  /* 0x000000b400b47308 */ /* 0x000e620000000800 */
[----:B------:R-:W-:-:S04]  /*14e20*/  FMNMX.FTZ R8, R45, R8, !PT ;  /* 0x000000082d087209 */ /* 0x000fc80007810000 */
[----:B------:R-:W-:-:S03]  /*14e30*/  FMNMX.FTZ R8, R47, R8, !PT ;  /* 0x000000082f087209 */ /* 0x000fc60007810000 */
[----:B------:R-:W-:Y:S01]  /*14e40*/  MUFU.EX2 R182, R182 ;  /* 0x000000b600b67308 */ /* 0x000fe20000000800 */
[----:B------:R-:W-:Y:S01]  /*14e50*/  FMNMX.FTZ R8, R49, R8, !PT ;  /* 0x0000000831087209 */ /* 0x000fe20007810000 */
[----:B0-----:R-:W-:-:S03]  /*14e60*/  FFMA.FTZ R3, R10, R3, R13 ;  /* 0x000000030a037223 */ /* 0x001fc6000001000d */
[----:B------:R-:W-:-:S03]  /*14e70*/  FMNMX.FTZ R8, R51, R8, !PT ;  /* 0x0000000833087209 */ /* 0x000fc60007810000 */
[----:B------:R-:W-:Y:S01]  /*14e80*/  MUFU.EX2 R21, R21 ;  /* 0x0000001500157308 */ /* 0x000fe20000000800 */
[----:B------:R-:W-:Y:S01]  /*14e90*/  FMNMX.FTZ R8, R53, R8, !PT ;  /* 0x0000000835087209 */ /* 0x000fe20007810000 */
[C---:B-1----:R-:W-:Y:S01]  /*14ea0*/  FADD.FTZ R3, R180.reuse, R3 ;  /* 0x00000003b4037221 */ /* 0x042fe20000010000 */
[----:B------:R-:W-:Y:S02]  /*14eb0*/  F2FP.F16.F32.PACK_AB R180, R180, R13 ;  /* 0x0000000db4b4723e */ /* 0x000fe400000000ff */
[----:B------:R-:W-:-:S03]  /*14ec0*/  FMNMX.FTZ R8, R55, R8, !PT ;  /* 0x0000000837087209 */ /* 0x000fc60007810000 */
[----:B------:R-:W-:Y:S01]  /*14ed0*/  MUFU.EX2 R176, R176 ;  /* 0x000000b000b07308 */ /* 0x000fe20000000800 */
[----:B------:R-:W-:-:S04]  /*14ee0*/  FMNMX.FTZ R8, R57, R8, !PT ;  /* 0x0000000839087209 */ /* 0x000fc80007810000 */
[----:B------:R-:W-:Y:S01]  /*14ef0*/  FMNMX.FTZ R20, R59, R8, !PT ;  /* 0x000000083b147209 */ /* 0x000fe20007810000 */
[----:B------:R-:W-:Y:S02]  /*14f00*/  VIADD R8, R6, 0x280 ;  /* 0x0000028006087836 */ /* 0x000fe40000000000 */
[----:B------:R-:W-:Y:S01]  /*14f10*/  MUFU.EX2 R178, R178 ;  /* 0x000000b200b27308 */ /* 0x000fe20000000800 */
[----:B------:R-:W-:Y:S01]  /*14f20*/  FMNMX.FTZ R20, R61, R20, !PT ;  /* 0x000000143d147209 */ /* 0x000fe20007810000 */
[----:B------:R-:W-:Y:S02]  /*14f30*/  WARPGROUP.DEPBAR.LE gsb0, 0x0 ;  /* 0x00008000000079c5 */ /* 0x000fe40000010000 */
[----:B------:R-:W-:Y:S01]  /*14f40*/  WARPGROUP.ARRIVE ;  /* 0x00000000000079c5 */ /* 0x000fe20000000000 */
[----:B------:R-:W-:Y:S01]  /*14f50*/  FMUL.FTZ R169, R70, UR6 ;  /* 0x0000000646a97c20 */ /* 0x000fe20008410000 */
[----:B------:R-:W-:Y:S01]  /*14f60*/  FMUL.FTZ R171, R74, UR6 ;  /* 0x000000064aab7c20 */ /* 0x000fe20008410000 */
[----:B------:R-:W-:Y:S01]  /*14f70*/  FMNMX.FTZ R20, R63, R20, !PT ;  /* 0x000000143f147209 */ /* 0x000fe20007810000 */
[-CC-:B------:R-:W-:Y:S01]  /*14f80*/  FFMA.FTZ R170, R193, R34.reuse, -R56.reuse ;  /* 0x00000022c1aa7223 */ /* 0x180fe20000010838 */
[--C-:B------:R-:W-:Y:S01]  /*14f90*/  FFMA.FTZ R193, R233, R34, -R56.reuse ;  /* 0x00000022e9c17223 */ /* 0x100fe20000010838 */
[----:B------:R-:W-:Y:S01]  /*14fa0*/  HGMMA.64x128x16.F32 R88, R152, gdesc[UR8].tnspB, R88, gsb0 ;  /* 0x41e0000898587df0 */ /* 0x000fe20008000858 */
[----:B------:R-:W-:Y:S01]  /*14fb0*/  R2UR UR10, R8 ;  /* 0x00000000080a72ca */ /* 0x000fe200000e0000 */
[----:B------:R-:W0:Y:S01]  /*14fc0*/  MUFU.TANH R169, R169 ;  /* 0x000000a900a97308 */ /* 0x000e220000002400 */
[----:B------:R-:W-:Y:S01]  /*14fd0*/  R2UR UR11, R9 ;  /* 0x00000000090b72ca */ /* 0x000fe200000e0000 */
[----:B------:R-:W-:Y:S01]  /*14fe0*/  IMAD.MOV.U32 R9, RZ, RZ, 0x40000040 ;  /* 0x40000040ff097424 */ /* 0x000fe200078e00ff */
[----:B------:R-:W-:Y:S01]  /*14ff0*/  FMNMX.FTZ R20, R85, R20, !PT ;  /* 0x0000001455147209 */ /* 0x000fe20007810000 */
[-CC-:B------:R-:W-:Y:S01]  /*15000*/  FFMA.FTZ R168, R177, R34.reuse, -R56.reuse ;  /* 0x00000022b1a87223 */ /* 0x180fe20000010838 */
[----:B------:R-:W-:-:S02]  /*15010*/  FFMA.FTZ R233, R237, R34, -R56 ;  /* 0x00000022ede97223 */ /* 0x000fc40000010838 */
[----:B------:R-:W-:Y:S01]  /*15020*/  FMNMX.FTZ R20, R67, R20, !PT ;  /* 0x0000001443147209 */ /* 0x000fe20007810000 */
[----:B------:R-:W1:Y:S08]  /*15030*/  MUFU.TANH R171, R171 ;  /* 0x000000ab00ab7308 */ /* 0x000e700000002400 */
[----:B------:R-:W-:Y:S01]  /*15040*/  MUFU.EX2 R172, R172 ;  /* 0x000000ac00ac7308 */ /* 0x000fe20000000800 */
[----:B0-----:R-:W-:-:S04]  /*15050*/  FMNMX.FTZ R20, R169, R20, !PT ;  /* 0x00000014a9147209 */ /* 0x001fc80007810000 */
[----:B------:R-:W-:-:S03]  /*15060*/  FMNMX.FTZ R20, R71, R20, !PT ;  /* 0x0000001447147209 */ /* 0x000fc60007810000 */
[----:B------:R-:W-:Y:S01]  /*15070*/  MUFU.EX2 R37, R37 ;  /* 0x0000002500257308 */ /* 0x000fe20000000800 */
[----:B-1----:R-:W-:-:S04]  /*15080*/  FMNMX.FTZ R20, R171, R20, !PT ;  /* 0x00000014ab147209 */ /* 0x002fc80007810000 */
[----:B------:R-:W-:Y:S01]  /*15090*/  FMNMX.FTZ R7, R75, R20, !PT ;  /* 0x000000144b077209 */ /* 0x000fe20007810000 */
[----:B------:R-:W-:Y:S02]  /*150a0*/  FFMA.FTZ R20, R175, R34, -R56 ;  /* 0x00000022af147223 */ /* 0x000fe40000010838 */
        /* <DEDUP_REMOVED lines=14> */
[----:B0-----:R-:W-:Y:S01]  /*15190*/  FMNMX.FTZ R7, R8, R7, !PT ;  /* 0x0000000708077209 */ /* 0x001fe20007810000 */
[----:B------:R-:W-:-:S06]  /*151a0*/  VIADD R8, R6, 0x300 ;  /* 0x0000030006087836 */ /* 0x000fcc0000000000 */
        /* <DEDUP_REMOVED lines=8> */
[----:B------:R-:W0:Y:S01]  /*15230*/  SHFL.BFLY PT, R36, R7, 0x1, 0x1f ;  /* 0x0c201f0007247f89 */ /* 0x000e2200000e0000 */
[-CC-:B------:R-:W-:Y:S01]  /*15240*/  FFMA.FTZ R27, R32, R34.reuse, -R56.reuse ;  /* 0x00000022201b7223 */ /* 0x180fe20000010838 */
[-CC-:B------:R-:W-:Y:S01]  /*15250*/  FFMA.FTZ R155, R183, R34.reuse, -R56.reuse ;  /* 0x00000022b79b7223 */ /* 0x180fe20000010838 */
[----:B------:R-:W-:Y:S01]  /*15260*/  HGMMA.64x128x16.F32 R88, R156, gdesc[UR8].tnspB, R88, gsb0 ;  /* 0x41e000089c587df0 */ /* 0x000fe20008000858 */
[----:B------:R-:W-:Y:S01]  /*15270*/  R2UR UR10, R8 ;  /* 0x00000000080a72ca */ /* 0x000fe200000e0000 */
[-CC-:B------:R-:W-:Y:S01]  /*15280*/  FFMA.FTZ R152, R235, R34.reuse, -R56.reuse ;  /* 0x00000022eb987223 */ /* 0x180fe20000010838 */
[----:B------:R-:W-:Y:S01]  /*15290*/  R2UR UR11, R9 ;  /* 0x00000000090b72ca */ /* 0x000fe200000e0000 */
[----:B------:R-:W-:Y:S01]  /*152a0*/  FFMA.FTZ R32, R48, R34, -R56 ;  /* 0x0000002230207223 */ /* 0x000fe20000010838 */
[----:B------:R-:W-:Y:S01]  /*152b0*/  VIADD R8, R6, 0x380 ;  /* 0x0000038006087836 */ /* 0x000fe20000000000 */
[----:B------:R-:W-:Y:S01]  /*152c0*/  MUFU.EX2 R153, R153 ;  /* 0x0000009900997308 */ /* 0x000fe20000000800 */
[----:B------:R-:W-:Y:S01]  /*152d0*/  FADD.FTZ R48, R182, R3 ;  /* 0x00000003b6307221 */ /* 0x000fe20000010000 */
[----:B------:R-:W-:-:S06]  /*152e0*/  F2FP.F16.F32.PACK_AB R182, R21, R182 ;  /* 0x000000b615b6723e */ /* 0x000fcc00000000ff */
[----:B------:R-:W-:Y:S01]  /*152f0*/  MUFU.EX2 R27, R27 ;  /* 0x0000001b001b7308 */ /* 0x000fe20000000800 */
[----:B0-----:R-:W-:-:S07]  /*15300*/  FMNMX.FTZ R7, R7, R36, !PT ;  /* 0x0000002407077209 */ /* 0x001fce0007810000 */
[----:B------:R-:W-:Y:S01]  /*15310*/  MUFU.EX2 R155, R155 ;  /* 0x0000009b009b7308 */ /* 0x000fe20000000800 */
[C---:B------:R-:W-:Y:S01]  /*15320*/  FADD.FTZ R9, -R7.reuse, R5 ;  /* 0x0000000507097221 */ /* 0x040fe20000010100 */
[----:B------:R-:W-:-:S03]  /*15330*/  FMUL.FTZ R36, R7, R34 ;  /* 0x0000002207247220 */ /* 0x000fc60000410000 */
[-C--:B------:R-:W-:Y:S01]  /*15340*/  FMUL.FTZ R9, R9, R34.reuse ;  /* 0x0000002209097220 */ /* 0x080fe20000410000 */
[-CC-:B------:R-:W-:Y:S01]  /*15350*/  FFMA.FTZ R14, R14, R34.reuse, -R36.reuse ;  /* 0x000000220e0e7223 */ /* 0x180fe20000010824 */
[-CC-:B------:R-:W-:Y:S01]  /*15360*/  FFMA.FTZ R181, R15, R34.reuse, -R36.reuse ;  /* 0x000000220fb57223 */ /* 0x180fe20000010824 */
[-CC-:B------:R-:W-:Y:S01]  /*15370*/  FFMA.FTZ R183, R24, R34.reuse, -R36.reuse ;  /* 0x0000002218b77223 */ /* 0x180fe20000010824 */
[-C--:B------:R-:W-:Y:S01]  /*15380*/  FFMA.FTZ R24, R25, R34.reuse, -R36 ;  /* 0x0000002219187223 */ /* 0x080fe20000010824 */
[----:B------:R-:W-:Y:S02]  /*15390*/  @!P1 IMAD R25, R184, 0x8, R2 ;  /* 0x00000008b8199824 */ /* 0x000fe400078e0202 */
[-CC-:B------:R-:W-:Y:S01]  /*153a0*/  FFMA.FTZ R177, R28, R34.reuse, -R36.reuse ;  /* 0x000000221cb17223 */ /* 0x180fe20000010824 */
[----:B------:R-:W-:Y:S01]  /*153b0*/  MUFU.EX2 R14, R14 ;  /* 0x0000000e000e7308 */ /* 0x000fe20000000800 */
[----:B------:R-:W-:Y:S01]  /*153c0*/  FFMA.FTZ R28, R29, R34, -R36 ;  /* 0x000000221d1c7223 */ /* 0x000fe20000010824 */
[----:B------:R-:W-:-:S02]  /*153d0*/  @!P1 VIADD R29, R25, 0x28840 ;  /* 0x00028840191d9836 */ /* 0x000fc40000000000 */
[-CC-:B------:R-:W-:Y:S01]  /*153e0*/  FFMA.FTZ R179, R31, R34.reuse, -R36.reuse ;  /* 0x000000221fb37223 */ /* 0x180fe20000010824 */
[----:B------:R-:W-:Y:S01]  /*153f0*/  IADD3 R31, -R192, 0xb, RZ ;  /* 0x0000000bc01f7810 */ /* 0x000fe20007ffe1ff */
[-CC-:B------:R-:W-:Y:S01]  /*15400*/  FFMA.FTZ R175, R45, R34.reuse, -R36.reuse ;  /* 0x000000222daf7223 */ /* 0x180fe20000010824 */
[-CC-:B------:R-:W-:Y:S01]  /*15410*/  FFMA.FTZ R42, R47, R34.reuse, -R36.reuse ;  /* 0x000000222f2a7223 */ /* 0x180fe20000010824 */
[----:B------:R-:W-:Y:S01]  /*15420*/  @!P1 PRMT R29, RZ, 0x654, R29 ;  /* 0x00000654ff1d9816 */ /* 0x000fe2000000001d */
        /* <DEDUP_REMOVED lines=12> */
[----:B------:R-:W-:-:S04]  /*154f0*/  FFMA.FTZ R54, R54, R34, -R36 ;  /* 0x0000002236367223 */ /* 0x000fc80000010824 */
        /* <DEDUP_REMOVED lines=19> */
[-CC-:B------:R-:W-:Y:S01]  /*15630*/  FFMA.FTZ R73, R44, R34.reuse, -R56.reuse ;  /* 0x000000222c497223 */ /* 0x180fe20000010838 */
[-C--:B------:R-:W-:Y:S01]  /*15640*/  FFMA.FTZ R56, R81, R34.reuse, -R56 ;  /* 0x0000002251387223 */ /* 0x080fe20000010838 */
[----:B------:R-:W-:Y:S01]  /*15650*/  R2UR UR10, R8 ;  /* 0x00000000080a72ca */ /* 0x000fe200000e0000 */
[----:B------:R0:W1:Y:S01]  /*15660*/  MUFU.EX2 R81, R9 ;  /* 0x0000000900517308 */ /* 0x0000620000000800 */
[-CC-:B------:R-:W-:Y:S01]  /*15670*/  FFMA.FTZ R38, R33, R34.reuse, -R36.reuse ;  /* 0x0000002221267223 */ /* 0x180fe20000010824 */
[-CC-:B------:R-:W-:Y:S01]  /*15680*/  FFMA.FTZ R173, R39, R34.reuse, -R36.reuse ;  /* 0x0000002227ad7223 */ /* 0x180fe20000010824 */
[-CC-:B------:R-:W-:Y:S01]  /*15690*/  FFMA.FTZ R40, R43, R34.reuse, -R36.reuse ;  /* 0x000000222b287223 */ /* 0x180fe20000010824 */
[-CC-:B------:R-:W-:Y:S01]  /*156a0*/  FFMA.FTZ R44, R51, R34.reuse, -R36.reuse ;  /* 0x00000022332c7223 */ /* 0x180fe20000010824 */
[----:B------:R-:W-:-:S03]  /*156b0*/  FFMA.FTZ R8, R57, R34, -R36 ;  /* 0x0000002239087223 */ /* 0x000fc60000010824 */
[----:B------:R-:W-:Y:S01]  /*156c0*/  MUFU.EX2 R38, R38 ;  /* 0x0000002600267308 */ /* 0x000fe20000000800 */
[----:B0-----:R-:W-:-:S04]  /*156d0*/  MOV R9, 0x40000040 ;  /* 0x4000004000097802 */ /* 0x001fc80000000f00 */
[----:B------:R-:W-:Y:S01]  /*156e0*/  R2UR UR11, R9 ;  /* 0x00000000090b72ca */ /* 0x000fe200000e0000 */
[----:B------:R-:W-:Y:S02]  /*156f0*/  FFMA.FTZ R9, R55, R34, -R36 ;  /* 0x0000002237097223 */ /* 0x000fe40000010824 */
[----:B------:R-:W-:Y:S01]  /*15700*/  MUFU.EX2 R173, R173 ;  /* 0x000000ad00ad7308 */ /* 0x000fe20000000800 */
[----:B-1----:R-:W-:-:S04]  /*15710*/  FFMA.FTZ R46, R81, R0, R14 ;  /* 0x00000000512e7223 */ /* 0x002fc8000001000e */
[C---:B------:R-:W-:Y:S01]  /*15720*/  FADD.FTZ R46, R181.reuse, R46 ;  /* 0x0000002eb52e7221 */ /* 0x040fe20000010000 */
[----:B------:R-:W-:Y:S02]  /*15730*/  F2FP.F16.F32.PACK_AB R181, R181, R14 ;  /* 0x0000000eb5b5723e */ /* 0x000fe400000000ff */
[----:B------:R-:W-:Y:S08]  /*15740*/  MUFU.EX2 R5, R56 ;  /* 0x0000003800057308 */ /* 0x000ff00000000800 */
[----:B------:R-:W-:Y:S08]  /*15750*/  MUFU.EX2 R40, R40 ;  /* 0x0000002800287308 */ /* 0x000ff00000000800 */
[----:B------:R-:W-:Y:S08]  /*15760*/  MUFU.EX2 R44, R44 ;  /* 0x0000002c002c7308 */ /* 0x000ff00000000800 */
[----:B------:R-:W0:Y:S08]  /*15770*/  MUFU.EX2 R9, R9 ;  /* 0x0000000900097308 */ /* 0x000e300000000800 */
[----:B------:R-:W-:Y:S08]  /*15780*/  MUFU.EX2 R8, R8 ;  /* 0x0000000800087308 */ /* 0x000ff00000000800 */
[----:B------:R-:W-:Y:S08]  /*15790*/  MUFU.EX2 R0, R61 ;  /* 0x0000003d00007308 */ /* 0x000ff00000000800 */
[----:B------:R-:W-:Y:S08]  /*157a0*/  MUFU.EX2 R157, R157 ;  /* 0x0000009d009d7308 */ /* 0x000ff00000000800 */
[----:B------:R-:W-:Y:S08]  /*157b0*/  MUFU.EX2 R3, R3 ;  /* 0x0000000300037308 */ /* 0x000ff00000000800 */
[----:B------:R-:W-:Y:S08]  /*157c0*/  MUFU.EX2 R156, R156 ;  /* 0x0000009c009c7308 */ /* 0x000ff00000000800 */
[----:B------:R-:W-:Y:S08]  /*157d0*/  MUFU.EX2 R158, R158 ;  /* 0x0000009e009e7308 */ /* 0x000ff00000000800 */
[----:B------:R-:W-:Y:S08]  /*157e0*/  MUFU.EX2 R159, R159 ;  /* 0x0000009f009f7308 */ /* 0x000ff00000000800 */
[----:B------:R-:W1:Y:S08]  /*157f0*/  MUFU.EX2 R69, R69 ;  /* 0x0000004500457308 */ /* 0x000e700000000800 */
[----:B------:R-:W-:Y:S08]  /*15800*/  MUFU.EX2 R50, R50 ;  /* 0x0000003200327308 */ /* 0x000ff00000000800 */
[----:B------:R-:W2:Y:S08]  /*15810*/  MUFU.EX2 R73, R73 ;  /* 0x0000004900497308 */ /* 0x000eb00000000800 */
[----:B------:R-:W3:Y:S01]  /*15820*/  MUFU.EX2 R79, R79 ;  /* 0x0000004f004f7308 */ /* 0x000ee20000000800 */
[----:B------:R-:W-:-:S02]  /*15830*/  WARPGROUP.DEPBAR.LE gsb0, 0x0 ;  /* 0x00008000000079c5 */ /* 0x000fc40000010000 */
[----:B------:R-:W-:Y:S01]  /*15840*/  WARPGROUP.ARRIVE ;  /* 0x00000000000079c5 */ /* 0x000fe20000000000 */
[----:B------:R-:W-:Y:S01]  /*15850*/  FFMA.FTZ R161, R171, R34, -R36 ;  /* 0x00000022aba17223 */ /* 0x000fe20000010824 */
[----:B0-----:R-:W-:-:S03]  /*15860*/  F2FP.F16.F32.PACK_AB R171, R9, R6 ;  /* 0x0000000609ab723e */ /* 0x001fc600000000ff */
[----:B------:R-:W-:Y:S01]  /*15870*/  MUFU.EX2 R52, R52 ;  /* 0x0000003400347308 */ /* 0x000fe20000000800 */
[----:B-1----:R-:W-:Y:S01]  /*15880*/  F2FP.F16.F32.PACK_AB R160, R69, R20 ;  /* 0x0000001445a0723e */ /* 0x002fe200000000ff */
[----:B------:R-:W-:Y:S01]  /*15890*/  HGMMA.64x128x16.F32 R88, R164, gdesc[UR8].tnspB, R88, gsb0 ;  /* 0x41e00008a4587df0 */ /* 0x000fe20008000858 */
[----:B--2---:R-:W-:-:S05]  /*158a0*/  F2FP.F16.F32.PACK_AB R162, R73, R26 ;  /* 0x0000001a49a2723e */ /* 0x004fca00000000ff */
[----:B------:R-:W-:Y:S01]  /*158b0*/  MUFU.EX2 R161, R161 ;  /* 0x000000a100a17308 */ /* 0x000fe20000000800 */
[----:B---3--:R-:W-:-:S07]  /*158c0*/  F2FP.F16.F32.PACK_AB R163, R79, R50 ;  /* 0x000000324fa3723e */ /* 0x008fce00000000ff */
[----:B------:R-:W-:Y:S08]  /*158d0*/  MUFU.EX2 R83, R83 ;  /* 0x0000005300537308 */ /* 0x000ff00000000800 */
[----:B------:R-:W0:Y:S08]  /*158e0*/  MUFU.EX2 R32, R32 ;  /* 0x0000002000207308 */ /* 0x000e300000000800 */
[----:B------:R-:W-:Y:S01]  /*158f0*/  MUFU.EX2 R54, R54 ;  /* 0x0000003600367308 */ /* 0x000fe20000000800 */
[----:B------:R-:W-:-:S02]  /*15900*/  WARPGROUP.DEPBAR.LE gsb0, 0x0 ;  /* 0x00008000000079c5 */ /* 0x000fc40000010000 */
[----:B------:R1:W-:Y:S06]  /*15910*/  BAR.ARV R31, 0x100 ;  /* 0x0004001f0000751d */ /* 0x0003ec0000002000 */
[----:B------:R2:W-:Y:S01]  /*15920*/  @!P1 SYNCS.ARRIVE.TRANS64.RED.A1T0 RZ, [R29+URZ], RZ ;  /* 0x000000ff1dff99a7 */ /* 0x0005e2000810043f */
[----:B0-----:R-:W-:Y:S01]  /*15930*/  F2FP.F16.F32.PACK_AB R166, R5, R32 ;  /* 0x0000002005a6723e */ /* 0x001fe200000000ff */
[-C--:B------:R-:W-:Y:S01]  /*15940*/  FMUL.FTZ R88, R88, R10.reuse ;  /* 0x0000000a58587220 */ /* 0x080fe20000410000 */
[-C--:B------:R-:W-:Y:S01]  /*15950*/  FMUL.FTZ R89, R89, R10.reuse ;  /* 0x0000000a59597220 */ /* 0x080fe20000410000 */
[-C--:B------:R-:W-:Y:S01]  /*15960*/  FMUL.FTZ R92, R92, R10.reuse ;  /* 0x0000000a5c5c7220 */ /* 0x080fe20000410000 */
[-C--:B------:R-:W-:Y:S01]  /*15970*/  FMUL.FTZ R93, R93, R10.reuse ;  /* 0x0000000a5d5d7220 */ /* 0x080fe20000410000 */
[-C--:B------:R-:W-:Y:S01]  /*15980*/  FMUL.FTZ R96, R96, R10.reuse ;  /* 0x0000000a60607220 */ /* 0x080fe20000410000 */
[----:B------:R-:W-:Y:S01]  /*15990*/  FMUL.FTZ R97, R97, R10 ;  /* 0x0000000a61617220 */ /* 0x000fe20000410000 */
[----:B--2---:R-:W-:-:S02]  /*159a0*/  @!P1 IMAD R29, R11, 0x8, R2 ;  /* 0x000000080b1d9824 */ /* 0x004fc400078e0202 */
[----:B------:R-:W-:Y:S01]  /*159b0*/  FADD.FTZ R11, R183, R46 ;  /* 0x0000002eb70b7221 */ /* 0x000fe20000010000 */
[----:B------:R-:W-:Y:S01]  /*159c0*/  F2FP.F16.F32.PACK_AB R183, R24, R183 ;  /* 0x000000b718b7723e */ /* 0x000fe200000000ff */
[-C--:B------:R-:W-:Y:S01]  /*159d0*/  FMUL.FTZ R100, R100, R10.reuse ;  /* 0x0000000a64647220 */ /* 0x080fe20000410000 */
[----:B------:R-:W-:Y:S01]  /*159e0*/  FMUL.FTZ R101, R101, R10 ;  /* 0x0000000a65657220 */ /* 0x000fe20000410000 */
[----:B------:R-:W-:Y:S01]  /*159f0*/  @!P1 IADD3 R29, R29, 0x28860, RZ ;  /* 0x000288601d1d9810 */ /* 0x000fe20007ffe0ff */
[----:B------:R-:W-:Y:S01]  /*15a00*/  FADD.FTZ R46, R24, R11 ;  /* 0x0000000b182e7221 */ /* 0x000fe20000010000 */
[----:B------:R-:W-:Y:S01]  /*15a10*/  FFMA.FTZ R11, R85, R34, -R36 ;  /* 0x00000022550b7223 */ /* 0x000fe20000010824 */
[-C--:B------:R-:W-:Y:S01]  /*15a20*/  FMUL.FTZ R104, R104, R10.reuse ;  /* 0x0000000a68687220 */ /* 0x080fe20000410000 */
[----:B-1----:R-:W-:Y:S01]  /*15a30*/  @!P1 PRMT R31, RZ, 0x654, R29 ;  /* 0x00000654ff1f9816 */ /* 0x002fe2000000001d */
[----:B------:R-:W-:Y:S01]  /*15a40*/  FADD.FTZ R29, R21, R48 ;  /* 0x00000030151d7221 */ /* 0x000fe20000010000 */
[-C--:B------:R-:W-:Y:S01]  /*15a50*/  FMUL.FTZ R105, R105, R10.reuse ;  /* 0x0000000a69697220 */ /* 0x080fe20000410000 */
[----:B------:R-:W-:Y:S01]  /*15a60*/  FMUL.FTZ R108, R108, R10 ;  /* 0x0000000a6c6c7220 */ /* 0x000fe20000410000 */
[----:B------:R0:W-:Y:S01]  /*15a70*/  @!P1 SYNCS.ARRIVE.TRANS64.RED.A1T0 RZ, [R31+URZ], RZ ;  /* 0x000000ff1fff99a7 */ /* 0x0001e2000810043f */
[----:B------:R-:W-:Y:S01]  /*15a80*/  FADD.FTZ R48, R176, R29 ;  /* 0x0000001db0307221 */ /* 0x000fe20000010000 */
[----:B------:R-:W-:Y:S01]  /*15a90*/  FADD.FTZ R29, R177, R46 ;  /* 0x0000002eb11d7221 */ /* 0x000fe20000010000 */
[-CC-:B------:R-:W-:Y:S01]  /*15aa0*/  FFMA.FTZ R46, R67, R34.reuse, -R36.reuse ;  /* 0x00000022432e7223 */ /* 0x180fe20000010824 */
[----:B------:R-:W-:Y:S01]  /*15ab0*/  MUFU.EX2 R11, R11 ;  /* 0x0000000b000b7308 */ /* 0x000fe20000000800 */
[C---:B------:R-:W-:Y:S01]  /*15ac0*/  F2FP.F16.F32.PACK_AB R177, R28.reuse, R177 ;  /* 0x000000b11cb1723e */ /* 0x040fe200000000ff */
[----:B------:R-:W-:Y:S01]  /*15ad0*/  FADD.FTZ R56, R28, R29 ;  /* 0x0000001d1c387221 */ /* 0x000fe20000010000 */
[-C--:B------:R-:W-:Y:S01]  /*15ae0*/  FFMA.FTZ R29, R169, R34.reuse, -R36 ;  /* 0x00000022a91d7223 */ /* 0x080fe20000010824 */
[----:B0-----:R-:W-:Y:S01]  /*15af0*/  FADD.FTZ R31, R153, R48 ;  /* 0x00000030991f7221 */ /* 0x001fe20000010000 */
[-CC-:B------:R-:W-:Y:S01]  /*15b00*/  FFMA.FTZ R48, R71, R34.reuse, -R36.reuse ;  /* 0x0000002247307223 */ /* 0x180fe20000010824 */
[----:B------:R-:W-:Y:S01]  /*15b10*/  F2FP.F16.F32.PACK_AB R169, R44, R15 ;  /* 0x0000000f2ca9723e */ /* 0x000fe200000000ff */
[----:B------:R-:W-:Y:S01]  /*15b20*/  FFMA.FTZ R36, R87, R34, -R36 ;  /* 0x0000002257247223 */ /* 0x000fe20000010824 */
        /* <DEDUP_REMOVED lines=15> */
[----:B------:R-:W-:Y:S01]  /*15c20*/  FMUL.FTZ R116, R116, R10 ;  /* 0x0000000a74747220 */ /* 0x000fe20000410000 */
[----:B------:R-:W-:Y:S01]  /*15c30*/  FADD.FTZ R58, R174, R33 ;  /* 0x00000021ae3a7221 */ /* 0x000fe20000010000 */
[----:B------:R-:W-:Y:S01]  /*15c40*/  FADD.FTZ R31, R175, R56 ;  /* 0x00000038af1f7221 */ /* 0x000fe20000010000 */
[----:B------:R-:W2:Y:S01]  /*15c50*/  MUFU.EX2 R48, R48 ;  /* 0x0000003000307308 */ /* 0x000ea20000000800 */
[C---:B------:R-:W-:Y:S01]  /*15c60*/  F2FP.F16.F32.PACK_AB R174, R155.reuse, R174 ;  /* 0x000000ae9bae723e */ /* 0x040fe200000000ff */
[----:B------:R-:W-:Y:S01]  /*15c70*/  FADD.FTZ R33, R155, R58 ;  /* 0x0000003a9b217221 */ /* 0x000fe20000010000 */
[----:B------:R-:W-:Y:S01]  /*15c80*/  FADD.FTZ R56, R42, R31 ;  /* 0x0000001f2a387221 */ /* 0x000fe20000010000 */
[----:B------:R-:W-:Y:S01]  /*15c90*/  F2FP.F16.F32.PACK_AB R155, R3, R0 ;  /* 0x00000000039b723e */ /* 0x000fe200000000ff */
        /* <DEDUP_REMOVED lines=15> */
[----:B------:R-:W3:Y:S01]  /*15d90*/  MUFU.EX2 R14, R75 ;  /* 0x0000004b000e7308 */ /* 0x000ee20000000800 */
        /* <DEDUP_REMOVED lines=26> */
[----:B-1----:R-:W-:Y:S01]  /*15f40*/  FADD.FTZ R9, R29, R24 ;  /* 0x000000181d097221 */ /* 0x002fe20000010000 */
[C---:B------:R-:W-:Y:S01]  /*15f50*/  F2FP.F16.F32.PACK_AB R158, R159.reuse, R158 ;  /* 0x0000009e9f9e723e */ /* 0x040fe200000000ff */
[-C--:B------:R-:W-:Y:S01]  /*15f60*/  FMUL.FTZ R90, R90, R81.reuse ;  /* 0x000000515a5a7220 */ /* 0x080fe20000410000 */
[----:B------:R-:W-:Y:S01]  /*15f70*/  FADD.FTZ R13, R159, R28 ;  /* 0x0000001c9f0d7221 */ /* 0x000fe20000010000 */
[----:B--2---:R-:W-:Y:S01]  /*15f80*/  FADD.FTZ R6, R48, R9 ;  /* 0x0000000930067221 */ /* 0x004fe20000010000 */
[----:B------:R-:W-:Y:S01]  /*15f90*/  F2FP.F16.F32.PACK_AB R178, R27, R178 ;  /* 0x000000b21bb2723e */ /* 0x000fe200000000ff */
[----:B------:R-:W-:Y:S01]  /*15fa0*/  FMUL.FTZ R91, R91, R81 ;  /* 0x000000515b5b7220 */ /* 0x000fe20000410000 */
[----:B------:R-:W-:Y:S01]  /*15fb0*/  FADD.FTZ R8, R20, R13 ;  /* 0x0000000d14087221 */ /* 0x000fe20000010000 */
[----:B------:R-:W-:Y:S01]  /*15fc0*/  FADD.FTZ R9, R161, R6 ;  /* 0x00000006a1097221 */ /* 0x000fe20000010000 */
[----:B------:R-:W-:Y:S01]  /*15fd0*/  F2FP.F16.F32.PACK_AB R179, R38, R179 ;  /* 0x000000b326b3723e */ /* 0x000fe200000000ff */
[-C--:B------:R-:W-:Y:S01]  /*15fe0*/  FMUL.FTZ R94, R94, R81.reuse ;  /* 0x000000515e5e7220 */ /* 0x080fe20000410000 */
[----:B------:R-:W-:Y:S01]  /*15ff0*/  FADD.FTZ R3, R69, R8 ;  /* 0x0000000845037221 */ /* 0x000fe20000010000 */
[----:B---3--:R-:W-:Y:S01]  /*16000*/  FADD.FTZ R9, R14, R9 ;  /* 0x000000090e097221 */ /* 0x008fe20000010000 */
        /* <DEDUP_REMOVED lines=23> */
[----:B------:R-:W-:Y:S01]  /*16180*/  F2FP.F16.F32.PACK_AB R156, R65, R156 ;  /* 0x0000009c419c723e */ /* 0x000fe200000000ff */
[----:B------:R-:W-:Y:S01]  /*16190*/  FADD.FTZ R0, R36, R9 ;  /* 0x0000000924007221 */ /* 0x000fe20000010000 */
        /* <DEDUP_REMOVED lines=33> */
.L_x_2877:
[----:B------:R-:W-:Y:S05]  /*163b0*/  WARPSYNC.ALL ;  /* 0x0000000000007948 */ /* 0x000fea0003800000 */
[----:B------:R-:W-:Y:S06]  /*163c0*/  BAR.ARV 0x8, 0x180 ;  /* 0x0206000000007b1d */ /* 0x000fec0000002000 */
[----:B------:R-:W-:Y:S05]  /*163d0*/  @!P0 BRA `(.L_x_2888) ;  /* 0x0000000000048947 */ /* 0x000fea0003800000 */
[----:B------:R-:W-:Y:S01]  /*163e0*/  BPT.TRAP 0x1 ;  /* 0x000000040000795c */ /* 0x000fe20000300000 */
.L_x_2888:
[----:B------:R-:W-:Y:S01]  /*163f0*/  IMAD R11, R184, 0x8, R2 ;  /* 0x00000008b80b7824 */ /* 0x000fe200078e0202 */
[----:B------:R-:W-:-:S04]  /*16400*/  SHF.L.U32 R4, R186, 0x1f, RZ ;  /* 0x0000001fba047819 */ /* 0x000fc800000006ff */
[----:B------:R0:W1:Y:S01]  /*16410*/  SYNCS.PHASECHK.TRANS64.TRYWAIT P2, [R11+URZ+0x28850], R4 ;  /* 0x028850040b0075a7 */ /* 0x000062000804017f */
[----:B------:R-:W-:Y:S05]  /*16420*/  @!P0 BRA `(.L_x_2889) ;  /* 0x0000000000048947 */ /* 0x000fea0003800000 */
[----:B------:R-:W-:Y:S01]  /*16430*/  BPT.TRAP 0x1 ;  /* 0x000000040000795c */ /* 0x000fe20000300000 */
.L_x_2889:
[----:B------:R-:W-:-:S05]  /*16440*/  VIADD R2, R2, 0x400 ;  /* 0x0000040002027836 */ /* 0x000fca0000000000 */
[----:B------:R-:W-:-:S04]  /*16450*/  SHF.R.U32.HI R2, RZ, 0x4, R2 ;  /* 0x00000004ff027819 */ /* 0x000fc80000011602 */
[----:B------:R-:W-:-:S04]  /*16460*/  LOP3.LUT R2, R2, 0x3fff, RZ, 0xc0, !PT ;  /* 0x00003fff02027812 */ /* 0x000fc800078ec0ff */
[----:B------:R-:W-:Y:S01]  /*16470*/  LOP3.LUT R5, R2, 0x4000000, RZ, 0xfc, !PT ;  /* 0x0400000002057812 */ /* 0x000fe200078efcff */
[----:B-1----:R-:W-:Y:S06]  /*16480*/  @P2 BRA `(.L_x_2890) ;  /* 0x0000000000082947 */ /* 0x002fec0003800000 */
[----:B------:R-:W1:Y:S02]  /*16490*/  SYNCS.PHASECHK.TRANS64.TRYWAIT P0, [R11+URZ+0x28850], R4 ;  /* 0x028850040b0075a7 */ /* 0x000e64000800017f */
[----:B-1----:R-:W-:Y:S05]  /*164a0*/  @!P0 BRA `(.L_x_2891) ;  /* 0x000000b400a08947 */ /* 0x002fea0003800000 */
.L_x_2890:
[----:B01----:R-:W-:Y:S01]  /*164b0*/  LEA R4, R184, R5, 0xb ;  /* 0x00000005b8047211 */ /* 0x003fe200078e58ff */
[----:B------:R-:W-:Y:S01]  /*164c0*/  IMAD.MOV.U32 R5, RZ, RZ, 0x40000040 ;  /* 0x40000040ff057424 */ /* 0x000fe200078e00ff */
[----:B------:R-:W-:Y:S05]  /*164d0*/  WARPSYNC.ALL ;  /* 0x0000000000007948 */ /* 0x000fea0003800000 */
[C---:B------:R-:W-:Y:S01]  /*164e0*/  R2UR UR6, R4.reuse ;  /* 0x00000000040672ca */ /* 0x040fe200000e0000 */
[----:B------:R-:W-:Y:S01]  /*164f0*/  WARPGROUP.ARRIVE ;  /* 0x00000000000079c5 */ /* 0x000fe20000000000 */
[----:B------:R-:W-:Y:S01]  /*16500*/  R2UR UR7, R5 ;  /* 0x00000000050772ca */ /* 0x000fe200000e0000 */
[----:B------:R-:W-:Y:S01]  /*16510*/  VIADD R8, R4, 0x80 ;  /* 0x0000008004087836 */ /* 0x000fe20000000000 */
[----:B------:R-:W0:Y:S01]  /*16520*/  SHFL.BFLY PT, R2, R3, 0x2, 0x1f ;  /* 0x0c401f0003027f89 */ /* 0x000e2200000e0000 */
[----:B------:R-:W-:Y:S01]  /*16530*/  IMAD.MOV.U32 R9, RZ, RZ, 0x40000040 ;  /* 0x40000040ff097424 */ /* 0x000fe200078e00ff */
[----:B------:R-:W-:Y:S01]  /*16540*/  IADD3 R184, R184, 0x1, RZ ;  /* 0x00000001b8b87810 */ /* 0x000fe20007ffe0ff */
[----:B------:R-:W-:Y:S01]  /*16550*/  IMAD.MOV.U32 R5, RZ, RZ, 0x40000040 ;  /* 0x40000040ff057424 */ /* 0x000fe200078e00ff */
[----:B------:R-:W-:Y:S01]  /*16560*/  IADD3 R214, R214, 0x1, RZ ;  /* 0x00000001d6d67810 */ /* 0x000fe20007ffe0ff */
[----:B------:R-:W-:Y:S01]  /*16570*/  @!P1 VIADD R10, R11, 0x28860 ;  /* 0x000288600b0a9836 */ /* 0x000fe20000000000 */
[----:B------:R-:W-:-:S04]  /*16580*/  ISETP.NE.AND P0, PT, R184, 0x2, PT ;  /* 0x00000002b800780c */ /* 0x000fc80003f05270 */
[----:B------:R-:W-:Y:S01]  /*16590*/  @!P1 PRMT R10, RZ, 0x654, R10 ;  /* 0x00000654ff0a9816 */ /* 0x000fe2000000000a */
[----:B------:R-:W-:Y:S01]  /*165a0*/  HGMMA.64x128x16.F32 R88, R180, gdesc[UR4].tnspB, R88, gsb0 ;  /* 0x41e00004b4587df0 */ /* 0x000fe20008000858 */
[----:B------:R-:W-:Y:S02]  /*165b0*/  R2UR UR6, R8 ;  /* 0x00000000080672ca */ /* 0x000fe400000e0000 */
[----:B------:R-:W-:Y:S01]  /*165c0*/  R2UR UR7, R9 ;  /* 0x00000000090772ca */ /* 0x000fe200000e0000 */
[----:B------:R-:W-:Y:S01]  /*165d0*/  IMAD.MOV.U32 R9, RZ, RZ, 0x40000040 ;  /* 0x40000040ff097424 */ /* 0x000fe200078e00ff */
[----:B------:R-:W-:Y:S02]  /*165e0*/  IADD3 R8, R4, 0x100, RZ ;  /* 0x0000010004087810 */ /* 0x000fe40007ffe0ff */
        /* <DEDUP_REMOVED lines=32> */
[C---:B------:R-:W-:Y:S01]  /*167f0*/  IADD3 R8, R4.reuse, 0x300, RZ ;  /* 0x0000030004087810 */ /* 0x040fe20007ffe0ff */
        /* <DEDUP_REMOVED lines=27> */
[----:B------:R-:W-:-:S03]  /*169b0*/  @P2 FFMA.FTZ R3, R2, R35, R9 ;  /* 0x0000002302032223 */ /* 0x000fc60000010009 */
        /* <DEDUP_REMOVED lines=40> */
[----:B------:R-:W-:Y:S01]  /*16c40*/  PLOP3.LUT P1, PT, PT, PT, PT, 0x8, 0x0 ;  /* 0x000000000000781c */ /* 0x000fe20003f2e170 */
        /* <DEDUP_REMOVED lines=31> */
[----:B------:R-:W-:-:S07]  /*16e40*/  FMUL.FTZ R151, R151, R4 ;  /* 0x0000000497977220 */ /* 0x000fce0000410000 */
.L_x_2808:
        /* <DEDUP_REMOVED lines=13> */
[----:B------:R-:W-:Y:S01]  /*16f20*/  F2FP.F16.F32.PACK_AB R10, R93, R10 ;  /* 0x0000000a5d0a723e */ /* 0x000fe200000000ff */
[----:B------:R-:W-:Y:S01]  /*16f30*/  IMAD.MOV.U32 R48, RZ, RZ, RZ ;  /* 0x000000ffff307224 */ /* 0x000fe200078e00ff */
[----:B------:R-:W-:Y:S02]  /*16f40*/  F2FP.F16.F32.PACK_AB R11, R11, R94 ;  /* 0x0000005e0b0b723e */ /* 0x000fe400000000ff */
[----:B------:R-:W-:Y:S01]  /*16f50*/  F2FP.F16.F32.PACK_AB R34, R133, R34 ;  /* 0x000000228522723e */ /* 0x000fe200000000ff */
[----:B------:R-:W-:Y:S01]  /*16f60*/  ULDC.64 UR4, c[0x0][0xc00] ;  /* 0x0003000000047ab9 */ /* 0x000fe20000000a00 */
[----:B------:R-:W-:Y:S01]  /*16f70*/  F2FP.F16.F32.PACK_AB R36, R137, R36 ;  /* 0x000000248924723e */ /* 0x000fe200000000ff */
[----:B------:R-:W3:Y:S01]  /*16f80*/  LDC R55, c[0x0][0xbe8] ;  /* 0x0002fa00ff377b82 */ /* 0x000ee20000000800 */
[----:B------:R-:W-:-:S02]  /*16f90*/  F2FP.F16.F32.PACK_AB R38, R141, R38 ;  /* 0x000000268d26723e */ /* 0x000fc400000000ff */
        /* <DEDUP_REMOVED lines=8> */
[C---:B------:R-:W-:Y:S02]  /*17020*/  IADD3 R53, P5, R8.reuse, 0x4060, RZ ;  /* 0x0000406008357810 */ /* 0x040fe40007fbe0ff */
[----:B------:R-:W-:Y:S01]  /*17030*/  IADD3 R45, P1, R8, 0x60, RZ ;  /* 0x00000060082d7810 */ /* 0x000fe20007f3e0ff */
[----:B------:R-:W-:Y:S01]  /*17040*/  IMAD.X R7, RZ, RZ, R9, P0 ;  /* 0x000000ffff077224 */ /* 0x000fe200000e0609 */
[----:B-1----:R-:W-:-:S02]  /*17050*/  LOP3.LUT R28, R53, 0x380, RZ, 0xc0, !PT ;  /* 0x00000380351c7812 */ /* 0x002fc400078ec0ff */
[----:B------:R-:W-:Y:S02]  /*17060*/  SHF.R.U64 R33, R33, 0x3, RZ ;  /* 0x0000000321217819 */ /* 0x000fe400000012ff */
[----:B------:R-:W-:Y:S02]  /*17070*/  LOP3.LUT R4, R41, 0x380, RZ, 0xc0, !PT ;  /* 0x0000038029047812 */ /* 0x000fe400078ec0ff */
[----:B------:R-:W-:Y:S02]  /*17080*/  LOP3.LUT R6, R43, 0x380, RZ, 0xc0, !PT ;  /* 0x000003802b067812 */ /* 0x000fe400078ec0ff */
[C---:B------:R-:W-:Y:S02]  /*17090*/  IADD3 R47, P2, R8.reuse, 0x4000, RZ ;  /* 0x00004000082f7810 */ /* 0x040fe40007f5e0ff */
[C---:B------:R-:W-:Y:S02]  /*170a0*/  IADD3 R49, P3, R8.reuse, 0x4020, RZ ;  /* 0x0000402008317810 */ /* 0x040fe40007f7e0ff */
[----:B------:R-:W-:Y:S01]  /*170b0*/  IADD3 R51, P4, R8, 0x4040, RZ ;  /* 0x0000404008337810 */ /* 0x000fe20007f9e0ff */
[--C-:B------:R-:W-:Y:S01]  /*170c0*/  IMAD.X R15, RZ, RZ, R9.reuse, P2 ;  /* 0x000000ffff0f7224 */ /* 0x100fe200010e0609 */
[----:B------:R-:W-:Y:S01]  /*170d0*/  SHF.R.U64 R28, R28, 0x3, RZ ;  /* 0x000000031c1c7819 */ /* 0x000fe200000012ff */
[--C-:B------:R-:W-:Y:S01]  /*170e0*/  IMAD.X R25, RZ, RZ, R9.reuse, P3 ;  /* 0x000000ffff197224 */ /* 0x100fe200018e0609 */
[----:B------:R-:W-:Y:S01]  /*170f0*/  LOP3.LUT R12, R45, 0x380, RZ, 0xc0, !PT ;  /* 0x000003802d0c7812 */ /* 0x000fe200078ec0ff */
[----:B------:R-:W-:Y:S01]  /*17100*/  IMAD.X R27, RZ, RZ, R9, P4 ;  /* 0x000000ffff1b7224 */ /* 0x000fe200020e0609 */
[----:B------:R-:W-:-:S02]  /*17110*/  LOP3.LUT R8, R33, R8, RZ, 0x3c, !PT ;  /* 0x0000000821087212 */ /* 0x000fc400078e3cff */
[----:B------:R-:W-:Y:S02]  /*17120*/  SHF.R.U64 R4, R4, 0x3, RZ ;  /* 0x0000000304047819 */ /* 0x000fe400000012ff */
[----:B------:R-:W-:Y:S02]  /*17130*/  SHF.R.U64 R6, R6, 0x3, RZ ;  /* 0x0000000306067819 */ /* 0x000fe400000012ff */
[----:B------:R-:W-:Y:S02]  /*17140*/  LOP3.LUT R14, R47, 0x380, RZ, 0xc0, !PT ;  /* 0x000003802f0e7812 */ /* 0x000fe400078ec0ff */
[----:B------:R-:W-:Y:S02]  /*17150*/  LOP3.LUT R32, R28, R53, RZ, 0x3c, !PT ;  /* 0x000000351c207212 */ /* 0x000fe400078e3cff */
[-C--:B------:R-:W-:Y:S02]  /*17160*/  IADD3.X R13, RZ, R9.reuse, RZ, P1, !PT ;  /* 0x00000009ff0d7210 */ /* 0x080fe40000ffe4ff */
[----:B------:R-:W-:-:S02]  /*17170*/  IADD3.X R33, RZ, R9, RZ, P5, !PT ;  /* 0x00000009ff217210 */ /* 0x000fc40002ffe4ff */
[----:B------:R-:W-:Y:S02]  /*17180*/  SHF.R.U64 R12, R12, 0x3, RZ ;  /* 0x000000030c0c7819 */ /* 0x000fe400000012ff */
[----:B------:R-:W-:Y:S02]  /*17190*/  LOP3.LUT R24, R49, 0x380, RZ, 0xc0, !PT ;  /* 0x0000038031187812 */ /* 0x000fe400078ec0ff */
[----:B------:R-:W-:Y:S02]  /*171a0*/  LOP3.LUT R26, R51, 0x380, RZ, 0xc0, !PT ;  /* 0x00000380331a7812 */ /* 0x000fe400078ec0ff */
[----:B------:R-:W-:Y:S02]  /*171b0*/  MOV R28, R8 ;  /* 0x00000008001c7202 */ /* 0x000fe40000000f00 */
[----:B------:R-:W-:Y:S02]  /*171c0*/  LOP3.LUT R4, R4, R41, RZ, 0x3c, !PT ;  /* 0x0000002904047212 */ /* 0x000fe400078e3cff */
[----:B------:R-:W-:-:S02]  /*171d0*/  LOP3.LUT R6, R6, R43, RZ, 0x3c, !PT ;  /* 0x0000002b06067212 */ /* 0x000fc400078e3cff */
[----:B------:R-:W-:Y:S02]  /*171e0*/  F2FP.F16.F32.PACK_AB R8, R89, R88 ;  /* 0x000000585908723e */ /* 0x000fe400000000ff */
[----:B------:R-:W-:Y:S02]  /*171f0*/  F2FP.F16.F32.PACK_AB R9, R91, R90 ;  /* 0x0000005a5b09723e */ /* 0x000fe400000000ff */
[----:B------:R-:W-:Y:S02]  /*17200*/  SHF.R.U64 R14, R14, 0x3, RZ ;  /* 0x000000030e0e7819 */ /* 0x000fe400000012ff */
[----:B------:R-:W-:Y:S01]  /*17210*/  LOP3.LUT R12, R12, R45, RZ, 0x3c, !PT ;  /* 0x0000002d0c0c7212 */ /* 0x000fe200078e3cff */
[----:B------:R1:W-:Y:S01]  /*17220*/  STSM.16.M88.4 [R28], R8 ;  /* 0x000000081c007844 */ /* 0x0003e20000000200 */
[----:B------:R-:W-:Y:S02]  /*17230*/  SHF.R.U64 R24, R24, 0x3, RZ ;  /* 0x0000000318187819 */ /* 0x000fe400000012ff */
[----:B------:R-:W-:-:S02]  /*17240*/  SHF.R.U64 R26, R26, 0x3, RZ ;  /* 0x000000031a1a7819 */ /* 0x000fc400000012ff */
[----:B------:R-:W-:Y:S02]  /*17250*/  MOV R45, R4 ;  /* 0x00000004002d7202 */ /* 0x000fe40000000f00 */
[----:B------:R-:W-:Y:S02]  /*17260*/  MOV R44, R6 ;  /* 0x00000006002c7202 */ /* 0x000fe40000000f00 */
[----:B------:R-:W-:Y:S02]  /*17270*/  F2FP.F16.F32.PACK_AB R4, R97, R96 ;  /* 0x000000606104723e */ /* 0x000fe400000000ff */
[----:B------:R-:W-:Y:S02]  /*17280*/  F2FP.F16.F32.PACK_AB R5, R99, R98 ;  /* 0x000000626305723e */ /* 0x000fe400000000ff */
[----:B------:R-:W-:Y:S02]  /*17290*/  F2FP.F16.F32.PACK_AB R6, R101, R100 ;  /* 0x000000646506723e */ /* 0x000fe400000000ff */
[----:B------:R-:W-:-:S02]  /*172a0*/  F2FP.F16.F32.PACK_AB R7, R103, R102 ;  /* 0x000000666707723e */ /* 0x000fc400000000ff */
[----:B------:R-:W-:Y:S02]  /*172b0*/  LOP3.LUT R14, R14, R47, RZ, 0x3c, !PT ;  /* 0x0000002f0e0e7212 */ /* 0x000fe400078e3cff */
[----:B-1----:R-:W-:Y:S01]  /*172c0*/  F2FP.F16.F32.PACK_AB R8, R105, R104 ;  /* 0x000000686908723e */ /* 0x002fe200000000ff */
[----:B------:R-:W-:Y:S01]  /*172d0*/  STSM.16.M88.4 [R45], R4 ;  /* 0x000000042d007844 */ /* 0x000fe20000000200 */
[----:B------:R-:W-:Y:S02]  /*172e0*/  F2FP.F16.F32.PACK_AB R9, R107, R106 ;  /* 0x0000006a6b09723e */ /* 0x000fe400000000ff */
[----:B------:R-:W-:Y:S02]  /*172f0*/  F2FP.F16.F32.PACK_AB R10, R109, R108 ;  /* 0x0000006c6d0a723e */ /* 0x000fe400000000ff */
[----:B------:R-:W-:Y:S02]  /*17300*/  F2FP.F16.F32.PACK_AB R11, R111, R110 ;  /* 0x0000006e6f0b723e */ /* 0x000fe400000000ff */
[----:B------:R-:W-:-:S02]  /*17310*/  LOP3.LUT R24, R24, R49, RZ, 0x3c, !PT ;  /* 0x0000003118187212 */ /* 0x000fc400078e3cff */
[----:B------:R-:W-:Y:S01]  /*17320*/  LOP3.LUT R26, R26, R51, RZ, 0x3c, !PT ;  /* 0x000000331a1a7212 */ /* 0x000fe200078e3cff */
[----:B------:R1:W-:Y:S01]  /*17330*/  STSM.16.M88.4 [R44], R8 ;  /* 0x000000082c007844 */ /* 0x0003e20000000200 */
[----:B------:R-:W-:Y:S02]  /*17340*/  MOV R43, R12 ;  /* 0x0000000c002b7202 */ /* 0x000fe40000000f00 */
[----:B------:R-:W-:Y:S02]  /*17350*/  MOV R42, R14 ;  /* 0x0000000e002a7202 */ /* 0x000fe40000000f00 */
[----:B------:R-:W-:Y:S02]  /*17360*/  MOV R41, R24 ;  /* 0x0000001800297202 */ /* 0x000fe40000000f00 */
[----:B------:R-:W-:Y:S02]  /*17370*/  MOV R40, R26 ;  /* 0x0000001a00287202 */ /* 0x000fe40000000f00 */
[----:B------:R-:W-:-:S02]  /*17380*/  F2FP.F16.F32.PACK_AB R12, R37, R112 ;  /* 0x00000070250c723e */ /* 0x000fc400000000ff */
[----:B------:R-:W-:Y:S02]  /*17390*/  F2FP.F16.F32.PACK_AB R13, R115, R114 ;  /* 0x00000072730d723e */ /* 0x000fe400000000ff */
[----:B------:R-:W-:Y:S02]  /*173a0*/  F2FP.F16.F32.PACK_AB R14, R117, R116 ;  /* 0x00000074750e723e */ /* 0x000fe400000000ff */
[----:B------:R-:W-:Y:S02]  /*173b0*/  F2FP.F16.F32.PACK_AB R15, R119, R118 ;  /* 0x00000076770f723e */ /* 0x000fe400000000ff */
[----:B------:R-:W-:Y:S02]  /*173c0*/  MOV R28, R32 ;  /* 0x00000020001c7202 */ /* 0x000fe40000000f00 */
[----:B------:R-:W-:Y:S01]  /*173d0*/  F2FP.F16.F32.PACK_AB R24, R121, R120 ;  /* 0x000000787918723e */ /* 0x000fe200000000ff */
[----:B------:R-:W-:Y:S01]  /*173e0*/  STSM.16.M88.4 [R43], R12 ;  /* 0x0000000c2b007844 */ /* 0x000fe20000000200 */
[----:B------:R-:W-:-:S02]  /*173f0*/  F2FP.F16.F32.PACK_AB R25, R123, R122 ;  /* 0x0000007a7b19723e */ /* 0x000fc400000000ff */
[----:B------:R-:W-:Y:S02]  /*17400*/  F2FP.F16.F32.PACK_AB R26, R125, R124 ;  /* 0x0000007c7d1a723e */ /* 0x000fe400000000ff */
[----:B------:R-:W-:Y:S02]  /*17410*/  F2FP.F16.F32.PACK_AB R27, R127, R126 ;  /* 0x0000007e7f1b723e */ /* 0x000fe400000000ff */
[----:B------:R-:W-:Y:S02]  /*17420*/  F2FP.F16.F32.PACK_AB R32, R35, R128 ;  /* 0x000000802320723e */ /* 0x000fe400000000ff */
[----:B------:R-:W-:Y:S01]  /*17430*/  ISETP.NE.U32.AND P0, PT, RZ, UR4, PT ;  /* 0x00000004ff007c0c */ /* 0x000fe2000bf05070 */
[----:B------:R-:W-:Y:S01]  /*17440*/  STSM.16.M88.4 [R42], R24 ;  /* 0x000000182a007844 */ /* 0x000fe20000000200 */
[----:B-1----:R-:W-:Y:S02]  /*17450*/  IADD3 R8, P1, R208, UR4, RZ ;  /* 0x00000004d0087c10 */ /* 0x002fe4000ff3e0ff */
[----:B------:R-:W-:-:S02]  /*17460*/  F2FP.F16.F32.PACK_AB R33, R131, R130 ;  /* 0x000000828321723e */ /* 0x000fc400000000ff */
[----:B------:R-:W-:Y:S02]  /*17470*/  F2FP.F16.F32.PACK_AB R35, R135, R134 ;  /* 0x000000868723723e */ /* 0x000fe400000000ff */
[----:B------:R-:W-:Y:S02]  /*17480*/  F2FP.F16.F32.PACK_AB R37, R139, R138 ;  /* 0x0000008a8b25723e */ /* 0x000fe400000000ff */
[----:B------:R-:W-:Y:S01]  /*17490*/  F2FP.F16.F32.PACK_AB R4, R145, R144 ;  /* 0x000000909104723e */ /* 0x000fe200000000ff */
[----:B------:R-:W-:Y:S01]  /*174a0*/  STSM.16.M88.4 [R41], R32 ;  /* 0x0000002029007844 */ /* 0x000fe20000000200 */
[----:B------:R-:W-:Y:S02]  /*174b0*/  F2FP.F16.F32.PACK_AB R5, R147, R146 ;  /* 0x000000929305723e */ /* 0x000fe400000000ff */
[----:B------:R-:W-:Y:S01]  /*174c0*/  F2FP.F16.F32.PACK_AB R6, R149, R148 ;  /* 0x000000949506723e */ /* 0x000fe200000000ff */
[----:B------:R-:W-:Y:S01]  /*174d0*/  STSM.16.M88.4 [R40], R36 ;  /* 0x0000002428007844 */ /* 0x000fe20000000200 */
[----:B------:R-:W-:-:S02]  /*174e0*/  F2FP.F16.F32.PACK_AB R7, R151, R150 ;  /* 0x000000969707723e */ /* 0x000fc400000000ff */
[----:B------:R-:W-:Y:S02]  /*174f0*/  ISETP.NE.AND.EX P0, PT, RZ, UR5, PT, P0 ;  /* 0x00000005ff007c0c */ /* 0x000fe4000bf05300 */
[----:B------:R-:W-:Y:S01]  /*17500*/  IADD3.X R9, R209, UR5, RZ, P1, !PT ;  /* 0x00000005d1097c10 */ /* 0x000fe20008ffe4ff */
[----:B------:R-:W-:Y:S01]  /*17510*/  ULDC.64 UR4, c[0x0][0xc08] ;  /* 0x0003020000047ab9 */ /* 0x000fe20000000a00 */
[----:B------:R1:W-:Y:S01]  /*17520*/  STSM.16.M88.4 [R28], R4 ;  /* 0x000000041c007844 */ /* 0x0003e20000000200 */
[----:B------:R-:W-:Y:S01]  /*17530*/  BAR.SYNC.DEFER_BLOCKING 0x1, 0x100 ;  /* 0x0044000000007b1d */ /* 0x000fe20000010000 */
[----:B------:R-:W-:-:S04]  /*17540*/  ISETP.NE.U32.AND P2, PT, RZ, UR4, PT ;  /* 0x00000004ff007c0c */ /* 0x000fc8000bf45070 */
[----:B------:R-:W-:-:S13]  /*17550*/  ISETP.NE.AND.EX P2, PT, RZ, UR5, PT, P2 ;  /* 0x00000005ff007c0c */ /* 0x000fda000bf45320 */
[----:B------:R-:W-:Y:S01]  /*17560*/  @P2 IADD3 R208, P3, R208, UR4, RZ ;  /* 0x00000004d0d02c10 */ /* 0x000fe2000ff7e0ff */
[----:B------:R-:W-:Y:S02]  /*17570*/  ULDC UR4, c[0x0][0xa88] ;  /* 0x0002a20000047ab9 */ /* 0x000fe40000000800 */
[----:B-1----:R-:W-:Y:S01]  /*17580*/  IMAD.U32 R6, RZ, RZ, UR4 ;  /* 0x00000004ff067e24 */ /* 0x002fe2000f8e00ff */
[----:B------:R-:W-:Y:S01]  /*17590*/  @P2 IADD3.X R209, R209, UR5, RZ, P3, !PT ;  /* 0x00000005d1d12c10 */ /* 0x000fe20009ffe4ff */
[----:B------:R1:W5:Y:S01]  /*175a0*/  @P0 LDG.E R48, desc[UR40][R8.64] ;  /* 0x0000002808300981 */ /* 0x000362000c1e1900 */
[----:B---3--:R-:W-:Y:S01]  /*175b0*/  ISETP.NE.AND P1, PT, R55, 0x1, PT ;  /* 0x000000013700780c */ /* 0x008fe20003f25270 */
[----:B------:R-:W-:Y:S02]  /*175c0*/  IMAD.IADD R13, R204, 0x1, R191 ;  /* 0x00000001cc0d7824 */ /* 0x000fe400078e02bf */
[----:B------:R1:W5:Y:S10]  /*175d0*/  @P2 LDG.E R6, desc[UR40][R208.64] ;  /* 0x00000028d0062981 */ /* 0x000374000c1e1900 */
[----:B------:R-:W2:Y:S08]  /*175e0*/  @P1 LDC R10, c[0x0][0xbec] ;  /* 0x0002fb00ff0a1b82 */ /* 0x000eb00000000800 */
[----:B------:R-:W3:Y:S01]  /*175f0*/  @P1 LDC R11, c[0x0][0xbf0] ;  /* 0x0002fc00ff0b1b82 */ /* 0x000ee20000000800 */
[----:B-1----:R-:W-:Y:S05]  /*17600*/  @P2 BRA `(.L_x_2894) ;  /* 0x0000000000102947 */ /* 0x002fea0003800000 */
[----:B------:R-:W-:Y:S05]  /*17610*/  @!P0 BRA `(.L_x_2894) ;  /* 0x00000000000c8947 */ /* 0x000fea0003800000 */
[----:B------:R-:W4:Y:S04]  /*17620*/  LDG.E R5, desc[UR40][R8.64] ;  /* 0x0000002808057981 */ /* 0x000f28000c1e1900 */
[----:B-----5:R-:W4:Y:S02]  /*17630*/  LDG.E R6, desc[UR40][R8.64+0x4] ;  /* 0x0000042808067981 */ /* 0x020f24000c1e1900 */
[----:B----4-:R-:W-:-:S07]  /*17640*/  IADD3 R6, -R5, R6, RZ ;  /* 0x0000000605067210 */ /* 0x010fce0007ffe1ff */
.L_x_2894:
[----:B------:R-:W-:Y:S01]  /*17650*/  SHF.R.S32.HI R28, RZ, 0x1f, R207 ;  /* 0x0000001fff1c7819 */ /* 0x000fe200000114cf */
[----:B--2---:R-:W-:Y:S01]  /*17660*/  @P1 IMAD.HI.U32 R4, R13, R10, RZ ;  /* 0x0000000a0d041227 */ /* 0x004fe200078e00ff */
[----:B------:R-:W-:Y:S01]  /*17670*/  ULDC.64 UR4, c[0x0][0xb90] ;  /* 0x0002e40000047ab9 */ /* 0x000fe20000000a00 */
[----:B-----5:R-:W-:Y:S02]  /*17680*/  SHF.R.S32.HI R49, RZ, 0x1f, R48 ;  /* 0x0000001fff317819 */ /* 0x020fe40000011430 */
[----:B------:R-:W-:Y:S01]  /*17690*/  IMAD R8, R28, UR4, RZ ;  /* 0x000000041c087c24 */ /* 0x000fe2000f8e02ff */
[----:B------:R-:W-:Y:S01]  /*176a0*/  SEL R217, R217, RZ, !P0 ;  /* 0x000000ffd9d97207 */ /* 0x000fe20004000000 */
[----:B------:R-:W-:Y:S01]  /*176b0*/  IMAD.MOV.U32 R7, RZ, RZ, R13 ;  /* 0x000000ffff077224 */ /* 0x000fe200078e000d */
[----:B---3--:R-:W-:Y:S01]  /*176c0*/  @P1 SHF.R.U32.HI R7, RZ, R11, R4 ;  /* 0x0000000bff071219 */ /* 0x008fe20000011604 */
[----:B------:R-:W-:Y:S01]  /*176d0*/  IMAD.WIDE.U32 R4, R207, UR4, R48 ;  /* 0x00000004cf047c25 */ /* 0x000fe2000f8e0030 */
[----:B------:R-:W-:-:S03]  /*176e0*/  SEL R57, R210, RZ, !P0 ;  /* 0x000000ffd2397207 */ /* 0x000fc60004000000 */
        /* <DEDUP_REMOVED lines=47> */
[----:B------:R-:W-:Y:S01]  /*179e0*/  LOP3.LUT R32, R32, R33, RZ, 0x3c, !PT ;  /* 0x0000002120207212 */ /* 0x000fe200078e3cff */
[----:B------:R-:W-:Y:S01]  /*179f0*/  IMAD.X R33, RZ, RZ, R21, P3 ;  /* 0x000000ffff217224 */ /* 0x000fe200018e0615 */
[----:B------:R-:W-:-:S02]  /*17a00*/  LOP3.LUT R12, R12, R13, RZ, 0x3c, !PT ;  /* 0x0000000d0c0c7212 */ /* 0x000fc400078e3cff */
[----:B------:R-:W-:Y:S02]  /*17a10*/  LOP3.LUT R8, R8, R7, RZ, 0x3c, !PT ;  /* 0x0000000708087212 */ /* 0x000fe400078e3cff */
[----:B------:R-:W-:Y:S02]  /*17a20*/  IADD3.X R13, RZ, R21, RZ, P4, !PT ;  /* 0x00000015ff0d7210 */ /* 0x000fe400027fe4ff */
[----:B------:R-:W-:Y:S01]  /*17a30*/  IADD3 R5, P3, R20, 0x7000, RZ ;  /* 0x0000700014057810 */ /* 0x000fe20007f7e0ff */
[----:B-1----:R1:W-:Y:S01]  /*17a40*/  @!P2 ST.E desc[UR40][R50.64], R3 ;  /* 0x000000033200a985 */ /* 0x0023e2000c101928 */
[----:B------:R-:W-:Y:S02]  /*17a50*/  ISETP.GE.OR P0, PT, R4, R59, P0 ;  /* 0x0000003b0400720c */ /* 0x000fe40000706670 */
[C---:B------:R-:W-:Y:S01]  /*17a60*/  IADD3 R37, P5, R20.reuse, 0x5000, RZ ;  /* 0x0000500014257810 */ /* 0x040fe20007fbe0ff */
[----:B------:R-:W-:Y:S01]  /*17a70*/  IMAD.X R45, RZ, RZ, R21, P3 ;  /* 0x000000ffff2d7224 */ /* 0x000fe200018e0615 */
[----:B------:R-:W-:-:S02]  /*17a80*/  IADD3 R41, P4, R20, 0x6000, RZ ;  /* 0x0000600014297810 */ /* 0x000fc40007f9e0ff */
[----:B------:R-:W-:Y:S02]  /*17a90*/  LOP3.LUT R7, R20, 0x380, RZ, 0xc0, !PT ;  /* 0x0000038014077812 */ /* 0x000fe400078ec0ff */
[----:B------:R-:W-:Y:S02]  /*17aa0*/  LOP3.LUT R4, R5, 0x380, RZ, 0xc0, !PT ;  /* 0x0000038005047812 */ /* 0x000fe400078ec0ff */
[----:B------:R-:W-:Y:S01]  /*17ab0*/  LOP3.LUT R36, R37, 0x380, RZ, 0xc0, !PT ;  /* 0x0000038025247812 */ /* 0x000fe200078ec0ff */
[----:B-1----:R-:W1:Y:S01]  /*17ac0*/  @P1 LDC R51, c[0x0][0xbec] ;  /* 0x0002fb00ff331b82 */ /* 0x002e620000000800 */
[----:B------:R-:W-:Y:S01]  /*17ad0*/  IMAD R3, R49, UR4, RZ ;  /* 0x0000000431037c24 */ /* 0x000fe2000f8e02ff */
[----:B------:R-:W-:Y:S01]  /*17ae0*/  LOP3.LUT R40, R41, 0x380, RZ, 0xc0, !PT ;  /* 0x0000038029287812 */ /* 0x000fe200078ec0ff */
[----:B--2---:R2:W-:Y:S01]  /*17af0*/  @!P0 ST.E desc[UR40][R52.64], R0 ;  /* 0x0000000034008985 */ /* 0x0045e2000c101928 */
[----:B------:R-:W-:Y:S02]  /*17b00*/  SHF.R.U64 R7, R7, 0x3, RZ ;  /* 0x0000000307077819 */ /* 0x000fe400000012ff */
[----:B------:R-:W-:-:S02]  /*17b10*/  SHF.R.U64 R4, R4, 0x3, RZ ;  /* 0x0000000304047819 */ /* 0x000fc400000012ff */
[----:B------:R-:W3:Y:S01]  /*17b20*/  @P1 LDC R49, c[0x0][0xbf0] ;  /* 0x0002fc00ff311b82 */ /* 0x000ee20000000800 */
[----:B------:R-:W-:Y:S01]  /*17b30*/  SHF.R.U64 R36, R36, 0x3, RZ ;  /* 0x0000000324247819 */ /* 0x000fe200000012ff */
[----:B------:R-:W-:Y:S01]  /*17b40*/  IMAD R3, R48, UR5, R3 ;  /* 0x0000000530037c24 */ /* 0x000fe2000f8e0203 */
[----:B------:R-:W-:Y:S01]  /*17b50*/  SHF.R.U64 R40, R40, 0x3, RZ ;  /* 0x0000000328287819 */ /* 0x000fe200000012ff */
[----:B------:R-:W5:Y:S01]  /*17b60*/  LD.E.128 R8, desc[UR40][R8.64] ;  /* 0x0000002808087980 */ /* 0x000f62000c101d00 */
[----:B------:R-:W-:Y:S02]  /*17b70*/  LOP3.LUT R20, R7, R20, RZ, 0x3c, !PT ;  /* 0x0000001407147212 */ /* 0x000fe400078e3cff */
[----:B------:R-:W-:Y:S01]  /*17b80*/  LOP3.LUT R36, R36, R37, RZ, 0x3c, !PT ;  /* 0x0000002524247212 */ /* 0x000fe200078e3cff */
[----:B------:R-:W5:Y:S01]  /*17b90*/  LD.E.128 R12, desc[UR40][R12.64] ;  /* 0x000000280c0c7980 */ /* 0x000f62000c101d00 */
[----:B------:R-:W-:Y:S01]  /*17ba0*/  LOP3.LUT R40, R40, R41, RZ, 0x3c, !PT ;  /* 0x0000002928287212 */ /* 0x000fe200078e3cff */
[----:B------:R-:W-:Y:S01]  /*17bb0*/  IMAD.X R41, RZ, RZ, R21, P4 ;  /* 0x000000ffff297224 */ /* 0x000fe200020e0615 */
[----:B------:R-:W-:Y:S01]  /*17bc0*/  LOP3.LUT R44, R4, R5, RZ, 0x3c, !PT ;  /* 0x00000005042c7212 */ /* 0x000fe200078e3cff */
[----:B------:R-:W5:Y:S01]  /*17bd0*/  LD.E.128 R24, desc[UR40][R24.64] ;  /* 0x0000002818187980 */ /* 0x000f62000c101d00 */
[----:B------:R-:W-:-:S02]  /*17be0*/  IADD3.X R37, RZ, R21, RZ, P5, !PT ;  /* 0x00000015ff257210 */ /* 0x000fc40002ffe4ff */
[----:B--2---:R-:W-:Y:S01]  /*17bf0*/  LEA R0, R206, R22, 0x5 ;  /* 0x00000016ce007211 */ /* 0x004fe200078e28ff */
        /* <DEDUP_REMOVED lines=11> */
[----:B------:R-:W-:Y:S01]  /*17cb0*/  @!PT LDS RZ, [RZ] ;  /* 0x00000000fffff984 */ /* 0x000fe20000000800 */
[----:B------:R-:W-:Y:S01]  /*17cc0*/  @!PT LDS RZ, [RZ] ;  /* 0x00000000fffff984 */ /* 0x000fe20000000800 */
[----:B------:R-:W-:Y:S01]  /*17cd0*/  @!PT LDS RZ, [RZ] ;  /* 0x00000000fffff984 */ /* 0x000fe20000000800 */
[----:B------:R-:W-:Y:S01]  /*17ce0*/  @!PT LDS RZ, [RZ] ;  /* 0x00000000fffff984 */ /* 0x000fe20000000800 */
[----:B------:R2:W-:Y:S06]  /*17cf0*/  MEMBAR.ALL.CTA ;  /* 0x0000000000007992 */ /* 0x0005ec0000008000 */
[----:B--2---:R-:W2:Y:S01]  /*17d00*/  FENCE.VIEW.ASYNC.S ;  /* 0x00000000000073c6 */ /* 0x004ea20000000000 */
[----:B------:R-:W-:Y:S01]  /*17d10*/  IMAD.WIDE.U32 R20, R207, UR4, R20 ;  /* 0x00000004cf147c25 */ /* 0x000fe2000f8e0014 */
[----:B------:R-:W-:-:S03]  /*17d20*/  ULDC.64 UR4, c[0x0][0xaf0] ;  /* 0x0002bc0000047ab9 */ /* 0x000fc60000000a00 */
[----:B-1----:R-:W-:-:S04]  /*17d30*/  @P1 IMAD.HI.U32 R0, R48, R51, RZ ;  /* 0x0000003330001227 */ /* 0x002fc800078e00ff */
[----:B------:R-:W-:Y:S02]  /*17d40*/  IMAD.IADD R21, R21, 0x1, R3 ;  /* 0x0000000115157824 */ /* 0x000fe400078e0203 */
[----:B------:R-:W-:Y:S01]  /*17d50*/  IMAD.MOV.U32 R3, RZ, RZ, R48 ;  /* 0x000000ffff037224 */ /* 0x000fe200078e0030 */
[----:B---3--:R-:W-:Y:S01]  /*17d60*/  @P1 SHF.R.U32.HI R3, RZ, R49, R0 ;  /* 0x00000031ff031219 */ /* 0x008fe20000011600 */
[----:B------:R-:W-:Y:S02]  /*17d70*/  IMAD R28, R217, UR4, RZ ;  /* 0x00000004d91c7c24 */ /* 0x000fe4000f8e02ff */
[----:B------:R-:W-:Y:S01]  /*17d80*/  IMAD.WIDE.U32 R20, R57, UR4, R20 ;  /* 0x0000000439147c25 */ /* 0x000fe2000f8e0014 */
[----:B------:R-:W-:-:S03]  /*17d90*/  SHF.R.S32.HI R0, RZ, 0x1f, R3 ;  /* 0x0000001fff007819 */ /* 0x000fc60000011403 */
[----:B------:R-:W-:Y:S01]  /*17da0*/  IMAD R49, R57, UR5, R28 ;  /* 0x0000000539317c24 */ /* 0x000fe2000f8e021c */
[----:B------:R-:W-:Y:S01]  /*17db0*/  IADD3 R28, -R3, RZ, RZ ;  /* 0x000000ff031c7210 */ /* 0x000fe20007ffe1ff */
[----:B------:R-:W-:Y:S02]  /*17dc0*/  ULDC.64 UR4, c[0x0][0xae0] ;  /* 0x0002b80000047ab9 */ /* 0x000fe40000000a00 */
        /* <DEDUP_REMOVED lines=9> */
[----:B------:R-:W-:Y:S01]  /*17e60*/  IMAD R28, R0, UR4, RZ ;  /* 0x00000004001c7c24 */ /* 0x000fe2000f8e02ff */
[C---:B------:R-:W-:Y:S01]  /*17e70*/  IADD3 R0, R50.reuse, 0x20, RZ ;  /* 0x0000002032007810 */ /* 0x040fe20007ffe0ff */
[----:B------:R-:W-:Y:S01]  /*17e80*/  IMAD.WIDE.U32 R20, R49, UR4, R20 ;  /* 0x0000000431147c25 */ /* 0x000fe2000f8e0014 */
[----:B------:R-:W-:-:S03]  /*17e90*/  ISETP.GE.AND P2, PT, R50, R59, PT ;  /* 0x0000003b3200720c */ /* 0x000fc60003f46270 */
[----:B------:R-:W-:Y:S01]  /*17ea0*/  IMAD R51, R49, UR5, R28 ;  /* 0x0000000531337c24 */ /* 0x000fe2000f8e021c */
[-C--:B------:R-:W-:Y:S01]  /*17eb0*/  ISETP.GE.AND P0, PT, R0, R59.reuse, PT ;  /* 0x0000003b0000720c */ /* 0x080fe20003f06270 */
[----:B------:R-:W-:Y:S01]  /*17ec0*/  VIADD R0, R2, 0x28820 ;  /* 0x0002882002007836 */ /* 0x000fe20000000000 */
[----:B------:R-:W-:Y:S01]  /*17ed0*/  ULDC.64 UR4, c[0x0][0xa80] ;  /* 0x0002a00000047ab9 */ /* 0x000fe20000000a00 */
[----:B------:R-:W-:Y:S01]  /*17ee0*/  VIADD R3, R50, 0x40 ;  /* 0x0000004032037836 */ /* 0x000fe20000000000 */
[C---:B------:R-:W-:Y:S01]  /*17ef0*/  LEA R28, P3, R20.reuse, UR4, 0x1 ;  /* 0x00000004141c7c11 */ /* 0x040fe2000f8608ff */
[----:B------:R-:W-:Y:S01]  /*17f00*/  IMAD.IADD R21, R21, 0x1, R51 ;  /* 0x0000000115157824 */ /* 0x000fe200078e0233 */
[----:B------:R-:W-:Y:S02]  /*17f10*/  PRMT R0, RZ, 0x654, R0 ;  /* 0x00000654ff007816 */ /* 0x000fe40000000000 */
[----:B------:R-:W-:Y:S02]  /*17f20*/  ISETP.GE.AND P1, PT, R3, R59, PT ;  /* 0x0000003b0300720c */ /* 0x000fe40003f26270 */
[----:B------:R-:W-:Y:S01]  /*17f30*/  LEA.HI.X R3, R20, UR5, R21, 0x1, P3 ;  /* 0x0000000514037c11 */ /* 0x000fe200098f0c15 */
[----:B--2---:R1:W-:Y:S01]  /*17f40*/  SYNCS.ARRIVE.TRANS64.RED.A1T0 RZ, [R0+URZ], RZ ;  /* 0x000000ff00ff79a7 */ /* 0x0043e2000810043f */
[----:B------:R2:W3:Y:S01]  /*17f50*/  SHFL.IDX PT, R48, R28, RZ, 0x181f ;  /* 0x00181fff1c307589 */ /* 0x0004e200000e0000 */
[----:B------:R-:W-:Y:S03]  /*17f60*/  BSSY B1, `(.L_x_2895) ;  /* 0x000000c000017945 */ /* 0x000fe60003800000 */
[----:B-1----:R2:W1:Y:S01]  /*17f70*/  SHFL.IDX PT, R0, R3, RZ, 0x181f ;  /* 0x00181fff03007589 */ /* 0x00246200000e0000 */
[----:B------:R-:W-:Y:S05]  /*17f80*/  @P2 BRA `(.L_x_2896) ;  /* 0x0000000000242947 */ /* 0x000fea0003800000 */
[----:B------:R-:W-:Y:S02]  /*17f90*/  ULDC UR4, c[0x0][0xac8] ;  /* 0x0002b20000047ab9 */ /* 0x000fe40000000800 */
[----:B------:R-:W-:Y:S02]  /*17fa0*/  ISETP.GE.AND P2, PT, R16, UR4, PT ;  /* 0x0000000410007c0c */ /* 0x000fe4000bf46270 */
[----:B------:R-:W-:-:S11]  /*17fb0*/  ISETP.GE.AND P3, PT, R187, UR4, PT ;  /* 0x00000004bb007c0c */ /* 0x000fd6000bf66270 */
[CC--:B---3--:R-:W-:Y:S02]  /*17fc0*/  @!P2 LEA R20, P4, R16.reuse, R48.reuse, 0x1 ;  /* 0x000000301014a211 */ /* 0x0c8fe400078808ff */
[C---:B------:R-:W-:Y:S02]  /*17fd0*/  @!P3 LEA R48, P5, R187.reuse, R48, 0x1 ;  /* 0x00000030bb30b211 */ /* 0x040fe400078a08ff */
[-C--:B-1----:R-:W-:Y:S02]  /*17fe0*/  @!P2 LEA.HI.X R21, R16, R0.reuse, R17, 0x1, P4 ;  /* 0x000000001015a211 */ /* 0x082fe400020f0c11 */
[----:B------:R-:W-:-:S03]  /*17ff0*/  @!P3 LEA.HI.X R49, R187, R0, R215, 0x1, P5 ;  /* 0x00000000bb31b211 */ /* 0x000fc600028f0cd7 */
[----:B-----5:R4:W-:Y:S04]  /*18000*/  @!P2 ST.E.128 desc[UR40][R20.64], R4 ;  /* 0x000000041400a985 */ /* 0x0209e8000c101d28 */
[----:B------:R4:W-:Y:S02]  /*18010*/  @!P3 ST.E.128 desc[UR40][R48.64], R32 ;  /* 0x000000203000b985 */ /* 0x0009e4000c101d28 */
.L_x_2896:
[----:B------:R-:W-:Y:S05]  /*18020*/  BSYNC B1 ;  /* 0x0000000000017941 */ /* 0x000fea0003800000 */
.L_x_2895:
[----:B-1----:R1:W0:Y:S01]  /*18030*/  SHFL.IDX PT, R0, R3, 0x1, 0x181f ;  /* 0x00381f0003007f89 */ /* 0x00222200000e0000 */
[----:B------:R-:W-:Y:S03]  /*18040*/  BSSY B1, `(.L_x_2897) ;  /* 0x000000c000017945 */ /* 0x000fe60003800000 */
[----:B----45:R1:W4:Y:S01]  /*18050*/  SHFL.IDX PT, R6, R28, 0x1, 0x181f ;  /* 0x00381f001c067f89 */ /* 0x03032200000e0000 */
[----:B------:R-:W-:Y:S05]  /*18060*/  @P0 BRA `(.L_x_2898) ;  /* 0x0000000000240947 */ /* 0x000fea0003800000 */
[----:B------:R-:W-:Y:S02]  /*18070*/  ULDC UR4, c[0x0][0xac8] ;  /* 0x0002b20000047ab9 */ /* 0x000fe40000000800 */
[----:B------:R-:W-:Y:S02]  /*18080*/  ISETP.GE.AND P3, PT, R16, UR4, PT ;  /* 0x0000000410007c0c */ /* 0x000fe4000bf66270 */
[----:B------:R-:W-:-:S11]  /*18090*/  ISETP.GE.AND P4, PT, R187, UR4, PT ;  /* 0x00000004bb007c0c */ /* 0x000fd6000bf86270 */
[CC--:B----4-:R-:W-:Y:S02]  /*180a0*/  @!P3 LEA R4, P0, R16.reuse, R6.reuse, 0x1 ;  /* 0x000000061004b211 */ /* 0x0d0fe400078008ff */
[C---:B------:R-:W-:Y:S02]  /*180b0*/  @!P4 LEA R6, P2, R187.reuse, R6, 0x1 ;  /* 0x00000006bb06c211 */ /* 0x040fe400078408ff */
[-C--:B0-----:R-:W-:Y:S02]  /*180c0*/  @!P3 LEA.HI.X R5, R16, R0.reuse, R17, 0x1, P0 ;  /* 0x000000001005b211 */ /* 0x081fe400000f0c11 */
[----:B------:R-:W-:-:S03]  /*180d0*/  @!P4 LEA.HI.X R7, R187, R0, R215, 0x1, P2 ;  /* 0x00000000bb07c211 */ /* 0x000fc600010f0cd7 */
[----:B------:R0:W-:Y:S04]  /*180e0*/  @!P3 ST.E.128 desc[UR40][R4.64], R8 ;  /* 0x000000080400b985 */ /* 0x0001e8000c101d28 */
[----:B------:R0:W-:Y:S02]  /*180f0*/  @!P4 ST.E.128 desc[UR40][R6.64], R36 ;  /* 0x000000240600c985 */ /* 0x0001e4000c101d28 */
.L_x_2898:
[----:B------:R-:W-:Y:S05]  /*18100*/  BSYNC B1 ;  /* 0x0000000000017941 */ /* 0x000fea0003800000 */
.L_x_2897:
[----:B0-----:R0:W0:Y:S01]  /*18110*/  SHFL.IDX PT, R0, R3, 0x2, 0x181f ;  /* 0x00581f0003007f89 */ /* 0x00102200000e0000 */
[----:B------:R-:W-:Y:S03]  /*18120*/  BSSY B1, `(.L_x_2899) ;  /* 0x000000c000017945 */ /* 0x000fe60003800000 */
[----:B----4-:R4:W0:Y:S01]  /*18130*/  SHFL.IDX PT, R6, R28, 0x2, 0x181f ;  /* 0x00581f001c067f89 */ /* 0x01082200000e0000 */
[----:B------:R-:W-:Y:S05]  /*18140*/  @P1 BRA `(.L_x_2900) ;  /* 0x0000000000241947 */ /* 0x000fea0003800000 */
[----:B------:R-:W-:Y:S02]  /*18150*/  ULDC UR4, c[0x0][0xac8] ;  /* 0x0002b20000047ab9 */ /* 0x000fe40000000800 */
[----:B------:R-:W-:Y:S02]  /*18160*/  ISETP.GE.AND P2, PT, R16, UR4, PT ;  /* 0x0000000410007c0c */ /* 0x000fe4000bf46270 */
[----:B------:R-:W-:-:S11]  /*18170*/  ISETP.GE.AND P3, PT, R187, UR4, PT ;  /* 0x00000004bb007c0c */ /* 0x000fd6000bf66270 */
[CC--:B0-----:R-:W-:Y:S02]  /*18180*/  @!P2 LEA R4, P0, R16.reuse, R6.reuse, 0x1 ;  /* 0x000000061004a211 */ /* 0x0c1fe400078008ff */
[C---:B------:R-:W-:Y:S02]  /*18190*/  @!P3 LEA R6, P1, R187.reuse, R6, 0x1 ;  /* 0x00000006bb06b211 */ /* 0x040fe400078208ff */
[-C--:B------:R-:W-:Y:S02]  /*181a0*/  @!P2 LEA.HI.X R5, R16, R0.reuse, R17, 0x1, P0 ;  /* 0x000000001005a211 */ /* 0x080fe400000f0c11 */
[----:B------:R-:W-:-:S03]  /*181b0*/  @!P3 LEA.HI.X R7, R187, R0, R215, 0x1, P1 ;  /* 0x00000000bb07b211 */ /* 0x000fc600008f0cd7 */
[----:B------:R0:W-:Y:S04]  /*181c0*/  @!P2 ST.E.128 desc[UR40][R4.64], R12 ;  /* 0x0000000c0400a985 */ /* 0x0001e8000c101d28 */
[----:B------:R0:W-:Y:S02]  /*181d0*/  @!P3 ST.E.128 desc[UR40][R6.64], R40 ;  /* 0x000000280600b985 */ /* 0x0001e4000c101d28 */
.L_x_2900:
[----:B------:R-:W-:Y:S05]  /*181e0*/  BSYNC B1 ;  /* 0x0000000000017941 */ /* 0x000fea0003800000 */
.L_x_2899:
[----:B0-----:R-:W-:Y:S01]  /*181f0*/  IADD3 R0, R50, 0x60, RZ ;  /* 0x0000006032007810 */ /* 0x001fe20007ffe0ff */
[----:B------:R0:W0:Y:S03]  /*18200*/  SHFL.IDX PT, R6, R3, 0x3, 0x181f ;  /* 0x00781f0003067f89 */ /* 0x00002600000e0000 */
[----:B------:R-:W-:Y:S01]  /*18210*/  ISETP.GE.AND P0, PT, R0, R59, PT ;  /* 0x0000003b0000720c */ /* 0x000fe20003f06270 */
[----:B-12-4-:R-:W2:-:S12]  /*18220*/  SHFL.IDX PT, R28, R28, 0x3, 0x181f ;  /* 0x00781f001c1c7f89 */ /* 0x016e9800000e0000 */
        /* <DEDUP_REMOVED lines=12> */
.L_x_2893:
[----:B------:R-:W-:Y:S01]  /*182f0*/  ULDC.64 UR4, c[0x0][0xc00] ;  /* 0x0003000000047ab9 */ /* 0x000fe20000000a00 */
[----:B------:R-:W-:Y:S01]  /*18300*/  IMAD.MOV.U32 R0, RZ, RZ, RZ ;  /* 0x000000ffff007224 */ /* 0x000fe200078e00ff */
[----:B------:R-:W-:Y:S01]  /*18310*/  ISETP.NE.U32.AND P0, PT, RZ, UR4, PT ;  /* 0x00000004ff007c0c */ /* 0x000fe2000bf05070 */
[----:B------:R-:W2:Y:S01]  /*18320*/  LDC R25, c[0x0][0xbe8] ;  /* 0x0002fa00ff197b82 */ /* 0x000ea20000000800 */
[----:B------:R-:W-:Y:S02]  /*18330*/  IADD3 R4, P1, R208, UR4, RZ ;  /* 0x00000004d0047c10 */ /* 0x000fe4000ff3e0ff */
[----:B------:R-:W-:Y:S02]  /*18340*/  ISETP.NE.AND.EX P0, PT, RZ, UR5, PT, P0 ;  /* 0x00000005ff007c0c */ /* 0x000fe4000bf05300 */
[----:B------:R-:W-:Y:S01]  /*18350*/  IADD3.X R5, R209, UR5, RZ, P1, !PT ;  /* 0x00000005d1057c10 */ /* 0x000fe20008ffe4ff */
[----:B------:R-:W-:Y:S02]  /*18360*/  ULDC.64 UR4, c[0x0][0xc08] ;  /* 0x0003020000047ab9 */ /* 0x000fe40000000a00 */
[----:B------:R-:W-:-:S04]  /*18370*/  ISETP.NE.U32.AND P1, PT, RZ, UR4, PT ;  /* 0x00000004ff007c0c */ /* 0x000fc8000bf25070 */
[----:B------:R-:W-:-:S04]  /*18380*/  ISETP.NE.AND.EX P1, PT, RZ, UR5, PT, P1 ;  /* 0x00000005ff007c0c */ /* 0x000fc8000bf25310 */
[----:B------:R3:W5:Y:S09]  /*18390*/  @P0 LDG.E R0, desc[UR40][R4.64] ;  /* 0x0000002804000981 */ /* 0x000772000c1e1900 */
[----:B------:R-:W-:Y:S01]  /*183a0*/  @P1 IADD3 R208, P2, R208, UR4, RZ ;  /* 0x00000004d0d01c10 */ /* 0x000fe2000ff5e0ff */
[----:B------:R-:W-:-:S02]  /*183b0*/  ULDC UR4, c[0x0][0xa88] ;  /* 0x0002a20000047ab9 */ /* 0x000fc40000000800 */
[----:B------:R-:W-:Y:S01]  /*183c0*/  IMAD.U32 R8, RZ, RZ, UR4 ;  /* 0x00000004ff087e24 */ /* 0x000fe2000f8e00ff */
[----:B------:R-:W-:-:S05]  /*183d0*/  @P1 IADD3.X R209, R209, UR5, RZ, P2, !PT ;  /* 0x00000005d1d11c10 */ /* 0x000fca00097fe4ff */
[----:B------:R3:W5:Y:S01]  /*183e0*/  @P1 LDG.E R8, desc[UR40][R208.64] ;  /* 0x00000028d0081981 */ /* 0x000762000c1e1900 */
[----:B--2---:R-:W-:Y:S02]  /*183f0*/  ISETP.NE.AND P2, PT, R25, 0x1, PT ;  /* 0x000000011900780c */ /* 0x004fe40003f45270 */
[----:B------:R-:W-:-:S11]  /*18400*/  ISETP.GE.AND P3, PT, R231, 0x80, PT ;  /* 0x00000080e700780c */ /* 0x000fd60003f66270 */
[----:B------:R-:W2:Y:S01]  /*18410*/  @P2 LDC R27, c[0x0][0xbec] ;  /* 0x0002fb00ff1b2b82 */ /* 0x000ea20000000800 */
[----:B---3--:R-:W-:Y:S05]  /*18420*/  @P1 BRA `(.L_x_2902) ;  /* 0x0000000000101947 */ /* 0x008fea0003800000 */
[----:B------:R-:W-:Y:S05]  /*18430*/  @!P0 BRA `(.L_x_2902) ;  /* 0x00000000000c8947 */ /* 0x000fea0003800000 */
[----:B------:R-:W3:Y:S04]  /*18440*/  LDG.E R3, desc[UR40][R4.64] ;  /* 0x0000002804037981 */ /* 0x000ee8000c1e1900 */
[----:B-----5:R-:W3:Y:S02]  /*18450*/  LDG.E R8, desc[UR40][R4.64+0x4] ;  /* 0x0000042804087981 */ /* 0x020ee4000c1e1900 */
[----:B---3--:R-:W-:-:S07]  /*18460*/  IMAD.IADD R8, R8, 0x1, -R3 ;  /* 0x0000000108087824 */ /* 0x008fce00078e0a03 */
.L_x_2902:
        /* <DEDUP_REMOVED lines=18> */
[----:B------:R-:W-:-:S05]  /*18590*/  IMAD.WIDE.U32 R4, R207, UR4, R4 ;  /* 0x00000004cf047c25 */ /* 0x000fca000f8e0004 */
[----:B------:R-:W3:Y:S08]  /*185a0*/  @P0 LDC R7, c[0x0][0xbec] ;  /* 0x0002fb00ff070b82 */ /* 0x000ef00000000800 */
[----:B------:R-:W4:Y:S01]  /*185b0*/  @P0 LDC R21, c[0x0][0xbf0] ;  /* 0x0002fc00ff150b82 */ /* 0x000f220000000800 */
[----:B---3--:R-:W-:-:S04]  /*185c0*/  @P0 IMAD.HI.U32 R6, R12, R7, RZ ;  /* 0x000000070c060227 */ /* 0x008fc800078e00ff */
[----:B------:R-:W-:Y:S01]  /*185d0*/  IMAD R7, R207, UR5, R10 ;  /* 0x00000005cf077c24 */ /* 0x000fe2000f8e020a */
[----:B------:R-:W-:Y:S01]  /*185e0*/  ULDC.64 UR4, c[0x0][0xb98] ;  /* 0x0002e60000047ab9 */ /* 0x000fe20000000a00 */
[----:B----4-:R-:W-:Y:S02]  /*185f0*/  @P0 SHF.R.U32.HI R3, RZ, R21, R6 ;  /* 0x00000015ff030219 */ /* 0x010fe40000011606 */
[----:B------:R-:W-:Y:S02]  /*18600*/  IMAD.IADD R5, R5, 0x1, R7 ;  /* 0x0000000105057824 */ /* 0x000fe400078e0207 */
[----:B------:R-:W-:Y:S01]  /*18610*/  IMAD R6, R217, UR4, RZ ;  /* 0x00000004d9067c24 */ /* 0x000fe2000f8e02ff */
[----:B------:R-:W-:Y:S01]  /*18620*/  IADD3 R7, -R3, RZ, RZ ;  /* 0x000000ff03077210 */ /* 0x000fe20007ffe1ff */
[----:B------:R-:W-:-:S04]  /*18630*/  IMAD.WIDE.U32 R4, R15, UR4, R4 ;  /* 0x000000040f047c25 */ /* 0x000fc8000f8e0004 */
[----:B------:R-:W-:Y:S01]  /*18640*/  IMAD R7, R9, R7, R12 ;  /* 0x0000000709077224 */ /* 0x000fe200078e020c */
[----:B------:R-:W-:Y:S01]  /*18650*/  SHF.R.S32.HI R9, RZ, 0x1f, R3 ;  /* 0x0000001fff097819 */ /* 0x000fe20000011403 */
[----:B------:R-:W-:Y:S01]  /*18660*/  IMAD R6, R15, UR5, R6 ;  /* 0x000000050f067c24 */ /* 0x000fe2000f8e0206 */
[----:B------:R-:W-:Y:S01]  /*18670*/  IADD3 R4, P0, R3, R4, RZ ;  /* 0x0000000403047210 */ /* 0x000fe20007f1e0ff */
[----:B------:R-:W-:Y:S01]  /*18680*/  ULDC.64 UR4, c[0x0][0xb88] ;  /* 0x0002e20000047ab9 */ /* 0x000fe20000000a00 */
        /* <DEDUP_REMOVED lines=11> */
.L_x_2904:
[----:B------:R-:W-:Y:S05]  /*18740*/  BSYNC B1 ;  /* 0x0000000000017941 */ /* 0x000fea0003800000 */
.L_x_2903:
[----:B------:R-:W4:Y:S01]  /*18750*/  @P2 LDC R9, c[0x0][0xbf0] ;  /* 0x0002fc00ff092b82 */ /* 0x000f220000000800 */
[----:B------:R-:W-:Y:S01]  /*18760*/  ULDC.64 UR4, c[0x0][0xaa0] ;  /* 0x0002a80000047ab9 */ /* 0x000fe20000000a00 */
[----:B---3--:R-:W-:Y:S02]  /*18770*/  IMAD R6, R206, 0x20, R22 ;  /* 0x00000020ce067824 */ /* 0x008fe400078e0216 */
[----:B------:R-:W-:Y:S02]  /*18780*/  IMAD R3, R11, UR4, RZ ;  /* 0x000000040b037c24 */ /* 0x000fe4000f8e02ff */
[----:B------:R-:W-:-:S04]  /*18790*/  IMAD.WIDE.U32 R4, R0, UR4, RZ ;  /* 0x0000000400047c25 */ /* 0x000fc8000f8e00ff */
[----:B------:R-:W-:Y:S01]  /*187a0*/  IMAD R3, R0, UR5, R3 ;  /* 0x0000000500037c24 */ /* 0x000fe2000f8e0203 */
[----:B------:R-:W-:Y:S01]  /*187b0*/  ULDC.64 UR4, c[0x0][0xae8] ;  /* 0x0002ba0000047ab9 */ /* 0x000fe20000000a00 */
[----:B------:R-:W-:Y:S01]  /*187c0*/  IMAD.IADD R10, R191, 0x1, R6 ;  /* 0x00000001bf0a7824 */ /* 0x000fe200078e0206 */
[----:B------:R-:W-:Y:S01]  /*187d0*/  IADD3 R191, R22, R191, RZ ;  /* 0x000000bf16bf7210 */ /* 0x000fe20007ffe0ff */
[----:B------:R-:W-:Y:S01]  /*187e0*/  IMAD R0, R13, UR4, RZ ;  /* 0x000000040d007c24 */ /* 0x000fe2000f8e02ff */
[----:B------:R-:W-:Y:S01]  /*187f0*/  IADD3 R5, R5, R3, RZ ;  /* 0x0000000305057210 */ /* 0x000fe20007ffe0ff */
[----:B------:R-:W-:Y:S02]  /*18800*/  IMAD.MOV.U32 R3, RZ, RZ, R10 ;  /* 0x000000ffff037224 */ /* 0x000fe400078e000a */
[----:B------:R-:W-:Y:S02]  /*18810*/  IMAD R7, R207, UR5, R0 ;  /* 0x00000005cf077c24 */ /* 0x000fe4000f8e0200 */
[----:B--2---:R-:W-:-:S04]  /*18820*/  @P2 IMAD.HI.U32 R0, R10, R27, RZ ;  /* 0x0000001b0a002227 */ /* 0x004fc800078e00ff */
[----:B------:R-:W-:Y:S01]  /*18830*/  IMAD.WIDE.U32 R4, R207, UR4, R4 ;  /* 0x00000004cf047c25 */ /* 0x000fe2000f8e0004 */
[----:B----4-:R-:W-:Y:S01]  /*18840*/  @P2 SHF.R.U32.HI R3, RZ, R9, R0 ;  /* 0x00000009ff032219 */ /* 0x010fe20000011600 */
[----:B------:R-:W-:Y:S02]  /*18850*/  ULDC.64 UR4, c[0x0][0xaf0] ;  /* 0x0002bc0000047ab9 */ /* 0x000fe40000000a00 */
[----:B------:R-:W-:Y:S01]  /*18860*/  IMAD.IADD R5, R5, 0x1, R7 ;  /* 0x0000000105057824 */ /* 0x000fe200078e0207 */
[----:B------:R-:W-:Y:S01]  /*18870*/  IADD3 R7, -R3, RZ, RZ ;  /* 0x000000ff03077210 */ /* 0x000fe20007ffe1ff */
[----:B------:R-:W-:Y:S01]  /*18880*/  IMAD R6, R217, UR4, RZ ;  /* 0x00000004d9067c24 */ /* 0x000fe2000f8e02ff */
[----:B------:R-:W-:Y:S01]  /*18890*/  SHF.R.S32.HI R0, RZ, 0x1f, R3 ;  /* 0x0000001fff007819 */ /* 0x000fe20000011403 */
[----:B------:R-:W-:-:S04]  /*188a0*/  IMAD.WIDE.U32 R4, R15, UR4, R4 ;  /* 0x000000040f047c25 */ /* 0x000fc8000f8e0004 */
[----:B------:R-:W-:Y:S01]  /*188b0*/  IMAD R9, R15, UR5, R6 ;  /* 0x000000050f097c24 */ /* 0x000fe2000f8e0206 */
[----:B------:R-:W-:Y:S01]  /*188c0*/  ULDC.64 UR4, c[0x0][0xae0] ;  /* 0x0002b80000047ab9 */ /* 0x000fe20000000a00 */
[----:B------:R-:W-:Y:S02]  /*188d0*/  IMAD R7, R25, R7, R10 ;  /* 0x0000000719077224 */ /* 0x000fe400078e020a */
[----:B------:R-:W-:Y:S02]  /*188e0*/  IMAD R6, R0, UR4, RZ ;  /* 0x0000000400067c24 */ /* 0x000fe4000f8e02ff */
[----:B------:R-:W-:Y:S01]  /*188f0*/  IMAD.IADD R5, R5, 0x1, R9 ;  /* 0x0000000105057824 */ /* 0x000fe200078e0209 */
        /* <DEDUP_REMOVED lines=16> */
.L_x_3126:
[----:B------:R-:W-:Y:S01]  /*18a00*/  IMAD R8, R8, R25, RZ ;  /* 0x0000001908087224 */ /* 0x000fe200078e02ff */
[----:B------:R-:W-:Y:S04]  /*18a10*/  BSSY B1, `(.L_x_2906) ;  /* 0x000000c000017945 */ /* 0x000fe80003800000 */
[----:B------:R-:W-:-:S13]  /*18a20*/  ISETP.GE.AND P0, PT, R191, R8, PT ;  /* 0x00000008bf00720c */ /* 0x000fda0003f06270 */
[----:B------:R-:W-:Y:S05]  /*18a30*/  @P0 BRA `(.L_x_2907) ;  /* 0x0000000000240947 */ /* 0x000fea0003800000 */
[----:B------:R-:W-:Y:S02]  /*18a40*/  ULDC UR4, c[0x0][0xac8] ;  /* 0x0002b20000047ab9 */ /* 0x000fe40000000800 */
[----:B------:R-:W-:Y:S02]  /*18a50*/  ISETP.GE.AND P2, PT, R16, UR4, PT ;  /* 0x0000000410007c0c */ /* 0x000fe4000bf46270 */
[----:B------:R-:W-:-:S11]  /*18a60*/  ISETP.GE.AND P3, PT, R187, UR4, PT ;  /* 0x00000004bb007c0c */ /* 0x000fd6000bf66270 */
[CC--:B----4-:R-:W-:Y:S02]  /*18a70*/  @!P2 LEA R6, P0, R16.reuse, R14.reuse, 0x1 ;  /* 0x0000000e1006a211 */ /* 0x0d0fe400078008ff */
[C---:B------:R-:W-:Y:S02]  /*18a80*/  @!P3 LEA R14, P1, R187.reuse, R14, 0x1 ;  /* 0x0000000ebb0eb211 */ /* 0x040fe400078208ff */
[-C--:B---3--:R-:W-:Y:S02]  /*18a90*/  @!P2 LEA.HI.X R7, R16, R0.reuse, R17, 0x1, P0 ;  /* 0x000000001007a211 */ /* 0x088fe400000f0c11 */
[----:B------:R-:W-:-:S03]  /*18aa0*/  @!P3 LEA.HI.X R15, R187, R0, R215, 0x1, P1 ;  /* 0x00000000bb0fb211 */ /* 0x000fc600008f0cd7 */
[----:B------:R3:W-:Y:S04]  /*18ab0*/  @!P2 ST.E.128 desc[UR40][R6.64], RZ ;  /* 0x000000ff0600a985 */ /* 0x0007e8000c101d28 */
[----:B------:R3:W-:Y:S02]  /*18ac0*/  @!P3 ST.E.128 desc[UR40][R14.64], RZ ;  /* 0x000000ff0e00b985 */ /* 0x0007e4000c101d28 */
.L_x_2907:
[----:B------:R-:W-:Y:S05]  /*18ad0*/  BSYNC B1 ;  /* 0x0000000000017941 */ /* 0x000fea0003800000 */
.L_x_2906:
[----:B------:R-:W-:-:S03]  /*18ae0*/  UMOV UR4, 0xffffffff ;  /* 0xffffffff00047882 */ /* 0x000fc60000000000 */
[----:B------:R-:W-:Y:S05]  /*18af0*/  BRA.DIV UR4, `(.L_x_2908) ;  /* 0x0000009204547947 */ /* 0x000fea000b800000 */
[----:B---3--:R3:W0:Y:S04]  /*18b00*/  SHFL.IDX PT, R0, R4, 0x1, 0x181f ;  /* 0x00381f0004007f89 */ /* 0x00862800000e0000 */
[----:B----4-:R3:W4:Y:S02]  /*18b10*/  SHFL.IDX PT, R14, R3, 0x1, 0x181f ;  /* 0x00381f00030e7f89 */ /* 0x01072400000e0000 */
.L_x_3130:
[----:B------:R-:W-:Y:S01]  /*18b20*/  VIADD R5, R191, 0x20 ;  /* 0x00000020bf057836 */ /* 0x000fe20000000000 */
        /* <DEDUP_REMOVED lines=10> */
[----:B------:R0:W-:Y:S04]  /*18bd0*/  @!P2 ST.E.128 desc[UR40][R6.64], RZ ;  /* 0x000000ff0600a985 */ /* 0x0001e8000c101d28 */
[----:B------:R0:W-:Y:S02]  /*18be0*/  @!P3 ST.E.128 desc[UR40][R14.64], RZ ;  /* 0x000000ff0e00b985 */ /* 0x0001e4000c101d28 */
.L_x_2910:
[----:B------:R-:W-:Y:S05]  /*18bf0*/  BSYNC B1 ;  /* 0x0000000000017941 */ /* 0x000fea0003800000 */
.L_x_2909:
[----:B------:R-:W-:-:S03]  /*18c00*/  UMOV UR4, 0xffffffff ;  /* 0xffffffff00047882 */ /* 0x000fc60000000000 */
[----:B------:R-:W-:Y:S05]  /*18c10*/  BRA.DIV UR4, `(.L_x_2911) ;  /* 0x0000009204547947 */ /* 0x000fea000b800000 */
[----:B0-----:R0:W0:Y:S04]  /*18c20*/  SHFL.IDX PT, R0, R4, 0x2, 0x181f ;  /* 0x00581f0004007f89 */ /* 0x00102800000e0000 */
[----:B----4-:R4:W0:Y:S02]  /*18c30*/  SHFL.IDX PT, R14, R3, 0x2, 0x181f ;  /* 0x00581f00030e7f89 */ /* 0x01082400000e0000 */
.L_x_3134:
[----:B------:R-:W-:Y:S01]  /*18c40*/  VIADD R5, R191, 0x40 ;  /* 0x00000040bf057836 */ /* 0x000fe20000000000 */
[----:B------:R-:W-:Y:S04]  /*18c50*/  BSSY B1, `(.L_x_2912) ;  /* 0x000000c000017945 */ /* 0x000fe80003800000 */
[----:B------:R-:W-:-:S13]  /*18c60*/  ISETP.GE.AND P0, PT, R5, R8, PT ;  /* 0x000000080500720c */ /* 0x000fda0003f06270 */
        /* <DEDUP_REMOVED lines=8> */
[----:B------:R0:W-:Y:S04]  /*18cf0*/  @!P2 ST.E.128 desc[UR40][R6.64], RZ ;  /* 0x000000ff0600a985 */ /* 0x0001e8000c101d28 */
[----:B------:R0:W-:Y:S02]  /*18d00*/  @!P3 ST.E.128 desc[UR40][R14.64], RZ ;  /* 0x000000ff0e00b985 */ /* 0x0001e4000c101d28 */
.L_x_2913:
[----:B------:R-:W-:Y:S05]  /*18d10*/  BSYNC B1 ;  /* 0x0000000000017941 */ /* 0x000fea0003800000 */
.L_x_2912:
[----:B------:R-:W-:-:S03]  /*18d20*/  UMOV UR4, 0xffffffff ;  /* 0xffffffff00047882 */ /* 0x000fc60000000000 */
[----:B------:R-:W-:Y:S05]  /*18d30*/  BRA.DIV UR4, `(.L_x_2914) ;  /* 0x0000009204547947 */ /* 0x000fea000b800000 */
[----:B0-----:R0:W0:Y:S04]  /*18d40*/  SHFL.IDX PT, R0, R4, 0x3, 0x181f ;  /* 0x00781f0004007f89 */ /* 0x00102800000e0000 */
[----:B------:R0:W0:Y:S02]  /*18d50*/  SHFL.IDX PT, R14, R3, 0x3, 0x181f ;  /* 0x00781f00030e7f89 */ /* 0x00002400000e0000 */
.L_x_3138:
[----:B0-234-:R-:W-:-:S05]  /*18d60*/  VIADD R3, R191, 0x60 ;  /* 0x00000060bf037836 */ /* 0x01dfca0000000000 */
[----:B------:R-:W-:-:S13]  /*18d70*/  ISETP.GE.AND P0, PT, R3, R8, PT ;  /* 0x000000080300720c */ /* 0x000fda0003f06270 */
[----:B------:R-:W-:Y:S05]  /*18d80*/  @P0 BRA `(.L_x_2901) ;  /* 0x0000000000240947 */ /* 0x000fea0003800000 */
[----:B------:R-:W-:Y:S02]  /*18d90*/  ULDC UR4, c[0x0][0xac8] ;  /* 0x0002b20000047ab9 */ /* 0x000fe40000000800 */
[----:B------:R-:W-:Y:S02]  /*18da0*/  ISETP.GE.AND P2, PT, R16, UR4, PT ;  /* 0x0000000410007c0c */ /* 0x000fe4000bf46270 */
[----:B------:R-:W-:-:S11]  /*18db0*/  ISETP.GE.AND P3, PT, R187, UR4, PT ;  /* 0x00000004bb007c0c */ /* 0x000fd6000bf66270 */
[CC--:B------:R-:W-:Y:S02]  /*18dc0*/  @!P2 LEA R4, P0, R16.reuse, R14.reuse, 0x1 ;  /* 0x0000000e1004a211 */ /* 0x0c0fe400078008ff */
[C---:B------:R-:W-:Y:S02]  /*18dd0*/  @!P3 LEA R14, P1, R187.reuse, R14, 0x1 ;  /* 0x0000000ebb0eb211 */ /* 0x040fe400078208ff */
[-C--:B------:R-:W-:Y:S02]  /*18de0*/  @!P2 LEA.HI.X R5, R16, R0.reuse, R17, 0x1, P0 ;  /* 0x000000001005a211 */ /* 0x080fe400000f0c11 */
[----:B------:R-:W-:-:S03]  /*18df0*/  @!P3 LEA.HI.X R15, R187, R0, R215, 0x1, P1 ;  /* 0x00000000bb0fb211 */ /* 0x000fc600008f0cd7 */
[----:B------:R0:W-:Y:S04]  /*18e00*/  @!P2 ST.E.128 desc[UR40][R4.64], RZ ;  /* 0x000000ff0400a985 */ /* 0x0001e8000c101d28 */
[----:B------:R0:W-:Y:S02]  /*18e10*/  @!P3 ST.E.128 desc[UR40][R14.64], RZ ;  /* 0x000000ff0e00b985 */ /* 0x0001e4000c101d28 */
.L_x_2901:
[----:B------:R-:W-:Y:S05]  /*18e20*/  BSYNC B0 ;  /* 0x0000000000007941 */ /* 0x000fea0003800000 */
.L_x_2892:
[----:B------:R-:W-:Y:S02]  /*18e30*/  ULDC UR4, c[0x0][0xc3c] ;  /* 0x00030f0000047ab9 */ /* 0x000fe40000000800 */
[----:B-1----:R-:W-:-:S13]  /*18e40*/  ISETP.GE.AND P0, PT, R31, UR4, PT ;  /* 0x000000041f007c0c */ /* 0x002fda000bf06270 */
[----:B------:R-:W-:Y:S05]  /*18e50*/  @!P0 BRA `(.L_x_2915) ;  /* 0xfffffe8000c48947 */ /* 0x000fea000383ffff */
[----:B------:R-:W-:Y:S05]  /*18e60*/  BRA `(.L_x_2712) ;  /* 0x00000074009c7947 */ /* 0x000fea0003800000 */
.L_x_2710:
[----:B------:R-:W-:-:S08]  /*18e70*/  NOP ;  /* 0x0000000000007918 */ /* 0x000fd00000000000 */
[----:B--2---:R-:W0:-:S00]  /*18e80*/  USETMAXREG.DEALLOC.CTAPOOL 0x18 ;  /* 0x00000018000079c8 */ /* 0x004e0000080e0500 */
[----:B0-----:R-:W2:Y:S01]  /*18e90*/  LDL.LU R2, [R1+0x24] ;  /* 0x0000240001027983 */ /* 0x001ea20000300800 */
[----:B------:R-:W-:Y:S02]  /*18ea0*/  LOP3.LUT R0, R0, 0x3, RZ, 0xc0, !PT ;  /* 0x0000000300007812 */ /* 0x000fe400078ec0ff */
[----:B------:R-:W-:-:S04]  /*18eb0*/  MOV R6, RZ ;  /* 0x000000ff00067202 */ /* 0x000fc80000000f00 */
        /* <DEDUP_REMOVED lines=13> */
.L_x_2916:
        /* <DEDUP_REMOVED lines=41> */
.L_x_2922:
        /* <DEDUP_REMOVED lines=12> */
.L_x_2921:
[----:B------:R-:W-:Y:S05]  /*192e0*/  BSYNC B0 ;  /* 0x0000000000007941 */ /* 0x000fea0003800000 */
.L_x_2920:
[----:B0----5:R-:W0:Y:S02]  /*192f0*/  SHFL.UP PT, R2, R6, 0x1, RZ ;  /* 0x0420000006027989 */ /* 0x021e2400000e00ff */
        /* <DEDUP_REMOVED lines=14> */
[----:B------:R-:W0:Y:S02]  /*193e0*/  SHFL.IDX PT, R3, R11, 0x1f, 0x1f ;  /* 0x03e01f000b037f89 */ /* 0x000e2400000e0000 */
[----:B0-----:R-:W-:-:S04]  /*193f0*/  IMAD R8, R3, UR5, RZ ;  /* 0x0000000503087c24 */ /* 0x001fc8000f8e02ff */
[----:B------:R-:W-:-:S05]  /*19400*/  IMAD.IADD R7, R8, 0x1, R7 ;  /* 0x0000000108077824 */ /* 0x000fca00078e0207 */
[----:B------:R-:W-:-:S13]  /*19410*/  ISETP.GT.AND P6, PT, R7, UR6, PT ;  /* 0x0000000607007c0c */ /* 0x000fda000bfc4270 */
[----:B------:R-:W-:Y:S05]  /*19420*/  @!P6 BRA `(.L_x_2922) ;  /* 0xfffffffc007ce947 */ /* 0x000fea000383ffff */
[----:B------:R-:W-:-:S07]  /*19430*/  IMAD.MOV.U32 R5, RZ, RZ, R11 ;  /* 0x000000ffff057224 */ /* 0x000fce00078e000b */
.L_x_2918:
[----:B------:R-:W-:-:S04]  /*19440*/  IMAD.IADD R8, R7, 0x1, -R8 ;  /* 0x0000000107087824 */ /* 0x000fc800078e0a08 */
[----:B------:R-:W-:-:S05]  /*19450*/  IMAD R2, R5, UR5, R8 ;  /* 0x0000000505027c24 */ /* 0x000fca000f8e0208 */
[----:B------:R-:W-:Y:S02]  /*19460*/  ISETP.GT.AND P0, PT, R2, UR6, PT ;  /* 0x0000000602007c0c */ /* 0x000fe4000bf04270 */
[----:B------:R-:W0:Y:S11]  /*19470*/  LDC.64 R2, c[0x0][0xc90] ;  /* 0x00032400ff027b82 */ /* 0x000e360000000a00 */
[----:B------:R-:W-:-:S04]  /*19480*/  VOTE.ANY R12, PT, !P0 ;  /* 0x00000000000c7806 */ /* 0x000fc800040e0100 */
[----:B------:R-:W1:Y:S02]  /*19490*/  POPC R7, R12 ;  /* 0x0000000c00077309 */ /* 0x000e640000000000 */
[----:B-1----:R-:W-:-:S05]  /*194a0*/  IADD3 R19, R7, UR4, RZ ;  /* 0x0000000407137c10 */ /* 0x002fca000fffe0ff */
        /* <DEDUP_REMOVED lines=13> */
.L_x_2923:
[----:B-12---:R-:W-:Y:S01]  /*19580*/  IMAD.MOV R5, RZ, RZ, -R3 ;  /* 0x000000ffff057224 */ /* 0x006fe200078e0a03 */
[----:B------:R-:W-:Y:S01]  /*19590*/  MOV R2, RZ ;  /* 0x000000ff00027202 */ /* 0x000fe20000000f00 */
[----:B---3--:R-:W-:Y:S01]  /*195a0*/  IMAD R16, R16, UR5, R8 ;  /* 0x0000000510107c24 */ /* 0x008fe2000f8e0208 */
[----:B------:R-:W-:Y:S01]  /*195b0*/  IABS R7, R9 ;  /* 0x0000000900077213 */ /* 0x000fe20000000000 */
[----:B------:R-:W-:-:S04]  /*195c0*/  IMAD R5, R5, R10, RZ ;  /* 0x0000000a05057224 */ /* 0x000fc800078e02ff */
[----:B------:R-:W-:Y:S01]  /*195d0*/  IMAD.HI.U32 R3, R3, R5, R2 ;  /* 0x0000000503037227 */ /* 0x000fe200078e0002 */
[----:B------:R-:W-:-:S03]  /*195e0*/  IADD3 R2, -R16, UR6, RZ ;  /* 0x0000000610027c10 */ /* 0x000fc6000fffe1ff */
[----:B------:R-:W-:Y:S01]  /*195f0*/  IMAD.MOV R7, RZ, RZ, -R7 ;  /* 0x000000ffff077224 */ /* 0x000fe200078e0a07 */
        /* <DEDUP_REMOVED lines=10> */
[----:B------:R-:W-:-:S06]  /*196a0*/  @P0 IADD3 R8, R8, 0x1, RZ ;  /* 0x0000000108080810 */ /* 0x000fcc0007ffe0ff */
[----:B------:R-:W-:Y:S01]  /*196b0*/  @!P2 IMAD.MOV R8, RZ, RZ, -R8 ;  /* 0x000000ffff08a224 */ /* 0x000fe200078e0a08 */
[----:B------:R-:W-:-:S05]  /*196c0*/  @!P1 LOP3.LUT R8, RZ, R9, RZ, 0x33, !PT ;  /* 0x00000009ff089212 */ /* 0x000fca00078e33ff */
[----:B------:R-:W-:Y:S01]  /*196d0*/  IMAD R5, R11, R8, RZ ;  /* 0x000000080b057224 */ /* 0x000fe200078e02ff */
[----:B------:R-:W-:-:S03]  /*196e0*/  IADD3 R8, -R8, RZ, RZ ;  /* 0x000000ff08087210 */ /* 0x000fc60007ffe1ff */
[----:B------:R-:W-:Y:S02]  /*196f0*/  IMAD.MOV R10, RZ, RZ, -R5 ;  /* 0x000000ffff0a7224 */ /* 0x000fe400078e0a05 */
[----:B------:R-:W-:-:S03]  /*19700*/  IMAD R8, R9, R8, R2 ;  /* 0x0000000809087224 */ /* 0x000fc600078e0202 */
[----:B------:R-:W-:Y:S02]  /*19710*/  VIADDMNMX R11, R10, UR5, R11, PT ;  /* 0x000000050a0b7c46 */ /* 0x000fe4000b80010b */
[----:B------:R-:W-:Y:S02]  /*19720*/  IADD3 R5, R8, R5, RZ ;  /* 0x0000000508057210 */ /* 0x000fe40007ffe0ff */
        /* <DEDUP_REMOVED lines=29> */
.L_x_2919:
[----:B------:R-:W-:Y:S01]  /*19900*/  IMAD.MOV.U32 R17, RZ, RZ, RZ ;  /* 0x000000ffff117224 */ /* 0x000fe200078e00ff */
[----:B------:R-:W-:Y:S01]  /*19910*/  MOV R16, UR6 ;  /* 0x0000000600107c02 */ /* 0x000fe20008000f00 */
[----:B------:R-:W-:-:S07]  /*19920*/  IMAD.MOV.U32 R18, RZ, RZ, RZ ;  /* 0x000000ffff127224 */ /* 0x000fce00078e00ff */
.L_x_2924:
[----:B------:R-:W-:-:S13]  /*19930*/  ISETP.NE.AND P0, PT, R0, RZ, PT ;  /* 0x000000ff0000720c */ /* 0x000fda0003f05270 */
[----:B------:R-:W1:Y:S01]  /*19940*/  @!P0 S2R R3, SR_CgaCtaId ;  /* 0x0000000000038919 */ /* 0x000e620000008800 */
[----:B------:R-:W-:-:S04]  /*19950*/  @!P0 MOV R0, 0x400 ;  /* 0x0000040000008802 */ /* 0x000fc80000000f00 */
[----:B-1----:R-:W-:-:S05]  /*19960*/  @!P0 LEA R0, R3, R0, 0x18 ;  /* 0x0000000003008211 */ /* 0x002fca00078ec0ff */
[----:B------:R1:W-:Y:S01]  /*19970*/  @!P0 STS.128 [R0+0x288d0], R16 ;  /* 0x0288d01000008388 */ /* 0x0003e20000000c00 */
[----:B------:R-:W-:Y:S06]  /*19980*/  BAR.ARV 0x5, 0x180 ;  /* 0x0146000000007b1d */ /* 0x000fec0000002000 */
.L_x_2917:
        /* <DEDUP_REMOVED lines=14> */
[----:B------:R-:W-:Y:S01]  /*19a70*/  ULDC UR36, c[0x0][0xc] ;  /* 0x0000030000247ab9 */ /* 0x000fe20000000800 */
[----:B0-----:R-:W-:Y:S02]  /*19a80*/  SHF.L.U32 R2, R5, 0x3, RZ ;  /* 0x0000000305027819 */ /* 0x001fe400000006ff */
[----:B------:R-:W-:Y:S01]  /*19a90*/  LOP3.LUT R3, R3, 0x38, R4, 0x78, !PT ;  /* 0x0000003803037812 */ /* 0x000fe200078e7804 */
[----:B------:R-:W-:Y:S01]  /*19aa0*/  IMAD.SHL.U32 R4, R4, 0x10, RZ ;  /* 0x0000001004047824 */ /* 0x000fe200078e00ff */
[----:B------:R-:W-:-:S02]  /*19ab0*/  SHF.R.U32.HI R5, RZ, 0x3, R5 ;  /* 0x00000003ff057819 */ /* 0x000fc40000011605 */
[----:B------:R-:W-:Y:S02]  /*19ac0*/  LOP3.LUT R2, R3, 0x200, R2, 0xf8, !PT ;  /* 0x0000020003027812 */ /* 0x000fe400078ef802 */
[----:B------:R-:W-:Y:S02]  /*19ad0*/  LOP3.LUT R0, R0, 0x38, RZ, 0xc0, !PT ;  /* 0x0000003800007812 */ /* 0x000fe400078ec0ff */
[----:B------:R-:W-:Y:S02]  /*19ae0*/  LOP3.LUT R4, R5, 0x70, R4, 0xf8, !PT ;  /* 0x0000007005047812 */ /* 0x000fe400078ef804 */
[----:B------:R-:W-:Y:S01]  /*19af0*/  LOP3.LUT R0, R0, 0x40, RZ, 0xfc, !PT ;  /* 0x0000004000007812 */ /* 0x000fe200078efcff */
[----:B-1----:R-:W-:-:S06]  /*19b00*/  ULEA UR4, UR5, UR4, 0x18 ;  /* 0x0000000405047291 */ /* 0x002fcc000f8ec03f */
[----:B------:R-:W-:-:S05]  /*19b10*/  IMAD.U32 R3, RZ, RZ, UR4 ;  /* 0x00000004ff037e24 */ /* 0x000fca000f8e00ff */
[----:B------:R0:W-:Y:S02]  /*19b20*/  STL [R1+0x4], R3 ;  /* 0x0000040301007387 */ /* 0x0001e40000100800 */
[----:B0-----:R-:W-:Y:S01]  /*19b30*/  IMAD R3, R2, 0x2, R3 ;  /* 0x0000000202037824 */ /* 0x001fe200078e0203 */
[----:B------:R-:W-:-:S04]  /*19b40*/  MOV R2, 0x1 ;  /* 0x0000000100027802 */ /* 0x000fc80000000f00 */
[----:B------:R0:W-:Y:S04]  /*19b50*/  STL [R1+0x2c], R3 ;  /* 0x00002c0301007387 */ /* 0x0001e80000100800 */
[----:B------:R0:W-:Y:S04]  /*19b60*/  STL [R1+0x8], RZ ;  /* 0x000008ff01007387 */ /* 0x0001e80000100800 */
[----:B------:R0:W-:Y:S04]  /*19b70*/  STL [R1+0x14], R2 ;  /* 0x0000140201007387 */ /* 0x0001e80000100800 */
[----:B------:R0:W-:Y:S04]  /*19b80*/  STL [R1+0x50], RZ ;  /* 0x000050ff01007387 */ /* 0x0001e80000100800 */
[----:B------:R0:W-:Y:S04]  /*19b90*/  STL [R1+0x1c], RZ ;  /* 0x00001cff01007387 */ /* 0x0001e80000100800 */
[----:B------:R0:W-:Y:S02]  /*19ba0*/  STL [R1+0x20], R2 ;  /* 0x0000200201007387 */ /* 0x0001e40000100800 */
.L_x_3060:
[----:B0-----:R-:W0:Y:S02]  /*19bb0*/  LDC.64 R2, c[0x0][0xc88] ;  /* 0x00032200ff027b82 */ /* 0x001e240000000a00 */
        /* <DEDUP_REMOVED lines=9> */
[----:B------:R-:W-:Y:S01]  /*19c50*/  ISETP.NE.AND.EX P0, PT, RZ, UR5, PT, P0 ;  /* 0x00000005ff007c0c */ /* 0x000fe2000bf05300 */
[----:B------:R-:W-:Y:S01]  /*19c60*/  ULDC.64 UR6, c[0x0][0xa08] ;  /* 0x0002820000067ab9 */ /* 0x000fe20000000a00 */
[----:B--2---:R-:W-:Y:S01]  /*19c70*/  SHF.R.S32.HI R5, RZ, 0x1f, R4 ;  /* 0x0000001fff057819 */ /* 0x004fe20000011404 */
[----:B------:R-:W-:-:S10]  /*19c80*/  IMAD.SHL.U32 R15, R4, 0x4, RZ ;  /* 0x00000004040f7824 */ /* 0x000fd400078e00ff */
[C---:B------:R-:W-:Y:S01]  /*19c90*/  @P0 LEA R2, P1, R4.reuse, UR4, 0x2 ;  /* 0x0000000404020c11 */ /* 0x040fe2000f8210ff */
[----:B------:R0:W-:Y:S03]  /*19ca0*/  STL [R1+0x30], R4 ;  /* 0x0000300401007387 */ /* 0x0001e60000100800 */
[C-C-:B------:R-:W-:Y:S01]  /*19cb0*/  @P0 LEA.HI.X R3, R4.reuse, UR5, R5.reuse, 0x2, P1 ;  /* 0x0000000504030c11 */ /* 0x140fe200088f1405 */
[----:B------:R-:W-:Y:S01]  /*19cc0*/  ULDC.64 UR4, c[0x0][0xa00] ;  /* 0x0002800000047ab9 */ /* 0x000fe20000000a00 */
[----:B------:R-:W-:Y:S01]  /*19cd0*/  SHF.L.U64.HI R14, R4, 0x2, R5 ;  /* 0x00000002040e7819 */ /* 0x000fe20000010205 */
[----:B-1----:R1:W-:Y:S01]  /*19ce0*/  STL [R1+0x40], R5 ;  /* 0x0000400501007387 */ /* 0x0023e20000100800 */
[----:B------:R-:W-:-:S03]  /*19cf0*/  ISETP.NE.U32.AND P2, PT, RZ, UR4, PT ;  /* 0x00000004ff007c0c */ /* 0x000fc6000bf45070 */
[----:B-----5:R2:W5:Y:S01]  /*19d00*/  @P0 LDG.E R0, desc[UR40][R2.64] ;  /* 0x0000002802000981 */ /* 0x020562000c1e1900 */
        /* <DEDUP_REMOVED lines=14> */
[----:B-1----:R-:W-:Y:S01]  /*19df0*/  IADD3.X R5, R14, UR9, RZ, P4, !PT ;  /* 0x000000090e057c10 */ /* 0x002fe2000a7fe4ff */
[----:B------:R-:W-:Y:S01]  /*19e00*/  ULDC UR4, c[0x0][0x288] ;  /* 0x0000a20000047ab9 */ /* 0x000fe20000000800 */
[----:B---3--:R-:W-:-:S02]  /*19e10*/  IADD3 R6, P5, R15, UR6, RZ ;  /* 0x000000060f067c10 */ /* 0x008fc4000ffbe0ff */
[----:B------:R-:W-:Y:S01]  /*19e20*/  MOV R12, UR4 ;  /* 0x00000004000c7c02 */ /* 0x000fe20008000f00 */
[----:B------:R-:W-:Y:S01]  /*19e30*/  ULDC.64 UR4, c[0x0][0x418] ;  /* 0x0001060000047ab9 */ /* 0x000fe20000000a00 */
[----:B------:R-:W-:-:S05]  /*19e40*/  IADD3.X R7, R14, UR7, RZ, P5, !PT ;  /* 0x000000070e077c10 */ /* 0x000fca000affe4ff */
[----:B------:R0:W5:Y:S04]  /*19e50*/  @P0 LDG.E R11, desc[UR40][R6.64] ;  /* 0x00000028060b0981 */ /* 0x000168000c1e1900 */
[----:B------:R0:W5:Y:S04]  /*19e60*/  @P1 LDG.E R10, desc[UR40][R4.64] ;  /* 0x00000028040a1981 */ /* 0x000168000c1e1900 */
[----:B--2---:R1:W-:Y:S02]  /*19e70*/  STL [R1+0x38], R8 ;  /* 0x0000380801007387 */ /* 0x0043e40000100800 */
[----:B-1----:R-:W-:-:S04]  /*19e80*/  @P3 IADD3 R8, P4, R15, UR10, RZ ;  /* 0x0000000a0f083c10 */ /* 0x002fc8000ff9e0ff */
[----:B------:R-:W-:-:S05]  /*19e90*/  @P3 IADD3.X R9, R14, UR11, RZ, P4, !PT ;  /* 0x0000000b0e093c10 */ /* 0x000fca000a7fe4ff */
[----:B------:R-:W2:Y:S01]  /*19ea0*/  @P3 LDG.E R12, desc[UR40][R8.64] ;  /* 0x00000028080c3981 */ /* 0x000ea2000c1e1900 */
[----:B------:R-:W-:-:S03]  /*19eb0*/  UISETP.NE.U32.AND UP0, UPT, UR4, URZ, UPT ;  /* 0x0000003f0400728c */ /* 0x000fc6000bf05070 */
[----:B------:R-:W-:Y:S01]  /*19ec0*/  ULDC UR4, c[0x0][0x424] ;  /* 0x0001090000047ab9 */ /* 0x000fe20000000800 */
[----:B------:R-:W-:-:S03]  /*19ed0*/  UISETP.NE.AND.EX UP0, UPT, UR5, URZ, UPT, UP0 ;  /* 0x0000003f0500728c */ /* 0x000fc6000bf05300 */
[----:B------:R-:W-:Y:S01]  /*19ee0*/  ULDC UR5, c[0x0][0x2f0] ;  /* 0x0000bc0000057ab9 */ /* 0x000fe20000000800 */
[----:B------:R-:W-:Y:S01]  /*19ef0*/  USEL UR4, UR4, 0x1, UP0 ;  /* 0x0000000104047887 */ /* 0x000fe20008000000 */
[----:B--2---:R0:W-:Y:S04]  /*19f00*/  STL [R1+0x3c], R12 ;  /* 0x00003c0c01007387 */ /* 0x0041e80000100800 */
[----:B------:R0:W5:Y:S01]  /*19f10*/  LDL R13, [R1+0x3c] ;  /* 0x00003c00010d7983 */ /* 0x0001620000100800 */
[----:B------:R-:W-:-:S03]  /*19f20*/  UIMAD UR4, UR4, UR5, URZ ;  /* 0x00000005040472a4 */ /* 0x000fc6000f8e023f */
[----:B------:R-:W-:Y:S02]  /*19f30*/  ULDC UR5, c[0x0][0x348] ;  /* 0x0000d20000057ab9 */ /* 0x000fe40000000800 */
[----:B------:R-:W-:Y:S02]  /*19f40*/  IMAD.U32 R8, RZ, RZ, UR5 ;  /* 0x00000005ff087e24 */ /* 0x000fe4000f8e00ff */
[----:B------:R-:W-:Y:S01]  /*19f50*/  IMAD.U32 R9, RZ, RZ, UR4 ;  /* 0x00000004ff097e24 */ /* 0x000fe2000f8e00ff */
[----:B0-----:R-:W-:Y:S06]  /*19f60*/  @P3 BRA `(.L_x_2926) ;  /* 0x0000000000143947 */ /* 0x001fec0003800000 */
[----:B------:R-:W-:Y:S05]  /*19f70*/  @!P2 BRA `(.L_x_2926) ;  /* 0x000000000010a947 */ /* 0x000fea0003800000 */
[----:B------:R-:W2:Y:S04]  /*19f80*/  LDG.E R12, desc[UR40][R2.64] ;  /* 0x00000028020c7981 */ /* 0x000ea8000c1e1900 */
[----:B------:R-:W2:Y:S02]  /*19f90*/  LDG.E R2, desc[UR40][R2.64+0x4] ;  /* 0x0000042802027981 */ /* 0x000ea4000c1e1900 */
[----:B--2--5:R-:W-:-:S05]  /*19fa0*/  IMAD.IADD R13, R2, 0x1, -R12 ;  /* 0x00000001020d7824 */ /* 0x024fca00078e0a0c */
[----:B------:R0:W-:Y:S02]  /*19fb0*/  STL [R1+0x3c], R13 ;  /* 0x00003c0d01007387 */ /* 0x0001e40000100800 */
.L_x_2926:
[----:B------:R-:W2:Y:S01]  /*19fc0*/  LDL R12, [R1+0x30] ;  /* 0x00003000010c7983 */ /* 0x000ea20000100800 */
[----:B-----5:R-:W-:Y:S01]  /*19fd0*/  IADD3 R2, R11, R0, RZ ;  /* 0x000000000b027210 */ /* 0x020fe20007ffe0ff */
[----:B------:R-:W-:Y:S02]  /*19fe0*/  ULDC.64 UR4, c[0x0][0xa20] ;  /* 0x0002880000047ab9 */ /* 0x000fe40000000a00 */
[----:B------:R-:W-:Y:S02]  /*19ff0*/  ISETP.NE.U32.AND P2, PT, RZ, UR4, PT ;  /* 0x00000004ff007c0c */ /* 0x000fe4000bf45070 */
[----:B------:R1:W-:Y:S02]  /*1a000*/  STL [R1+0x18], R2 ;  /* 0x0000180201007387 */ /* 0x0003e40000100800 */
[----:B------:R-:W-:Y:S02]  /*1a010*/  ISETP.NE.AND.EX P2, PT, RZ, UR5, PT, P2 ;  /* 0x00000005ff007c0c */ /* 0x000fe4000bf45320 */
[----:B--2---:R1:W-:Y:S11]  /*1a020*/  STL [R1+0x10], R12 ;  /* 0x0000100c01007387 */ /* 0x0043f60000100800 */
[----:B------:R-:W-:Y:S05]  /*1a030*/  @!P2 BRA `(.L_x_2927) ;  /* 0x000000000010a947 */ /* 0x000fea0003800000 */
[----:B-1----:R-:W-:-:S04]  /*1a040*/  IADD3 R2, P0, R15, UR4, RZ ;  /* 0x000000040f027c10 */ /* 0x002fc8000ff1e0ff */
[----:B------:R-:W-:-:S05]  /*1a050*/  IADD3.X R3, R14, UR5, RZ, P0, !PT ;  /* 0x000000050e037c10 */ /* 0x000fca00087fe4ff */
[----:B------:R1:W5:Y:S01]  /*1a060*/  LDG.E R9, desc[UR40][R2.64] ;  /* 0x0000002802097981 */ /* 0x000362000c1e1900 */
[----:B------:R-:W-:Y:S05]  /*1a070*/  BRA `(.L_x_2928) ;  /* 0x0000000000107947 */ /* 0x000fea0003800000 */
.L_x_2927:
[----:B------:R-:W-:Y:S05]  /*1a080*/  @!P0 BRA `(.L_x_2928) ;  /* 0x00000000000c8947 */ /* 0x000fea0003800000 */
[----:B------:R-:W2:Y:S04]  /*1a090*/  LDG.E R9, desc[UR40][R6.64] ;  /* 0x0000002806097981 */ /* 0x000ea8000c1e1900 */
[----:B------:R-:W2:Y:S02]  /*1a0a0*/  LDG.E R6, desc[UR40][R6.64+0x4] ;  /* 0x0000042806067981 */ /* 0x000ea4000c1e1900 */
[----:B--2---:R-:W-:-:S07]  /*1a0b0*/  IMAD.IADD R9, R6, 0x1, -R9 ;  /* 0x0000000106097824 */ /* 0x004fce00078e0a09 */
.L_x_2928:
[----:B-1----:R-:W2:Y:S01]  /*1a0c0*/  @P1 LDG.E R2, desc[UR40][R4.64] ;  /* 0x0000002804021981 */ /* 0x002ea2000c1e1900 */
[----:B------:R-:W1:Y:S01]  /*1a0d0*/  LDC R3, c[0x0][0x448] ;  /* 0x00011200ff037b82 */ /* 0x000e620000000800 */
[----:B-----5:R-:W-:Y:S02]  /*1a0e0*/  IMAD.IADD R0, R9, 0x1, -R0 ;  /* 0x0000000109007824 */ /* 0x020fe400078e0a00 */
[----:B------:R3:W2:Y:S01]  /*1a0f0*/  @P1 LDG.E R4, desc[UR40][R4.64+0x4] ;  /* 0x0000042804041981 */ /* 0x0006a2000c1e1900 */
[----:B-1----:R-:W-:-:S13]  /*1a100*/  ISETP.NE.AND P0, PT, R3, 0x1, PT ;  /* 0x000000010300780c */ /* 0x002fda0003f05270 */
[----:B---3--:R-:W1:Y:S01]  /*1a110*/  @P0 LDC R5, c[0x0][0x450] ;  /* 0x00011400ff050b82 */ /* 0x008e620000000800 */
[----:B------:R-:W-:Y:S01]  /*1a120*/  BSSY B0, `(.L_x_2929) ;  /* 0x0000139000007945 */ /* 0x000fe20003800000 */
[----:B--2---:R-:W-:-:S06]  /*1a130*/  @P1 IMAD.IADD R8, R4, 0x1, -R2 ;  /* 0x0000000104081824 */ /* 0x004fcc00078e0a02 */
[----:B------:R-:W2:Y:S01]  /*1a140*/  @P0 LDC R4, c[0x0][0x44c] ;  /* 0x00011300ff040b82 */ /* 0x000ea20000000800 */
[----:B------:R-:W-:-:S05]  /*1a150*/  SHF.L.U32 R2, R17, 0x7, RZ ;  /* 0x0000000711027819 */ /* 0x000fca00000006ff */
[----:B------:R-:W-:-:S04]  /*1a160*/  VIADD R2, R2, 0x7f ;  /* 0x0000007f02027836 */ /* 0x000fc80000000000 */
[----:B------:R-:W-:Y:S02]  /*1a170*/  IMAD.MOV.U32 R3, RZ, RZ, R2 ;  /* 0x000000ffff037224 */ /* 0x000fe400078e0002 */
[----:B--2---:R-:W-:-:S04]  /*1a180*/  @P0 IMAD.HI.U32 R4, R2, R4, RZ ;  /* 0x0000000402040227 */ /* 0x004fc800078e00ff */
[----:B------:R-:W-:Y:S01]  /*1a190*/  IMAD.IADD R2, R0, 0x1, R8 ;  /* 0x0000000100027824 */ /* 0x000fe200078e0208 */
[----:B-1----:R-:W-:-:S04]  /*1a1a0*/  @P0 SHF.R.U32.HI R3, RZ, R5, R4 ;  /* 0x00000005ff030219 */ /* 0x002fc80000011604 */
[C---:B------:R-:W-:Y:S02]  /*1a1b0*/  IADD3 R21, R2.reuse, 0x80, -R13 ;  /* 0x0000008002157810 */ /* 0x040fe40007ffe80d */
[----:B------:R-:W-:-:S03]  /*1a1c0*/  IADD3 R4, R2, 0x7f, RZ ;  /* 0x0000007f02047810 */ /* 0x000fc60007ffe0ff */
[----:B------:R-:W-:Y:S01]  /*1a1d0*/  IMAD.IADD R2, R21, 0x1, R3 ;  /* 0x0000000115027824 */ /* 0x000fe200078e0203 */
[----:B------:R-:W-:-:S04]  /*1a1e0*/  SHF.R.S32.HI R3, RZ, 0x1f, R4 ;  /* 0x0000001fff037819 */ /* 0x000fc80000011404 */
[----:B------:R-:W-:Y:S02]  /*1a1f0*/  LEA.HI R20, R3, R4, RZ, 0x7 ;  /* 0x0000000403147211 */ /* 0x000fe400078f38ff */
[----:B------:R-:W-:-:S04]  /*1a200*/  SHF.R.S32.HI R3, RZ, 0x1f, R2 ;  /* 0x0000001fff037819 */ /* 0x000fc80000011402 */
[----:B------:R-:W-:Y:S02]  /*1a210*/  LEA.HI R2, R3, R2, RZ, 0x7 ;  /* 0x0000000203027211 */ /* 0x000fe400078f38ff */
[----:B------:R-:W-:Y:S02]  /*1a220*/  SHF.R.S32.HI R20, RZ, 0x7, R20 ;  /* 0x00000007ff147819 */ /* 0x000fe40000011414 */
[----:B------:R-:W-:-:S04]  /*1a230*/  SHF.R.S32.HI R2, RZ, 0x7, R2 ;  /* 0x00000007ff027819 */ /* 0x000fc80000011402 */
[----:B------:R-:W-:Y:S01]  /*1a240*/  VIMNMX R2, R20, R2, PT ;  /* 0x0000000214027248 */ /* 0x000fe20003fe0100 */
[----:B------:R-:W-:-:S04]  /*1a250*/  IMAD.MOV R3, RZ, RZ, -R0 ;  /* 0x000000ffff037224 */ /* 0x000fc800078e0a00 */
[----:B------:R-:W-:-:S05]  /*1a260*/  IMAD R2, R2, 0x80, -R0 ;  /* 0x0000008002027824 */ /* 0x000fca00078e0a00 */
[----:B------:R-:W-:Y:S02]  /*1a270*/  VIMNMX R0, R2, R8, PT ;  /* 0x0000000802007248 */ /* 0x000fe40003fe0100 */
[----:B------:R-:W-:-:S04]  /*1a280*/  VIMNMX R2, RZ, R3, !PT ;  /* 0x00000003ff027248 */ /* 0x000fc80007fe0100 */
[----:B------:R-:W-:Y:S02]  /*1a290*/  ISETP.GT.AND P0, PT, R0, R2, PT ;  /* 0x000000020000720c */ /* 0x000fe40003f04270 */
[----:B------:R-:W-:-:S11]  /*1a2a0*/  SHF.R.U32.HI R2, RZ, 0x7, R2 ;  /* 0x00000007ff027819 */ /* 0x000fd60000011602 */
[----:B------:R-:W-:-:S04]  /*1a2b0*/  @P0 IADD3 R0, R0, 0x7f, RZ ;  /* 0x0000007f00000810 */ /* 0x000fc80007ffe0ff */
[----:B------:R-:W-:Y:S01]  /*1a2c0*/  @P0 SHF.R.S32.HI R3, RZ, 0x1f, R0 ;  /* 0x0000001fff030819 */ /* 0x000fe20000011400 */
[----:B------:R-:W-:-:S03]  /*1a2d0*/  IMAD.MOV.U32 R7, RZ, RZ, R2 ;  /* 0x000000ffff077224 */ /* 0x000fc600078e0002 */
[----:B------:R-:W-:-:S04]  /*1a2e0*/  @P0 LEA.HI R0, R3, R0, RZ, 0x7 ;  /* 0x0000000003000211 */ /* 0x000fc800078f38ff */
[----:B------:R-:W-:-:S04]  /*1a2f0*/  @P0 SHF.R.S32.HI R7, RZ, 0x7, R0 ;  /* 0x00000007ff070819 */ /* 0x000fc80000011400 */
[----:B------:R-:W-:Y:S02]  /*1a300*/  ISETP.GT.AND P2, PT, R7, R2, PT ;  /* 0x000000020700720c */ /* 0x000fe40003f44270 */
[----:B------:R-:W-:-:S11]  /*1a310*/  PLOP3.LUT P0, PT, PT, PT, PT, 0x80, 0x0 ;  /* 0x000000000000781c */ /* 0x000fd60003f0f070 */
        /* <DEDUP_REMOVED lines=8> */
.L_x_3141:
[----:B--2---:R-:W-:Y:S02]  /*1a3a0*/  ISETP.NE.AND P0, PT, R14, RZ, PT ;  /* 0x000000ff0e00720c */ /* 0x004fe40003f05270 */
[----:B------:R-:W-:-:S11]  /*1a3b0*/  PLOP3.LUT P6, PT, PT, PT, PT, 0x8, 0x0 ;  /* 0x000000000000781c */ /* 0x000fd60003fce170 */
[----:B------:R-:W-:Y:S05]  /*1a3c0*/  @P0 BRA `(.L_x_2932) ;  /* 0x00000000000c0947 */ /* 0x000fea0003800000 */
[----:B------:R-:W-:-:S03]  /*1a3d0*/  UMOV UR4, 0xffffffff ;  /* 0xffffffff00047882 */ /* 0x000fc60000000000 */
[----:B------:R-:W-:Y:S05]  /*1a3e0*/  BRA.DIV UR4, `(.L_x_2933) ;  /* 0x0000007e04247947 */ /* 0x000fea000b800000 */
[----:B------:R-:W-:-:S13]  /*1a3f0*/  ELECT P6, URZ, PT ;  /* 0x00000000003f782f */ /* 0x000fda00038c0000 */
.L_x_2932:
[----:B-1----:R-:W2:Y:S04]  /*1a400*/  LDL R3, [R1+0x50] ;  /* 0x0000500001037983 */ /* 0x002ea80000100800 */
[----:B------:R-:W3:Y:S01]  /*1a410*/  LDL R5, [R1+0x4] ;  /* 0x0000040001057983 */ /* 0x000ee20000100800 */
        /* <DEDUP_REMOVED lines=8> */
.L_x_3144:
[----:B------:R-:W-:Y:S05]  /*1a4a0*/  BSYNC B1 ;  /* 0x0000000000017941 */ /* 0x000fea0003800000 */
.L_x_2934:
[----:B------:R-:W-:Y:S04]  /*1a4b0*/  BSSY B1, `(.L_x_2936) ;  /* 0x0000074000017945 */ /* 0x000fe80003800000 */
[----:B------:R-:W-:Y:S05]  /*1a4c0*/  @!P6 BRA `(.L_x_2937) ;  /* 0x0000000400c8e947 */ /* 0x000fea0003800000 */
[----:B------:R-:W2:Y:S04]  /*1a4d0*/  LDL R8, [R1+0x4] ;  /* 0x0000040001087983 */ /* 0x000ea80000100800 */
[----:B------:R-:W2:Y:S04]  /*1a4e0*/  LDL R5, [R1+0x1c] ;  /* 0x00001c0001057983 */ /* 0x000ea80000100800 */
[----:B------:R-:W3:Y:S01]  /*1a4f0*/  LDL R6, [R1+0x20] ;  /* 0x0000200001067983 */ /* 0x000ee20000100800 */
[----:B------:R-:W-:Y:S01]  /*1a500*/  BSSY B2, `(.L_x_2938) ;  /* 0x0000008000027945 */ /* 0x000fe20003800000 */
[----:B-1----:R-:W1:Y:S02]  /*1a510*/  S2R R4, SR_TID.X ;  /* 0x0000000000047919 */ /* 0x002e640000002100 */
[----:B-1----:R-:W-:-:S04]  /*1a520*/  LOP3.LUT R4, R4, 0x7f, RZ, 0xc0, !PT ;  /* 0x0000007f04047812 */ /* 0x002fc800078ec0ff */
[----:B------:R-:W-:Y:S02]  /*1a530*/  ISETP.NE.AND P1, PT, R4, RZ, PT ;  /* 0x000000ff0400720c */ /* 0x000fe40003f25270 */
[----:B--2---:R-:W-:Y:S02]  /*1a540*/  LEA R5, R5, R8, 0x3 ;  /* 0x0000000805057211 */ /* 0x004fe400078e18ff */
[----:B---3--:R-:W-:-:S04]  /*1a550*/  SHF.L.U32 R9, R6, 0x1f, RZ ;  /* 0x0000001f06097819 */ /* 0x008fc800000006ff */
[----:B------:R-:W1:Y:S02]  /*1a560*/  SYNCS.PHASECHK.TRANS64.TRYWAIT P0, [R5+URZ+0x288a0], R9 ;  /* 0x0288a009050075a7 */ /* 0x000e64000800017f */
[----:B-1----:R-:W-:Y:S05]  /*1a570*/  @!P0 BRA `(.L_x_2939) ;  /* 0x0000007800f88947 */ /* 0x002fea0003800000 */
.L_x_3145:
[----:B------:R-:W-:Y:S05]  /*1a580*/  BSYNC B2 ;  /* 0x0000000000027941 */ /* 0x000fea0003800000 */
.L_x_2938:
        /* <DEDUP_REMOVED lines=9> */
.L_x_2941:
[----:B------:R-:W-:Y:S05]  /*1a620*/  BSYNC B2 ;  /* 0x0000000000027941 */ /* 0x000fea0003800000 */
.L_x_2940:
        /* <DEDUP_REMOVED lines=8> */
[----:B------:R-:W-:Y:S01]  /*1a6b0*/  UIADD3.X UR5, URZ, UR39, URZ, UP0, !UPT ;  /* 0x000000273f057290 */ /* 0x000fe200087fe43f */
[----:B------:R-:W-:Y:S01]  /*1a6c0*/  IADD3 R4, R4, -0x80, RZ ;  /* 0xffffff8004047810 */ /* 0x000fe20007ffe0ff */
[----:B------:R-:W-:Y:S01]  /*1a6d0*/  UMOV UR7, 0x12f00000 ;  /* 0x12f0000000077882 */ /* 0x000fe20000000000 */
[----:B--2---:R-:W-:-:S02]  /*1a6e0*/  IMAD R8, R3, 0x8000, R6 ;  /* 0x0000800003087824 */ /* 0x004fc400078e0206 */
[----:B------:R-:W-:Y:S02]  /*1a6f0*/  IMAD.SHL.U32 R11, R3, 0x4000, RZ ;  /* 0x00004000030b7824 */ /* 0x000fe400078e00ff */
[----:B------:R-:W-:Y:S01]  /*1a700*/  VIADD R3, R5, 0x28890 ;  /* 0x0002889005037836 */ /* 0x000fe20000000000 */
[----:B------:R-:W-:-:S07]  /*1a710*/  IADD3 R6, R8, 0x18400, RZ ;  /* 0x0001840008067810 */ /* 0x000fce0007ffe0ff */
.L_x_2942:
        /* <DEDUP_REMOVED lines=10> */
[----:B0-----:R-:W-:Y:S01]  /*1a7c0*/  IMAD.MOV.U32 R13, RZ, RZ, 0x40 ;  /* 0x00000040ff0d7424 */ /* 0x001fe200078e00ff */
[----:B------:R-:W-:Y:S01]  /*1a7d0*/  PLOP3.LUT P0, PT, PT, PT, PT, 0x80, 0x0 ;  /* 0x000000000000781c */ /* 0x000fe20003f0f070 */
[----:B------:R-:W-:Y:S01]  /*1a7e0*/  VIADD R6, R8, 0x1c400 ;  /* 0x0001c40008067836 */ /* 0x000fe20000000000 */
[----:B------:R-:W-:Y:S01]  /*1a7f0*/  UMOV UR6, 0x0 ;  /* 0x0000000000067882 */ /* 0x000fe20000000000 */
[----:B------:R-:W-:Y:S01]  /*1a800*/  UMOV UR7, 0x12f00000 ;  /* 0x12f0000000077882 */ /* 0x000fe20000000000 */
[----:B------:R-:W-:-:S15]  /*1a810*/  R2UR UR10, R13 ;  /* 0x000000000d0a72ca */ /* 0x000fde00000e0000 */
.L_x_2943:
        /* <DEDUP_REMOVED lines=13> */
.L_x_3146:
[----:B------:R-:W-:Y:S05]  /*1a8f0*/  BSYNC B2 ;  /* 0x0000000000027941 */ /* 0x000fea0003800000 */
.L_x_2944:
[----:B------:R-:W-:Y:S01]  /*1a900*/  BSSY B2, `(.L_x_2946) ;  /* 0x000000b000027945 */ /* 0x000fe20003800000 */
[----:B------:R-:W-:Y:S01]  /*1a910*/  IMAD.MOV.U32 R8, RZ, RZ, 0x0 ;  /* 0x00000000ff087424 */ /* 0x000fe200078e00ff */
[----:B01----:R-:W-:Y:S02]  /*1a920*/  MOV R9, 0x12f00000 ;  /* 0x12f0000000097802 */ /* 0x003fe40000000f00 */
[----:B------:R-:W-:Y:S05]  /*1a930*/  @P1 BRA `(.L_x_2947) ;  /* 0x00000000001c1947 */ /* 0x000fea0003800000 */
[----:B------:R-:W0:Y:S01]  /*1a940*/  S2R R6, SR_TID.X ;  /* 0x0000000000067919 */ /* 0x000e220000002100 */
[----:B------:R-:W-:-:S04]  /*1a950*/  IMAD.MOV.U32 R3, RZ, RZ, 0x8000 ;  /* 0x00008000ff037424 */ /* 0x000fc800078e00ff */
[----:B------:R1:W-:Y:S01]  /*1a960*/  SYNCS.ARRIVE.TRANS64 RZ, [R5+URZ+0x288b0], R3 ;  /* 0x0288b00305ff79a7 */ /* 0x0003e2000800003f */
[----:B0-----:R-:W-:-:S04]  /*1a970*/  LOP3.LUT R6, R6, 0x1f, RZ, 0xc0, !PT ;  /* 0x0000001f06067812 */ /* 0x001fc800078ec0ff */
[----:B------:R-:W-:-:S13]  /*1a980*/  ISETP.NE.AND P0, PT, R6, RZ, PT ;  /* 0x000000ff0600720c */ /* 0x000fda0003f05270 */
[----:B-1----:R-:W-:Y:S05]  /*1a990*/  @!P0 BRA `(.L_x_2947) ;  /* 0x0000000000048947 */ /* 0x002fea0003800000 */
[----:B------:R-:W-:Y:S01]  /*1a9a0*/  BPT.TRAP 0x1 ;  /* 0x000000040000795c */ /* 0x000fe20000300000 */
.L_x_2947:
[----:B------:R-:W-:Y:S05]  /*1a9b0*/  BSYNC B2 ;  /* 0x0000000000027941 */ /* 0x000fea0003800000 */
.L_x_2946:
[----:B------:R-:W2:Y:S01]  /*1a9c0*/  LDL R3, [R1+0x4] ;  /* 0x0000040001037983 */ /* 0x000ea20000100800 */
[----:B------:R-:W-:Y:S01]  /*1a9d0*/  R2UR UR10, R12 ;  /* 0x000000000c0a72ca */ /* 0x000fe200000e0000 */
[----:B------:R-:W-:Y:S01]  /*1a9e0*/  UIADD3 UR4, UP0, UR38, 0x670, URZ ;  /* 0x0000067026047890 */ /* 0x000fe2000ff1e03f */
[----:B------:R-:W-:Y:S01]  /*1a9f0*/  R2UR UR6, R8 ;  /* 0x00000000080672ca */ /* 0x000fe200000e0000 */
[----:B------:R-:W-:Y:S01]  /*1aa00*/  VIADD R5, R5, 0x288b0 ;  /* 0x000288b005057836 */ /* 0x000fe20000000000 */
[----:B------:R-:W-:Y:S01]  /*1aa10*/  R2UR UR7, R9 ;  /* 0x00000000090772ca */ /* 0x000fe200000e0000 */
[----:B------:R-:W-:Y:S01]  /*1aa20*/  UIADD3.X UR5, URZ, UR39, URZ, UP0, !UPT ;  /* 0x000000273f057290 */ /* 0x000fe200087fe43f */
[----:B------:R-:W-:Y:S01]  /*1aa30*/  PLOP3.LUT P0, PT, PT, PT, PT, 0x80, 0x0 ;  /* 0x000000000000781c */ /* 0x000fe20003f0f070 */
[----:B--2---:R-:W-:-:S05]  /*1aa40*/  IMAD R6, R11, 0x2, R3 ;  /* 0x000000020b067824 */ /* 0x004fca00078e0203 */
[----:B------:R-:W-:-:S07]  /*1aa50*/  IADD3 R3, R6, 0x400, RZ ;  /* 0x0000040006037810 */ /* 0x000fce0007ffe0ff */
.L_x_2948:
        /* <DEDUP_REMOVED lines=15> */
.L_x_2949:
        /* <DEDUP_REMOVED lines=10> */
.L_x_2937:
[----:B------:R-:W-:Y:S05]  /*1abf0*/  BSYNC B1 ;  /* 0x0000000000017941 */ /* 0x000fea0003800000 */
.L_x_2936:
[----:B------:R-:W1:Y:S04]  /*1ac00*/  LDL.LU R8, [R1+0x1c] ;  /* 0x00001c0001087983 */ /* 0x000e680000300800 */
[----:B------:R-:W2:Y:S01]  /*1ac10*/  LDL.LU R6, [R1+0x20] ;  /* 0x0000200001067983 */ /* 0x000ea20000300800 */
[----:B------:R-:W-:Y:S01]  /*1ac20*/  PLOP3.LUT P0, PT, PT, PT, PT, 0x8, 0x0 ;  /* 0x000000000000781c */ /* 0x000fe20003f0e170 */
[----:B-1----:R-:W-:Y:S02]  /*1ac30*/  VIADD R3, R8, 0x1 ;  /* 0x0000000108037836 */ /* 0x002fe40000000000 */
        /* <DEDUP_REMOVED lines=9> */
.L_x_2964:
[----:B------:R-:W-:Y:S05]  /*1acd0*/  YIELD ;  /* 0x0000000000007946 */ /* 0x000fea0003800000 */
[----:B------:R-:W-:Y:S04]  /*1ace0*/  BSSY B1, `(.L_x_2950) ;  /* 0x0000070000017945 */ /* 0x000fe80003800000 */
[----:B--2---:R-:W-:Y:S05]  /*1acf0*/  @!P6 BRA `(.L_x_2951) ;  /* 0x0000000400b8e947 */ /* 0x004fea0003800000 */
[----:B-1----:R-:W2:Y:S04]  /*1ad00*/  LDL R6, [R1+0x4] ;  /* 0x0000040001067983 */ /* 0x002ea80000100800 */
[----:B------:R-:W2:Y:S04]  /*1ad10*/  LDL R5, [R1+0x1c] ;  /* 0x00001c0001057983 */ /* 0x000ea80000100800 */
[----:B------:R-:W3:Y:S01]  /*1ad20*/  LDL R4, [R1+0x20] ;  /* 0x0000200001047983 */ /* 0x000ee20000100800 */
[----:B------:R-:W-:Y:S01]  /*1ad30*/  BSSY B2, `(.L_x_2952) ;  /* 0x0000008000027945 */ /* 0x000fe20003800000 */
[----:B------:R-:W1:Y:S02]  /*1ad40*/  S2R R3, SR_TID.X ;  /* 0x0000000000037919 */ /* 0x000e640000002100 */
[----:B-1----:R-:W-:-:S04]  /*1ad50*/  LOP3.LUT R3, R3, 0x7f, RZ, 0xc0, !PT ;  /* 0x0000007f03037812 */ /* 0x002fc800078ec0ff */
[----:B------:R-:W-:Y:S02]  /*1ad60*/  ISETP.NE.AND P2, PT, R3, RZ, PT ;  /* 0x000000ff0300720c */ /* 0x000fe40003f45270 */
[----:B--2---:R-:W-:Y:S02]  /*1ad70*/  LEA R7, R5, R6, 0x3 ;  /* 0x0000000605077211 */ /* 0x004fe400078e18ff */
[----:B---3--:R-:W-:-:S04]  /*1ad80*/  SHF.L.U32 R6, R4, 0x1f, RZ ;  /* 0x0000001f04067819 */ /* 0x008fc800000006ff */
[----:B------:R-:W1:Y:S02]  /*1ad90*/  SYNCS.PHASECHK.TRANS64.TRYWAIT P1, [R7+URZ+0x288a0], R6 ;  /* 0x0288a006070075a7 */ /* 0x000e64000802017f */
[----:B-1----:R-:W-:Y:S05]  /*1ada0*/  @!P1 BRA `(.L_x_2953) ;  /* 0x0000007400149947 */ /* 0x002fea0003800000 */
.L_x_3147:
[----:B------:R-:W-:Y:S05]  /*1adb0*/  BSYNC B2 ;  /* 0x0000000000027941 */ /* 0x000fea0003800000 */
.L_x_2952:
        /* <DEDUP_REMOVED lines=9> */
.L_x_2955:
[----:B------:R-:W-:Y:S05]  /*1ae50*/  BSYNC B2 ;  /* 0x0000000000027941 */ /* 0x000fea0003800000 */
.L_x_2954:
        /* <DEDUP_REMOVED lines=9> */
[----:B--2---:R-:W-:Y:S01]  /*1aef0*/  IMAD R5, R3, 0x8000, R4 ;  /* 0x0000800003057824 */ /* 0x004fe200078e0204 */
[----:B------:R-:W-:Y:S01]  /*1af00*/  LEA R4, R8, R10, 0x7 ;  /* 0x0000000a08047211 */ /* 0x000fe200078e38ff */
[----:B------:R-:W-:-:S02]  /*1af10*/  VIADD R3, R7, 0x28890 ;  /* 0x0002889007037836 */ /* 0x000fc40000000000 */
[----:B------:R-:W-:-:S09]  /*1af20*/  VIADD R9, R5, 0x18400 ;  /* 0x0001840005097836 */ /* 0x000fd20000000000 */
.L_x_2956:
        /* <DEDUP_REMOVED lines=12> */
[----:B------:R-:W-:Y:S01]  /*1aff0*/  UMOV UR6, 0x0 ;  /* 0x0000000000067882 */ /* 0x000fe20000000000 */
[----:B------:R-:W-:Y:S01]  /*1b000*/  IADD3 R9, R5, 0x1c400, RZ ;  /* 0x0001c40005097810 */ /* 0x000fe20007ffe0ff */
[----:B------:R-:W-:Y:S01]  /*1b010*/  UMOV UR7, 0x12f00000 ;  /* 0x12f0000000077882 */ /* 0x000fe20000000000 */
[----:B------:R-:W-:-:S15]  /*1b020*/  R2UR UR10, R14 ;  /* 0x000000000e0a72ca */ /* 0x000fde00000e0000 */
.L_x_2957:
        /* <DEDUP_REMOVED lines=13> */
.L_x_3148:
[----:B------:R-:W-:Y:S05]  /*1b100*/  BSYNC B2 ;  /* 0x0000000000027941 */ /* 0x000fea0003800000 */
.L_x_2958:
[----:B------:R-:W-:Y:S01]  /*1b110*/  BSSY B2, `(.L_x_2960) ;  /* 0x000000b000027945 */ /* 0x000fe20003800000 */
[----:B------:R-:W-:Y:S02]  /*1b120*/  IMAD.MOV.U32 R12, RZ, RZ, 0x0 ;  /* 0x00000000ff0c7424 */ /* 0x000fe400078e00ff */
[----:B0-----:R-:W-:Y:S01]  /*1b130*/  IMAD.MOV.U32 R13, RZ, RZ, 0x12f00000 ;  /* 0x12f00000ff0d7424 */ /* 0x001fe200078e00ff */
[----:B------:R-:W-:Y:S06]  /*1b140*/  @P2 BRA `(.L_x_2961) ;  /* 0x00000000001c2947 */ /* 0x000fec0003800000 */
[----:B------:R-:W0:Y:S01]  /*1b150*/  S2R R9, SR_TID.X ;  /* 0x0000000000097919 */ /* 0x000e220000002100 */
[----:B------:R-:W-:-:S04]  /*1b160*/  IMAD.MOV.U32 R3, RZ, RZ, 0x8000 ;  /* 0x00008000ff037424 */ /* 0x000fc800078e00ff */
[----:B------:R3:W-:Y:S01]  /*1b170*/  SYNCS.ARRIVE.TRANS64 RZ, [R7+URZ+0x288b0], R3 ;  /* 0x0288b00307ff79a7 */ /* 0x0007e2000800003f */
[----:B0-----:R-:W-:-:S04]  /*1b180*/  LOP3.LUT R9, R9, 0x1f, RZ, 0xc0, !PT ;  /* 0x0000001f09097812 */ /* 0x001fc800078ec0ff */
[----:B------:R-:W-:-:S13]  /*1b190*/  ISETP.NE.AND P1, PT, R9, RZ, PT ;  /* 0x000000ff0900720c */ /* 0x000fda0003f25270 */
[----:B---3--:R-:W-:Y:S05]  /*1b1a0*/  @!P1 BRA `(.L_x_2961) ;  /* 0x0000000000049947 */ /* 0x008fea0003800000 */
[----:B------:R-:W-:Y:S01]  /*1b1b0*/  BPT.TRAP 0x1 ;  /* 0x000000040000795c */ /* 0x000fe20000300000 */
.L_x_2961:
[----:B------:R-:W-:Y:S05]  /*1b1c0*/  BSYNC B2 ;  /* 0x0000000000027941 */ /* 0x000fea0003800000 */
.L_x_2960:
[----:B------:R-:W-:Y:S01]  /*1b1d0*/  R2UR UR10, R11 ;  /* 0x000000000b0a72ca */ /* 0x000fe200000e0000 */
[----:B------:R-:W-:Y:S01]  /*1b1e0*/  UIADD3 UR4, UP0, UR38, 0x670, URZ ;  /* 0x0000067026047890 */ /* 0x000fe2000ff1e03f */
[----:B------:R-:W-:Y:S01]  /*1b1f0*/  R2UR UR6, R12 ;  /* 0x000000000c0672ca */ /* 0x000fe200000e0000 */
[----:B------:R-:W-:Y:S01]  /*1b200*/  VIADD R3, R5, 0x400 ;  /* 0x0000040005037836 */ /* 0x000fe20000000000 */
[----:B------:R-:W-:Y:S01]  /*1b210*/  R2UR UR7, R13 ;  /* 0x000000000d0772ca */ /* 0x000fe200000e0000 */
[----:B------:R-:W-:Y:S01]  /*1b220*/  UIADD3.X UR5, URZ, UR39, URZ, UP0, !UPT ;  /* 0x000000273f057290 */ /* 0x000fe200087fe43f */
[----:B------:R-:W-:Y:S02]  /*1b230*/  PLOP3.LUT P1, PT, PT, PT, PT, 0x80, 0x0 ;  /* 0x000000000000781c */ /* 0x000fe40003f2f070 */
[----:B-12---:R-:W-:-:S11]  /*1b240*/  IADD3 R7, R7, 0x288b0, RZ ;  /* 0x000288b007077810 */ /* 0x006fd60007ffe0ff */
.L_x_2962:
        /* <DEDUP_REMOVED lines=15> */
.L_x_2963:
        /* <DEDUP_REMOVED lines=10> */
.L_x_2951:
[----:B------:R-:W-:Y:S05]  /*1b3e0*/  BSYNC B1 ;  /* 0x0000000000017941 */ /* 0x000fea0003800000 */
.L_x_2950:
[----:B-1----:R-:W2:Y:S04]  /*1b3f0*/  LDL.LU R3, [R1+0x1c] ;  /* 0x00001c0001037983 */ /* 0x002ea80000300800 */
[----:B------:R-:W3:Y:S01]  /*1b400*/  LDL.LU R6, [R1+0x20] ;  /* 0x0000200001067983 */ /* 0x000ee20000300800 */
[C---:B------:R-:W-:Y:S02]  /*1b410*/  ISETP.GT.AND P2, PT, R8.reuse, R2, PT ;  /* 0x000000020800720c */ /* 0x040fe40003f44270 */
[----:B------:R-:W-:Y:S01]  /*1b420*/  IADD3 R8, R8, -0x1, RZ ;  /* 0xffffffff08087810 */ /* 0x000fe20007ffe0ff */
        /* <DEDUP_REMOVED lines=8> */
.L_x_2930:
[----:B------:R-:W-:Y:S05]  /*1b4b0*/  BSYNC B0 ;  /* 0x0000000000007941 */ /* 0x000fea0003800000 */
.L_x_2929:
[----:B------:R-:W3:Y:S01]  /*1b4c0*/  LDC R0, c[0x0][0x448] ;  /* 0x00011200ff007b82 */ /* 0x000ee20000000800 */
[----:B------:R-:W-:Y:S05]  /*1b4d0*/  @!P0 WARPSYNC.ALL ;  /* 0x0000000000008948 */ /* 0x000fea0003800000 */
[----:B------:R-:W-:Y:S02]  /*1b4e0*/  BSSY B7, `(.L_x_2965) ;  /* 0x00003fe000077945 */ /* 0x000fe40003800000 */
[----:B------:R-:W-:Y:S01]  /*1b4f0*/  @!P0 BAR.SYNC.DEFER_BLOCKING 0xc, 0x180 ;  /* 0x0306000000008b1d */ /* 0x000fe20000010000 */
[----:B---3--:R-:W-:Y:S02]  /*1b500*/  ISETP.NE.AND P1, PT, R0, 0x1, PT ;  /* 0x000000010000780c */ /* 0x008fe40003f25270 */
[----:B------:R-:W-:-:S11]  /*1b510*/  LEA R0, R17, 0x7f, 0x7 ;  /* 0x0000007f11007811 */ /* 0x000fd600078e38ff */
[----:B------:R-:W3:Y:S08]  /*1b520*/  @P1 LDC R2, c[0x0][0x44c] ;  /* 0x00011300ff021b82 */ /* 0x000ef00000000800 */
[----:B-12---:R-:W1:Y:S01]  /*1b530*/  @P1 LDC R3, c[0x0][0x450] ;  /* 0x00011400ff031b82 */ /* 0x006e620000000800 */
[----:B---3--:R-:W-:-:S05]  /*1b540*/  @P1 IMAD.HI.U32 R2, R0, R2, RZ ;  /* 0x0000000200021227 */ /* 0x008fca00078e00ff */
[----:B-1----:R-:W-:-:S05]  /*1b550*/  @P1 SHF.R.U32.HI R0, RZ, R3, R2 ;  /* 0x00000003ff001219 */ /* 0x002fca0000011602 */
[----:B------:R-:W-:-:S05]  /*1b560*/  IMAD.IADD R0, R21, 0x1, R0 ;  /* 0x0000000115007824 */ /* 0x000fca00078e0200 */
[----:B------:R-:W-:-:S04]  /*1b570*/  SHF.R.S32.HI R2, RZ, 0x1f, R0 ;  /* 0x0000001fff027819 */ /* 0x000fc80000011400 */
[----:B------:R-:W-:-:S04]  /*1b580*/  LEA.HI R0, R2, R0, RZ, 0x7 ;  /* 0x0000000002007211 */ /* 0x000fc800078f38ff */
[----:B------:R-:W-:-:S04]  /*1b590*/  SHF.R.S32.HI R0, RZ, 0x7, R0 ;  /* 0x00000007ff007819 */ /* 0x000fc80000011400 */
[----:B------:R-:W-:-:S04]  /*1b5a0*/  VIMNMX R4, R20, R0, PT ;  /* 0x0000000014047248 */ /* 0x000fc80003fe0100 */
[----:B------:R-:W-:Y:S01]  /*1b5b0*/  ISETP.GT.AND P0, PT, R4, RZ, PT ;  /* 0x000000ff0400720c */ /* 0x000fe20003f04270 */
        /* <DEDUP_REMOVED lines=19> */
.L_x_2966:
        /* <DEDUP_REMOVED lines=20> */
[----:B-1----:R-:W-:Y:S05]  /*1b830*/  CALL.ABS.NOINC R2 ;  /* 0x0000000002007343 */ /* 0x002fea0003c00000 */
.L_x_2969:
[----:B------:R-:W-:Y:S05]  /*1b840*/  BSYNC B6 ;  /* 0x0000000000067941 */ /* 0x000fea0003800000 */
.L_x_2968:
[----:B------:R-:W2:Y:S01]  /*1b850*/  LDL R2, [R1+0x4] ;  /* 0x0000040001027983 */ /* 0x000ea20000100800 */
[----:B------:R-:W-:Y:S01]  /*1b860*/  BSSY B6, `(.L_x_2970) ;  /* 0x0000024000067945 */ /* 0x000fe20003800000 */
[----:B--2---:R-:W-:-:S04]  /*1b870*/  IADD3 R0, R2, 0x400, RZ ;  /* 0x0000040002007810 */ /* 0x004fc80007ffe0ff */
        /* <DEDUP_REMOVED lines=15> */
[----:B01----:R-:W-:-:S07]  /*1b970*/  IMAD.MOV.U32 R13, RZ, RZ, RZ ;  /* 0x000000ffff0d7224 */ /* 0x003fce00078e00ff */
[----:B------:R-:W-:-:S07]  /*1b980*/  LEPC R20, `(.L_x_2972) ;  /* 0x000000001014794e */ /* 0x000fce0000000000 */
[----:B--2---:R-:W-:Y:S05]  /*1b990*/  CALL.ABS.NOINC R2 ;  /* 0x0000000002007343 */ /* 0x004fea0003c00000 */
.L_x_2972:
        /* <DEDUP_REMOVED lines=15> */
[----:B0-----:R-:W-:Y:S05]  /*1ba90*/  CALL.ABS.NOINC R2 ;  /* 0x0000000002007343 */ /* 0x001fea0003c00000 */
.L_x_2971:
[----:B------:R-:W-:Y:S05]  /*1baa0*/  BSYNC B6 ;  /* 0x0000000000067941 */ /* 0x000fea0003800000 */
.L_x_2970:
[----:B------:R-:W2:Y:S01]  /*1bab0*/  LDL.LU R2, [R1] ;  /* 0x0000000001027983 */ /* 0x000ea20000300800 */
[----:B------:R-:W-:-:S03]  /*1bac0*/  ULDC.64 UR4, c[0x0][0x9f8] ;  /* 0x00027e0000047ab9 */ /* 0x000fc60000000a00 */
[----:B------:R-:W3:Y:S04]  /*1bad0*/  LDL.LU R4, [R1+0xc] ;  /* 0x00000c0001047983 */ /* 0x000ee80000300800 */
[----:B------:R-:W4:Y:S01]  /*1bae0*/  LDL R7, [R1+0x10] ;  /* 0x0000100001077983 */ /* 0x000f220000100800 */
[----:B------:R-:W-:-:S03]  /*1baf0*/  ISETP.NE.U32.AND P0, PT, RZ, UR4, PT ;  /* 0x00000004ff007c0c */ /* 0x000fc6000bf05070 */
[----:B------:R-:W5:Y:S01]  /*1bb00*/  LDL R0, [R1+0x34] ;  /* 0x0000340001007983 */ /* 0x000f620000100800 */
[----:B------:R-:W-:-:S13]  /*1bb10*/  ISETP.NE.AND.EX P0, PT, RZ, UR5, PT, P0 ;  /* 0x00000005ff007c0c */ /* 0x000fda000bf05300 */
[----:B--2---:R-:W-:-:S04]  /*1bb20*/  @P0 IADD3 R2, P1, R2, UR4, RZ ;  /* 0x0000000402020c10 */ /* 0x004fc8000ff3e0ff */
[----:B---3--:R-:W-:Y:S01]  /*1bb30*/  @P0 IADD3.X R3, R4, UR5, RZ, P1, !PT ;  /* 0x0000000504030c10 */ /* 0x008fe20008ffe4ff */
[----:B------:R-:W-:-:S04]  /*1bb40*/  ULDC.64 UR4, c[0x0][0xa08] ;  /* 0x0002820000047ab9 */ /* 0x000fc80000000a00 */
[----:B----4-:R1:W2:Y:S02]  /*1bb50*/  @P0 LDG.E R7, desc[UR40][R2.64] ;  /* 0x0000002802070981 */ /* 0x0102a4000c1e1900 */
[----:B-1----:R-:W1:Y:S01]  /*1bb60*/  LDC.64 R2, c[0x0][0x418] ;  /* 0x00010600ff027b82 */ /* 0x002e620000000a00 */
[----:B-----5:R-:W-:Y:S01]  /*1bb70*/  VIADD R4, R0, 0xffffffff ;  /* 0xffffffff00047836 */ /* 0x020fe20000000000 */
[----:B--2---:R-:W-:Y:S01]  /*1bb80*/  SHF.R.S32.HI R8, RZ, 0x1f, R7 ;  /* 0x0000001fff087819 */ /* 0x004fe20000011407 */
[----:B------:R2:W-:Y:S04]  /*1bb90*/  @P0 STL [R1+0x10], R7 ;  /* 0x0000100701000387 */ /* 0x0005e80000100800 */
        /* <DEDUP_REMOVED lines=10> */
.L_x_3151:
[----:B-1----:R-:W3:Y:S01]  /*1bc40*/  LDL.LU R5, [R1+0x24] ;  /* 0x0000240001057983 */ /* 0x002ee20000300800 */
[----:B------:R-:W-:Y:S02]  /*1bc50*/  PLOP3.LUT P1, PT, PT, PT, PT, 0x8, 0x0 ;  /* 0x000000000000781c */ /* 0x000fe40003f2e170 */
[----:B--2---:R-:W-:Y:S01]  /*1bc60*/  ISETP.NE.AND P0, PT, R14, RZ, PT ;  /* 0x000000ff0e00720c */ /* 0x004fe20003f05270 */
[----:B------:R1:W-:Y:S04]  /*1bc70*/  STL [R1], R0 ;  /* 0x0000000001007387 */ /* 0x0003e80000100800 */
[----:B------:R1:W-:Y:S01]  /*1bc80*/  STL [R1+0xc], R4 ;  /* 0x00000c0401007387 */ /* 0x0003e20000100800 */
[----:B---3--:R-:W-:-:S05]  /*1bc90*/  LOP3.LUT R5, R5, 0xfffffffe, RZ, 0xc0, !PT ;  /* 0xfffffffe05057812 */ /* 0x008fca00078ec0ff */
[----:B------:R-:W-:-:S05]  /*1bca0*/  @P1 LOP3.LUT R5, R5, 0x1, RZ, 0xfc, !PT ;  /* 0x0000000105051812 */ /* 0x000fca00078efcff */
[----:B------:R1:W-:Y:S01]  /*1bcb0*/  STL [R1+0x24], R5 ;  /* 0x0000240501007387 */ /* 0x0003e20000100800 */
[----:B------:R-:W-:Y:S05]  /*1bcc0*/  @P0 BRA `(.L_x_2974) ;  /* 0x0000000400380947 */ /* 0x000fea0003800000 */
[----:B------:R-:W-:-:S03]  /*1bcd0*/  UMOV UR4, 0xffffffff ;  /* 0xffffffff00047882 */ /* 0x000fc60000000000 */
[----:B------:R-:W-:Y:S05]  /*1bce0*/  BRA.DIV UR4, `(.L_x_2975) ;  /* 0x0000006604a07947 */ /* 0x000fea000b800000 */
[----:B------:R-:W-:-:S13]  /*1bcf0*/  ELECT P6, URZ, PT ;  /* 0x00000000003f782f */ /* 0x000fda00038c0000 */
.L_x_3154:
[----:B------:R-:W-:Y:S05]  /*1bd00*/  @!P6 BRA `(.L_x_2974) ;  /* 0x000000040028e947 */ /* 0x000fea0003800000 */
[----:B------:R-:W-:-:S04]  /*1bd10*/  ISETP.NE.U32.AND P0, PT, R2, RZ, PT ;  /* 0x000000ff0200720c */ /* 0x000fc80003f05070 */
[----:B------:R-:W-:-:S13]  /*1bd20*/  ISETP.NE.AND.EX P0, PT, R3, RZ, PT, P0 ;  /* 0x000000ff0300720c */ /* 0x000fda0003f05300 */
[----:B------:R-:W-:Y:S05]  /*1bd30*/  @!P0 BRA `(.L_x_2976) ;  /* 0x0000000000548947 */ /* 0x000fea0003800000 */
[----:B------:R-:W2:Y:S01]  /*1bd40*/  LDC R6, c[0x0][0x43c] ;  /* 0x00010f00ff067b82 */ /* 0x000ea20000000800 */
[----:B------:R-:W-:Y:S01]  /*1bd50*/  MOV R9, R4 ;  /* 0x0000000400097202 */ /* 0x000fe20000000f00 */
[----:B------:R-:W-:-:S04]  /*1bd60*/  ULDC.64 UR4, c[0x0][0x428] ;  /* 0x00010a0000047ab9 */ /* 0x000fc80000000a00 */
[----:B-1----:R-:W-:Y:S01]  /*1bd70*/  IMAD.MOV.U32 R0, RZ, RZ, R9 ;  /* 0x000000ffff007224 */ /* 0x002fe200078e0009 */
[----:B--2---:R-:W-:-:S13]  /*1bd80*/  ISETP.NE.AND P0, PT, R6, 0x1, PT ;  /* 0x000000010600780c */ /* 0x004fda0003f05270 */
[----:B------:R-:W1:Y:S02]  /*1bd90*/  @P0 LDC.64 R4, c[0x0][0x440] ;  /* 0x00011000ff040b82 */ /* 0x000e640000000a00 */
[----:B-1----:R-:W-:-:S05]  /*1bda0*/  @P0 IMAD.HI.U32 R4, R9, R4, RZ ;  /* 0x0000000409040227 */ /* 0x002fca00078e00ff */
        /* <DEDUP_REMOVED lines=8> */
[----:B------:R-:W-:-:S03]  /*1be30*/  IMAD.WIDE.U32 R4, R7, UR4, R4 ;  /* 0x0000000407047c25 */ /* 0x000fc6000f8e0004 */
[----:B------:R-:W-:Y:S02]  /*1be40*/  LEA R2, P0, R4, R2, 0x2 ;  /* 0x0000000204027211 */ /* 0x000fe400078010ff */
[----:B------:R-:W-:-:S04]  /*1be50*/  IADD3 R0, R5, R0, RZ ;  /* 0x0000000005007210 */ /* 0x000fc80007ffe0ff */
[----:B------:R-:W-:-:S05]  /*1be60*/  LEA.HI.X R3, R4, R3, R0, 0x2, P0 ;  /* 0x0000000304037211 */ /* 0x000fca00000f1400 */
[----:B------:R-:W3:Y:S04]  /*1be70*/  LDG.E R0, desc[UR40][R2.64] ;  /* 0x0000002802007981 */ /* 0x000ee8000c1e1900 */
[----:B---3--:R2:W-:Y:S02]  /*1be80*/  STL [R1], R0 ;  /* 0x0000000001007387 */ /* 0x0085e40000100800 */
.L_x_2976:
[----:B------:R-:W3:Y:S04]  /*1be90*/  LDL R7, [R1+0x4] ;  /* 0x0000040001077983 */ /* 0x000ee80000100800 */
[----:B-12---:R-:W3:Y:S04]  /*1bea0*/  LDL R0, [R1+0x8] ;  /* 0x0000080001007983 */ /* 0x006ee80000100800 */
[----:B------:R-:W2:Y:S01]  /*1beb0*/  LDL R2, [R1+0x14] ;  /* 0x0000140001027983 */ /* 0x000ea20000100800 */
[----:B---3--:R-:W-:Y:S01]  /*1bec0*/  IMAD R0, R0, 0x8, R7 ;  /* 0x0000000800007824 */ /* 0x008fe200078e0207 */
[----:B--2---:R-:W-:-:S04]  /*1bed0*/  SHF.L.U32 R2, R2, 0x1f, RZ ;  /* 0x0000001f02027819 */ /* 0x004fc800000006ff */
[----:B------:R-:W1:Y:S02]  /*1bee0*/  SYNCS.PHASECHK.TRANS64.TRYWAIT P0, [R0+URZ+0x28840], R2 ;  /* 0x02884002000075a7 */ /* 0x000e64000800017f */
[----:B-1----:R-:W-:Y:S05]  /*1bef0*/  @!P0 BRA `(.L_x_2977) ;  /* 0x00000064003c8947 */ /* 0x002fea0003800000 */
.L_x_3155:
        /* <DEDUP_REMOVED lines=11> */
.L_x_2978:
[----:B------:R-:W2:Y:S04]  /*1bfb0*/  LDL R6, [R1+0x4] ;  /* 0x0000040001067983 */ /* 0x000ea80000100800 */
[----:B------:R-:W2:Y:S04]  /*1bfc0*/  LDL R5, [R1+0x8] ;  /* 0x0000080001057983 */ /* 0x000ea80000100800 */
[----:B------:R-:W3:Y:S04]  /*1bfd0*/  LDL R7, [R1+0xc] ;  /* 0x00000c0001077983 */ /* 0x000ee80000100800 */
[----:B------:R-:W4:Y:S04]  /*1bfe0*/  LDL R4, [R1+0x18] ;  /* 0x0000180001047983 */ /* 0x000f280000100800 */
[----:B------:R-:W5:Y:S04]  /*1bff0*/  LDL R3, [R1] ;  /* 0x0000000001037983 */ /* 0x000f680000100800 */
[----:B-1----:R-:W5:Y:S01]  /*1c000*/  LDL.LU R2, [R1+0x24] ;  /* 0x0000240001027983 */ /* 0x002f620000300800 */
[----:B------:R-:W-:-:S02]  /*1c010*/  R2UR UR9, R0 ;  /* 0x00000000000972ca */ /* 0x000fc400000e0000 */
[----:B------:R-:W-:Y:S01]  /*1c020*/  PLOP3.LUT P0, PT, PT, PT, PT, 0x80, 0x0 ;  /* 0x000000000000781c */ /* 0x000fe20003f0f070 */
[----:B------:R-:W-:Y:S01]  /*1c030*/  UIADD3 UR4, UP0, UR38, 0x370, URZ ;  /* 0x0000037026047890 */ /* 0x000fe2000ff1e03f */
[----:B------:R-:W-:Y:S01]  /*1c040*/  R2UR UR12, R18 ;  /* 0x00000000120c72ca */ /* 0x000fe200000e0000 */
[----:B------:R-:W-:Y:S01]  /*1c050*/  UMOV UR10, URZ ;  /* 0x0000003f000a7c82 */ /* 0x000fe20008000000 */
[----:B------:R-:W-:-:S07]  /*1c060*/  UMOV UR7, 0x14f00000 ;  /* 0x14f0000000077882 */ /* 0x000fce0000000000 */
[----:B------:R-:W-:Y:S01]  /*1c070*/  UIADD3 UR9, UR9, 0x28830, URZ ;  /* 0x0002883009097890 */ /* 0x000fe2000fffe03f */
[----:B------:R-:W-:Y:S01]  /*1c080*/  UMOV UR15, 0x40 ;  /* 0x00000040000f7882 */ /* 0x000fe20000000000 */
[----:B--2---:R-:W-:Y:S01]  /*1c090*/  IMAD R0, R5, 0x8000, R6 ;  /* 0x0000800005007824 */ /* 0x004fe200078e0206 */
[----:B---3--:R-:W-:-:S04]  /*1c0a0*/  R2UR UR11, R7 ;  /* 0x00000000070b72ca */ /* 0x008fc800000e0000 */
[----:B------:R-:W-:Y:S02]  /*1c0b0*/  R2UR UR6, R0 ;  /* 0x00000000000672ca */ /* 0x000fe400000e0000 */
[----:B----4-:R-:W-:Y:S02]  /*1c0c0*/  R2UR UR5, R4 ;  /* 0x00000000040572ca */ /* 0x010fe400000e0000 */
[----:B-----5:R-:W-:Y:S02]  /*1c0d0*/  R2UR UR13, R3 ;  /* 0x00000000030d72ca */ /* 0x020fe400000e0000 */
[----:B------:R-:W-:-:S07]  /*1c0e0*/  LOP3.LUT R2, R2, 0xfffffffe, RZ, 0xc0, !PT ;  /* 0xfffffffe02027812 */ /* 0x000fce00078ec0ff */
        /* <DEDUP_REMOVED lines=12> */
.L_x_2974:
[----:B--2---:R-:W2:Y:S04]  /*1c1b0*/  LDL R2, [R1+0x4] ;  /* 0x0000040001027983 */ /* 0x004ea80000100800 */
[----:B------:R-:W3:Y:S04]  /*1c1c0*/  LDL.LU R3, [R1+0x38] ;  /* 0x0000380001037983 */ /* 0x000ee80000300800 */
[----:B-1----:R-:W4:Y:S04]  /*1c1d0*/  LDL.LU R5, [R1+0x30] ;  /* 0x0000300001057983 */ /* 0x002f280000300800 */
[----:B------:R-:W5:Y:S01]  /*1c1e0*/  LDL.LU R4, [R1+0x40] ;  /* 0x0000400001047983 */ /* 0x000f620000300800 */
[----:B------:R-:W-:Y:S05]  /*1c1f0*/  WARPSYNC.ALL ;  /* 0x0000000000007948 */ /* 0x000fea0003800000 */
[----:B------:R-:W-:Y:S01]  /*1c200*/  ULDC.64 UR4, c[0x0][0x298] ;  /* 0x0000a60000047ab9 */ /* 0x000fe20000000a00 */
[----:B------:R-:W-:Y:S01]  /*1c210*/  ULDC.64 UR6, c[0x0][0xa00] ;  /* 0x0002800000067ab9 */ /* 0x000fe20000000a00 */
[----:B------:R-:W-:Y:S01]  /*1c220*/  BSSY B6, `(.L_x_2979) ;  /* 0x0000024000067945 */ /* 0x000fe20003800000 */
[----:B------:R-:W-:Y:S01]  /*1c230*/  BAR.SYNC.DEFER_BLOCKING 0x8, 0x180 ;  /* 0x0206000000007b1d */ /* 0x000fe20000010000 */
[----:B------:R-:W-:-:S04]  /*1c240*/  ISETP.NE.U32.AND P0, PT, RZ, UR6, PT ;  /* 0x00000006ff007c0c */ /* 0x000fc8000bf05070 */
[----:B------:R-:W-:Y:S02]  /*1c250*/  ISETP.NE.AND.EX P0, PT, RZ, UR7, PT, P0 ;  /* 0x00000007ff007c0c */ /* 0x000fe4000bf05300 */
[----:B--2---:R-:W-:Y:S02]  /*1c260*/  IADD3 R2, R2, 0x10400, RZ ;  /* 0x0001040002027810 */ /* 0x004fe40007ffe0ff */
[----:B---3--:R-:W-:Y:S02]  /*1c270*/  SHF.R.S32.HI R0, RZ, 0x1f, R3 ;  /* 0x0000001fff007819 */ /* 0x008fe40000011403 */
        /* <DEDUP_REMOVED lines=30> */
.L_x_2980:
[----:B------:R-:W-:Y:S05]  /*1c460*/  BSYNC B6 ;  /* 0x0000000000067941 */ /* 0x000fea0003800000 */
.L_x_2979:
[----:B------:R-:W3:Y:S01]  /*1c470*/  LDL.LU R6, [R1+0x38] ;  /* 0x0000380001067983 */ /* 0x000ee20000300800 */
[----:B------:R-:W-:Y:S01]  /*1c480*/  ULDC.64 UR4, c[0x0][0x2d8] ;  /* 0x0000b60000047ab9 */ /* 0x000fe20000000a00 */
[----:B------:R-:W1:Y:S01]  /*1c490*/  LDC R7, c[0x0][0x448] ;  /* 0x00011200ff077b82 */ /* 0x000e620000000800 */
[----:B------:R-:W-:Y:S01]  /*1c4a0*/  ULDC.64 UR6, c[0x0][0x280] ;  /* 0x0000a00000067ab9 */ /* 0x000fe20000000a00 */
[----:B--2---:R-:W3:Y:S04]  /*1c4b0*/  LDL.LU.64 R2, [R1+0x48] ;  /* 0x0000480001027983 */ /* 0x004ee80000300a00 */
[----:B------:R-:W2:Y:S04]  /*1c4c0*/  LDL.LU R0, [R1+0x40] ;  /* 0x0000400001007983 */ /* 0x000ea80000300800 */
[----:B------:R-:W4:Y:S04]  /*1c4d0*/  LDL.LU R4, [R1+0x54] ;  /* 0x0000540001047983 */ /* 0x000f280000300800 */
[----:B------:R-:W4:Y:S01]  /*1c4e0*/  LDL.LU R5, [R1+0x30] ;  /* 0x0000300001057983 */ /* 0x000f220000300800 */
[----:B------:R-:W0:Y:S03]  /*1c4f0*/  S2R R8, SR_TID.X ;  /* 0x0000000000087919 */ /* 0x000e260000002100 */
[----:B------:R0:W5:Y:S01]  /*1c500*/  LDL R10, [R1+0x3c] ;  /* 0x00003c00010a7983 */ /* 0x0001620000100800 */
[----:B-1----:R-:W-:Y:S01]  /*1c510*/  ISETP.NE.AND P0, PT, R7, 0x1, PT ;  /* 0x000000010700780c */ /* 0x002fe20003f05270 */
[----:B0-----:R-:W-:-:S05]  /*1c520*/  IMAD.SHL.U32 R8, R8, 0x8, RZ ;  /* 0x0000000808087824 */ /* 0x001fca00078e00ff */
[----:B------:R-:W-:-:S04]  /*1c530*/  LOP3.LUT R8, R8, 0x38, RZ, 0xc0, !PT ;  /* 0x0000003808087812 */ /* 0x000fc800078ec0ff */
[----:B------:R-:W-:Y:S01]  /*1c540*/  LOP3.LUT R8, R8, 0x40, RZ, 0xfc, !PT ;  /* 0x0000004008087812 */ /* 0x000fe200078efcff */
[----:B---3--:R-:W-:Y:S02]  /*1c550*/  IMAD.MOV.U32 R3, RZ, RZ, R6 ;  /* 0x000000ffff037224 */ /* 0x008fe400078e0006 */
[----:B------:R-:W0:Y:S01]  /*1c560*/  @P0 LDC R6, c[0x0][0x450] ;  /* 0x00011400ff060b82 */ /* 0x000e220000000800 */
[----:B--2---:R-:W-:Y:S02]  /*1c570*/  IMAD R0, R0, UR4, RZ ;  /* 0x0000000400007c24 */ /* 0x004fe4000f8e02ff */
[----:B------:R-:W-:-:S04]  /*1c580*/  IMAD.WIDE.U32 R2, R18, UR4, R2 ;  /* 0x0000000412027c25 */ /* 0x000fc8000f8e0002 */
[----:B------:R-:W-:Y:S01]  /*1c590*/  IMAD R0, R18, UR5, R0 ;  /* 0x0000000512007c24 */ /* 0x000fe2000f8e0200 */
[----:B------:R-:W-:-:S04]  /*1c5a0*/  ULDC.64 UR4, c[0x0][0x2e0] ;  /* 0x0000b80000047ab9 */ /* 0x000fc80000000a00 */
[----:B------:R-:W-:Y:S01]  /*1c5b0*/  IADD3 R3, R3, R0, RZ ;  /* 0x0000000003037210 */ /* 0x000fe20007ffe0ff */
[----:B----4-:R-:W-:Y:S02]  /*1c5c0*/  IMAD R0, R4, UR4, RZ ;  /* 0x0000000404007c24 */ /* 0x010fe4000f8e02ff */
[----:B------:R-:W1:Y:S02]  /*1c5d0*/  S2R R4, SR_TID.X ;  /* 0x0000000000047919 */ /* 0x000e640000002100 */
[C---:B------:R-:W-:Y:S02]  /*1c5e0*/  IMAD R0, R5.reuse, UR5, R0 ;  /* 0x0000000505007c24 */ /* 0x040fe4000f8e0200 */
[----:B------:R-:W-:Y:S01]  /*1c5f0*/  IMAD.WIDE.U32 R2, R5, UR4, R2 ;  /* 0x0000000405027c25 */ /* 0x000fe2000f8e0002 */
[----:B------:R-:W-:-:S03]  /*1c600*/  ULDC.64 UR4, c[0x0][0x2d0] ;  /* 0x0000b40000047ab9 */ /* 0x000fc60000000a00 */
[----:B------:R-:W-:Y:S01]  /*1c610*/  IMAD.IADD R3, R3, 0x1, R0 ;  /* 0x0000000103037824 */ /* 0x000fe200078e0200 */
[----:B-1----:R-:W-:-:S04]  /*1c620*/  LOP3.LUT R4, R4, 0x7f, RZ, 0xc0, !PT ;  /* 0x0000007f04047812 */ /* 0x002fc800078ec0ff */
[----:B------:R-:W-:Y:S02]  /*1c630*/  SHF.R.U32.HI R5, RZ, 0x3, R4 ;  /* 0x00000003ff057819 */ /* 0x000fe40000011604 */
[----:B------:R-:W1:Y:S02]  /*1c640*/  S2R R4, SR_TID.X ;  /* 0x0000000000047919 */ /* 0x000e640000002100 */
[----:B-1----:R-:W-:-:S05]  /*1c650*/  IMAD.SHL.U32 R4, R4, 0x10, RZ ;  /* 0x0000001004047824 */ /* 0x002fca00078e00ff */
[----:B------:R-:W-:Y:S02]  /*1c660*/  LOP3.LUT R4, R5, 0x70, R4, 0xf8, !PT ;  /* 0x0000007005047812 */ /* 0x000fe400078ef804 */
[----:B------:R-:W1:Y:S03]  /*1c670*/  @P0 LDC R5, c[0x0][0x44c] ;  /* 0x00011300ff050b82 */ /* 0x000e660000000800 */
[----:B------:R-:W-:-:S05]  /*1c680*/  IMAD R4, R17, 0x80, R4 ;  /* 0x0000008011047824 */ /* 0x000fca00078e0204 */
[----:B------:R-:W-:Y:S01]  /*1c690*/  MOV R0, R4 ;  /* 0x0000000400007202 */ /* 0x000fe20000000f00 */
[----:B-1----:R-:W-:-:S05]  /*1c6a0*/  @P0 IMAD.HI.U32 R5, R4, R5, RZ ;  /* 0x0000000504050227 */ /* 0x002fca00078e00ff */
[----:B0-----:R-:W-:-:S05]  /*1c6b0*/  @P0 SHF.R.U32.HI R0, RZ, R6, R5 ;  /* 0x00000006ff000219 */ /* 0x001fca0000011605 */
        /* <DEDUP_REMOVED lines=18> */
[----:B------:R-:W-:Y:S02]  /*1c7e0*/  LEA.HI.X R2, R4, UR7, R2, 0x1, P2 ;  /* 0x0000000704027c11 */ /* 0x000fe400090f0c02 */
[----:B-1----:R-:W-:-:S04]  /*1c7f0*/  SHF.L.U32 R9, R9, 0x3, RZ ;  /* 0x0000000309097819 */ /* 0x002fc800000006ff */
[----:B------:R-:W-:-:S04]  /*1c800*/  LOP3.LUT R9, R9, 0x38, RZ, 0xc0, !PT ;  /* 0x0000003809097812 */ /* 0x000fc800078ec0ff */
[----:B------:R-:W-:Y:S01]  /*1c810*/  ISETP.GE.AND P0, PT, R9, UR4, PT ;  /* 0x0000000409007c0c */ /* 0x000fe2000bf06270 */
[----:B------:R-:W-:-:S03]  /*1c820*/  UMOV UR4, 0xffffffff ;  /* 0xffffffff00047882 */ /* 0x000fc60000000000 */
[----:B0-----:R-:W-:Y:S09]  /*1c830*/  BRA.DIV UR4, `(.L_x_2981) ;  /* 0x0000005e04007947 */ /* 0x001ff2000b800000 */
[----:B------:R-:W0:Y:S01]  /*1c840*/  S2R R5, SR_TID.X ;  /* 0x0000000000057919 */ /* 0x000e220000002100 */
[----:B-----5:R-:W-:Y:S01]  /*1c850*/  IMAD R0, R10, R7, RZ ;  /* 0x000000070a007224 */ /* 0x020fe200078e02ff */
[----:B------:R-:W-:Y:S04]  /*1c860*/  SHFL.IDX PT, R6, R3, 0x1, 0x181f ;  /* 0x00381f0003067f89 */ /* 0x000fe800000e0000 */
[----:B------:R-:W-:Y:S01]  /*1c870*/  SHFL.IDX PT, R7, R2, 0x1, 0x181f ;  /* 0x00381f0002077f89 */ /* 0x000fe200000e0000 */
[----:B0-----:R-:W-:-:S04]  /*1c880*/  LOP3.LUT R5, R5, 0x7f, RZ, 0xc0, !PT ;  /* 0x0000007f05057812 */ /* 0x001fc800078ec0ff */
[----:B------:R-:W-:-:S05]  /*1c890*/  SHF.R.U32.HI R5, RZ, 0x3, R5 ;  /* 0x00000003ff057819 */ /* 0x000fca0000011605 */
[----:B------:R-:W-:Y:S02]  /*1c8a0*/  IMAD R17, R17, 0x80, R5 ;  /* 0x0000008011117824 */ /* 0x000fe400078e0205 */
[----:B------:R-:W0:Y:S02]  /*1c8b0*/  SHFL.IDX PT, R5, R3, RZ, 0x181f ;  /* 0x00181fff03057589 */ /* 0x000e2400000e0000 */
[C---:B------:R-:W-:Y:S01]  /*1c8c0*/  VIADD R4, R17.reuse, 0x10 ;  /* 0x0000001011047836 */ /* 0x040fe20000000000 */
[----:B------:R-:W-:-:S04]  /*1c8d0*/  ISETP.GE.AND P4, PT, R17, R0, PT ;  /* 0x000000001100720c */ /* 0x000fc80003f86270 */
[----:B------:R-:W-:Y:S02]  /*1c8e0*/  ISETP.GE.AND P2, PT, R4, R0, PT ;  /* 0x000000000400720c */ /* 0x000fe40003f46270 */
[----:B------:R-:W1:Y:S07]  /*1c8f0*/  SHFL.IDX PT, R4, R2, RZ, 0x181f ;  /* 0x00181fff02047589 */ /* 0x000e6e00000e0000 */
[----:B0-----:R-:W-:-:S04]  /*1c900*/  @!P4 LEA R5, P3, R9, R5, 0x1 ;  /* 0x000000050905c211 */ /* 0x001fc800078608ff */
[----:B-1----:R-:W-:-:S04]  /*1c910*/  @!P4 IADD3.X R4, RZ, R4, RZ, P3, !PT ;  /* 0x00000004ff04c210 */ /* 0x002fc80001ffe4ff */
[----:B------:R-:W-:-:S04]  /*1c920*/  @!P4 LOP3.LUT R5, R5, R4, RZ, 0x3c, !PT ;  /* 0x000000040505c212 */ /* 0x000fc800078e3cff */
[----:B------:R-:W-:-:S04]  /*1c930*/  @!P4 LOP3.LUT R4, R5, R4, RZ, 0x3c, !PT ;  /* 0x000000040504c212 */ /* 0x000fc800078e3cff */
[----:B------:R-:W-:-:S05]  /*1c940*/  @!P4 LOP3.LUT R5, R5, R4, RZ, 0x3c, !PT ;  /* 0x000000040505c212 */ /* 0x000fca00078e3cff */
[----:B------:R-:W-:Y:S04]  /*1c950*/  @!P4 LDGSTS.E.BYPASS.LTC128B.128 [R8+0x10400], desc[UR40][R4.64], !P0 ;  /* 0x104000000408cfae */ /* 0x000fe8000c101d68 */
[----:B------:R0:W-:Y:S02]  /*1c960*/  @!P4 LDGSTS.E.BYPASS.LTC128B.128 [R8+0x14400], desc[UR40][R4.64+0x80], !P1 ;  /* 0x144000800408cfae */ /* 0x0001e4000c901d68 */
[----:B0-----:R-:W-:Y:S02]  /*1c970*/  @!P2 LEA R5, P3, R9, R6, 0x1 ;  /* 0x000000060905a211 */ /* 0x001fe400078608ff */
[----:B------:R-:W-:Y:S03]  /*1c980*/  SHFL.IDX PT, R6, R2, 0x2, 0x181f ;  /* 0x00581f0002067f89 */ /* 0x000fe600000e0000 */
[----:B------:R-:W-:-:S05]  /*1c990*/  @!P2 IMAD.X R4, RZ, RZ, R7, P3 ;  /* 0x000000ffff04a224 */ /* 0x000fca00018e0607 */
[----:B------:R-:W-:-:S04]  /*1c9a0*/  @!P2 LOP3.LUT R5, R5, R4, RZ, 0x3c, !PT ;  /* 0x000000040505a212 */ /* 0x000fc800078e3cff */
[----:B------:R-:W-:-:S04]  /*1c9b0*/  @!P2 LOP3.LUT R4, R5, R4, RZ, 0x3c, !PT ;  /* 0x000000040504a212 */ /* 0x000fc800078e3cff */
[----:B------:R-:W-:-:S05]  /*1c9c0*/  @!P2 LOP3.LUT R5, R5, R4, RZ, 0x3c, !PT ;  /* 0x000000040505a212 */ /* 0x000fca00078e3cff */
[----:B------:R-:W-:Y:S04]  /*1c9d0*/  @!P2 LDGSTS.E.BYPASS.LTC128B.128 [R8+0x10c00], desc[UR40][R4.64], !P0 ;  /* 0x10c000000408afae */ /* 0x000fe8000c101d68 */
[----:B------:R0:W-:Y:S02]  /*1c9e0*/  @!P2 LDGSTS.E.BYPASS.LTC128B.128 [R8+0x14c00], desc[UR40][R4.64+0x80], !P1 ;  /* 0x14c000800408afae */ /* 0x0001e4000c901d68 */
[----:B0-----:R-:W-:-:S05]  /*1c9f0*/  VIADD R4, R17, 0x20 ;  /* 0x0000002011047836 */ /* 0x001fca0000000000 */
[----:B------:R-:W-:Y:S02]  /*1ca00*/  ISETP.GE.AND P2, PT, R4, R0, PT ;  /* 0x000000000400720c */ /* 0x000fe40003f46270 */
[----:B------:R-:W0:Y:S11]  /*1ca10*/  SHFL.IDX PT, R4, R3, 0x2, 0x181f ;  /* 0x00581f0003047f89 */ /* 0x000e3600000e0000 */
[----:B0-----:R-:W-:-:S05]  /*1ca20*/  @!P2 LEA R5, P3, R9, R4, 0x1 ;  /* 0x000000040905a211 */ /* 0x001fca00078608ff */
[----:B------:R-:W-:Y:S02]  /*1ca30*/  @!P2 IMAD.X R4, RZ, RZ, R6, P3 ;  /* 0x000000ffff04a224 */ /* 0x000fe400018e0606 */
[----:B------:R-:W-:Y:S03]  /*1ca40*/  SHFL.IDX PT, R6, R2, 0x3, 0x181f ;  /* 0x00781f0002067f89 */ /* 0x000fe600000e0000 */
[----:B------:R-:W-:-:S04]  /*1ca50*/  @!P2 LOP3.LUT R5, R5, R4, RZ, 0x3c, !PT ;  /* 0x000000040505a212 */ /* 0x000fc800078e3cff */
[----:B------:R-:W-:-:S04]  /*1ca60*/  @!P2 LOP3.LUT R4, R5, R4, RZ, 0x3c, !PT ;  /* 0x000000040504a212 */ /* 0x000fc800078e3cff */
[----:B------:R-:W-:-:S05]  /*1ca70*/  @!P2 LOP3.LUT R5, R5, R4, RZ, 0x3c, !PT ;  /* 0x000000040505a212 */ /* 0x000fca00078e3cff */
[----:B------:R-:W-:Y:S04]  /*1ca80*/  @!P2 LDGSTS.E.BYPASS.LTC128B.128 [R8+0x11400], desc[UR40][R4.64], !P0 ;  /* 0x114000000408afae */ /* 0x000fe8000c101d68 */
[----:B------:R0:W-:Y:S02]  /*1ca90*/  @!P2 LDGSTS.E.BYPASS.LTC128B.128 [R8+0x15400], desc[UR40][R4.64+0x80], !P1 ;  /* 0x154000800408afae */ /* 0x0001e4000c901d68 */
[----:B0-----:R-:W-:-:S04]  /*1caa0*/  IADD3 R4, R17, 0x30, RZ ;  /* 0x0000003011047810 */ /* 0x001fc80007ffe0ff */
        /* <DEDUP_REMOVED lines=34> */
[----:B------:R-:W0:Y:S04]  /*1ccd0*/  SHFL.IDX PT, R4, R3, 0x6, 0x181f ;  /* 0x00d81f0003047f89 */ /* 0x000e2800000e0000 */
[----:B------:R-:W1:Y:S07]  /*1cce0*/  SHFL.IDX PT, R3, R3, 0x7, 0x181f ;  /* 0x00f81f0003037f89 */ /* 0x000e6e00000e0000 */
[----:B0-----:R-:W-:-:S05]  /*1ccf0*/  @!P2 LEA R5, P3, R9, R4, 0x1 ;  /* 0x000000040905a211 */ /* 0x001fca00078608ff */
[----:B------:R-:W-:-:S05]  /*1cd00*/  @!P2 IMAD.X R4, RZ, RZ, R6, P3 ;  /* 0x000000ffff04a224 */ /* 0x000fca00018e0606 */
[----:B------:R-:W-:-:S04]  /*1cd10*/  @!P2 LOP3.LUT R5, R5, R4, RZ, 0x3c, !PT ;  /* 0x000000040505a212 */ /* 0x000fc800078e3cff */
[----:B------:R-:W-:-:S04]  /*1cd20*/  @!P2 LOP3.LUT R4, R5, R4, RZ, 0x3c, !PT ;  /* 0x000000040504a212 */ /* 0x000fc800078e3cff */
[----:B------:R-:W-:-:S05]  /*1cd30*/  @!P2 LOP3.LUT R5, R5, R4, RZ, 0x3c, !PT ;  /* 0x000000040505a212 */ /* 0x000fca00078e3cff */
[----:B------:R-:W-:Y:S04]  /*1cd40*/  @!P2 LDGSTS.E.BYPASS.LTC128B.128 [R8+0x13400], desc[UR40][R4.64], !P0 ;  /* 0x134000000408afae */ /* 0x000fe8000c101d68 */
[----:B------:R0:W-:Y:S04]  /*1cd50*/  @!P2 LDGSTS.E.BYPASS.LTC128B.128 [R8+0x17400], desc[UR40][R4.64+0x80], !P1 ;  /* 0x174000800408afae */ /* 0x0001e8000c901d68 */
[----:B01----:R0:W2:Y:S02]  /*1cd60*/  SHFL.IDX PT, R4, R2, 0x7, 0x181f ;  /* 0x00f81f0002047f89 */ /* 0x0030a400000e0000 */
.L_x_3172:
[----:B------:R-:W-:Y:S01]  /*1cd70*/  IADD3 R17, R17, 0x70, RZ ;  /* 0x0000007011117810 */ /* 0x000fe20007ffe0ff */
[----:B------:R-:W-:Y:S03]  /*1cd80*/  BSSY B0, `(.L_x_2982) ;  /* 0x000000a000007945 */ /* 0x000fe60003800000 */
[----:B------:R-:W-:-:S13]  /*1cd90*/  ISETP.GE.AND P2, PT, R17, R0, PT ;  /* 0x000000001100720c */ /* 0x000fda0003f46270 */
[----:B------:R-:W-:Y:S05]  /*1cda0*/  @P2 BRA `(.L_x_2983) ;  /* 0x00000000001c2947 */ /* 0x000fea0003800000 */
[----:B0-----:R-:W-:-:S05]  /*1cdb0*/  LEA R2, P2, R9, R3, 0x1 ;  /* 0x0000000309027211 */ /* 0x001fca00078408ff */
[----:B--2---:R-:W-:-:S05]  /*1cdc0*/  IMAD.X R3, RZ, RZ, R4, P2 ;  /* 0x000000ffff037224 */ /* 0x004fca00010e0604 */
[----:B------:R-:W-:Y:S01]  /*1cdd0*/  @!PT LDS RZ, [RZ] ;  /* 0x00000000fffff984 */ /* 0x000fe20000000800 */
[----:B------:R-:W-:Y:S01]  /*1cde0*/  @!PT LDS RZ, [RZ] ;  /* 0x00000000fffff984 */ /* 0x000fe20000000800 */
[----:B------:R-:W-:Y:S01]  /*1cdf0*/  @!PT LDS RZ, [RZ] ;  /* 0x00000000fffff984 */ /* 0x000fe20000000800 */
[----:B------:R1:W-:Y:S04]  /*1ce00*/  LDGSTS.E.BYPASS.LTC128B.128 [R8+0x13c00], desc[UR40][R2.64], !P0 ;  /* 0x13c0000002087fae */ /* 0x0003e8000c101d68 */
[----:B------:R1:W-:Y:S02]  /*1ce10*/  LDGSTS.E.BYPASS.LTC128B.128 [R8+0x17c00], desc[UR40][R2.64+0x80], !P1 ;  /* 0x17c0008002087fae */ /* 0x0003e4000c901d68 */
.L_x_2983:
[----:B------:R-:W-:Y:S05]  /*1ce20*/  BSYNC B0 ;  /* 0x0000000000007941 */ /* 0x000fea0003800000 */
.L_x_2982:
[----:B-1----:R-:W3:Y:S01]  /*1ce30*/  LDL R8, [R1+0x4] ;  /* 0x0000040001087983 */ /* 0x002ee20000100800 */
[----:B------:R-:W-:Y:S01]  /*1ce40*/  PLOP3.LUT P0, PT, PT, PT, PT, 0x80, 0x0 ;  /* 0x000000000000781c */ /* 0x000fe20003f0f070 */
[----:B------:R-:W-:Y:S01]  /*1ce50*/  NOP ;  /* 0x0000000000007918 */ /* 0x000fe20000000000 */
[----:B---3--:R-:W-:-:S11]  /*1ce60*/  VIADD R10, R8, 0x28800 ;  /* 0x00028800080a7836 */ /* 0x008fd60000000000 */
.L_x_2984:
[----:B0-----:R-:W3:Y:S01]  /*1ce70*/  LDL R2, [R1+0x4] ;  /* 0x0000040001027983 */ /* 0x001ee20000100800 */
[----:B------:R-:W-:Y:S02]  /*1ce80*/  PLOP3.LUT P1, PT, P1, P0, PT, 0xa2, 0x0 ;  /* 0x000000000000781c */ /* 0x000fe40000f21472 */
[----:B---3--:R-:W-:-:S08]  /*1ce90*/  @P0 R2UR P1, UR4, R2 ;  /* 0x00000000020402ca */ /* 0x008fd00000020000 */
[----:B------:R-:W-:-:S05]  /*1cea0*/  @P0 PLOP3.LUT P0, PT, P1, PT, PT, 0x80, 0x0 ;  /* 0x000000000000081c */ /* 0x000fca0000f0f070 */
[----:B------:R-:W-:Y:S01]  /*1ceb0*/  @!P1 SYNCS.ARRIVE.TRANS64.RED.A0T1 RZ, [UR4+0x28800], RZ ;  /* 0x028800ffffff99a7 */ /* 0x000fe20008200404 */
[----:B------:R-:W-:Y:S07]  /*1cec0*/  @!P1 ARRIVES.LDGSTSBAR.64.TRANSCNT [UR4+0x28800] ;  /* 0x02880000ff0099b0 */ /* 0x000fee0008000a84 */
[----:B------:R-:W-:Y:S05]  /*1ced0*/  @P0 BRA.U.ANY `(.L_x_2984) ;  /* 0xfffffffd00e40947 */ /* 0x000fea000393ffff */
[----:B------:R-:W3:Y:S02]  /*1cee0*/  LDL.LU R3, [R1+0x50] ;  /* 0x0000500001037983 */ /* 0x000ee40000300800 */
[----:B---3--:R-:W-:-:S05]  /*1cef0*/  VIADD R3, R3, 0x1 ;  /* 0x0000000103037836 */ /* 0x008fca0000000000 */
        /* <DEDUP_REMOVED lines=10> */
.L_x_3173:
[----:B------:R-:W-:Y:S05]  /*1cfa0*/  BSYNC B0 ;  /* 0x0000000000007941 */ /* 0x000fea0003800000 */
.L_x_2985:
[----:B0-----:R-:W3:Y:S01]  /*1cfb0*/  LDL R2, [R1+0x34] ;  /* 0x0000340001027983 */ /* 0x001ee20000100800 */
[----:B------:R-:W-:Y:S01]  /*1cfc0*/  BSSY B0, `(.L_x_2987) ;  /* 0x00001f2000007945 */ /* 0x000fe20003800000 */
[----:B---3--:R-:W-:-:S13]  /*1cfd0*/  ISETP.GE.AND P0, PT, R2, 0x2, PT ;  /* 0x000000020200780c */ /* 0x008fda0003f06270 */
[----:B------:R-:W-:Y:S05]  /*1cfe0*/  @!P0 BRA `(.L_x_2988) ;  /* 0x0000001c00bc8947 */ /* 0x000fea0003800000 */
[C---:B------:R-:W-:Y:S01]  /*1cff0*/  LOP3.LUT R0, R2.reuse, 0x1, RZ, 0xc0, !PT ;  /* 0x0000000102007812 */ /* 0x040fe200078ec0ff */
[----:B------:R-:W-:Y:S01]  /*1d000*/  VIADD R2, R2, 0xfffffffe ;  /* 0xfffffffe02027836 */ /* 0x000fe20000000000 */
[----:B------:R-:W-:Y:S02]  /*1d010*/  BSSY B2, `(.L_x_2989) ;  /* 0x00000aa000027945 */ /* 0x000fe40003800000 */
[----:B------:R-:W-:Y:S01]  /*1d020*/  ISETP.NE.U32.AND P0, PT, R0, 0x1, PT ;  /* 0x000000010000780c */ /* 0x000fe20003f05070 */
[----:B------:R-:W-:-:S12]  /*1d030*/  IMAD.MOV.U32 R0, RZ, RZ, R2 ;  /* 0x000000ffff007224 */ /* 0x000fd800078e0002 */
[----:B------:R-:W-:Y:S05]  /*1d040*/  @!P0 BRA `(.L_x_2990) ;  /* 0x0000000800988947 */ /* 0x000fea0003800000 */
        /* <DEDUP_REMOVED lines=14> */
[----:B------:R-:W-:Y:S02]  /*1d130*/  ISETP.NE.AND.EX P0, PT, RZ, UR5, PT, P0 ;  /* 0x00000005ff007c0c */ /* 0x000fe4000bf05300 */
[----:B------:R-:W-:-:S11]  /*1d140*/  MOV R6, R2 ;  /* 0x0000000200067202 */ /* 0x000fd60000000f00 */
        /* <DEDUP_REMOVED lines=11> */
[--C-:B------:R-:W-:Y:S02]  /*1d200*/  IMAD.MOV R6, RZ, RZ, -R0.reuse ;  /* 0x000000ffff067224 */ /* 0x100fe400078e0a00 */
[----:B------:R-:W-:Y:S02]  /*1d210*/  IMAD.MOV.U32 R4, RZ, RZ, R0 ;  /* 0x000000ffff047224 */ /* 0x000fe400078e0000 */
[----:B------:R-:W-:Y:S02]  /*1d220*/  IMAD R6, R3, R6, R2 ;  /* 0x0000000603067224 */ /* 0x000fe400078e0202 */
[----:B--2---:R-:W-:-:S04]  /*1d230*/  IMAD R3, R9, UR6, RZ ;  /* 0x0000000609037c24 */ /* 0x004fc8000f8e02ff */
[C---:B---3--:R-:W-:Y:S02]  /*1d240*/  IMAD R3, R8.reuse, UR7, R3 ;  /* 0x0000000708037c24 */ /* 0x048fe4000f8e0203 */
[----:B------:R-:W-:-:S05]  /*1d250*/  IMAD.WIDE.U32 R4, R8, UR6, R4 ;  /* 0x0000000608047c25 */ /* 0x000fca000f8e0004 */
[----:B------:R-:W-:Y:S02]  /*1d260*/  IADD3 R0, R3, R5, RZ ;  /* 0x0000000503007210 */ /* 0x000fe40007ffe0ff */
[----:B------:R-:W-:-:S04]  /*1d270*/  LEA R8, P0, R4, UR4, 0x2 ;  /* 0x0000000404087c11 */ /* 0x000fc8000f8010ff */
[----:B------:R-:W-:-:S05]  /*1d280*/  LEA.HI.X R9, R4, UR5, R0, 0x2, P0 ;  /* 0x0000000504097c11 */ /* 0x000fca00080f1400 */
[----:B------:R0:W5:Y:S04]  /*1d290*/  LDG.E R4, desc[UR40][R8.64] ;  /* 0x0000002808047981 */ /* 0x000168000c1e1900 */
.L_x_2993:
[----:B------:R-:W2:Y:S01]  /*1d2a0*/  LDL R0, [R1+0x4] ;  /* 0x0000040001007983 */ /* 0x000ea20000100800 */
[----:B------:R-:W-:Y:S01]  /*1d2b0*/  BSSY B3, `(.L_x_2994) ;  /* 0x0000005000037945 */ /* 0x000fe20003800000 */
[----:B--2---:R-:W-:Y:S01]  /*1d2c0*/  IMAD R3, R7, 0x8, R0 ;  /* 0x0000000807037824 */ /* 0x004fe200078e0200 */
[----:B------:R-:W-:-:S04]  /*1d2d0*/  SHF.L.U32 R0, R11, 0x1f, RZ ;  /* 0x0000001f0b007819 */ /* 0x000fc800000006ff */
[----:B------:R-:W1:Y:S02]  /*1d2e0*/  SYNCS.PHASECHK.TRANS64.TRYWAIT P0, [R3+URZ+0x28840], R0 ;  /* 0x02884000030075a7 */ /* 0x000e64000800017f */
[----:B-1----:R-:W-:Y:S05]  /*1d2f0*/  @!P0 BRA `(.L_x_2995) ;  /* 0x0000005c00348947 */ /* 0x002fea0003800000 */
.L_x_3174:
[----:B------:R-:W-:Y:S05]  /*1d300*/  BSYNC B3 ;  /* 0x0000000000037941 */ /* 0x000fea0003800000 */
.L_x_2994:
        /* <DEDUP_REMOVED lines=12> */
.L_x_2997:
[----:B------:R-:W-:Y:S05]  /*1d3d0*/  BSYNC B3 ;  /* 0x0000000000037941 */ /* 0x000fea0003800000 */
.L_x_2996:
[----:B------:R-:W2:Y:S04]  /*1d3e0*/  LDL R5, [R1+0x4] ;  /* 0x0000040001057983 */ /* 0x000ea80000100800 */
[----:B-1----:R-:W3:Y:S01]  /*1d3f0*/  LDL R0, [R1+0x18] ;  /* 0x0000180001007983 */ /* 0x002ee20000100800 */
[----:B0-----:R-:W-:Y:S01]  /*1d400*/  IMAD.MOV.U32 R9, RZ, RZ, RZ ;  /* 0x000000ffff097224 */ /* 0x001fe200078e00ff */
[----:B------:R-:W-:Y:S01]  /*1d410*/  UIADD3 UR4, UP0, UR38, 0x370, URZ ;  /* 0x0000037026047890 */ /* 0x000fe2000ff1e03f */
[----:B------:R-:W-:Y:S01]  /*1d420*/  PLOP3.LUT P0, PT, PT, PT, PT, 0x80, 0x0 ;  /* 0x000000000000781c */ /* 0x000fe20003f0f070 */
[----:B------:R-:W-:Y:S01]  /*1d430*/  VIADD R3, R3, 0x28830 ;  /* 0x0002883003037836 */ /* 0x000fe20000000000 */
[----:B------:R-:W-:Y:S01]  /*1d440*/  UMOV UR6, 0x0 ;  /* 0x0000000000067882 */ /* 0x000fe20000000000 */
[----:B------:R-:W-:Y:S01]  /*1d450*/  R2UR UR10, R9 ;  /* 0x00000000090a72ca */ /* 0x000fe200000e0000 */
[----:B------:R-:W-:Y:S01]  /*1d460*/  UIADD3.X UR5, URZ, UR39, URZ, UP0, !UPT ;  /* 0x000000273f057290 */ /* 0x000fe200087fe43f */
[----:B------:R-:W-:Y:S01]  /*1d470*/  UMOV UR7, 0x14f00000 ;  /* 0x14f0000000077882 */ /* 0x000fe20000000000 */
[----:B--2---:R-:W-:Y:S01]  /*1d480*/  LEA R8, R7, R5, 0xf ;  /* 0x0000000507087211 */ /* 0x004fe200078e78ff */
[----:B---3--:R-:W-:-:S04]  /*1d490*/  IMAD R0, R6, 0x80, R0 ;  /* 0x0000008006007824 */ /* 0x008fc800078e0200 */
[----:B------:R-:W-:-:S07]  /*1d4a0*/  VIADD R5, R8, 0x18400 ;  /* 0x0001840008057836 */ /* 0x000fce0000000000 */
.L_x_2998:
        /* <DEDUP_REMOVED lines=16> */
.L_x_2999:
        /* <DEDUP_REMOVED lines=17> */
.L_x_3175:
[----:B------:R-:W-:Y:S05]  /*1d6c0*/  BSYNC B3 ;  /* 0x0000000000037941 */ /* 0x000fea0003800000 */
.L_x_3000:
        /* <DEDUP_REMOVED lines=14> */
.L_x_3003:
[----:B------:R-:W-:Y:S05]  /*1d7b0*/  BSYNC B3 ;  /* 0x0000000000037941 */ /* 0x000fea0003800000 */
.L_x_3002:
[----:B------:R-:W2:Y:S04]  /*1d7c0*/  LDL R5, [R1+0x18] ;  /* 0x0000180001057983 */ /* 0x000ea80000100800 */
[----:B0-----:R-:W2:Y:S01]  /*1d7d0*/  LDL.LU R3, [R1+0xc] ;  /* 0x00000c0001037983 */ /* 0x001ea20000300800 */
[----:B------:R-:W-:Y:S01]  /*1d7e0*/  R2UR UR10, R9 ;  /* 0x00000000090a72ca */ /* 0x000fe200000e0000 */
[----:B-----5:R-:W-:Y:S01]  /*1d7f0*/  IMAD R0, R8, 0x8, R15 ;  /* 0x0000000808007824 */ /* 0x020fe200078e020f */
[----:B------:R-:W-:Y:S01]  /*1d800*/  R2UR UR6, R12 ;  /* 0x000000000c0672ca */ /* 0x000fe200000e0000 */
[----:B------:R-:W-:Y:S01]  /*1d810*/  UIADD3 UR4, UP0, UR38, 0x470, URZ ;  /* 0x0000047026047890 */ /* 0x000fe2000ff1e03f */
[----:B------:R-:W-:Y:S01]  /*1d820*/  R2UR UR7, R13 ;  /* 0x000000000d0772ca */ /* 0x000fe200000e0000 */
[----:B------:R-:W-:Y:S01]  /*1d830*/  VIADD R0, R0, 0x28850 ;  /* 0x0002885000007836 */ /* 0x000fe20000000000 */
[----:B------:R-:W-:Y:S01]  /*1d840*/  LEA R8, R8, R15, 0xf ;  /* 0x0000000f08087211 */ /* 0x000fe200078e78ff */
[----:B------:R-:W-:Y:S01]  /*1d850*/  UIADD3.X UR5, URZ, UR39, URZ, UP0, !UPT ;  /* 0x000000273f057290 */ /* 0x000fe200087fe43f */
[----:B------:R-:W-:Y:S01]  /*1d860*/  PLOP3.LUT P0, PT, PT, PT, PT, 0x80, 0x0 ;  /* 0x000000000000781c */ /* 0x000fe20003f0f070 */
[----:B--2---:R-:W-:-:S02]  /*1d870*/  IMAD R3, R3, 0x80, R5 ;  /* 0x0000008003037824 */ /* 0x004fc400078e0205 */
[----:B------:R-:W-:-:S10]  /*1d880*/  VIADD R5, R8, 0x400 ;  /* 0x0000040008057836 */ /* 0x000fd40000000000 */
.L_x_3004:
        /* <DEDUP_REMOVED lines=11> */
[----:B------:R-:W-:Y:S02]  /*1d940*/  R2UR UR10, R14 ;  /* 0x000000000e0a72ca */ /* 0x000fe400000e0000 */
[----:B------:R-:W-:Y:S02]  /*1d950*/  R2UR UR6, R12 ;  /* 0x000000000c0672ca */ /* 0x000fe400000e0000 */
[----:B------:R-:W-:Y:S02]  /*1d960*/  R2UR UR7, R13 ;  /* 0x000000000d0772ca */ /* 0x000fe400000e0000 */
[----:B------:R-:W-:Y:S02]  /*1d970*/  PLOP3.LUT P0, PT, PT, PT, PT, 0x80, 0x0 ;  /* 0x000000000000781c */ /* 0x000fe40003f0f070 */
[----:B------:R-:W-:-:S11]  /*1d980*/  IADD3 R5, R8, 0x4400, RZ ;  /* 0x0000440008057810 */ /* 0x000fd60007ffe0ff */
.L_x_3005:
        /* <DEDUP_REMOVED lines=13> */
.L_x_2992:
[----:B------:R-:W-:Y:S05]  /*1da60*/  BSYNC B1 ;  /* 0x0000000000017941 */ /* 0x000fea0003800000 */
.L_x_2991:
[----:B------:R-:W2:Y:S04]  /*1da70*/  LDL.LU R0, [R1+0x34] ;  /* 0x0000340001007983 */ /* 0x000ea80000300800 */
[----:B------:R3:W-:Y:S04]  /*1da80*/  STL [R1+0x8], R7 ;  /* 0x0000080701007387 */ /* 0x0007e80000100800 */
[----:B------:R3:W-:Y:S02]  /*1da90*/  STL [R1+0x14], R11 ;  /* 0x0000140b01007387 */ /* 0x0007e40000100800 */
[----:B--23--:R-:W-:-:S07]  /*1daa0*/  VIADD R0, R0, 0xfffffffd ;  /* 0xfffffffd00007836 */ /* 0x00cfce0000000000 */
.L_x_2990:
[----:B------:R-:W-:Y:S05]  /*1dab0*/  BSYNC B2 ;  /* 0x0000000000027941 */ /* 0x000fea0003800000 */
.L_x_2989:
[----:B------:R-:W-:-:S13]  /*1dac0*/  ISETP.NE.AND P0, PT, R2, RZ, PT ;  /* 0x000000ff0200720c */ /* 0x000fda0003f05270 */
[----:B------:R-:W-:Y:S05]  /*1dad0*/  @!P0 BRA `(.L_x_2988) ;  /* 0x0000001400008947 */ /* 0x000fea0003800000 */
[----:B------:R3:W5:Y:S02]  /*1dae0*/  LDL R7, [R1] ;  /* 0x0000000001077983 */ /* 0x0007640000100800 */
.L_x_3036:
[----:B0-2---:R-:W2:Y:S04]  /*1daf0*/  LDL R4, [R1+0x24] ;  /* 0x0000240001047983 */ /* 0x005ea80000100800 */
[----:B------:R-:W4:Y:S04]  /*1db00*/  LDL R3, [R1+0x8] ;  /* 0x0000080001037983 */ /* 0x000f280000100800 */
[----:B---3--:R-:W3:Y:S01]  /*1db10*/  LDL R2, [R1+0x14] ;  /* 0x0000140001027983 */ /* 0x008ee20000100800 */
[----:B------:R-:W-:Y:S05]  /*1db20*/  YIELD ;  /* 0x0000000000007946 */ /* 0x000fea0003800000 */
[----:B------:R-:W-:Y:S01]  /*1db30*/  BSSY B1, `(.L_x_3006) ;  /* 0x000009a000017945 */ /* 0x000fe20003800000 */
[----:B--2---:R-:W-:Y:S01]  /*1db40*/  LOP3.LUT P1, RZ, R4, 0x1, RZ, 0xc0, !PT ;  /* 0x0000000104ff7812 */ /* 0x004fe2000782c0ff */
[----:B----4-:R-:W-:-:S05]  /*1db50*/  VIADD R4, R3, 0x1 ;  /* 0x0000000103047836 */ /* 0x010fca0000000000 */
[----:B------:R-:W-:-:S04]  /*1db60*/  ISETP.NE.AND P0, PT, R4, 0x2, PT ;  /* 0x000000020400780c */ /* 0x000fc80003f05270 */
[----:B------:R-:W-:Y:S02]  /*1db70*/  SEL R5, RZ, 0x1, P0 ;  /* 0x00000001ff057807 */ /* 0x000fe40000000000 */
[----:B------:R-:W-:Y:S02]  /*1db80*/  SEL R4, R4, RZ, P0 ;  /* 0x000000ff04047207 */ /* 0x000fe40000000000 */
[----:B---3--:R-:W-:Y:S01]  /*1db90*/  LOP3.LUT R5, R2, R5, RZ, 0x3c, !PT ;  /* 0x0000000502057212 */ /* 0x008fe200078e3cff */
        /* <DEDUP_REMOVED lines=25> */
.L_x_3008:
[----:B------:R-:W2:Y:S01]  /*1dd30*/  LDL R2, [R1+0x4] ;  /* 0x0000040001027983 */ /* 0x000ea20000100800 */
[----:B------:R-:W-:Y:S01]  /*1dd40*/  BSSY B2, `(.L_x_3009) ;  /* 0x0000005000027945 */ /* 0x000fe20003800000 */
[----:B--2---:R-:W-:Y:S01]  /*1dd50*/  IMAD R3, R4, 0x8, R2 ;  /* 0x0000000804037824 */ /* 0x004fe200078e0202 */
[----:B------:R-:W-:-:S04]  /*1dd60*/  SHF.L.U32 R2, R5, 0x1f, RZ ;  /* 0x0000001f05027819 */ /* 0x000fc800000006ff */
[----:B------:R-:W2:Y:S02]  /*1dd70*/  SYNCS.PHASECHK.TRANS64.TRYWAIT P0, [R3+URZ+0x28840], R2 ;  /* 0x02884002030075a7 */ /* 0x000ea4000800017f */
[----:B--2---:R-:W-:Y:S05]  /*1dd80*/  @!P0 BRA `(.L_x_3010) ;  /* 0x0000005000b88947 */ /* 0x004fea0003800000 */
.L_x_3176:
[----:B------:R-:W-:Y:S05]  /*1dd90*/  BSYNC B2 ;  /* 0x0000000000027941 */ /* 0x000fea0003800000 */
.L_x_3009:
[----:B0-----:R-:W0:Y:S01]  /*1dda0*/  S2R R6, SR_TID.X ;  /* 0x0000000000067919 */ /* 0x001e220000002100 */
[----:B------:R-:W-:Y:S01]  /*1ddb0*/  BSSY B2, `(.L_x_3011) ;  /* 0x000000b000027945 */ /* 0x000fe20003800000 */
[----:B0-----:R-:W-:-:S04]  /*1ddc0*/  LOP3.LUT R6, R6, 0x7f, RZ, 0xc0, !PT ;  /* 0x0000007f06067812 */ /* 0x001fc800078ec0ff */
[----:B------:R-:W-:-:S13]  /*1ddd0*/  ISETP.NE.AND P1, PT, R6, RZ, PT ;  /* 0x000000ff0600720c */ /* 0x000fda0003f25270 */
[----:B------:R-:W-:Y:S05]  /*1dde0*/  @P1 BRA `(.L_x_3012) ;  /* 0x00000000001c1947 */ /* 0x000fea0003800000 */
[----:B------:R-:W0:Y:S01]  /*1ddf0*/  S2R R6, SR_TID.X ;  /* 0x0000000000067919 */ /* 0x000e220000002100 */
[----:B--2---:R-:W-:-:S04]  /*1de00*/  MOV R2, 0x8000 ;  /* 0x0000800000027802 */ /* 0x004fc80000000f00 */
[----:B------:R3:W-:Y:S01]  /*1de10*/  SYNCS.ARRIVE.TRANS64 RZ, [R3+URZ+0x28830], R2 ;  /* 0x0288300203ff79a7 */ /* 0x0007e2000800003f */
[----:B0-----:R-:W-:-:S04]  /*1de20*/  LOP3.LUT R6, R6, 0x1f, RZ, 0xc0, !PT ;  /* 0x0000001f06067812 */ /* 0x001fc800078ec0ff */
[----:B------:R-:W-:-:S13]  /*1de30*/  ISETP.NE.AND P0, PT, R6, RZ, PT ;  /* 0x000000ff0600720c */ /* 0x000fda0003f05270 */
[----:B---3--:R-:W-:Y:S05]  /*1de40*/  @!P0 BRA `(.L_x_3012) ;  /* 0x0000000000048947 */ /* 0x008fea0003800000 */
[----:B------:R-:W-:Y:S01]  /*1de50*/  BPT.TRAP 0x1 ;  /* 0x000000040000795c */ /* 0x000fe20000300000 */
.L_x_3012:
[----:B------:R-:W-:Y:S05]  /*1de60*/  BSYNC B2 ;  /* 0x0000000000027941 */ /* 0x000fea0003800000 */
.L_x_3011:
        /* <DEDUP_REMOVED lines=13> */
.L_x_3013:
        /* <DEDUP_REMOVED lines=16> */
.L_x_3014:
        /* <DEDUP_REMOVED lines=13> */
[----:B--2---:R-:W-:Y:S02]  /*1e110*/  SHF.L.U32 R3, R12, 0x1f, RZ ;  /* 0x0000001f0c037819 */ /* 0x004fe400000006ff */
[----:B---3--:R-:W-:-:S04]  /*1e120*/  LEA R2, R9, R10, 0x3 ;  /* 0x0000000a09027211 */ /* 0x008fc800078e18ff */
[----:B------:R-:W0:Y:S02]  /*1e130*/  SYNCS.PHASECHK.TRANS64.TRYWAIT P0, [R2+URZ+0x60], R3 ;  /* 0x00006003020075a7 */ /* 0x000e24000800017f */
[----:B0-----:R-:W-:Y:S05]  /*1e140*/  @!P0 BRA `(.L_x_3016) ;  /* 0x0000004c00dc8947 */ /* 0x001fea0003800000 */
.L_x_3177:
[----:B------:R-:W-:Y:S05]  /*1e150*/  BSYNC B2 ;  /* 0x0000000000027941 */ /* 0x000fea0003800000 */
.L_x_3015:
        /* <DEDUP_REMOVED lines=11> */
.L_x_3018:
[----:B------:R-:W-:Y:S05]  /*1e210*/  BSYNC B2 ;  /* 0x0000000000027941 */ /* 0x000fea0003800000 */
.L_x_3017:
        /* <DEDUP_REMOVED lines=14> */
.L_x_3019:
        /* <DEDUP_REMOVED lines=16> */
.L_x_3020:
        /* <DEDUP_REMOVED lines=13> */
.L_x_3007:
[----:B------:R-:W-:Y:S05]  /*1e4d0*/  BSYNC B1 ;  /* 0x0000000000017941 */ /* 0x000fea0003800000 */
.L_x_3006:
        /* <DEDUP_REMOVED lines=12> */
[----:B------:R-:W-:Y:S01]  /*1e5a0*/  VIADD R6, R0, 0xffffffff ;  /* 0xffffffff00067836 */ /* 0x000fe20000000000 */
        /* <DEDUP_REMOVED lines=22> */
.L_x_3023:
[----:B------:R-:W4:Y:S01]  /*1e710*/  LDL R2, [R1+0x4] ;  /* 0x0000040001027983 */ /* 0x000f220000100800 */
[----:B------:R-:W-:Y:S01]  /*1e720*/  SHF.L.U32 R3, R11, 0x1f, RZ ;  /* 0x0000001f0b037819 */ /* 0x000fe200000006ff */
[----:B------:R-:W-:Y:S01]  /*1e730*/  BSSY B2, `(.L_x_3024) ;  /* 0x0000004000027945 */ /* 0x000fe20003800000 */
[----:B----4-:R-:W-:-:S04]  /*1e740*/  IMAD R2, R12, 0x8, R2 ;  /* 0x000000080c027824 */ /* 0x010fc800078e0202 */
[----:B------:R-:W4:Y:S02]  /*1e750*/  SYNCS.PHASECHK.TRANS64.TRYWAIT P0, [R2+URZ+0x28840], R3 ;  /* 0x02884003020075a7 */ /* 0x000f24000800017f */
[----:B----4-:R-:W-:Y:S05]  /*1e760*/  @!P0 BRA `(.L_x_3025) ;  /* 0x0000004800688947 */ /* 0x010fea0003800000 */
.L_x_3178:
[----:B------:R-:W-:Y:S05]  /*1e770*/  BSYNC B2 ;  /* 0x0000000000027941 */ /* 0x000fea0003800000 */
.L_x_3024:
        /* <DEDUP_REMOVED lines=12> */
.L_x_3027:
[----:B------:R-:W-:Y:S05]  /*1e840*/  BSYNC B2 ;  /* 0x0000000000027941 */ /* 0x000fea0003800000 */
.L_x_3026:
[----:B----4-:R-:W3:Y:S04]  /*1e850*/  LDL R2, [R1+0x8] ;  /* 0x0000080001027983 */ /* 0x010ee80000100800 */
[----:B------:R-:W4:Y:S04]  /*1e860*/  LDL R9, [R1+0x4] ;  /* 0x0000040001097983 */ /* 0x000f280000100800 */
[----:B------:R-:W4:Y:S01]  /*1e870*/  LDL R8, [R1+0x18] ;  /* 0x0000180001087983 */ /* 0x000f220000100800 */
[----:B--2---:R-:W-:-:S04]  /*1e880*/  MOV R11, RZ ;  /* 0x000000ff000b7202 */ /* 0x004fc80000000f00 */
[----:B------:R-:W-:Y:S01]  /*1e890*/  R2UR UR10, R11 ;  /* 0x000000000b0a72ca */ /* 0x000fe200000e0000 */
[----:B------:R-:W-:Y:S01]  /*1e8a0*/  UIADD3 UR4, UP0, UR38, 0x370, URZ ;  /* 0x0000037026047890 */ /* 0x000fe2000ff1e03f */
[----:B------:R-:W-:Y:S01]  /*1e8b0*/  PLOP3.LUT P0, PT, PT, PT, PT, 0x80, 0x0 ;  /* 0x000000000000781c */ /* 0x000fe20003f0f070 */
[----:B------:R-:W-:Y:S01]  /*1e8c0*/  UMOV UR6, 0x0 ;  /* 0x0000000000067882 */ /* 0x000fe20000000000 */
[----:B------:R-:W-:Y:S01]  /*1e8d0*/  UMOV UR7, 0x14f00000 ;  /* 0x14f0000000077882 */ /* 0x000fe20000000000 */
[----:B------:R-:W-:Y:S01]  /*1e8e0*/  UIADD3.X UR5, URZ, UR39, URZ, UP0, !UPT ;  /* 0x000000273f057290 */ /* 0x000fe200087fe43f */
[C---:B---3--:R-:W-:Y:S02]  /*1e8f0*/  IMAD R3, R2.reuse, 0x8, R10 ;  /* 0x0000000802037824 */ /* 0x048fe400078e020a */
[----:B----4-:R-:W-:Y:S02]  /*1e900*/  IMAD R2, R2, 0x8000, R9 ;  /* 0x0000800002027824 */ /* 0x010fe400078e0209 */
[----:B------:R-:W-:Y:S01]  /*1e910*/  VIADD R3, R3, 0x30 ;  /* 0x0000003003037836 */ /* 0x000fe20000000000 */
[----:B------:R-:W-:Y:S01]  /*1e920*/  LEA R8, R6, R8, 0x7 ;  /* 0x0000000806087211 */ /* 0x000fe200078e38ff */
[----:B------:R-:W-:-:S07]  /*1e930*/  VIADD R9, R2, 0x18400 ;  /* 0x0001840002097836 */ /* 0x000fce0000000000 */
.L_x_3028:
        /* <DEDUP_REMOVED lines=16> */
.L_x_3029:
        /* <DEDUP_REMOVED lines=15> */
.L_x_3179:
[----:B------:R-:W-:Y:S05]  /*1eb30*/  BSYNC B2 ;  /* 0x0000000000027941 */ /* 0x000fea0003800000 */
.L_x_3030:
        /* <DEDUP_REMOVED lines=11> */
.L_x_3033:
[----:B------:R-:W-:Y:S05]  /*1ebf0*/  BSYNC B2 ;  /* 0x0000000000027941 */ /* 0x000fea0003800000 */
.L_x_3032:
        /* <DEDUP_REMOVED lines=13> */
.L_x_3034:
        /* <DEDUP_REMOVED lines=16> */
.L_x_3035:
        /* <DEDUP_REMOVED lines=13> */
.L_x_3022:
[----:B------:R-:W-:Y:S05]  /*1eea0*/  BSYNC B1 ;  /* 0x0000000000017941 */ /* 0x000fea0003800000 */
.L_x_3021:
[C---:B------:R-:W-:Y:S01]  /*1eeb0*/  ISETP.GT.AND P0, PT, R0.reuse, 0x1, PT ;  /* 0x000000010000780c */ /* 0x040fe20003f04270 */
[----:B------:R-:W-:-:S12]  /*1eec0*/  VIADD R0, R0, 0xfffffffe ;  /* 0xfffffffe00007836 */ /* 0x000fd80000000000 */
[----:B------:R-:W-:Y:S05]  /*1eed0*/  @P0 BRA `(.L_x_3036) ;  /* 0xffffffec00040947 */ /* 0x000fea000383ffff */
.L_x_2988:
[----:B------:R-:W-:Y:S05]  /*1eee0*/  BSYNC B0 ;  /* 0x0000000000007941 */ /* 0x000fea0003800000 */
.L_x_2987:
[----:B------:R-:W4:Y:S01]  /*1eef0*/  S2R R3, SR_TID.X ;  /* 0x0000000000037919 */ /* 0x000f220000002100 */
[----:B------:R-:W-:Y:S01]  /*1ef00*/  BSSY B0, `(.L_x_3037) ;  /* 0x0000010000007945 */ /* 0x000fe20003800000 */
[----:B----4-:R-:W-:-:S04]  /*1ef10*/  LOP3.LUT R3, R3, 0x7f, RZ, 0xc0, !PT ;  /* 0x0000007f03037812 */ /* 0x010fc800078ec0ff */
[----:B------:R-:W-:-:S13]  /*1ef20*/  ISETP.NE.AND P0, PT, R3, RZ, PT ;  /* 0x000000ff0300720c */ /* 0x000fda0003f05270 */
[----:B------:R-:W-:Y:S05]  /*1ef30*/  @P0 BRA `(.L_x_3038) ;  /* 0x0000000000300947 */ /* 0x000fea0003800000 */
[----:B------:R-:W4:Y:S01]  /*1ef40*/  S2R R2, SR_LANEID ;  /* 0x0000000000027919 */ /* 0x000f220000000000 */
[----:B------:R-:W-:Y:S01]  /*1ef50*/  VOTEU.ANY UR4, UPT, PT ;  /* 0x0000000000047886 */ /* 0x000fe200038e0100 */
[----:B0-2---:R-:W0:Y:S01]  /*1ef60*/  LDC.64 R4, c[0x0][0xc60] ;  /* 0x00031800ff047b82 */ /* 0x005e220000000a00 */
[----:B------:R-:W4:Y:S02]  /*1ef70*/  FLO.U32 R0, UR4 ;  /* 0x0000000400007d00 */ /* 0x000f2400080e0000 */
[----:B----4-:R-:W-:-:S06]  /*1ef80*/  ISETP.EQ.U32.AND P0, PT, R0, R2, PT ;  /* 0x000000020000720c */ /* 0x010fcc0003f02070 */
[----:B------:R-:W0:Y:S07]  /*1ef90*/  POPC R2, UR4 ;  /* 0x0000000400027d09 */ /* 0x000e2e0008000000 */
[----:B0-----:R-:W2:Y:S04]  /*1efa0*/  @P0 ATOMG.E.ADD.STRONG.GPU PT, R2, desc[UR40][R4.64], R2 ;  /* 0x00000002040209a8 */ /* 0x001ea800081ee1e8 */
[----:B--2---:R0:W2:Y:S02]  /*1efb0*/  SHFL.IDX PT, R2, R2, R0, 0x1f ;  /* 0x00001f0002027589 */ /* 0x0040a400000e0000 */
[----:B0-----:R-:W0:Y:S02]  /*1efc0*/  S2R R0, SR_LTMASK ;  /* 0x0000000000007919 */ /* 0x001e240000003900 */
[----:B0-----:R-:W-:-:S06]  /*1efd0*/  LOP3.LUT R0, R0, UR4, RZ, 0xc0, !PT ;  /* 0x0000000400007c12 */ /* 0x001fcc000f8ec0ff */
[----:B------:R-:W2:Y:S02]  /*1efe0*/  POPC R0, R0 ;  /* 0x0000000000007309 */ /* 0x000ea40000000000 */
[----:B--2---:R-:W-:-:S07]  /*1eff0*/  IADD3 R16, R2, UR36, R0 ;  /* 0x0000002402107c10 */ /* 0x004fce000fffe000 */
.L_x_3038:
[----:B------:R-:W-:Y:S05]  /*1f000*/  BSYNC B0 ;  /* 0x0000000000007941 */ /* 0x000fea0003800000 */
.L_x_3037:
[----:B------:R-:W4:Y:S01]  /*1f010*/  LDL R0, [R1+0x24] ;  /* 0x0000240001007983 */ /* 0x000f220000100800 */
[----:B------:R-:W-:Y:S01]  /*1f020*/  BSSY B0, `(.L_x_3039) ;  /* 0x0000040000007945 */ /* 0x000fe20003800000 */
[----:B----4-:R-:W-:-:S13]  /*1f030*/  LOP3.LUT P0, RZ, R0, 0x1, RZ, 0xc0, !PT ;  /* 0x0000000100ff7812 */ /* 0x010fda000780c0ff */
[----:B------:R-:W-:Y:S05]  /*1f040*/  @!P0 BRA `(.L_x_3040) ;  /* 0x0000000000f48947 */ /* 0x000fea0003800000 */
[----:B0-2---:R-:W2:Y:S04]  /*1f050*/  LDL R4, [R1+0x4] ;  /* 0x0000040001047983 */ /* 0x005ea80000100800 */
[----:B------:R-:W2:Y:S04]  /*1f060*/  LDL R0, [R1+0x8] ;  /* 0x0000080001007983 */ /* 0x000ea80000100800 */
[----:B------:R-:W4:Y:S01]  /*1f070*/  LDL R2, [R1+0x14] ;  /* 0x0000140001027983 */ /* 0x000f220000100800 */
[----:B------:R-:W-:Y:S01]  /*1f080*/  BSSY B1, `(.L_x_3041) ;  /* 0x0000006000017945 */ /* 0x000fe20003800000 */
[----:B------:R-:W-:Y:S01]  /*1f090*/  ISETP.NE.AND P1, PT, R3, RZ, PT ;  /* 0x000000ff0300720c */ /* 0x000fe20003f25270 */
[----:B--2---:R-:W-:Y:S01]  /*1f0a0*/  IMAD R0, R0, 0x8, R4 ;  /* 0x0000000800007824 */ /* 0x004fe200078e0204 */
[----:B----4-:R-:W-:-:S04]  /*1f0b0*/  SHF.L.U32 R2, R2, 0x1f, RZ ;  /* 0x0000001f02027819 */ /* 0x010fc800000006ff */
[----:B------:R-:W0:Y:S02]  /*1f0c0*/  SYNCS.PHASECHK.TRANS64.TRYWAIT P0, [R0+URZ+0x28860], R2 ;  /* 0x02886002000075a7 */ /* 0x000e24000800017f */
[----:B0-----:R-:W-:Y:S05]  /*1f0d0*/  @!P0 BRA `(.L_x_3042) ;  /* 0x0000004000348947 */ /* 0x001fea0003800000 */
.L_x_3180:
[----:B------:R-:W-:Y:S05]  /*1f0e0*/  BSYNC B1 ;  /* 0x0000000000017941 */ /* 0x000fea0003800000 */
.L_x_3041:
        /* <DEDUP_REMOVED lines=9> */
.L_x_3044:
[----:B------:R-:W-:Y:S05]  /*1f180*/  BSYNC B1 ;  /* 0x0000000000017941 */ /* 0x000fea0003800000 */
.L_x_3043:
        /* <DEDUP_REMOVED lines=11> */
[----:B--2---:R-:W-:Y:S01]  /*1f240*/  LEA R3, R3, R5, 0x7 ;  /* 0x0000000503037211 */ /* 0x004fe200078e38ff */
[----:B----4-:R-:W-:-:S04]  /*1f250*/  IMAD R2, R2, 0x8000, R4 ;  /* 0x0000800002027824 */ /* 0x010fc800078e0204 */
[----:B------:R-:W-:-:S07]  /*1f260*/  VIADD R4, R2, 0x400 ;  /* 0x0000040002047836 */ /* 0x000fce0000000000 */
.L_x_3045:
        /* <DEDUP_REMOVED lines=12> */
[----:B------:R-:W-:Y:S01]  /*1f330*/  UMOV UR6, 0x0 ;  /* 0x0000000000067882 */ /* 0x000fe20000000000 */
[----:B------:R-:W-:Y:S01]  /*1f340*/  IADD3 R2, R2, 0x4400, RZ ;  /* 0x0000440002027810 */ /* 0x000fe20007ffe0ff */
[----:B------:R-:W-:Y:S01]  /*1f350*/  UMOV UR7, 0x14f00000 ;  /* 0x14f0000000077882 */ /* 0x000fe20000000000 */
[----:B------:R-:W-:-:S09]  /*1f360*/  UMOV UR10, 0x40 ;  /* 0x00000040000a7882 */ /* 0x000fd20000000000 */
.L_x_3046:
        /* <DEDUP_REMOVED lines=11> */
.L_x_3040:
[----:B------:R-:W-:Y:S05]  /*1f420*/  BSYNC B0 ;  /* 0x0000000000007941 */ /* 0x000fea0003800000 */
.L_x_3039:
[----:B------:R-:W4:Y:S04]  /*1f430*/  LDL.LU R5, [R1+0x8] ;  /* 0x0000080001057983 */ /* 0x000f280000300800 */
[----:B0-2---:R-:W2:Y:S01]  /*1f440*/  LDL.LU R4, [R1+0x14] ;  /* 0x0000140001047983 */ /* 0x005ea20000300800 */
[----:B----4-:R-:W-:-:S05]  /*1f450*/  VIADD R0, R5, 0x1 ;  /* 0x0000000105007836 */ /* 0x010fca0000000000 */
[----:B------:R-:W-:-:S04]  /*1f460*/  ISETP.NE.AND P0, PT, R0, 0x2, PT ;  /* 0x000000020000780c */ /* 0x000fc80003f05270 */
[----:B------:R-:W-:Y:S02]  /*1f470*/  SEL R2, RZ, 0x1, P0 ;  /* 0x00000001ff027807 */ /* 0x000fe40000000000 */
[----:B------:R-:W-:Y:S02]  /*1f480*/  SEL R0, R0, RZ, P0 ;  /* 0x000000ff00007207 */ /* 0x000fe40000000000 */
[----:B--2---:R-:W-:-:S03]  /*1f490*/  LOP3.LUT R4, R4, R2, RZ, 0x3c, !PT ;  /* 0x0000000204047212 */ /* 0x004fc600078e3cff */
[----:B------:R0:W-:Y:S04]  /*1f4a0*/  STL [R1+0x8], R0 ;  /* 0x0000080001007387 */ /* 0x0001e80000100800 */
[----:B------:R0:W-:Y:S02]  /*1f4b0*/  STL [R1+0x14], R4 ;  /* 0x0000140401007387 */ /* 0x0001e40000100800 */
.L_x_2967:
[----:B------:R-:W-:Y:S05]  /*1f4c0*/  BSYNC B7 ;  /* 0x0000000000077941 */ /* 0x000fea0003800000 */
.L_x_2965:
[----:B0-----:R-:W2:Y:S02]  /*1f4d0*/  LDL R0, [R1+0x24] ;  /* 0x0000240001007983 */ /* 0x001ea40000100800 */
[----:B--2---:R-:W-:-:S13]  /*1f4e0*/  LOP3.LUT P0, RZ, R0, 0x2, RZ, 0xc0, !PT ;  /* 0x0000000200ff7812 */ /* 0x004fda000780c0ff */
[----:B------:R-:W-:Y:S05]  /*1f4f0*/  @!P0 BRA `(.L_x_3047) ;  /* 0x0000000000288947 */ /* 0x000fea0003800000 */
[----:B------:R-:W-:Y:S05]  /*1f500*/  WARPSYNC.ALL ;  /* 0x0000000000007948 */ /* 0x000fea0003800000 */
[----:B------:R-:W0:Y:S08]  /*1f510*/  S2UR UR5, SR_CgaCtaId ;  /* 0x00000000000579c3 */ /* 0x000e300000008800 */
[----:B------:R-:W-:Y:S06]  /*1f520*/  BAR.SYNC.DEFER_BLOCKING 0x5, 0x180 ;  /* 0x0146000000007b1d */ /* 0x000fec0000010000 */
[----:B------:R-:W-:-:S02]  /*1f530*/  UMOV UR4, 0x400 ;  /* 0x0000040000047882 */ /* 0x000fc40000000000 */
[----:B0-----:R-:W-:-:S06]  /*1f540*/  ULEA UR4, UR5, UR4, 0x18 ;  /* 0x0000000405047291 */ /* 0x001fcc000f8ec03f */
[----:B------:R-:W-:-:S05]  /*1f550*/  IMAD.U32 R0, RZ, RZ, UR4 ;  /* 0x00000004ff007e24 */ /* 0x000fca000f8e00ff */
[----:B------:R2:W4:Y:S04]  /*1f560*/  LDS.128 R16, [R0+0x288d0] ;  /* 0x0288d00000107984 */ /* 0x0005280000000c00 */
[----:B------:R2:W-:Y:S01]  /*1f570*/  STL [R1+0x4], R0 ;  /* 0x0000040001007387 */ /* 0x0005e20000100800 */
[----:B------:R-:W-:Y:S06]  /*1f580*/  BAR.ARV 0x4, 0x180 ;  /* 0x0106000000007b1d */ /* 0x000fec0000002000 */
[----:B------:R-:W-:Y:S05]  /*1f590*/  BRA `(.L_x_3048) ;  /* 0x0000000800d87947 */ /* 0x000fea0003800000 */
.L_x_3047:
[----:B---3--:R-:W0:Y:S01]  /*1f5a0*/  S2R R6, SR_TID.X ;  /* 0x0000000000067919 */ /* 0x008e220000002100 */
[----:B------:R-:W-:Y:S01]  /*1f5b0*/  UMOV UR4, 0xffffffff ;  /* 0xffffffff00047882 */ /* 0x000fe20000000000 */
[----:B0-----:R-:W-:-:S04]  /*1f5c0*/  LOP3.LUT R6, R6, 0x1f, RZ, 0xc0, !PT ;  /* 0x0000001f06067812 */ /* 0x001fc800078ec0ff */
[----:B------:R-:W-:Y:S01]  /*1f5d0*/  ISETP.NE.AND P0, PT, R6, 0x1f, PT ;  /* 0x0000001f0600780c */ /* 0x000fe20003f05270 */
[----:B------:R-:W-:-:S12]  /*1f5e0*/  BRA.DIV UR4, `(.L_x_3049) ;  /* 0x0000003e04047947 */ /* 0x000fd8000b800000 */
[----:B------:R-:W-:Y:S01]  /*1f5f0*/  IMAD.IADD R5, R19, 0x1, R6 ;  /* 0x0000000113057824 */ /* 0x000fe200078e0206 */
[----:B------:R-:W-:-:S04]  /*1f600*/  ULDC UR4, c[0x0][0xc3c] ;  /* 0x00030f0000047ab9 */ /* 0x000fc80000000800 */
[----:B------:R-:W-:-:S13]  /*1f610*/  ISETP.GE.OR P1, PT, R5, UR4, !P0 ;  /* 0x0000000405007c0c */ /* 0x000fda000c726670 */
[----:B------:R-:W0:Y:S02]  /*1f620*/  @!P1 LDC.64 R2, c[0x0][0xc80] ;  /* 0x00032000ff029b82 */ /* 0x000e240000000a00 */
[----:B0-----:R-:W-:-:S06]  /*1f630*/  @!P1 IMAD.WIDE R2, R5, 0x4, R2 ;  /* 0x0000000405029825 */ /* 0x001fcc00078e0202 */
[----:B------:R0:W2:Y:S01]  /*1f640*/  @!P1 LDG.E R2, desc[UR40][R2.64] ;  /* 0x0000002802029981 */ /* 0x0000a2000c1e1900 */
[C---:B------:R-:W-:Y:S02]  /*1f650*/  ISETP.GE.U32.AND P2, PT, R6.reuse, 0x2, PT ;  /* 0x000000020600780c */ /* 0x040fe40003f46070 */
[C---:B------:R-:W-:Y:S02]  /*1f660*/  ISETP.GE.U32.AND P3, PT, R6.reuse, 0x4, PT ;  /* 0x000000040600780c */ /* 0x040fe40003f66070 */
[C---:B------:R-:W-:Y:S02]  /*1f670*/  ISETP.GE.U32.AND P4, PT, R6.reuse, 0x8, PT ;  /* 0x000000080600780c */ /* 0x040fe40003f86070 */
[C---:B------:R-:W-:Y:S02]  /*1f680*/  ISETP.GE.U32.AND P5, PT, R6.reuse, 0x10, PT ;  /* 0x000000100600780c */ /* 0x040fe40003fa6070 */
[----:B0-----:R-:W-:Y:S01]  /*1f690*/  MOV R3, RZ ;  /* 0x000000ff00037202 */ /* 0x001fe20000000f00 */
[----:B--2---:R-:W-:Y:S01]  /*1f6a0*/  @!P1 IMAD.MOV.U32 R3, RZ, RZ, R2 ;  /* 0x000000ffff039224 */ /* 0x004fe200078e0002 */
[----:B------:R-:W-:-:S04]  /*1f6b0*/  ISETP.NE.AND P1, PT, R6, RZ, PT ;  /* 0x000000ff0600720c */ /* 0x000fc80003f25270 */
[----:B------:R-:W0:Y:S02]  /*1f6c0*/  SHFL.UP PT, R2, R3, 0x1, RZ ;  /* 0x0420000003027989 */ /* 0x000e2400000e00ff */
[----:B0-----:R-:W-:-:S05]  /*1f6d0*/  SEL R0, R2, RZ, P1 ;  /* 0x000000ff02007207 */ /* 0x001fca0000800000 */
[----:B------:R-:W-:Y:S02]  /*1f6e0*/  IMAD.IADD R2, R3, 0x1, R0 ;  /* 0x0000000103027824 */ /* 0x000fe400078e0200 */
[----:B------:R-:W-:Y:S04]  /*1f6f0*/  SHFL.IDX PT, R0, R16, RZ, 0x1f ;  /* 0x00001fff10007589 */ /* 0x000fe800000e0000 */
        /* <DEDUP_REMOVED lines=11> */
[----:B------:R-:W-:Y:S02]  /*1f7b0*/  IMAD.IADD R2, R2, 0x1, R5 ;  /* 0x0000000102027824 */ /* 0x000fe400078e0205 */
[----:B------:R0:W2:Y:S04]  /*1f7c0*/  SHFL.IDX PT, R5, R16, 0x1, 0x1f ;  /* 0x00201f0010057f89 */ /* 0x0000a800000e0000 */
[----:B------:R0:W3:Y:S02]  /*1f7d0*/  SHFL.IDX PT, R16, R2, 0x1f, 0x1f ;  /* 0x03e01f0002107f89 */ /* 0x0000e400000e0000 */
.L_x_3190:
[----:B------:R-:W-:Y:S02]  /*1f7e0*/  ULDC UR4, c[0x0][0xc38] ;  /* 0x00030e0000047ab9 */ /* 0x000fe40000000800 */
[----:B------:R-:W-:-:S04]  /*1f7f0*/  IMAD.U32 R4, RZ, RZ, UR4 ;  /* 0x00000004ff047e24 */ /* 0x000fc8000f8e00ff */
[----:B0--3--:R-:W-:-:S05]  /*1f800*/  IMAD R16, R16, R4, RZ ;  /* 0x0000000410107224 */ /* 0x009fca00078e02ff */
[----:B--2---:R-:W-:-:S04]  /*1f810*/  IADD3 R5, R5, R16, RZ ;  /* 0x0000001005057210 */ /* 0x004fc80007ffe0ff */
[----:B------:R-:W-:-:S13]  /*1f820*/  ISETP.GT.AND P6, PT, R5, R0, PT ;  /* 0x000000000500720c */ /* 0x000fda0003fc4270 */
[----:B------:R-:W-:Y:S05]  /*1f830*/  @P6 BRA `(.L_x_3050) ;  /* 0x00000000009c6947 */ /* 0x000fea0003800000 */
.L_x_3055:
        /* <DEDUP_REMOVED lines=11> */
[----:B------:R-:W0:Y:S02]  /*1f8f0*/  LDC.64 R2, c[0x0][0xc80] ;  /* 0x00032000ff027b82 */ /* 0x000e240000000a00 */
[----:B0-----:R-:W-:-:S06]  /*1f900*/  IMAD.WIDE R2, R4, 0x4, R2 ;  /* 0x0000000404027825 */ /* 0x001fcc00078e0202 */
[----:B------:R0:W5:Y:S02]  /*1f910*/  LDG.E R3, desc[UR40][R2.64] ;  /* 0x0000002802037981 */ /* 0x000164000c1e1900 */
.L_x_3053:
[----:B------:R-:W-:Y:S05]  /*1f920*/  BSYNC B0 ;  /* 0x0000000000007941 */ /* 0x000fea0003800000 */
.L_x_3052:
[----:B------:R-:W-:-:S03]  /*1f930*/  UMOV UR4, 0xffffffff ;  /* 0xffffffff00047882 */ /* 0x000fc60000000000 */
[----:B------:R-:W-:Y:S05]  /*1f940*/  BRA.DIV UR4, `(.L_x_3054) ;  /* 0x0000003e04687947 */ /* 0x000fea000b800000 */
[----:B-----5:R-:W0:Y:S02]  /*1f950*/  SHFL.UP PT, R14, R3, 0x1, RZ ;  /* 0x04200000030e7989 */ /* 0x020e2400000e00ff */
        /* <DEDUP_REMOVED lines=14> */
[----:B------:R0:W2:Y:S02]  /*1fa40*/  SHFL.IDX PT, R16, R2, 0x1f, 0x1f ;  /* 0x03e01f0002107f89 */ /* 0x0000a400000e0000 */
.L_x_3198:
[----:B------:R-:W-:Y:S02]  /*1fa50*/  ULDC UR4, c[0x0][0xc38] ;  /* 0x00030e0000047ab9 */ /* 0x000fe40000000800 */
[----:B------:R-:W-:-:S04]  /*1fa60*/  IMAD.U32 R4, RZ, RZ, UR4 ;  /* 0x00000004ff047e24 */ /* 0x000fc8000f8e00ff */
[----:B--2---:R-:W-:-:S04]  /*1fa70*/  IMAD R16, R16, R4, RZ ;  /* 0x0000000410107224 */ /* 0x004fc800078e02ff */
[----:B------:R-:W-:-:S05]  /*1fa80*/  IMAD.IADD R5, R16, 0x1, R5 ;  /* 0x0000000110057824 */ /* 0x000fca00078e0205 */
[----:B------:R-:W-:-:S13]  /*1fa90*/  ISETP.GT.AND P6, PT, R5, R0, PT ;  /* 0x000000000500720c */ /* 0x000fda0003fc4270 */
[----:B------:R-:W-:Y:S05]  /*1faa0*/  @!P6 BRA `(.L_x_3055) ;  /* 0xfffffffc0064e947 */ /* 0x000fea000383ffff */
.L_x_3050:
        /* <DEDUP_REMOVED lines=8> */
.L_x_3202:
[----:B------:R-:W-:Y:S02]  /*1fb30*/  ISETP.NE.AND P0, PT, R5, RZ, PT ;  /* 0x000000ff0500720c */ /* 0x000fe40003f05270 */
[----:B------:R-:W-:-:S11]  /*1fb40*/  MOV R5, RZ ;  /* 0x000000ff00057202 */ /* 0x000fd60000000f00 */
[----:B------:R-:W-:Y:S05]  /*1fb50*/  @!P0 BRA `(.L_x_3057) ;  /* 0x0000000000148947 */ /* 0x000fea0003800000 */
[----:B------:R-:W-:Y:S01]  /*1fb60*/  UMOV UR4, 0xffffffff ;  /* 0xffffffff00047882 */ /* 0x000fe20000000000 */
[----:B------:R-:W-:Y:S02]  /*1fb70*/  VIADD R12, R6, 0xffffffff ;  /* 0xffffffff060c7836 */ /* 0x000fe40000000000 */
[----:B------:R-:W-:Y:S05]  /*1fb80*/  BRA.DIV UR4, `(.L_x_3058) ;  /* 0x0000003e04f47947 */ /* 0x000fea000b800000 */
[----:B0-----:R0:W4:Y:S02]  /*1fb90*/  SHFL.IDX PT, R2, R2, R12, 0x1f ;  /* 0x00001f0c02027589 */ /* 0x00112400000e0000 */
.L_x_3205:
[----:B----4-:R-:W-:-:S07]  /*1fba0*/  IMAD.MOV.U32 R5, RZ, RZ, R2 ;  /* 0x000000ffff057224 */ /* 0x010fce00078e0002 */
.L_x_3057:
[----:B0-2---:R-:W0:Y:S01]  /*1fbb0*/  LDC.64 R2, c[0x0][0xc90] ;  /* 0x00032400ff027b82 */ /* 0x005e220000000a00 */
[----:B------:R-:W-:-:S04]  /*1fbc0*/  IMAD.IADD R19, R6, 0x1, R19 ;  /* 0x0000000106137824 */ /* 0x000fc800078e0213 */
[----:B0-----:R-:W-:-:S05]  /*1fbd0*/  IMAD.WIDE R2, R19, 0x4, R2 ;  /* 0x0000000413027825 */ /* 0x001fca00078e0202 */
[----:B-----5:R-:W3:Y:S01]  /*1fbe0*/  LDG.E R7, desc[UR40][R2.64] ;  /* 0x0000002802077981 */ /* 0x020ee2000c1e1900 */
[----:B------:R-:W-:-:S04]  /*1fbf0*/  IMAD R16, R5, R4, R16 ;  /* 0x0000000405107224 */ /* 0x000fc800078e0210 */
[----:B------:R-:W-:Y:S02]  /*1fc00*/  IMAD.IADD R0, R0, 0x1, -R16 ;  /* 0x0000000100007824 */ /* 0x000fe400078e0a10 */
[----:B---3--:R-:W-:-:S05]  /*1fc10*/  IMAD R6, R17, R7, RZ ;  /* 0x0000000711067224 */ /* 0x008fca00078e02ff */
[----:B------:R-:W-:-:S04]  /*1fc20*/  IABS R8, R6 ;  /* 0x0000000600087213 */ /* 0x000fc80000000000 */
[----:B------:R-:W0:Y:S08]  /*1fc30*/  I2F.RP R2, R8 ;  /* 0x0000000800027306 */ /* 0x000e300000209400 */
[----:B0-----:R-:W0:Y:S02]  /*1fc40*/  MUFU.RCP R2, R2 ;  /* 0x0000000200027308 */ /* 0x001e240000001000 */
[----:B0-----:R-:W-:-:S06]  /*1fc50*/  IADD3 R2, R2, 0xffffffe, RZ ;  /* 0x0ffffffe02027810 */ /* 0x001fcc0007ffe0ff */
[----:B------:R-:W0:Y:S02]  /*1fc60*/  F2I.FTZ.U32.TRUNC.NTZ R3, R2 ;  /* 0x0000000200037305 */ /* 0x000e24000021f000 */
[----:B0-----:R-:W-:-:S04]  /*1fc70*/  IMAD.MOV R2, RZ, RZ, -R3 ;  /* 0x000000ffff027224 */ /* 0x001fc800078e0a03 */
[----:B------:R-:W-:Y:S02]  /*1fc80*/  IMAD R5, R2, R8, RZ ;  /* 0x0000000802057224 */ /* 0x000fe400078e02ff */
[----:B------:R-:W-:-:S04]  /*1fc90*/  IMAD.MOV.U32 R2, RZ, RZ, RZ ;  /* 0x000000ffff027224 */ /* 0x000fc800078e00ff */
[----:B------:R-:W-:Y:S01]  /*1fca0*/  IMAD.HI.U32 R2, R3, R5, R2 ;  /* 0x0000000503027227 */ /* 0x000fe200078e0002 */
[----:B------:R-:W-:Y:S02]  /*1fcb0*/  IABS R3, R0 ;  /* 0x0000000000037213 */ /* 0x000fe40000000000 */
[----:B------:R-:W-:-:S03]  /*1fcc0*/  IABS R5, R6 ;  /* 0x0000000600057213 */ /* 0x000fc60000000000 */
[----:B------:R-:W-:Y:S01]  /*1fcd0*/  IMAD.HI.U32 R2, R2, R3, RZ ;  /* 0x0000000302027227 */ /* 0x000fe200078e00ff */
[----:B------:R-:W-:-:S05]  /*1fce0*/  IADD3 R5, RZ, -R5, RZ ;  /* 0x80000005ff057210 */ /* 0x000fca0007ffe0ff */
        /* <DEDUP_REMOVED lines=31> */
[----:B------:R-:W-:Y:S01]  /*1fee0*/  @!P1 IMAD.IADD R3, R3, 0x1, -R7 ;  /* 0x0000000103039824 */ /* 0x000fe200078e0a07 */
[----:B------:R-:W-:Y:S02]  /*1fef0*/  @!P1 IADD3 R2, R2, 0x1, RZ ;  /* 0x0000000102029810 */ /* 0x000fe40007ffe0ff */
[----:B------:R-:W-:Y:S02]  /*1ff00*/  ISETP.NE.AND P1, PT, R4, RZ, PT ;  /* 0x000000ff0400720c */ /* 0x000fe40003f25270 */
[----:B------:R-:W-:Y:S02]  /*1ff10*/  ISETP.GE.U32.AND P0, PT, R3, R7, PT ;  /* 0x000000070300720c */ /* 0x000fe40003f06070 */
[C---:B------:R-:W-:Y:S01]  /*1ff20*/  LOP3.LUT R3, R0.reuse, R4, RZ, 0x3c, !PT ;  /* 0x0000000400037212 */ /* 0x040fe200078e3cff */
[----:B------:R-:W-:-:S03]  /*1ff30*/  IMAD.IADD R0, R0, 0x1, R5 ;  /* 0x0000000100007824 */ /* 0x000fc600078e0205 */
[----:B------:R-:W-:-:S07]  /*1ff40*/  ISETP.GE.AND P2, PT, R3, RZ, PT ;  /* 0x000000ff0300720c */ /* 0x000fce0003f46270 */
[----:B------:R-:W-:-:S06]  /*1ff50*/  @P0 VIADD R2, R2, 0x1 ;  /* 0x0000000102020836 */ /* 0x000fcc0000000000 */
[----:B------:R-:W-:Y:S01]  /*1ff60*/  @!P2 IMAD.MOV R2, RZ, RZ, -R2 ;  /* 0x000000ffff02a224 */ /* 0x000fe200078e0a02 */
[----:B------:R-:W-:Y:S02]  /*1ff70*/  @!P1 LOP3.LUT R2, RZ, R4, RZ, 0x33, !PT ;  /* 0x00000004ff029212 */ /* 0x000fe400078e33ff */
[----:B------:R-:W-:-:S05]  /*1ff80*/  IADD3 R4, -R4, RZ, RZ ;  /* 0x000000ff04047210 */ /* 0x000fca0007ffe1ff */
[----:B------:R-:W-:Y:S01]  /*1ff90*/  IMAD R18, R2, R4, R0 ;  /* 0x0000000402127224 */ /* 0x000fe200078e0200 */
[----:B------:R-:W-:-:S05]  /*1ffa0*/  LOP3.LUT R2, RZ, R2, RZ, 0x33, !PT ;  /* 0x00000002ff027212 */ /* 0x000fca00078e33ff */
[----:B------:R-:W-:Y:S01]  /*1ffb0*/  IMAD.IADD R17, R17, 0x1, R2 ;  /* 0x0000000111117824 */ /* 0x000fe200078e0202 */
[----:B------:R-:W-:Y:S06]  /*1ffc0*/  BRA `(.L_x_3059) ;  /* 0x00000000001c7947 */ /* 0x000fec0003800000 */
.L_x_3051:
[----:B------:R-:W-:Y:S01]  /*1ffd0*/  UMOV UR4, URZ ;  /* 0x0000003f00047c82 */ /* 0x000fe20008000000 */
[----:B------:R-:W-:Y:S01]  /*1ffe0*/  UMOV UR5, URZ ;  /* 0x0000003f00057c82 */ /* 0x000fe20008000000 */
[----:B------:R-:W-:Y:S01]  /*1fff0*/  ULDC UR6, c[0x0][0xc3c] ;  /* 0x00030f0000067ab9 */ /* 0x000fe20000000800 */
[----:B------:R-:W-:Y:S01]  /*20000*/  IMAD.MOV.U32 R16, RZ, RZ, R0 ;  /* 0x000000ffff107224 */ /* 0x000fe200078e0000 */
[----:B------:R-:W-:Y:S01]  /*20010*/  MOV R18, UR5 ;  /* 0x0000000500127c02 */ /* 0x000fe20008000f00 */
[----:B------:R-:W-:Y:S02]  /*20020*/  IMAD.U32 R17, RZ, RZ, UR4 ;  /* 0x00000004ff117e24 */ /* 0x000fe4000f8e00ff */
[----:B------:R-:W-:-:S07]  /*20030*/  IMAD.U32 R19, RZ, RZ, UR6 ;  /* 0x00000006ff137e24 */ /* 0x000fce000f8e00ff */
.L_x_3059:
        /* <DEDUP_REMOVED lines=12> */
.L_x_3048:
[----:B------:R-:W-:Y:S02]  /*20100*/  ULDC UR4, c[0x0][0xc3c] ;  /* 0x00030f0000047ab9 */ /* 0x000fe40000000800 */
[----:B----4-:R-:W-:-:S13]  /*20110*/  ISETP.GE.AND P0, PT, R19, UR4, PT ;  /* 0x0000000413007c0c */ /* 0x010fda000bf06270 */
[----:B------:R-:W-:Y:S05]  /*20120*/  @!P0 BRA `(.L_x_3060) ;  /* 0xffffff9800a08947 */ /* 0x000fea000383ffff */
[----:B------:R-:W-:Y:S05]  /*20130*/  BSYNC B8 ;  /* 0x0000000000087941 */ /* 0x000fea0003800000 */
.L_x_2925:
        /* <DEDUP_REMOVED lines=12> */
.L_x_3206:
[----:B------:R-:W-:Y:S05]  /*20200*/  BSYNC B0 ;  /* 0x0000000000007941 */ /* 0x000fea0003800000 */
.L_x_3061:
[----:B------:R-:W-:-:S03]  /*20210*/  UMOV UR4, 0xffffffff ;  /* 0xffffffff00047882 */ /* 0x000fc60000000000 */
[----:B------:R-:W-:Y:S05]  /*20220*/  BRA.DIV UR4, `(.L_x_3063) ;  /* 0x0000003a04887947 */ /* 0x000fea000b800000 */
[----:B------:R-:W2:Y:S02]  /*20230*/  S2R R2, SR_TID.X ;  /* 0x0000000000027919 */ /* 0x000ea40000002100 */
[----:B--2---:R-:W-:-:S04]  /*20240*/  SHF.R.U32.HI R2, RZ, 0x5, R2 ;  /* 0x00000005ff027819 */ /* 0x004fc80000011602 */
[----:B------:R-:W-:-:S05]  /*20250*/  LOP3.LUT R2, R2, 0x3, RZ, 0xc0, !PT ;  /* 0x0000000302027812 */ /* 0x000fca00078ec0ff */
[----:B------:R2:W4:Y:S02]  /*20260*/  SHFL.IDX PT, R14, R2, RZ, 0x1f ;  /* 0x00001fff020e7589 */ /* 0x00052400000e0000 */
.L_x_3209:
[----:B----4-:R-:W-:-:S13]  /*20270*/  ISETP.NE.AND P0, PT, R14, RZ, PT ;  /* 0x000000ff0e00720c */ /* 0x010fda0003f05270 */
[----:B------:R-:W-:Y:S05]  /*20280*/  @P0 BRA `(.L_x_2712) ;  /* 0x0000000000940947 */ /* 0x000fea0003800000 */
[----:B------:R-:W-:-:S03]  /*20290*/  UMOV UR4, 0xffffffff ;  /* 0xffffffff00047882 */ /* 0x000fc60000000000 */
[----:B------:R-:W-:Y:S05]  /*202a0*/  BRA.DIV UR4, `(.L_x_3064) ;  /* 0x0000003a049c7947 */ /* 0x000fea000b800000 */
[----:B------:R-:W-:-:S13]  /*202b0*/  ELECT P6, URZ, PT ;  /* 0x00000000003f782f */ /* 0x000fda00038c0000 */
.L_x_3212:
[----:B------:R-:W-:Y:S05]  /*202c0*/  @!P6 BRA `(.L_x_2712) ;  /* 0x000000000084e947 */ /* 0x000fea0003800000 */
[----:B--2---:R-:W2:Y:S02]  /*202d0*/  LDL.LU R2, [R1+0x58] ;  /* 0x0000580001027983 */ /* 0x004ea40000300800 */
[----:B--2---:R-:W-:-:S04]  /*202e0*/  LOP3.LUT R2, R2, 0x2, RZ, 0xfc, !PT ;  /* 0x0000000202027812 */ /* 0x004fc800078efcff */
[----:B------:R-:W-:-:S13]  /*202f0*/  ISETP.NE.AND P2, PT, R2, 0x3, PT ;  /* 0x000000030200780c */ /* 0x000fda0003f45270 */
[----:B------:R-:W-:Y:S05]  /*20300*/  @!P2 BRA `(.L_x_3065) ;  /* 0x000000000004a947 */ /* 0x000fea0003800000 */
[----:B------:R-:W-:Y:S01]  /*20310*/  BPT.TRAP 0x1 ;  /* 0x000000040000795c */ /* 0x000fe20000300000 */
.L_x_3065:
[----:B0-----:R-:W2:Y:S04]  /*20320*/  LDL R3, [R1+0x8] ;  /* 0x0000080001037983 */ /* 0x001ea80000100800 */
[----:B---3-5:R-:W3:Y:S01]  /*20330*/  LDL.LU R7, [R1+0x14] ;  /* 0x0000140001077983 */ /* 0x028ee20000300800 */
[----:B------:R-:W-:-:S05]  /*20340*/  IADD3 R2, R0, 0x28840, RZ ;  /* 0x0002884000027810 */ /* 0x000fca0007ffe0ff */
        /* <DEDUP_REMOVED lines=11> */
.L_x_3213:
[----:B------:R-:W2:Y:S02]  /*20400*/  SYNCS.PHASECHK.TRANS64.TRYWAIT P0, [R7+URZ], R2 ;  /* 0x00000002070075a7 */ /* 0x000ea4000800017f */
[----:B--2---:R-:W-:Y:S05]  /*20410*/  @!P0 BRA `(.L_x_3067) ;  /* 0x0000003800748947 */ /* 0x004fea0003800000 */
.L_x_3214:
[----:B------:R-:W-:Y:S05]  /*20420*/  @!P2 BRA `(.L_x_3068) ;  /* 0x000000000004a947 */ /* 0x000fea0003800000 */
[----:B------:R-:W-:Y:S01]  /*20430*/  BPT.TRAP 0x1 ;  /* 0x000000040000795c */ /* 0x000fe20000300000 */
.L_x_3068:
[----:B------:R-:W3:Y:S01]  /*20440*/  LDL.LU R4, [R1+0x8] ;  /* 0x0000080001047983 */ /* 0x000ee20000300800 */
[----:B------:R-:W-:-:S05]  /*20450*/  IADD3 R0, R0, 0x28860, RZ ;  /* 0x0002886000007810 */ /* 0x000fca0007ffe0ff */
[----:B---3--:R-:W-:-:S04]  /*20460*/  IMAD R4, R4, 0x8, R0 ;  /* 0x0000000804047824 */ /* 0x008fc800078e0200 */
[----:B------:R-:W3:Y:S02]  /*20470*/  SYNCS.PHASECHK.TRANS64.TRYWAIT P0, [R4+URZ], R5 ;  /* 0x00000005040075a7 */ /* 0x000ee4000800017f */
[----:B---3--:R-:W-:Y:S05]  /*20480*/  @!P0 BRA `(.L_x_3069) ;  /* 0x00000038006c8947 */ /* 0x008fea0003800000 */
.L_x_3215:
[----:B------:R-:W-:-:S07]  /*20490*/  IMAD R3, R3, 0x8, R0 ;  /* 0x0000000803037824 */ /* 0x000fce00078e0200 */
.L_x_3070:
[----:B----4-:R4:W0:Y:S02]  /*204a0*/  SYNCS.PHASECHK.TRANS64.TRYWAIT P0, [R3+URZ], R2 ;  /* 0x00000002030075a7 */ /* 0x010824000800017f */
[----:B0-----:R-:W-:Y:S05]  /*204b0*/  @!P0 NANOSLEEP.SYNCS 0x989680 ;  /* 0x009896800000895d */ /* 0x001fea0003900000 */
[----:B------:R-:W0:Y:S02]  /*204c0*/  @!P0 SYNCS.PHASECHK.TRANS64 P0, [R3+URZ], R2 ;  /* 0x00000002030085a7 */ /* 0x000e24000800007f */
[----:B0-----:R-:W-:Y:S05]  /*204d0*/  @!P0 BRA `(.L_x_3070) ;  /* 0xfffffffc00f08947 */ /* 0x001fea000383ffff */
.L_x_2712:
[----:B------:R-:W-:Y:S05]  /*204e0*/  BSYNC B9 ;  /* 0x0000000000097941 */ /* 0x000fea0003800000 */
.L_x_2709:
[----:B------:R-:W-:Y:S05]  /*204f0*/  EXIT ;  /* 0x000000000000794d */ /* 0x000fea0003800000 */
.L_x_2734:
[----:B0-----:R0:W1:Y:S02]  /*20500*/  SYNCS.PHASECHK.TRANS64.TRYWAIT P6, [R110+URZ+0x28890], R119 ;  /* 0x028890776e0075a7 */ /* 0x00106400080c017f */
[----:B-1----:R-:W-:Y:S05]  /*20510*/  @!P6 NANOSLEEP.SYNCS 0x989680 ;  /* 0x009896800000e95d */ /* 0x002fea0003900000 */
[----:B------:R-:W1:Y:S02]  /*20520*/  @!P6 SYNCS.PHASECHK.TRANS64 P6, [R110+URZ+0x28890], R119 ;  /* 0x028890776e00e5a7 */ /* 0x000e6400080c007f */
[----:B-1----:R-:W-:Y:S05]  /*20530*/  @!P6 BRA `(.L_x_2734) ;  /* 0xfffffffc00f0e947 */ /* 0x002fea000383ffff */
[----:B------:R-:W-:Y:S05]  /*20540*/  BRA `(.L_x_3071) ;  /* 0xfffffe2800e87947 */ /* 0x000fea000383ffff */
.L_x_2770:
[----:B0-----:R0:W1:Y:S02]  /*20550*/  SYNCS.PHASECHK.TRANS64.TRYWAIT P4, [R110+URZ+0x28890], R119 ;  /* 0x028890776e0075a7 */ /* 0x001064000808017f */
[----:B-1----:R-:W-:Y:S05]  /*20560*/  @!P4 NANOSLEEP.SYNCS 0x989680 ;  /* 0x009896800000c95d */ /* 0x002fea0003900000 */
[----:B------:R-:W1:Y:S02]  /*20570*/  @!P4 SYNCS.PHASECHK.TRANS64 P4, [R110+URZ+0x28890], R119 ;  /* 0x028890776e00c5a7 */ /* 0x000e64000808007f */
[----:B-1----:R-:W-:Y:S05]  /*20580*/  @!P4 BRA `(.L_x_2770) ;  /* 0xfffffffc00f0c947 */ /* 0x002fea000383ffff */
[----:B------:R-:W-:Y:S05]  /*20590*/  BRA `(.L_x_3072) ;  /* 0xfffffe50003c7947 */ /* 0x000fea000383ffff */
.L_x_2787:
[----:B0-----:R0:W1:Y:S02]  /*205a0*/  SYNCS.PHASECHK.TRANS64.TRYWAIT P3, [R110+URZ+0x28890], R119 ;  /* 0x028890776e0075a7 */ /* 0x001064000806017f */
[----:B-1----:R-:W-:Y:S05]  /*205b0*/  @!P3 NANOSLEEP.SYNCS 0x989680 ;  /* 0x009896800000b95d */ /* 0x002fea0003900000 */
[----:B------:R-:W1:Y:S02]  /*205c0*/  @!P3 SYNCS.PHASECHK.TRANS64 P3, [R110+URZ+0x28890], R119 ;  /* 0x028890776e00b5a7 */ /* 0x000e64000806007f */
[----:B-1----:R-:W-:Y:S05]  /*205d0*/  @!P3 BRA `(.L_x_2787) ;  /* 0xfffffffc00f0b947 */ /* 0x002fea000383ffff */
[----:B------:R-:W-:Y:S05]  /*205e0*/  BRA `(.L_x_3073) ;  /* 0xfffffe7000607947 */ /* 0x000fea000383ffff */
.L_x_2797:
[----:B--2---:R2:W3:Y:S02]  /*205f0*/  SYNCS.PHASECHK.TRANS64.TRYWAIT P0, [R110+URZ+0x288b0], R119 ;  /* 0x0288b0776e0075a7 */ /* 0x0044e4000800017f */
[----:B---3--:R-:W-:Y:S05]  /*20600*/  @!P0 NANOSLEEP.SYNCS 0x989680 ;  /* 0x009896800000895d */ /* 0x008fea0003900000 */
[----:B------:R-:W3:Y:S02]  /*20610*/  @!P0 SYNCS.PHASECHK.TRANS64 P0, [R110+URZ+0x288b0], R119 ;  /* 0x0288b0776e0085a7 */ /* 0x000ee4000800007f */
[----:B---3--:R-:W-:Y:S05]  /*20620*/  @!P0 BRA `(.L_x_2797) ;  /* 0xfffffffc00f08947 */ /* 0x008fea000383ffff */
[----:B------:R-:W-:Y:S05]  /*20630*/  BRA `(.L_x_3074) ;  /* 0xfffffe7400fc7947 */ /* 0x000fea000383ffff */
.L_x_2809:
        /* <DEDUP_REMOVED lines=8> */
.L_x_3076:
[----:B------:R-:W-:Y:S05]  /*206c0*/  BSYNC B0 ;  /* 0x0000000000007941 */ /* 0x000fea0003800000 */
.L_x_3075:
[----:B------:R-:W-:Y:S01]  /*206d0*/  IMAD.MOV.U32 R190, RZ, RZ, R14 ;  /* 0x000000ffffbe7224 */ /* 0x000fe200078e000e */
[----:B------:R-:W-:Y:S06]  /*206e0*/  BRA `(.L_x_3077) ;  /* 0xfffffe8000587947 */ /* 0x000fec000383ffff */
.L_x_2819:
[----:B------:R-:W-:Y:S01]  /*206f0*/  BSSY B1, `(.L_x_3078) ;  /* 0x0000008000017945 */ /* 0x000fe20003800000 */
[----:B------:R-:W-:Y:S01]  /*20700*/  MOV R13, R6 ;  /* 0x00000006000d7202 */ /* 0x000fe20000000f00 */
[----:B------:R-:W-:Y:S02]  /*20710*/  IMAD.MOV.U32 R12, RZ, RZ, RZ ;  /* 0x000000ffff0c7224 */ /* 0x000fe400078e00ff */
[----:B------:R-:W-:Y:S02]  /*20720*/  IMAD.MOV.U32 R11, RZ, RZ, 0x181f ;  /* 0x0000181fff0b7424 */ /* 0x000fe400078e00ff */
[----:B------:R-:W-:-:S07]  /*20730*/  IMAD.MOV.U32 R15, RZ, RZ, -0x1 ;  /* 0xffffffffff0f7424 */ /* 0x000fce00078e00ff */
[----:B0-----:R-:W-:Y:S05]  /*20740*/  WARPSYNC.COLLECTIVE R15, `(.L_x_3079) ;  /* 0x000000000f087348 */ /* 0x001fea0003c00000 */
[----:B------:R1:W2:Y:S02]  /*20750*/  SHFL.IDX P6, R14, R13, R12, R11 ;  /* 0x0000000c0d0e7389 */ /* 0x0002a400000c000b */
[----:B012---:R-:W-:Y:S01]  /*20760*/  ENDCOLLECTIVE ;  /* 0x000000000000791b */ /* 0x007fe20003800000 */
.L_x_3079:
[----:B------:R-:W-:Y:S05]  /*20770*/  BSYNC B1 ;  /* 0x0000000000017941 */ /* 0x000fea0003800000 */
.L_x_3078:
[----:B------:R-:W-:Y:S01]  /*20780*/  IMAD.MOV.U32 R13, RZ, RZ, R5 ;  /* 0x000000ffff0d7224 */ /* 0x000fe200078e0005 */
[----:B------:R-:W-:Y:S01]  /*20790*/  MOV R15, 0xffffffff ;  /* 0xffffffff000f7802 */ /* 0x000fe20000000f00 */
[----:B------:R-:W-:Y:S01]  /*207a0*/  IMAD.MOV.U32 R12, RZ, RZ, RZ ;  /* 0x000000ffff0c7224 */ /* 0x000fe200078e00ff */
[----:B------:R-:W-:Y:S01]  /*207b0*/  MOV R0, R14 ;  /* 0x0000000e00007202 */ /* 0x000fe20000000f00 */
[----:B------:R-:W-:-:S07]  /*207c0*/  IMAD.MOV.U32 R11, RZ, RZ, 0x181f ;  /* 0x0000181fff0b7424 */ /* 0x000fce00078e00ff */
[----:B------:R-:W-:Y:S05]  /*207d0*/  WARPSYNC.COLLECTIVE R15, `(.L_x_3080) ;  /* 0x000000000f087348 */ /* 0x000fea0003c00000 */
[----:B------:R0:W1:Y:S02]  /*207e0*/  SHFL.IDX P6, R14, R13, R12, R11 ;  /* 0x0000000c0d0e7389 */ /* 0x00006400000c000b */
[----:B01----:R-:W-:Y:S01]  /*207f0*/  ENDCOLLECTIVE ;  /* 0x000000000000791b */ /* 0x003fe20003800000 */
.L_x_3080:
[----:B------:R-:W-:Y:S02]  /*20800*/  IMAD.MOV.U32 R13, RZ, RZ, R8 ;  /* 0x000000ffff0d7224 */ /* 0x000fe400078e0008 */
[----:B------:R-:W-:-:S07]  /*20810*/  IMAD.MOV.U32 R3, RZ, RZ, R14 ;  /* 0x000000ffff037224 */ /* 0x000fce00078e000e */
[----:B------:R-:W-:Y:S05]  /*20820*/  WARPSYNC.COLLECTIVE R15, `(.L_x_3081) ;  /* 0x000000000f087348 */ /* 0x000fea0003c00000 */
[----:B------:R0:W1:Y:S02]  /*20830*/  SHFL.IDX P6, R14, R13, R12, R11 ;  /* 0x0000000c0d0e7389 */ /* 0x00006400000c000b */
[----:B01----:R-:W-:Y:S01]  /*20840*/  ENDCOLLECTIVE ;  /* 0x000000000000791b */ /* 0x003fe20003800000 */
.L_x_3081:
[----:B------:R-:W-:Y:S01]  /*20850*/  MOV R13, R7 ;  /* 0x00000007000d7202 */ /* 0x000fe20000000f00 */
[----:B------:R-:W-:-:S07]  /*20860*/  IMAD.MOV.U32 R4, RZ, RZ, R14 ;  /* 0x000000ffff047224 */ /* 0x000fce00078e000e */
[----:B------:R-:W-:Y:S05]  /*20870*/  WARPSYNC.COLLECTIVE R15, `(.L_x_3082) ;  /* 0x000000000f087348 */ /* 0x000fea0003c00000 */
[----:B------:R0:W1:Y:S02]  /*20880*/  SHFL.IDX P6, R14, R13, R12, R11 ;  /* 0x0000000c0d0e7389 */ /* 0x00006400000c000b */
[----:B01----:R-:W-:Y:S01]  /*20890*/  ENDCOLLECTIVE ;  /* 0x000000000000791b */ /* 0x003fe20003800000 */
.L_x_3082:
[----:B------:R-:W-:Y:S05]  /*208a0*/  BRA `(.L_x_3083) ;  /* 0xfffffe8400a47947 */ /* 0x000fea000383ffff */
.L_x_2822:
[----:B------:R-:W-:Y:S01]  /*208b0*/  BSSY B1, `(.L_x_3084) ;  /* 0x0000008000017945 */ /* 0x000fe20003800000 */
[----:B0-----:R-:W-:Y:S01]  /*208c0*/  IMAD.MOV.U32 R13, RZ, RZ, R6 ;  /* 0x000000ffff0d7224 */ /* 0x001fe200078e0006 */
[----:B------:R-:W-:Y:S01]  /*208d0*/  MOV R15, 0xffffffff ;  /* 0xffffffff000f7802 */ /* 0x000fe20000000f00 */
[----:B------:R-:W-:Y:S02]  /*208e0*/  IMAD.MOV.U32 R12, RZ, RZ, 0x1 ;  /* 0x00000001ff0c7424 */ /* 0x000fe400078e00ff */
[----:B------:R-:W-:-:S07]  /*208f0*/  IMAD.MOV.U32 R11, RZ, RZ, 0x181f ;  /* 0x0000181fff0b7424 */ /* 0x000fce00078e00ff */
[----:B-1----:R-:W-:Y:S05]  /*20900*/  WARPSYNC.COLLECTIVE R15, `(.L_x_3085) ;  /* 0x000000000f087348 */ /* 0x002fea0003c00000 */
[----:B------:R0:W2:Y:S02]  /*20910*/  SHFL.IDX P6, R14, R13, R12, R11 ;  /* 0x0000000c0d0e7389 */ /* 0x0000a400000c000b */
[----:B012---:R-:W-:Y:S01]  /*20920*/  ENDCOLLECTIVE ;  /* 0x000000000000791b */ /* 0x007fe20003800000 */
.L_x_3085:
[----:B------:R-:W-:Y:S05]  /*20930*/  BSYNC B1 ;  /* 0x0000000000017941 */ /* 0x000fea0003800000 */
.L_x_3084:
        /* <DEDUP_REMOVED lines=8> */
.L_x_3086:
[----:B------:R-:W-:Y:S02]  /*209c0*/  IMAD.MOV.U32 R13, RZ, RZ, R8 ;  /* 0x000000ffff0d7224 */ /* 0x000fe400078e0008 */
[----:B------:R-:W-:-:S07]  /*209d0*/  IMAD.MOV.U32 R3, RZ, RZ, R14 ;  /* 0x000000ffff037224 */ /* 0x000fce00078e000e */
[----:B------:R-:W-:Y:S05]  /*209e0*/  WARPSYNC.COLLECTIVE R15, `(.L_x_3087) ;  /* 0x000000000f087348 */ /* 0x000fea0003c00000 */
[----:B------:R0:W1:Y:S02]  /*209f0*/  SHFL.IDX P6, R14, R13, R12, R11 ;  /* 0x0000000c0d0e7389 */ /* 0x00006400000c000b */
[----:B01----:R-:W-:Y:S01]  /*20a00*/  ENDCOLLECTIVE ;  /* 0x000000000000791b */ /* 0x003fe20003800000 */
.L_x_3087:
[----:B------:R-:W-:Y:S01]  /*20a10*/  IMAD.MOV.U32 R13, RZ, RZ, R7 ;  /* 0x000000ffff0d7224 */ /* 0x000fe200078e0007 */
[----:B------:R-:W-:-:S07]  /*20a20*/  MOV R4, R14 ;  /* 0x0000000e00047202 */ /* 0x000fce0000000f00 */
[----:B------:R-:W-:Y:S05]  /*20a30*/  WARPSYNC.COLLECTIVE R15, `(.L_x_3088) ;  /* 0x000000000f087348 */ /* 0x000fea0003c00000 */
[----:B------:R0:W1:Y:S02]  /*20a40*/  SHFL.IDX P6, R14, R13, R12, R11 ;  /* 0x0000000c0d0e7389 */ /* 0x00006400000c000b */
[----:B01----:R-:W-:Y:S01]  /*20a50*/  ENDCOLLECTIVE ;  /* 0x000000000000791b */ /* 0x003fe20003800000 */
.L_x_3088:
[----:B------:R-:W-:Y:S05]  /*20a60*/  BRA `(.L_x_3089) ;  /* 0xfffffe8800107947 */ /* 0x000fea000383ffff */
.L_x_2825:
[----:B------:R-:W-:Y:S01]  /*20a70*/  BSSY B1, `(.L_x_3090) ;  /* 0x0000008000017945 */ /* 0x000fe20003800000 */
[----:B0-----:R-:W-:Y:S01]  /*20a80*/  IMAD.MOV.U32 R13, RZ, RZ, R6 ;  /* 0x000000ffff0d7224 */ /* 0x001fe200078e0006 */
[----:B------:R-:W-:Y:S01]  /*20a90*/  MOV R11, 0x181f ;  /* 0x0000181f000b7802 */ /* 0x000fe20000000f00 */
[----:B------:R-:W-:Y:S02]  /*20aa0*/  IMAD.MOV.U32 R12, RZ, RZ, 0x2 ;  /* 0x00000002ff0c7424 */ /* 0x000fe400078e00ff */
[----:B------:R-:W-:-:S07]  /*20ab0*/  IMAD.MOV.U32 R15, RZ, RZ, -0x1 ;  /* 0xffffffffff0f7424 */ /* 0x000fce00078e00ff */
[----:B--2---:R-:W-:Y:S05]  /*20ac0*/  WARPSYNC.COLLECTIVE R15, `(.L_x_3091) ;  /* 0x000000000f087348 */ /* 0x004fea0003c00000 */
[----:B------:R0:W1:Y:S02]  /*20ad0*/  SHFL.IDX P6, R14, R13, R12, R11 ;  /* 0x0000000c0d0e7389 */ /* 0x00006400000c000b */
[----:B012---:R-:W-:Y:S01]  /*20ae0*/  ENDCOLLECTIVE ;  /* 0x000000000000791b */ /* 0x007fe20003800000 */
.L_x_3091:
[----:B------:R-:W-:Y:S05]  /*20af0*/  BSYNC B1 ;  /* 0x0000000000017941 */ /* 0x000fea0003800000 */
.L_x_3090:
        /* <DEDUP_REMOVED lines=8> */
.L_x_3092:
[----:B------:R-:W-:Y:S01]  /*20b80*/  MOV R13, R8 ;  /* 0x00000008000d7202 */ /* 0x000fe20000000f00 */
[----:B------:R-:W-:-:S07]  /*20b90*/  IMAD.MOV.U32 R3, RZ, RZ, R14 ;  /* 0x000000ffff037224 */ /* 0x000fce00078e000e */
[----:B------:R-:W-:Y:S05]  /*20ba0*/  WARPSYNC.COLLECTIVE R15, `(.L_x_3093) ;  /* 0x000000000f087348 */ /* 0x000fea0003c00000 */
[----:B------:R0:W1:Y:S02]  /*20bb0*/  SHFL.IDX P6, R14, R13, R12, R11 ;  /* 0x0000000c0d0e7389 */ /* 0x00006400000c000b */
[----:B01----:R-:W-:Y:S01]  /*20bc0*/  ENDCOLLECTIVE ;  /* 0x000000000000791b */ /* 0x003fe20003800000 */
.L_x_3093:
[----:B------:R-:W-:Y:S02]  /*20bd0*/  IMAD.MOV.U32 R13, RZ, RZ, R7 ;  /* 0x000000ffff0d7224 */ /* 0x000fe400078e0007 */
[----:B------:R-:W-:-:S07]  /*20be0*/  IMAD.MOV.U32 R4, RZ, RZ, R14 ;  /* 0x000000ffff047224 */ /* 0x000fce00078e000e */
[----:B------:R-:W-:Y:S05]  /*20bf0*/  WARPSYNC.COLLECTIVE R15, `(.L_x_3094) ;  /* 0x000000000f087348 */ /* 0x000fea0003c00000 */
[----:B------:R0:W1:Y:S02]  /*20c00*/  SHFL.IDX P6, R14, R13, R12, R11 ;  /* 0x0000000c0d0e7389 */ /* 0x00006400000c000b */
[----:B01----:R-:W-:Y:S01]  /*20c10*/  ENDCOLLECTIVE ;  /* 0x000000000000791b */ /* 0x003fe20003800000 */
.L_x_3094:
[----:B------:R-:W-:Y:S05]  /*20c20*/  BRA `(.L_x_3095) ;  /* 0xfffffe88006c7947 */ /* 0x000fea000383ffff */
.L_x_2828:
[----:B------:R-:W-:Y:S01]  /*20c30*/  BSSY B1, `(.L_x_3096) ;  /* 0x0000008000017945 */ /* 0x000fe20003800000 */
[----:B------:R-:W-:Y:S01]  /*20c40*/  IMAD.MOV.U32 R13, RZ, RZ, R6 ;  /* 0x000000ffff0d7224 */ /* 0x000fe200078e0006 */
[----:B------:R-:W-:Y:S01]  /*20c50*/  MOV R12, 0x3 ;  /* 0x00000003000c7802 */ /* 0x000fe20000000f00 */
[----:B------:R-:W-:Y:S02]  /*20c60*/  IMAD.MOV.U32 R11, RZ, RZ, 0x181f ;  /* 0x0000181fff0b7424 */ /* 0x000fe400078e00ff */
[----:B------:R-:W-:-:S07]  /*20c70*/  IMAD.MOV.U32 R15, RZ, RZ, -0x1 ;  /* 0xffffffffff0f7424 */ /* 0x000fce00078e00ff */
[----:B--2---:R-:W-:Y:S05]  /*20c80*/  WARPSYNC.COLLECTIVE R15, `(.L_x_3097) ;  /* 0x000000000f087348 */ /* 0x004fea0003c00000 */
[----:B------:R0:W1:Y:S02]  /*20c90*/  SHFL.IDX P6, R14, R13, R12, R11 ;  /* 0x0000000c0d0e7389 */ /* 0x00006400000c000b */
[----:B012---:R-:W-:Y:S01]  /*20ca0*/  ENDCOLLECTIVE ;  /* 0x000000000000791b */ /* 0x007fe20003800000 */
.L_x_3097:
[----:B------:R-:W-:Y:S05]  /*20cb0*/  BSYNC B1 ;  /* 0x0000000000017941 */ /* 0x000fea0003800000 */
.L_x_3096:
        /* <DEDUP_REMOVED lines=8> */
.L_x_3098:
[----:B------:R-:W-:Y:S01]  /*20d40*/  IMAD.MOV.U32 R13, RZ, RZ, R8 ;  /* 0x000000ffff0d7224 */ /* 0x000fe200078e0008 */
[----:B------:R-:W-:-:S07]  /*20d50*/  MOV R3, R14 ;  /* 0x0000000e00037202 */ /* 0x000fce0000000f00 */
[----:B------:R-:W-:Y:S05]  /*20d60*/  WARPSYNC.COLLECTIVE R15, `(.L_x_3099) ;  /* 0x000000000f087348 */ /* 0x000fea0003c00000 */
[----:B------:R0:W1:Y:S02]  /*20d70*/  SHFL.IDX P6, R14, R13, R12, R11 ;  /* 0x0000000c0d0e7389 */ /* 0x00006400000c000b */
[----:B01----:R-:W-:Y:S01]  /*20d80*/  ENDCOLLECTIVE ;  /* 0x000000000000791b */ /* 0x003fe20003800000 */
.L_x_3099:
[----:B------:R-:W-:Y:S02]  /*20d90*/  IMAD.MOV.U32 R13, RZ, RZ, R7 ;  /* 0x000000ffff0d7224 */ /* 0x000fe400078e0007 */
[----:B------:R-:W-:-:S07]  /*20da0*/  IMAD.MOV.U32 R4, RZ, RZ, R14 ;  /* 0x000000ffff047224 */ /* 0x000fce00078e000e */
[----:B------:R-:W-:Y:S05]  /*20db0*/  WARPSYNC.COLLECTIVE R15, `(.L_x_3100) ;  /* 0x000000000f087348 */ /* 0x000fea0003c00000 */
[----:B------:R0:W1:Y:S02]  /*20dc0*/  SHFL.IDX P6, R14, R13, R12, R11 ;  /* 0x0000000c0d0e7389 */ /* 0x00006400000c000b */
[----:B01----:R-:W-:Y:S01]  /*20dd0*/  ENDCOLLECTIVE ;  /* 0x000000000000791b */ /* 0x003fe20003800000 */
.L_x_3100:
[----:B------:R-:W-:Y:S05]  /*20de0*/  BRA `(.L_x_3101) ;  /* 0xfffffe8800c87947 */ /* 0x000fea000383ffff */
.L_x_2832:
[----:B0-----:R0:W1:Y:S02]  /*20df0*/  SYNCS.PHASECHK.TRANS64.TRYWAIT P0, [R2+URZ+0x28800], R5 ;  /* 0x02880005020075a7 */ /* 0x001064000800017f */
[----:B-1----:R-:W-:Y:S05]  /*20e00*/  @!P0 NANOSLEEP.SYNCS 0x989680 ;  /* 0x009896800000895d */ /* 0x002fea0003900000 */
[----:B------:R-:W1:Y:S02]  /*20e10*/  @!P0 SYNCS.PHASECHK.TRANS64 P0, [R2+URZ+0x28800], R5 ;  /* 0x02880005020085a7 */ /* 0x000e64000800007f */
[----:B-1----:R-:W-:Y:S05]  /*20e20*/  @!P0 BRA `(.L_x_2832) ;  /* 0xfffffffc00f08947 */ /* 0x002fea000383ffff */
[----:B------:R-:W-:Y:S05]  /*20e30*/  BRA `(.L_x_3102) ;  /* 0xfffffe8c00807947 */ /* 0x000fea000383ffff */
.L_x_2848:
        /* <DEDUP_REMOVED lines=9> */
.L_x_3104:
[----:B------:R-:W-:Y:S05]  /*20ed0*/  BSYNC B1 ;  /* 0x0000000000017941 */ /* 0x000fea0003800000 */
.L_x_3103:
[----:B------:R-:W-:Y:S01]  /*20ee0*/  IMAD.MOV.U32 R13, RZ, RZ, R32 ;  /* 0x000000ffff0d7224 */ /* 0x000fe200078e0020 */
[----:B------:R-:W-:Y:S01]  /*20ef0*/  MOV R15, 0xffffffff ;  /* 0xffffffff000f7802 */ /* 0x000fe20000000f00 */
[----:B------:R-:W-:Y:S01]  /*20f00*/  IMAD.MOV.U32 R12, RZ, RZ, RZ ;  /* 0x000000ffff0c7224 */ /* 0x000fe200078e00ff */
[----:B------:R-:W-:Y:S01]  /*20f10*/  MOV R3, R14 ;  /* 0x0000000e00037202 */ /* 0x000fe20000000f00 */
[----:B------:R-:W-:Y:S01]  /*20f20*/  IMAD.MOV.U32 R11, RZ, RZ, 0x181f ;  /* 0x0000181fff0b7424 */ /* 0x000fe200078e00ff */
[----:B------:R-:W-:Y:S01]  /*20f30*/  ISETP.GE.AND P0, PT, R16, R45, PT ;  /* 0x0000002d1000720c */ /* 0x000fe20003f06270 */
[----:B------:R-:W-:-:S12]  /*20f40*/  IMAD R0, R192, R5, RZ ;  /* 0x00000005c0007224 */ /* 0x000fd800078e02ff */
[----:B------:R-:W-:Y:S05]  /*20f50*/  WARPSYNC.COLLECTIVE R15, `(.L_x_3105) ;  /* 0x000000000f087348 */ /* 0x000fea0003c00000 */
[----:B------:R0:W1:Y:S02]  /*20f60*/  SHFL.IDX P6, R14, R13, R12, R11 ;  /* 0x0000000c0d0e7389 */ /* 0x00006400000c000b */
[----:B01----:R-:W-:Y:S01]  /*20f70*/  ENDCOLLECTIVE ;  /* 0x000000000000791b */ /* 0x003fe20003800000 */
.L_x_3105:
[----:B------:R-:W-:Y:S01]  /*20f80*/  ISETP.GE.OR P1, PT, R55, R0, P0 ;  /* 0x000000003700720c */ /* 0x000fe20000726670 */
[----:B------:R-:W-:-:S12]  /*20f90*/  IMAD.MOV.U32 R13, RZ, RZ, R33 ;  /* 0x000000ffff0d7224 */ /* 0x000fd800078e0021 */
[C---:B------:R-:W-:Y:S01]  /*20fa0*/  @!P1 SHF.L.U64.HI R6, R16.reuse, 0x1, R17 ;  /* 0x0000000110069819 */ /* 0x040fe20000010211 */
[----:B------:R-:W-:Y:S02]  /*20fb0*/  @!P1 IMAD.SHL.U32 R7, R16, 0x2, RZ ;  /* 0x0000000210079824 */ /* 0x000fe400078e00ff */
[----:B------:R-:W-:-:S07]  /*20fc0*/  IMAD.MOV.U32 R4, RZ, RZ, R14 ;  /* 0x000000ffff047224 */ /* 0x000fce00078e000e */
[----:B------:R-:W-:Y:S05]  /*20fd0*/  WARPSYNC.COLLECTIVE R15, `(.L_x_3106) ;  /* 0x000000000f087348 */ /* 0x000fea0003c00000 */
[----:B------:R0:W1:Y:S02]  /*20fe0*/  SHFL.IDX P6, R14, R13, R12, R11 ;  /* 0x0000000c0d0e7389 */ /* 0x00006400000c000b */
[----:B01----:R-:W-:Y:S01]  /*20ff0*/  ENDCOLLECTIVE ;  /* 0x000000000000791b */ /* 0x003fe20003800000 */
.L_x_3106:
[----:B------:R-:W-:-:S05]  /*21000*/  @!P1 IADD3 R4, P2, R4, R7, RZ ;  /* 0x0000000704049210 */ /* 0x000fca0007f5e0ff */
[----:B------:R-:W-:Y:S02]  /*21010*/  @!P1 IMAD.X R3, R3, 0x1, R6, P2 ;  /* 0x0000000103039824 */ /* 0x000fe400010e0606 */
[----:B------:R-:W-:-:S03]  /*21020*/  @!P1 IMAD.MOV.U32 R24, RZ, RZ, R4 ;  /* 0x000000ffff189224 */ /* 0x000fc600078e0004 */
[----:B------:R-:W-:Y:S02]  /*21030*/  @!P1 MOV R25, R3 ;  /* 0x0000000300199202 */ /* 0x000fe40000000f00 */
[----:B------:R-:W-:-:S04]  /*21040*/  MOV R13, R34 ;  /* 0x00000022000d7202 */ /* 0x000fc80000000f00 */
[----:B------:R-:W5:Y:S01]  /*21050*/  @!P1 LD.E.128 R24, desc[UR40][R24.64] ;  /* 0x0000002818189980 */ /* 0x000f62000c101d00 */
[----:B------:R-:W-:-:S07]  /*21060*/  IMAD.MOV.U32 R5, RZ, RZ, R14 ;  /* 0x000000ffff057224 */ /* 0x000fce00078e000e */
[----:B-----5:R-:W-:Y:S05]  /*21070*/  WARPSYNC.COLLECTIVE R15, `(.L_x_3107) ;  /* 0x000000000f087348 */ /* 0x020fea0003c00000 */
[----:B------:R0:W1:Y:S02]  /*21080*/  SHFL.IDX P6, R14, R13, R12, R11 ;  /* 0x0000000c0d0e7389 */ /* 0x00006400000c000b */
[----:B01---5:R-:W-:Y:S01]  /*21090*/  ENDCOLLECTIVE ;  /* 0x000000000000791b */ /* 0x023fe20003800000 */
.L_x_3107:
        /* <DEDUP_REMOVED lines=9> */
.L_x_3108:
[----:B------:R-:W-:Y:S02]  /*21130*/  CS2R R46, SRZ ;  /* 0x00000000002e7805 */ /* 0x000fe4000001ff00 */
[----:B------:R-:W-:Y:S02]  /*21140*/  MOV R13, R32 ;  /* 0x00000020000d7202 */ /* 0x000fe40000000f00 */
[----:B------:R-:W-:Y:S02]  /*21150*/  CS2R R48, SRZ ;  /* 0x0000000000307805 */ /* 0x000fe4000001ff00 */
[----:B------:R-:W-:Y:S02]  /*21160*/  CS2R R20, SRZ ;  /* 0x0000000000147805 */ /* 0x000fe4000001ff00 */
[----:B------:R-:W-:Y:S01]  /*21170*/  CS2R R36, SRZ ;  /* 0x0000000000247805 */ /* 0x000fe2000001ff00 */
[----:B------:R-:W-:-:S04]  /*21180*/  @!P1 IMAD.MOV.U32 R46, RZ, RZ, R24 ;  /* 0x000000ffff2e9224 */ /* 0x000fc800078e0018 */
[----:B------:R-:W-:-:S05]  /*21190*/  IMAD.MOV.U32 R3, RZ, RZ, R46 ;  /* 0x000000ffff037224 */ /* 0x000fca00078e002e */
[----:B------:R-:W-:Y:S01]  /*211a0*/  PRMT R64, R3, 0x7610, R64 ;  /* 0x0000761003407816 */ /* 0x000fe20000000040 */
[----:B------:R-:W-:-:S07]  /*211b0*/  IMAD.MOV.U32 R3, RZ, RZ, R14 ;  /* 0x000000ffff037224 */ /* 0x000fce00078e000e */
[----:B------:R-:W-:Y:S05]  /*211c0*/  WARPSYNC.COLLECTIVE R15, `(.L_x_3109) ;  /* 0x000000000f087348 */ /* 0x000fea0003c00000 */
[----:B------:R0:W1:Y:S02]  /*211d0*/  SHFL.IDX P6, R14, R13, R12, R11 ;  /* 0x0000000c0d0e7389 */ /* 0x00006400000c000b */
[----:B01----:R-:W-:Y:S01]  /*211e0*/  ENDCOLLECTIVE ;  /* 0x000000000000791b */ /* 0x003fe20003800000 */
.L_x_3109:
[----:B------:R-:W-:-:S05]  /*211f0*/  @!P1 MOV R47, R25 ;  /* 0x00000019002f9202 */ /* 0x000fca0000000f00 */
[----:B------:R-:W-:-:S05]  /*21200*/  IMAD.MOV.U32 R8, RZ, RZ, R47 ;  /* 0x000000ffff087224 */ /* 0x000fca00078e002f */
[----:B------:R-:W-:Y:S01]  /*21210*/  PRMT R66, R8, 0x7610, R66 ;  /* 0x0000761008427816 */ /* 0x000fe20000000042 */
[----:B------:R-:W-:Y:S02]  /*21220*/  IMAD.MOV.U32 R13, RZ, RZ, R33 ;  /* 0x000000ffff0d7224 */ /* 0x000fe400078e0021 */
[----:B------:R-:W-:-:S07]  /*21230*/  IMAD.MOV.U32 R8, RZ, RZ, R14 ;  /* 0x000000ffff087224 */ /* 0x000fce00078e000e */
[----:B------:R-:W-:Y:S05]  /*21240*/  WARPSYNC.COLLECTIVE R15, `(.L_x_3110) ;  /* 0x000000000f087348 */ /* 0x000fea0003c00000 */
[----:B------:R0:W1:Y:S02]  /*21250*/  SHFL.IDX P6, R14, R13, R12, R11 ;  /* 0x0000000c0d0e7389 */ /* 0x00006400000c000b */
[----:B01----:R-:W-:Y:S01]  /*21260*/  ENDCOLLECTIVE ;  /* 0x000000000000791b */ /* 0x003fe20003800000 */
.L_x_3110:
[----:B------:R-:W-:Y:S01]  /*21270*/  MOV R13, R34 ;  /* 0x00000022000d7202 */ /* 0x000fe20000000f00 */
[----:B------:R-:W-:-:S07]  /*21280*/  IMAD.MOV.U32 R9, RZ, RZ, R14 ;  /* 0x000000ffff097224 */ /* 0x000fce00078e000e */
[----:B------:R-:W-:Y:S05]  /*21290*/  WARPSYNC.COLLECTIVE R15, `(.L_x_3111) ;  /* 0x000000000f087348 */ /* 0x000fea0003c00000 */
[----:B------:R0:W1:Y:S02]  /*212a0*/  SHFL.IDX P6, R14, R13, R12, R11 ;  /* 0x0000000c0d0e7389 */ /* 0x00006400000c000b */
[----:B01----:R-:W-:Y:S01]  /*212b0*/  ENDCOLLECTIVE ;  /* 0x000000000000791b */ /* 0x003fe20003800000 */
.L_x_3111:
[----:B------:R-:W-:Y:S01]  /*212c0*/  @!P1 MOV R49, R27 ;  /* 0x0000001b00319202 */ /* 0x000fe20000000f00 */
[----:B------:R-:W-:Y:S01]  /*212d0*/  @!P1 IMAD.MOV.U32 R48, RZ, RZ, R26 ;  /* 0x000000ffff309224 */ /* 0x000fe200078e001a */
[----:B------:R-:W-:Y:S01]  /*212e0*/  @!P1 MOV R21, R5 ;  /* 0x0000000500159202 */ /* 0x000fe20000000f00 */
[----:B------:R-:W-:Y:S02]  /*212f0*/  @!P1 IMAD.MOV.U32 R20, RZ, RZ, R4 ;  /* 0x000000ffff149224 */ /* 0x000fe400078e0004 */
[----:B------:R-:W-:Y:S02]  /*21300*/  @!P1 IMAD.MOV.U32 R36, RZ, RZ, R6 ;  /* 0x000000ffff249224 */ /* 0x000fe400078e0006 */
[----:B------:R-:W-:Y:S02]  /*21310*/  @!P1 IMAD.MOV.U32 R37, RZ, RZ, R7 ;  /* 0x000000ffff259224 */ /* 0x000fe400078e0007 */
[----:B------:R-:W-:Y:S02]  /*21320*/  IMAD.MOV.U32 R10, RZ, RZ, R48 ;  /* 0x000000ffff0a7224 */ /* 0x000fe400078e0030 */
[----:B------:R-:W-:Y:S01]  /*21330*/  IMAD.MOV.U32 R25, RZ, RZ, R49 ;  /* 0x000000ffff197224 */ /* 0x000fe200078e0031 */
[----:B------:R-:W-:Y:S01]  /*21340*/  MOV R5, R21 ;  /* 0x0000001500057202 */ /* 0x000fe20000000f00 */
[----:B------:R-:W-:-:S02]  /*21350*/  IMAD.MOV.U32 R4, RZ, RZ, R20 ;  /* 0x000000ffff047224 */ /* 0x000fc400078e0014 */
[----:B------:R-:W-:Y:S02]  /*21360*/  IMAD.MOV.U32 R6, RZ, RZ, R36 ;  /* 0x000000ffff067224 */ /* 0x000fe400078e0024 */
[----:B------:R-:W-:Y:S01]  /*21370*/  IMAD.MOV.U32 R7, RZ, RZ, R37 ;  /* 0x000000ffff077224 */ /* 0x000fe200078e0025 */
[----:B------:R-:W-:Y:S02]  /*21380*/  PRMT R43, R10, 0x5410, R25 ;  /* 0x000054100a2b7816 */ /* 0x000fe40000000019 */
[----:B------:R-:W-:Y:S02]  /*21390*/  CS2R R24, SRZ ;  /* 0x0000000000187805 */ /* 0x000fe4000001ff00 */
[----:B------:R-:W-:Y:S02]  /*213a0*/  PRMT R65, R6, 0x5410, R4 ;  /* 0x0000541006417816 */ /* 0x000fe40000000004 */
[----:B------:R-:W-:Y:S02]  /*213b0*/  PRMT R68, R5, 0x7610, R68 ;  /* 0x0000761005447816 */ /* 0x000fe40000000044 */
[----:B------:R-:W-:Y:S01]  /*213c0*/  PRMT R64, R64, 0x5410, R7 ;  /* 0x0000541040407816 */ /* 0x000fe20000000007 */
[----:B------:R-:W-:Y:S06]  /*213d0*/  BRA `(.L_x_3112) ;  /* 0xfffffea4003c7947 */ /* 0x000fec000383ffff */
.L_x_2851:
[----:B------:R-:W-:Y:S01]  /*213e0*/  BSSY B1, `(.L_x_3113) ;  /* 0x0000008000017945 */ /* 0x000fe20003800000 */
[----:B------:R-:W-:Y:S01]  /*213f0*/  IMAD.MOV.U32 R13, RZ, RZ, R35 ;  /* 0x000000ffff0d7224 */ /* 0x000fe200078e0023 */
[----:B------:R-:W-:Y:S01]  /*21400*/  MOV R12, 0x2 ;  /* 0x00000002000c7802 */ /* 0x000fe20000000f00 */
[----:B------:R-:W-:Y:S02]  /*21410*/  IMAD.MOV.U32 R11, RZ, RZ, 0x181f ;  /* 0x0000181fff0b7424 */ /* 0x000fe400078e00ff */
[----:B0-----:R-:W-:-:S07]  /*21420*/  IMAD.MOV.U32 R15, RZ, RZ, -0x1 ;  /* 0xffffffffff0f7424 */ /* 0x001fce00078e00ff */
[----:B------:R-:W-:Y:S05]  /*21430*/  WARPSYNC.COLLECTIVE R15, `(.L_x_3114) ;  /* 0x000000000f087348 */ /* 0x000fea0003c00000 */
[----:B------:R0:W1:Y:S02]  /*21440*/  SHFL.IDX P6, R14, R13, R12, R11 ;  /* 0x0000000c0d0e7389 */ /* 0x00006400000c000b */
[----:B01----:R-:W-:Y:S01]  /*21450*/  ENDCOLLECTIVE ;  /* 0x000000000000791b */ /* 0x003fe20003800000 */
.L_x_3114:
[----:B------:R-:W-:Y:S05]  /*21460*/  BSYNC B1 ;  /* 0x0000000000017941 */ /* 0x000fea0003800000 */
.L_x_3113:
[----:B------:R-:W-:Y:S01]  /*21470*/  MOV R13, R32 ;  /* 0x00000020000d7202 */ /* 0x000fe20000000f00 */
[----:B------:R-:W-:Y:S02]  /*21480*/  IMAD.MOV.U32 R12, RZ, RZ, 0x2 ;  /* 0x00000002ff0c7424 */ /* 0x000fe400078e00ff */
[----:B------:R-:W-:Y:S02]  /*21490*/  IMAD.MOV.U32 R11, RZ, RZ, 0x181f ;  /* 0x0000181fff0b7424 */ /* 0x000fe400078e00ff */
[----:B------:R-:W-:Y:S02]  /*214a0*/  IMAD.MOV.U32 R15, RZ, RZ, -0x1 ;  /* 0xffffffffff0f7424 */ /* 0x000fe400078e00ff */
[----:B------:R-:W-:Y:S02]  /*214b0*/  IMAD.MOV.U32 R3, RZ, RZ, R14 ;  /* 0x000000ffff037224 */ /* 0x000fe400078e000e */
[----:B------:R-:W-:-:S07]  /*214c0*/  VIADD R9, R55, 0x40 ;  /* 0x0000004037097836 */ /* 0x000fce0000000000 */
[----:B------:R-:W-:Y:S05]  /*214d0*/  WARPSYNC.COLLECTIVE R15, `(.L_x_3115) ;  /* 0x000000000f087348 */ /* 0x000fea0003c00000 */
[----:B------:R0:W1:Y:S02]  /*214e0*/  SHFL.IDX P6, R14, R13, R12, R11 ;  /* 0x0000000c0d0e7389 */ /* 0x00006400000c000b */
[----:B01----:R-:W-:Y:S01]  /*214f0*/  ENDCOLLECTIVE ;  /* 0x000000000000791b */ /* 0x003fe20003800000 */
.L_x_3115:
[----:B------:R-:W-:Y:S01]  /*21500*/  ISETP.GE.OR P1, PT, R9, R0, P0 ;  /* 0x000000000900720c */ /* 0x000fe20000726670 */
[----:B------:R-:W-:-:S12]  /*21510*/  IMAD.MOV.U32 R13, RZ, RZ, R33 ;  /* 0x000000ffff0d7224 */ /* 0x000fd800078e0021 */
[C---:B------:R-:W-:Y:S01]  /*21520*/  @!P1 IMAD.SHL.U32 R31, R16.reuse, 0x2, RZ ;  /* 0x00000002101f9824 */ /* 0x040fe200078e00ff */
[----:B------:R-:W-:Y:S02]  /*21530*/  @!P1 SHF.L.U64.HI R29, R16, 0x1, R17 ;  /* 0x00000001101d9819 */ /* 0x000fe40000010211 */
[----:B------:R-:W-:-:S07]  /*21540*/  MOV R8, R14 ;  /* 0x0000000e00087202 */ /* 0x000fce0000000f00 */
[----:B------:R-:W-:Y:S05]  /*21550*/  WARPSYNC.COLLECTIVE R15, `(.L_x_3116) ;  /* 0x000000000f087348 */ /* 0x000fea0003c00000 */
[----:B------:R0:W1:Y:S02]  /*21560*/  SHFL.IDX P6, R14, R13, R12, R11 ;  /* 0x0000000c0d0e7389 */ /* 0x00006400000c000b */
[----:B01----:R-:W-:Y:S01]  /*21570*/  ENDCOLLECTIVE ;  /* 0x000000000000791b */ /* 0x003fe20003800000 */
.L_x_3116:
[----:B------:R-:W-:-:S05]  /*21580*/  @!P1 IADD3 R8, P2, R8, R31, RZ ;  /* 0x0000001f08089210 */ /* 0x000fca0007f5e0ff */
[----:B------:R-:W-:Y:S01]  /*21590*/  @!P1 IMAD.X R9, R3, 0x1, R29, P2 ;  /* 0x0000000103099824 */ /* 0x000fe200010e061d */
[----:B------:R-:W-:Y:S01]  /*215a0*/  MOV R13, R34 ;  /* 0x00000022000d7202 */ /* 0x000fe20000000f00 */
[----:B------:R-:W-:-:S07]  /*215b0*/  IMAD.MOV.U32 R28, RZ, RZ, R14 ;  /* 0x000000ffff1c7224 */ /* 0x000fce00078e000e */
[----:B------:R-:W-:Y:S05]  /*215c0*/  WARPSYNC.COLLECTIVE R15, `(.L_x_3117) ;  /* 0x000000000f087348 */ /* 0x000fea0003c00000 */
[----:B------:R0:W1:Y:S02]  /*215d0*/  SHFL.IDX P6, R14, R13, R12, R11 ;  /* 0x0000000c0d0e7389 */ /* 0x00006400000c000b */
[----:B01----:R-:W-:Y:S01]  /*215e0*/  ENDCOLLECTIVE ;  /* 0x000000000000791b */ /* 0x003fe20003800000 */
.L_x_3117:
[----:B------:R-:W2:Y:S01]  /*215f0*/  @!P1 LD.E.128 R8, desc[UR40][R8.64] ;  /* 0x0000002808089980 */ /* 0x000ea2000c101d00 */
[----:B------:R-:W-:-:S05]  /*21600*/  @!P1 IADD3 R14, P2, R14, R31, RZ ;  /* 0x0000001f0e0e9210 */ /* 0x000fca0007f5e0ff */
[----:B------:R-:W-:-:S05]  /*21610*/  @!P1 IMAD.X R3, R28, 0x1, R29, P2 ;  /* 0x000000011c039824 */ /* 0x000fca00010e061d */
[----:B------:R-:W-:-:S05]  /*21620*/  @!P1 MOV R15, R3 ;  /* 0x00000003000f9202 */ /* 0x000fca0000000f00 */
[----:B------:R0:W5:Y:S01]  /*21630*/  @!P1 LD.E.128 R28, desc[UR40][R14.64] ;  /* 0x000000280e1c9980 */ /* 0x000162000c101d00 */
[----:B------:R-:W-:Y:S02]  /*21640*/  CS2R R50, SRZ ;  /* 0x0000000000327805 */ /* 0x000fe4000001ff00 */
[----:B------:R-:W-:Y:S01]  /*21650*/  CS2R R52, SRZ ;  /* 0x0000000000347805 */ /* 0x000fe2000001ff00 */
[----:B------:R-:W-:Y:S01]  /*21660*/  IMAD.MOV.U32 R13, RZ, RZ, R35 ;  /* 0x000000ffff0d7224 */ /* 0x000fe200078e0023 */
[----:B------:R-:W-:Y:S02]  /*21670*/  CS2R R38, SRZ ;  /* 0x0000000000267805 */ /* 0x000fe4000001ff00 */
[----:B------:R-:W-:Y:S01]  /*21680*/  CS2R R40, SRZ ;  /* 0x0000000000287805 */ /* 0x000fe2000001ff00 */
[----:B0-----:R-:W-:Y:S02]  /*21690*/  IMAD.MOV.U32 R15, RZ, RZ, -0x1 ;  /* 0xffffffffff0f7424 */ /* 0x001fe400078e00ff */
[----:B--2---:R-:W-:-:S02]  /*216a0*/  @!P1 IMAD.MOV.U32 R50, RZ, RZ, R8 ;  /* 0x000000ffff329224 */ /* 0x004fc400078e0008 */
[----:B------:R-:W-:Y:S02]  /*216b0*/  @!P1 IMAD.MOV.U32 R51, RZ, RZ, R9 ;  /* 0x000000ffff339224 */ /* 0x000fe400078e0009 */
[----:B------:R-:W-:Y:S02]  /*216c0*/  IMAD.MOV.U32 R3, RZ, RZ, R50 ;  /* 0x000000ffff037224 */ /* 0x000fe400078e0032 */
[----:B------:R-:W-:Y:S01]  /*216d0*/  @!P1 IMAD.MOV.U32 R53, RZ, RZ, R11 ;  /* 0x000000ffff359224 */ /* 0x000fe200078e000b */
[----:B------:R-:W-:Y:S01]  /*216e0*/  MOV R12, R51 ;  /* 0x00000033000c7202 */ /* 0x000fe20000000f00 */
[----:B------:R-:W-:Y:S02]  /*216f0*/  IMAD.MOV.U32 R11, RZ, RZ, 0x181f ;  /* 0x0000181fff0b7424 */ /* 0x000fe400078e00ff */
[----:B------:R-:W-:Y:S01]  /*21700*/  @!P1 IMAD.MOV.U32 R52, RZ, RZ, R10 ;  /* 0x000000ffff349224 */ /* 0x000fe200078e000a */
[----:B------:R-:W-:Y:S01]  /*21710*/  PRMT R59, R3, 0x5410, R12 ;  /* 0x00005410033b7816 */ /* 0x000fe2000000000c */
[----:B------:R-:W-:Y:S01]  /*21720*/  IMAD.MOV.U32 R9, RZ, RZ, R53 ;  /* 0x000000ffff097224 */ /* 0x000fe200078e0035 */
[----:B------:R-:W-:Y:S01]  /*21730*/  MOV R12, 0x3 ;  /* 0x00000003000c7802 */ /* 0x000fe20000000f00 */
[----:B------:R-:W-:-:S07]  /*21740*/  IMAD.MOV.U32 R8, RZ, RZ, R52 ;  /* 0x000000ffff087224 */ /* 0x000fce00078e0034 */
[----:B-----5:R-:W-:Y:S05]  /*21750*/  WARPSYNC.COLLECTIVE R15, `(.L_x_3118) ;  /* 0x000000000f087348 */ /* 0x020fea0003c00000 */
[----:B------:R0:W1:Y:S02]  /*21760*/  SHFL.IDX P6, R14, R13, R12, R11 ;  /* 0x0000000c0d0e7389 */ /* 0x00006400000c000b */
[----:B01---5:R-:W-:Y:S01]  /*21770*/  ENDCOLLECTIVE ;  /* 0x000000000000791b */ /* 0x023fe20003800000 */
.L_x_3118:
[----:B------:R-:W-:Y:S01]  /*21780*/  PRMT R44, R8, 0x5410, R9 ;  /* 0x00005410082c7816 */ /* 0x000fe20000000009 */
[----:B------:R-:W-:Y:S01]  /*21790*/  @!P1 IMAD.MOV.U32 R39, RZ, RZ, R29 ;  /* 0x000000ffff279224 */ /* 0x000fe200078e001d */
[----:B------:R-:W-:Y:S01]  /*217a0*/  @!P1 MOV R38, R28 ;  /* 0x0000001c00269202 */ /* 0x000fe20000000f00 */
[----:B------:R-:W-:Y:S02]  /*217b0*/  @!P1 IMAD.MOV.U32 R40, RZ, RZ, R30 ;  /* 0x000000ffff289224 */ /* 0x000fe400078e001e */
[----:B------:R-:W-:Y:S01]  /*217c0*/  @!P1 IMAD.MOV.U32 R41, RZ, RZ, R31 ;  /* 0x000000ffff299224 */ /* 0x000fe200078e001f */
[----:B------:R-:W-:Y:S01]  /*217d0*/  MOV R8, R38 ;  /* 0x0000002600087202 */ /* 0x000fe20000000f00 */
[----:B------:R-:W-:Y:S01]  /*217e0*/  IMAD.MOV.U32 R9, RZ, RZ, R39 ;  /* 0x000000ffff097224 */ /* 0x000fe200078e0027 */
[----:B------:R-:W-:Y:S01]  /*217f0*/  MOV R13, R32 ;  /* 0x00000020000d7202 */ /* 0x000fe20000000f00 */
[----:B------:R-:W-:-:S03]  /*21800*/  IMAD.MOV.U32 R10, RZ, RZ, R40 ;  /* 0x000000ffff0a7224 */ /* 0x000fc600078e0028 */
[----:B------:R-:W-:Y:S02]  /*21810*/  PRMT R62, R8, 0x5410, R9 ;  /* 0x00005410083e7816 */ /* 0x000fe40000000009 */
[----:B------:R-:W-:Y:S01]  /*21820*/  CS2R R8, SRZ ;  /* 0x0000000000087805 */ /* 0x000fe2000001ff00 */
[----:B------:R-:W-:-:S07]  /*21830*/  IMAD.MOV.U32 R3, RZ, RZ, R14 ;  /* 0x000000ffff037224 */ /* 0x000fce00078e000e */
[----:B------:R-:W-:Y:S05]  /*21840*/  WARPSYNC.COLLECTIVE R15, `(.L_x_3119) ;  /* 0x000000000f087348 */ /* 0x000fea0003c00000 */
[----:B------:R0:W1:Y:S02]  /*21850*/  SHFL.IDX P6, R14, R13, R12, R11 ;  /* 0x0000000c0d0e7389 */ /* 0x00006400000c000b */
[----:B01----:R-:W-:Y:S01]  /*21860*/  ENDCOLLECTIVE ;  /* 0x000000000000791b */ /* 0x003fe20003800000 */
.L_x_3119:
[----:B------:R-:W-:Y:S02]  /*21870*/  IMAD.MOV.U32 R13, RZ, RZ, R33 ;  /* 0x000000ffff0d7224 */ /* 0x000fe400078e0021 */
[----:B------:R-:W-:-:S07]  /*21880*/  IMAD.MOV.U32 R32, RZ, RZ, R14 ;  /* 0x000000ffff207224 */ /* 0x000fce00078e000e */
[----:B------:R-:W-:Y:S05]  /*21890*/  WARPSYNC.COLLECTIVE R15, `(.L_x_3120) ;  /* 0x000000000f087348 */ /* 0x000fea0003c00000 */
[----:B------:R0:W1:Y:S02]  /*218a0*/  SHFL.IDX P6, R14, R13, R12, R11 ;  /* 0x0000000c0d0e7389 */ /* 0x00006400000c000b */
[----:B01----:R-:W-:Y:S01]  /*218b0*/  ENDCOLLECTIVE ;  /* 0x000000000000791b */ /* 0x003fe20003800000 */
.L_x_3120:
[----:B------:R-:W-:Y:S01]  /*218c0*/  MOV R13, R34 ;  /* 0x00000022000d7202 */ /* 0x000fe20000000f00 */
[----:B------:R-:W-:-:S07]  /*218d0*/  IMAD.MOV.U32 R33, RZ, RZ, R14 ;  /* 0x000000ffff217224 */ /* 0x000fce00078e000e */
[----:B------:R-:W-:Y:S05]  /*218e0*/  WARPSYNC.COLLECTIVE R15, `(.L_x_3121) ;  /* 0x000000000f087348 */ /* 0x000fea0003c00000 */
[----:B------:R0:W1:Y:S02]  /*218f0*/  SHFL.IDX P6, R14, R13, R12, R11 ;  /* 0x0000000c0d0e7389 */ /* 0x00006400000c000b */
[----:B01----:R-:W-:Y:S01]  /*21900*/  ENDCOLLECTIVE ;  /* 0x000000000000791b */ /* 0x003fe20003800000 */
.L_x_3121:
[----:B------:R-:W-:-:S05]  /*21910*/  IMAD.MOV.U32 R11, RZ, RZ, R41 ;  /* 0x000000ffff0b7224 */ /* 0x000fca00078e0029 */
[----:B------:R-:W-:Y:S01]  /*21920*/  PRMT R63, R10, 0x5410, R11 ;  /* 0x000054100a3f7816 */ /* 0x000fe2000000000b */
[----:B------:R-:W-:Y:S01]  /*21930*/  IMAD.MOV.U32 R34, RZ, RZ, R14 ;  /* 0x000000ffff227224 */ /* 0x000fe200078e000e */
[----:B------:R-:W-:Y:S06]  /*21940*/  BRA `(.L_x_3122) ;  /* 0xfffffea400187947 */ /* 0x000fec000383ffff */
.L_x_2855:
[----:B0-----:R0:W1:Y:S02]  /*21950*/  SYNCS.PHASECHK.TRANS64.TRYWAIT P4, [R2+URZ+0x28800], R29 ;  /* 0x0288001d020075a7 */ /* 0x001064000808017f */
[----:B-1----:R-:W-:Y:S05]  /*21960*/  @!P4 NANOSLEEP.SYNCS 0x989680 ;  /* 0x009896800000c95d */ /* 0x002fea0003900000 */
[----:B------:R-:W1:Y:S02]  /*21970*/  @!P4 SYNCS.PHASECHK.TRANS64 P4, [R2+URZ+0x28800], R29 ;  /* 0x0288001d0200c5a7 */ /* 0x000e64000808007f */
[----:B-1----:R-:W-:Y:S05]  /*21980*/  @!P4 BRA `(.L_x_2855) ;  /* 0xfffffffc00f0c947 */ /* 0x002fea000383ffff */
[----:B------:R-:W-:Y:S05]  /*21990*/  BRA `(.L_x_3123) ;  /* 0xfffffea400b07947 */ /* 0x000fea000383ffff */
.L_x_2865:
[----:B-1----:R1:W2:Y:S02]  /*219a0*/  SYNCS.PHASECHK.TRANS64.TRYWAIT P2, [R0+URZ+0x28830], R3 ;  /* 0x02883003000075a7 */ /* 0x0022a4000804017f */
[----:B--2---:R-:W-:Y:S05]  /*219b0*/  @!P2 NANOSLEEP.SYNCS 0x989680 ;  /* 0x009896800000a95d */ /* 0x004fea0003900000 */
[----:B------:R-:W2:Y:S02]  /*219c0*/  @!P2 SYNCS.PHASECHK.TRANS64 P2, [R0+URZ+0x28830], R3 ;  /* 0x028830030000a5a7 */ /* 0x000ea4000804007f */
[----:B--2---:R-:W-:Y:S05]  /*219d0*/  @!P2 BRA `(.L_x_2865) ;  /* 0xfffffffc00f0a947 */ /* 0x004fea000383ffff */
[----:B------:R-:W-:Y:S05]  /*219e0*/  BRA `(.L_x_2864) ;  /* 0xfffffec0000c7947 */ /* 0x000fea000383ffff */
.L_x_2871:
[----:B-1----:R1:W2:Y:S02]  /*219f0*/  SYNCS.PHASECHK.TRANS64.TRYWAIT P4, [R6+URZ+0x28830], R7 ;  /* 0x02883007060075a7 */ /* 0x0022a4000808017f */
[----:B--2---:R-:W-:Y:S05]  /*21a00*/  @!P4 NANOSLEEP.SYNCS 0x989680 ;  /* 0x009896800000c95d */ /* 0x004fea0003900000 */
[----:B------:R-:W2:Y:S02]  /*21a10*/  @!P4 SYNCS.PHASECHK.TRANS64 P4, [R6+URZ+0x28830], R7 ;  /* 0x028830070600c5a7 */ /* 0x000ea4000808007f */
[----:B--2---:R-:W-:Y:S05]  /*21a20*/  @!P4 BRA `(.L_x_2871) ;  /* 0xfffffffc00f0c947 */ /* 0x004fea000383ffff */
[----:B------:R-:W-:Y:S05]  /*21a30*/  BRA `(.L_x_2870) ;  /* 0xfffffeec005c7947 */ /* 0x000fea000383ffff */
.L_x_2875:
[----:B-1----:R1:W2:Y:S02]  /*21a40*/  SYNCS.PHASECHK.TRANS64.TRYWAIT P3, [R7+URZ+0x28850], R6 ;  /* 0x02885006070075a7 */ /* 0x0022a4000806017f */
[----:B--2---:R-:W-:Y:S05]  /*21a50*/  @!P3 NANOSLEEP.SYNCS 0x989680 ;  /* 0x009896800000b95d */ /* 0x004fea0003900000 */
[----:B------:R-:W2:Y:S02]  /*21a60*/  @!P3 SYNCS.PHASECHK.TRANS64 P3, [R7+URZ+0x28850], R6 ;  /* 0x028850060700b5a7 */ /* 0x000ea4000806007f */
[----:B--2---:R-:W-:Y:S05]  /*21a70*/  @!P3 BRA `(.L_x_2875) ;  /* 0xfffffffc00f0b947 */ /* 0x004fea000383ffff */
[----:B------:R-:W-:Y:S05]  /*21a80*/  BRA `(.L_x_2872) ;  /* 0xfffffef0006c7947 */ /* 0x000fea000383ffff */
.L_x_2882:
[----:B-1----:R1:W2:Y:S02]  /*21a90*/  SYNCS.PHASECHK.TRANS64.TRYWAIT P3, [R6+URZ+0x28830], R7 ;  /* 0x02883007060075a7 */ /* 0x0022a4000806017f */
[----:B--2---:R-:W-:Y:S05]  /*21aa0*/  @!P3 NANOSLEEP.SYNCS 0x989680 ;  /* 0x009896800000b95d */ /* 0x004fea0003900000 */
[----:B------:R-:W2:Y:S02]  /*21ab0*/  @!P3 SYNCS.PHASECHK.TRANS64 P3, [R6+URZ+0x28830], R7 ;  /* 0x028830070600b5a7 */ /* 0x000ea4000806007f */
[----:B--2---:R-:W-:Y:S05]  /*21ac0*/  @!P3 BRA `(.L_x_2882) ;  /* 0xfffffffc00f0b947 */ /* 0x004fea000383ffff */
[----:B------:R-:W-:Y:S05]  /*21ad0*/  BRA `(.L_x_2881) ;  /* 0xffffff20000c7947 */ /* 0x000fea000383ffff */
.L_x_2886:
[----:B-1----:R1:W2:Y:S02]  /*21ae0*/  SYNCS.PHASECHK.TRANS64.TRYWAIT P2, [R7+URZ+0x28850], R6 ;  /* 0x02885006070075a7 */ /* 0x0022a4000804017f */
[----:B--2---:R-:W-:Y:S05]  /*21af0*/  @!P2 NANOSLEEP.SYNCS 0x989680 ;  /* 0x009896800000a95d */ /* 0x004fea0003900000 */
[----:B------:R-:W2:Y:S02]  /*21b00*/  @!P2 SYNCS.PHASECHK.TRANS64 P2, [R7+URZ+0x28850], R6 ;  /* 0x028850060700a5a7 */ /* 0x000ea4000804007f */
[----:B--2---:R-:W-:Y:S05]  /*21b10*/  @!P2 BRA `(.L_x_2886) ;  /* 0xfffffffc00f0a947 */ /* 0x004fea000383ffff */
[----:B------:R-:W-:Y:S05]  /*21b20*/  BRA `(.L_x_2883) ;  /* 0xffffff24001c7947 */ /* 0x000fea000383ffff */
.L_x_2891:
[----:B-1----:R1:W2:Y:S02]  /*21b30*/  SYNCS.PHASECHK.TRANS64.TRYWAIT P0, [R11+URZ+0x28850], R4 ;  /* 0x028850040b0075a7 */ /* 0x0022a4000800017f */
[----:B--2---:R-:W-:Y:S05]  /*21b40*/  @!P0 NANOSLEEP.SYNCS 0x989680 ;  /* 0x009896800000895d */ /* 0x004fea0003900000 */
[----:B------:R-:W2:Y:S02]  /*21b50*/  @!P0 SYNCS.PHASECHK.TRANS64 P0, [R11+URZ+0x28850], R4 ;  /* 0x028850040b0085a7 */ /* 0x000ea4000800007f */
[----:B--2---:R-:W-:Y:S05]  /*21b60*/  @!P0 BRA `(.L_x_2891) ;  /* 0xfffffffc00f08947 */ /* 0x004fea000383ffff */
[----:B------:R-:W-:Y:S05]  /*21b70*/  BRA `(.L_x_2890) ;  /* 0xffffff48004c7947 */ /* 0x000fea000383ffff */
.L_x_2905:
[----:B------:R-:W-:Y:S01]  /*21b80*/  MOV R13, R4 ;  /* 0x00000004000d7202 */ /* 0x000fe20000000f00 */
[----:B------:R-:W-:Y:S02]  /*21b90*/  IMAD.MOV.U32 R12, RZ, RZ, RZ ;  /* 0x000000ffff0c7224 */ /* 0x000fe400078e00ff */
[----:B------:R-:W-:Y:S02]  /*21ba0*/  IMAD.MOV.U32 R11, RZ, RZ, 0x181f ;  /* 0x0000181fff0b7424 */ /* 0x000fe400078e00ff */
[----:B------:R-:W-:-:S07]  /*21bb0*/  IMAD.MOV.U32 R15, RZ, RZ, -0x1 ;  /* 0xffffffffff0f7424 */ /* 0x000fce00078e00ff */
[----:B01----:R-:W-:Y:S05]  /*21bc0*/  WARPSYNC.COLLECTIVE R15, `(.L_x_3124) ;  /* 0x000000000f087348 */ /* 0x003fea0003c00000 */
[----:B------:R2:W3:Y:S02]  /*21bd0*/  SHFL.IDX P6, R14, R13, R12, R11 ;  /* 0x0000000c0d0e7389 */ /* 0x0004e400000c000b */
[----:B0123--:R-:W-:Y:S01]  /*21be0*/  ENDCOLLECTIVE ;  /* 0x000000000000791b */ /* 0x00ffe20003800000 */
.L_x_3124:
[----:B------:R-:W-:Y:S01]  /*21bf0*/  IMAD.MOV.U32 R13, RZ, RZ, R3 ;  /* 0x000000ffff0d7224 */ /* 0x000fe200078e0003 */
[----:B------:R-:W-:-:S07]  /*21c00*/  MOV R0, R14 ;  /* 0x0000000e00007202 */ /* 0x000fce0000000f00 */
[----:B------:R-:W-:Y:S05]  /*21c10*/  WARPSYNC.COLLECTIVE R15, `(.L_x_3125) ;  /* 0x000000000f087348 */ /* 0x000fea0003c00000 */
[----:B------:R0:W1:Y:S02]  /*21c20*/  SHFL.IDX P6, R14, R13, R12, R11 ;  /* 0x0000000c0d0e7389 */ /* 0x00006400000c000b */
[----:B01----:R-:W-:Y:S01]  /*21c30*/  ENDCOLLECTIVE ;  /* 0x000000000000791b */ /* 0x003fe20003800000 */
.L_x_3125:
[----:B------:R-:W-:Y:S05]  /*21c40*/  BRA `(.L_x_3126) ;  /* 0xffffff6c006c7947 */ /* 0x000fea000383ffff */
.L_x_2908:
[----:B------:R-:W-:Y:S01]  /*21c50*/  BSSY B1, `(.L_x_3127) ;  /* 0x0000008000017945 */ /* 0x000fe20003800000 */
[----:B------:R-:W-:Y:S01]  /*21c60*/  IMAD.MOV.U32 R13, RZ, RZ, R4 ;  /* 0x000000ffff0d7224 */ /* 0x000fe200078e0004 */
[----:B------:R-:W-:Y:S01]  /*21c70*/  MOV R11, 0x181f ;  /* 0x0000181f000b7802 */ /* 0x000fe20000000f00 */
[----:B------:R-:W-:Y:S02]  /*21c80*/  IMAD.MOV.U32 R12, RZ, RZ, 0x1 ;  /* 0x00000001ff0c7424 */ /* 0x000fe400078e00ff */
[----:B---3--:R-:W-:-:S07]  /*21c90*/  IMAD.MOV.U32 R15, RZ, RZ, -0x1 ;  /* 0xffffffffff0f7424 */ /* 0x008fce00078e00ff */
[----:B012-4-:R-:W-:Y:S05]  /*21ca0*/  WARPSYNC.COLLECTIVE R15, `(.L_x_3128) ;  /* 0x000000000f087348 */ /* 0x017fea0003c00000 */
[----:B----4-:R3:W4:Y:S02]  /*21cb0*/  SHFL.IDX P6, R14, R13, R12, R11 ;  /* 0x0000000c0d0e7389 */ /* 0x01072400000c000b */
[----:B01234-:R-:W-:Y:S01]  /*21cc0*/  ENDCOLLECTIVE ;  /* 0x000000000000791b */ /* 0x01ffe20003800000 */
.L_x_3128:
[----:B------:R-:W-:Y:S05]  /*21cd0*/  BSYNC B1 ;  /* 0x0000000000017941 */ /* 0x000fea0003800000 */
.L_x_3127:
        /* <DEDUP_REMOVED lines=8> */
.L_x_3129:
[----:B------:R-:W-:Y:S05]  /*21d60*/  BRA `(.L_x_3130) ;  /* 0xffffff6c006c7947 */ /* 0x000fea000383ffff */
.L_x_2911:
        /* <DEDUP_REMOVED lines=8> */
.L_x_3132:
[----:B------:R-:W-:Y:S05]  /*21df0*/  BSYNC B1 ;  /* 0x0000000000017941 */ /* 0x000fea0003800000 */
.L_x_3131:
        /* <DEDUP_REMOVED lines=8> */
.L_x_3133:
[----:B------:R-:W-:Y:S05]  /*21e80*/  BRA `(.L_x_3134) ;  /* 0xffffff6c006c7947 */ /* 0x000fea000383ffff */
.L_x_2914:
        /* <DEDUP_REMOVED lines=8> */
.L_x_3136:
[----:B------:R-:W-:Y:S05]  /*21f10*/  BSYNC B1 ;  /* 0x0000000000017941 */ /* 0x000fea0003800000 */
.L_x_3135:
[----:B------:R-:W-:Y:S01]  /*21f20*/  IMAD.MOV.U32 R13, RZ, RZ, R3 ;  /* 0x000000ffff0d7224 */ /* 0x000fe200078e0003 */
[----:B------:R-:W-:Y:S01]  /*21f30*/  MOV R15, 0xffffffff ;  /* 0xffffffff000f7802 */ /* 0x000fe20000000f00 */
[----:B------:R-:W-:Y:S01]  /*21f40*/  IMAD.MOV.U32 R12, RZ, RZ, 0x3 ;  /* 0x00000003ff0c7424 */ /* 0x000fe200078e00ff */
[----:B------:R-:W-:Y:S01]  /*21f50*/  MOV R0, R14 ;  /* 0x0000000e00007202 */ /* 0x000fe20000000f00 */
[----:B------:R-:W-:-:S07]  /*21f60*/  IMAD.MOV.U32 R11, RZ, RZ, 0x181f ;  /* 0x0000181fff0b7424 */ /* 0x000fce00078e00ff */
[----:B------:R-:W-:Y:S05]  /*21f70*/  WARPSYNC.COLLECTIVE R15, `(.L_x_3137) ;  /* 0x000000000f087348 */ /* 0x000fea0003c00000 */
[----:B------:R0:W1:Y:S02]  /*21f80*/  SHFL.IDX P6, R14, R13, R12, R11 ;  /* 0x0000000c0d0e7389 */ /* 0x00006400000c000b */
[----:B01----:R-:W-:Y:S01]  /*21f90*/  ENDCOLLECTIVE ;  /* 0x000000000000791b */ /* 0x003fe20003800000 */
.L_x_3137:
[----:B------:R-:W-:Y:S05]  /*21fa0*/  BRA `(.L_x_3138) ;  /* 0xffffff6c006c7947 */ /* 0x000fea000383ffff */
.L_x_2931:
[----:B------:R-:W1:Y:S01]  /*21fb0*/  S2R R6, SR_TID.X ;  /* 0x0000000000067919 */ /* 0x000e620000002100 */
[----:B------:R-:W-:Y:S01]  /*21fc0*/  BSSY B1, `(.L_x_3139) ;  /* 0x000000a000017945 */ /* 0x000fe20003800000 */
[----:B------:R-:W-:Y:S01]  /*21fd0*/  IMAD.MOV.U32 R12, RZ, RZ, RZ ;  /* 0x000000ffff0c7224 */ /* 0x000fe200078e00ff */
[----:B------:R-:W-:Y:S01]  /*21fe0*/  MOV R15, 0xffffffff ;  /* 0xffffffff000f7802 */ /* 0x000fe20000000f00 */
[----:B------:R-:W-:Y:S01]  /*21ff0*/  IMAD.MOV.U32 R11, RZ, RZ, 0x1f ;  /* 0x0000001fff0b7424 */ /* 0x000fe200078e00ff */
[----:B-1----:R-:W-:-:S04]  /*22000*/  SHF.R.U32.HI R6, RZ, 0x5, R6 ;  /* 0x00000005ff067819 */ /* 0x002fc80000011606 */
[----:B------:R-:W-:-:S05]  /*22010*/  LOP3.LUT R6, R6, 0x3, RZ, 0xc0, !PT ;  /* 0x0000000306067812 */ /* 0x000fca00078ec0ff */
[----:B0-----:R-:W-:-:S07]  /*22020*/  IMAD.MOV.U32 R13, RZ, RZ, R6 ;  /* 0x000000ffff0d7224 */ /* 0x001fce00078e0006 */
[----:B------:R-:W-:Y:S05]  /*22030*/  WARPSYNC.COLLECTIVE R15, `(.L_x_3140) ;  /* 0x000000000f087348 */ /* 0x000fea0003c00000 */
[----:B------:R0:W1:Y:S02]  /*22040*/  SHFL.IDX P6, R14, R13, R12, R11 ;  /* 0x0000000c0d0e7389 */ /* 0x00006400000c000b */
[----:B01----:R-:W-:Y:S01]  /*22050*/  ENDCOLLECTIVE ;  /* 0x000000000000791b */ /* 0x003fe20003800000 */
.L_x_3140:
[----:B------:R-:W-:Y:S05]  /*22060*/  BSYNC B1 ;  /* 0x0000000000017941 */ /* 0x000fea0003800000 */
.L_x_3139:
[----:B------:R-:W-:Y:S05]  /*22070*/  BRA `(.L_x_3141) ;  /* 0xffffff8000c87947 */ /* 0x000fea000383ffff */
.L_x_2933:
[----:B------:R-:W-:Y:S01]  /*22080*/  BSSY B1, `(.L_x_3142) ;  /* 0x0000006000017945 */ /* 0x000fe20003800000 */
[----:B------:R-:W-:-:S07]  /*22090*/  IMAD.MOV.U32 R15, RZ, RZ, -0x1 ;  /* 0xffffffffff0f7424 */ /* 0x000fce00078e00ff */
[----:B01----:R-:W-:Y:S05]  /*220a0*/  WARPSYNC.COLLECTIVE R15, `(.L_x_3143) ;  /* 0x000000000f0c7348 */ /* 0x003fea0003c00000 */
[----:B------:R-:W-:Y:S02]  /*220b0*/  ELECT P6, UR62, PT ;  /* 0x00000000003e782f */ /* 0x000fe400038c0000 */
[----:B------:R-:W-:Y:S01]  /*220c0*/  MOV R14, UR62 ;  /* 0x0000003e000e7c02 */ /* 0x000fe20008000f00 */
[----:B01----:R-:W-:Y:S10]  /*220d0*/  ENDCOLLECTIVE ;  /* 0x000000000000791b */ /* 0x003ff40003800000 */
.L_x_3143:
[----:B------:R-:W-:Y:S05]  /*220e0*/  BSYNC B1 ;  /* 0x0000000000017941 */ /* 0x000fea0003800000 */
.L_x_3142:
[----:B------:R-:W-:Y:S05]  /*220f0*/  BRA `(.L_x_2932) ;  /* 0xffffff8000c07947 */ /* 0x000fea000383ffff */
.L_x_2935:
[----:B-1----:R-:W2:Y:S02]  /*22100*/  LDL R4, [R1+0x4] ;  /* 0x0000040001047983 */ /* 0x002ea40000100800 */
[----:B--2---:R1:W2:Y:S02]  /*22110*/  SYNCS.PHASECHK.TRANS64.TRYWAIT P0, [R4+URZ+0x28820], R3 ;  /* 0x02882003040075a7 */ /* 0x0042a4000800017f */
[----:B--2---:R-:W-:Y:S05]  /*22120*/  @!P0 NANOSLEEP.SYNCS 0x989680 ;  /* 0x009896800000895d */ /* 0x004fea0003900000 */
[----:B------:R-:W2:Y:S02]  /*22130*/  @!P0 SYNCS.PHASECHK.TRANS64 P0, [R4+URZ+0x28820], R3 ;  /* 0x02882003040085a7 */ /* 0x000ea4000800007f */
[----:B--2---:R-:W-:Y:S05]  /*22140*/  @!P0 BRA `(.L_x_2935) ;  /* 0xfffffffc00ec8947 */ /* 0x004fea000383ffff */
[----:B------:R-:W-:Y:S05]  /*22150*/  BRA `(.L_x_3144) ;  /* 0xffffff8000d07947 */ /* 0x000fea000383ffff */
.L_x_2939:
[----:B-1----:R1:W2:Y:S02]  /*22160*/  SYNCS.PHASECHK.TRANS64.TRYWAIT P0, [R5+URZ+0x288a0], R9 ;  /* 0x0288a009050075a7 */ /* 0x0022a4000800017f */
[----:B--2---:R-:W-:Y:S05]  /*22170*/  @!P0 NANOSLEEP.SYNCS 0x989680 ;  /* 0x009896800000895d */ /* 0x004fea0003900000 */
[----:B------:R-:W2:Y:S02]  /*22180*/  @!P0 SYNCS.PHASECHK.TRANS64 P0, [R5+URZ+0x288a0], R9 ;  /* 0x0288a009050085a7 */ /* 0x000ea4000800007f */
[----:B--2---:R-:W-:Y:S05]  /*22190*/  @!P0 BRA `(.L_x_2939) ;  /* 0xfffffffc00f08947 */ /* 0x004fea000383ffff */
[----:B------:R-:W-:Y:S05]  /*221a0*/  BRA `(.L_x_3145) ;  /* 0xffffff8000f47947 */ /* 0x000fea000383ffff */
.L_x_2945:
[----:B0-----:R0:W2:Y:S02]  /*221b0*/  SYNCS.PHASECHK.TRANS64.TRYWAIT P0, [R5+URZ+0x288c0], R9 ;  /* 0x0288c009050075a7 */ /* 0x0010a4000800017f */
[----:B--2---:R-:W-:Y:S05]  /*221c0*/  @!P0 NANOSLEEP.SYNCS 0x989680 ;  /* 0x009896800000895d */ /* 0x004fea0003900000 */
[----:B------:R-:W2:Y:S02]  /*221d0*/  @!P0 SYNCS.PHASECHK.TRANS64 P0, [R5+URZ+0x288c0], R9 ;  /* 0x0288c009050085a7 */ /* 0x000ea4000800007f */
[----:B--2---:R-:W-:Y:S05]  /*221e0*/  @!P0 BRA `(.L_x_2945) ;  /* 0xfffffffc00f08947 */ /* 0x004fea000383ffff */
[----:B------:R-:W-:Y:S05]  /*221f0*/  BRA `(.L_x_3146) ;  /* 0xffffff8400bc7947 */ /* 0x000fea000383ffff */
.L_x_2953:
[----:B-1----:R1:W2:Y:S02]  /*22200*/  SYNCS.PHASECHK.TRANS64.TRYWAIT P1, [R7+URZ+0x288a0], R6 ;  /* 0x0288a006070075a7 */ /* 0x0022a4000802017f */
[----:B--2---:R-:W-:Y:S05]  /*22210*/  @!P1 NANOSLEEP.SYNCS 0x989680 ;  /* 0x009896800000995d */ /* 0x004fea0003900000 */
[----:B------:R-:W2:Y:S02]  /*22220*/  @!P1 SYNCS.PHASECHK.TRANS64 P1, [R7+URZ+0x288a0], R6 ;  /* 0x0288a006070095a7 */ /* 0x000ea4000802007f */
[----:B--2---:R-:W-:Y:S05]  /*22230*/  @!P1 BRA `(.L_x_2953) ;  /* 0xfffffffc00f09947 */ /* 0x004fea000383ffff */
[----:B------:R-:W-:Y:S05]  /*22240*/  BRA `(.L_x_3147) ;  /* 0xffffff8800d87947 */ /* 0x000fea000383ffff */
.L_x_2959:
[----:B--2---:R2:W3:Y:S02]  /*22250*/  SYNCS.PHASECHK.TRANS64.TRYWAIT P1, [R7+URZ+0x288c0], R6 ;  /* 0x0288c006070075a7 */ /* 0x0044e4000802017f */
[----:B---3--:R-:W-:Y:S05]  /*22260*/  @!P1 NANOSLEEP.SYNCS 0x989680 ;  /* 0x009896800000995d */ /* 0x008fea0003900000 */
[----:B------:R-:W3:Y:S02]  /*22270*/  @!P1 SYNCS.PHASECHK.TRANS64 P1, [R7+URZ+0x288c0], R6 ;  /* 0x0288c006070095a7 */ /* 0x000ee4000802007f */
[----:B---3--:R-:W-:Y:S05]  /*22280*/  @!P1 BRA `(.L_x_2959) ;  /* 0xfffffffc00f09947 */ /* 0x008fea000383ffff */
[----:B------:R-:W-:Y:S05]  /*22290*/  BRA `(.L_x_3148) ;  /* 0xffffff8c00987947 */ /* 0x000fea000383ffff */
.L_x_2973:
[----:B------:R-:W1:Y:S01]  /*222a0*/  S2R R5, SR_TID.X ;  /* 0x0000000000057919 */ /* 0x000e620000002100 */
[----:B------:R-:W-:Y:S01]  /*222b0*/  BSSY B0, `(.L_x_3149) ;  /* 0x000000a000007945 */ /* 0x000fe20003800000 */
[----:B------:R-:W-:Y:S01]  /*222c0*/  IMAD.MOV.U32 R12, RZ, RZ, RZ ;  /* 0x000000ffff0c7224 */ /* 0x000fe200078e00ff */
[----:B------:R-:W-:Y:S01]  /*222d0*/  MOV R11, 0x1f ;  /* 0x0000001f000b7802 */ /* 0x000fe20000000f00 */
[----:B------:R-:W-:Y:S01]  /*222e0*/  IMAD.MOV.U32 R15, RZ, RZ, -0x1 ;  /* 0xffffffffff0f7424 */ /* 0x000fe200078e00ff */
[----:B-1----:R-:W-:-:S04]  /*222f0*/  SHF.R.U32.HI R5, RZ, 0x5, R5 ;  /* 0x00000005ff057819 */ /* 0x002fc80000011605 */
[----:B------:R-:W-:-:S05]  /*22300*/  LOP3.LUT R5, R5, 0x3, RZ, 0xc0, !PT ;  /* 0x0000000305057812 */ /* 0x000fca00078ec0ff */
[----:B0-----:R-:W-:-:S07]  /*22310*/  IMAD.MOV.U32 R13, RZ, RZ, R5 ;  /* 0x000000ffff0d7224 */ /* 0x001fce00078e0005 */
[----:B------:R-:W-:Y:S05]  /*22320*/  WARPSYNC.COLLECTIVE R15, `(.L_x_3150) ;  /* 0x000000000f087348 */ /* 0x000fea0003c00000 */
[----:B------:R0:W1:Y:S02]  /*22330*/  SHFL.IDX P6, R14, R13, R12, R11 ;  /* 0x0000000c0d0e7389 */ /* 0x00006400000c000b */
[----:B01----:R-:W-:Y:S01]  /*22340*/  ENDCOLLECTIVE ;  /* 0x000000000000791b */ /* 0x003fe20003800000 */
.L_x_3150:
[----:B------:R-:W-:Y:S05]  /*22350*/  BSYNC B0 ;  /* 0x0000000000007941 */ /* 0x000fea0003800000 */
.L_x_3149:
[----:B------:R-:W-:Y:S05]  /*22360*/  BRA `(.L_x_3151) ;  /* 0xffffff9800347947 */ /* 0x000fea000383ffff */
.L_x_2975:
[----:B------:R-:W-:Y:S01]  /*22370*/  BSSY B0, `(.L_x_3152) ;  /* 0x0000006000007945 */ /* 0x000fe20003800000 */
[----:B------:R-:W-:-:S07]  /*22380*/  IMAD.MOV.U32 R15, RZ, RZ, -0x1 ;  /* 0xffffffffff0f7424 */ /* 0x000fce00078e00ff */
[----:B01----:R-:W-:Y:S05]  /*22390*/  WARPSYNC.COLLECTIVE R15, `(.L_x_3153) ;  /* 0x000000000f0c7348 */ /* 0x003fea0003c00000 */
[----:B------:R-:W-:Y:S02]  /*223a0*/  ELECT P6, UR62, PT ;  /* 0x00000000003e782f */ /* 0x000fe400038c0000 */
[----:B------:R-:W-:Y:S01]  /*223b0*/  MOV R14, UR62 ;  /* 0x0000003e000e7c02 */ /* 0x000fe20008000f00 */
[----:B01----:R-:W-:Y:S10]  /*223c0*/  ENDCOLLECTIVE ;  /* 0x000000000000791b */ /* 0x003ff40003800000 */
.L_x_3153:
[----:B------:R-:W-:Y:S05]  /*223d0*/  BSYNC B0 ;  /* 0x0000000000007941 */ /* 0x000fea0003800000 */
.L_x_3152:
[----:B------:R-:W-:Y:S05]  /*223e0*/  BRA `(.L_x_3154) ;  /* 0xffffff9800447947 */ /* 0x000fea000383ffff */
.L_x_2977:
[----:B-1----:R1:W2:Y:S02]  /*223f0*/  SYNCS.PHASECHK.TRANS64.TRYWAIT P0, [R0+URZ+0x28840], R2 ;  /* 0x02884002000075a7 */ /* 0x0022a4000800017f */
[----:B--2---:R-:W-:Y:S05]  /*22400*/  @!P0 NANOSLEEP.SYNCS 0x989680 ;  /* 0x009896800000895d */ /* 0x004fea0003900000 */
[----:B------:R-:W2:Y:S02]  /*22410*/  @!P0 SYNCS.PHASECHK.TRANS64 P0, [R0+URZ+0x28840], R2 ;  /* 0x02884002000085a7 */ /* 0x000ea4000800007f */
[----:B--2---:R-:W-:Y:S05]  /*22420*/  @!P0 BRA `(.L_x_2977) ;  /* 0xfffffffc00f08947 */ /* 0x004fea000383ffff */
[----:B------:R-:W-:Y:S05]  /*22430*/  BRA `(.L_x_3155) ;  /* 0xffffff9800b07947 */ /* 0x000fea000383ffff */
.L_x_2981:
[----:B------:R-:W-:Y:S01]  /*22440*/  IMAD.MOV.U32 R13, RZ, RZ, R2 ;  /* 0x000000ffff0d7224 */ /* 0x000fe200078e0002 */
[----:B------:R-:W-:Y:S01]  /*22450*/  MOV R12, RZ ;  /* 0x000000ff000c7202 */ /* 0x000fe20000000f00 */
[----:B------:R-:W-:Y:S01]  /*22460*/  IMAD.MOV.U32 R11, RZ, RZ, 0x181f ;  /* 0x0000181fff0b7424 */ /* 0x000fe200078e00ff */
[----:B------:R-:W0:Y:S01]  /*22470*/  S2R R6, SR_TID.X ;  /* 0x0000000000067919 */ /* 0x000e220000002100 */
[----:B------:R-:W-:Y:S02]  /*22480*/  IMAD.MOV.U32 R15, RZ, RZ, -0x1 ;  /* 0xffffffffff0f7424 */ /* 0x000fe400078e00ff */
[----:B-----5:R-:W-:-:S07]  /*22490*/  IMAD R0, R10, R7, RZ ;  /* 0x000000070a007224 */ /* 0x020fce00078e02ff */
[----:B0-----:R-:W-:Y:S05]  /*224a0*/  WARPSYNC.COLLECTIVE R15, `(.L_x_3156) ;  /* 0x000000000f087348 */ /* 0x001fea0003c00000 */
[----:B------:R1:W2:Y:S02]  /*224b0*/  SHFL.IDX P6, R14, R13, R12, R11 ;  /* 0x0000000c0d0e7389 */ /* 0x0002a400000c000b */
[----:B012---:R-:W-:Y:S01]  /*224c0*/  ENDCOLLECTIVE ;  /* 0x000000000000791b */ /* 0x007fe20003800000 */
.L_x_3156:
[----:B------:R-:W-:Y:S01]  /*224d0*/  MOV R13, R3 ;  /* 0x00000003000d7202 */ /* 0x000fe20000000f00 */
[----:B------:R-:W-:-:S07]  /*224e0*/  IMAD.MOV.U32 R4, RZ, RZ, R14 ;  /* 0x000000ffff047224 */ /* 0x000fce00078e000e */
[----:B------:R-:W-:Y:S05]  /*224f0*/  WARPSYNC.COLLECTIVE R15, `(.L_x_3157) ;  /* 0x000000000f087348 */ /* 0x000fea0003c00000 */
[----:B------:R0:W1:Y:S02]  /*22500*/  SHFL.IDX P6, R14, R13, R12, R11 ;  /* 0x0000000c0d0e7389 */ /* 0x00006400000c000b */
[----:B01----:R-:W-:Y:S01]  /*22510*/  ENDCOLLECTIVE ;  /* 0x000000000000791b */ /* 0x003fe20003800000 */
.L_x_3157:
[----:B------:R-:W-:-:S04]  /*22520*/  LOP3.LUT R6, R6, 0x7f, RZ, 0xc0, !PT ;  /* 0x0000007f06067812 */ /* 0x000fc800078ec0ff */
[----:B------:R-:W-:-:S05]  /*22530*/  SHF.R.U32.HI R6, RZ, 0x3, R6 ;  /* 0x00000003ff067819 */ /* 0x000fca0000011606 */
[----:B------:R-:W-:Y:S02]  /*22540*/  IMAD R17, R17, 0x80, R6 ;  /* 0x0000008011117824 */ /* 0x000fe400078e0206 */
[----:B------:R-:W-:-:S03]  /*22550*/  IMAD.MOV.U32 R13, RZ, RZ, R2 ;  /* 0x000000ffff0d7224 */ /* 0x000fc600078e0002 */
[----:B------:R-:W-:Y:S01]  /*22560*/  ISETP.GE.AND P2, PT, R17, R0, PT ;  /* 0x000000001100720c */ /* 0x000fe20003f46270 */
[----:B------:R-:W-:Y:S02]  /*22570*/  IMAD.MOV.U32 R12, RZ, RZ, 0x1 ;  /* 0x00000001ff0c7424 */ /* 0x000fe400078e00ff */
[----:B------:R-:W-:-:S10]  /*22580*/  IMAD.MOV.U32 R5, RZ, RZ, R14 ;  /* 0x000000ffff057224 */ /* 0x000fd400078e000e */
[----:B------:R-:W-:Y:S05]  /*22590*/  WARPSYNC.COLLECTIVE R15, `(.L_x_3158) ;  /* 0x000000000f087348 */ /* 0x000fea0003c00000 */
[----:B------:R0:W1:Y:S02]  /*225a0*/  SHFL.IDX P6, R14, R13, R12, R11 ;  /* 0x0000000c0d0e7389 */ /* 0x00006400000c000b */
[----:B01----:R-:W-:Y:S01]  /*225b0*/  ENDCOLLECTIVE ;  /* 0x000000000000791b */ /* 0x003fe20003800000 */
.L_x_3158:
[----:B------:R-:W-:-:S05]  /*225c0*/  @!P2 LEA R5, P3, R9, R5, 0x1 ;  /* 0x000000050905a211 */ /* 0x000fca00078608ff */
[----:B------:R-:W-:-:S05]  /*225d0*/  @!P2 IMAD.X R4, RZ, RZ, R4, P3 ;  /* 0x000000ffff04a224 */ /* 0x000fca00018e0604 */
[-C--:B------:R-:W-:Y:S02]  /*225e0*/  @!P2 LOP3.LUT R5, R5, R4.reuse, RZ, 0x3c, !PT ;  /* 0x000000040505a212 */ /* 0x080fe400078e3cff */
[----:B------:R-:W-:Y:S02]  /*225f0*/  MOV R13, R3 ;  /* 0x00000003000d7202 */ /* 0x000fe40000000f00 */
[----:B------:R-:W-:-:S04]  /*22600*/  @!P2 LOP3.LUT R4, R5, R4, RZ, 0x3c, !PT ;  /* 0x000000040504a212 */ /* 0x000fc800078e3cff */
[----:B------:R-:W-:Y:S01]  /*22610*/  @!P2 LOP3.LUT R5, R5, R4, RZ, 0x3c, !PT ;  /* 0x000000040505a212 */ /* 0x000fe200078e3cff */
[----:B------:R-:W-:-:S07]  /*22620*/  IMAD.MOV.U32 R7, RZ, RZ, R14 ;  /* 0x000000ffff077224 */ /* 0x000fce00078e000e */
[----:B------:R-:W-:Y:S05]  /*22630*/  WARPSYNC.COLLECTIVE R15, `(.L_x_3159) ;  /* 0x000000000f087348 */ /* 0x000fea0003c00000 */
[----:B------:R0:W1:Y:S02]  /*22640*/  SHFL.IDX P6, R14, R13, R12, R11 ;  /* 0x0000000c0d0e7389 */ /* 0x00006400000c000b */
[----:B01----:R-:W-:Y:S01]  /*22650*/  ENDCOLLECTIVE ;  /* 0x000000000000791b */ /* 0x003fe20003800000 */
.L_x_3159:
[----:B------:R-:W-:Y:S01]  /*22660*/  @!PT LDS RZ, [RZ] ;  /* 0x00000000fffff984 */ /* 0x000fe20000000800 */
[----:B------:R-:W-:Y:S01]  /*22670*/  @!PT LDS RZ, [RZ] ;  /* 0x00000000fffff984 */ /* 0x000fe20000000800 */
[----:B------:R-:W-:Y:S01]  /*22680*/  @!PT LDS RZ, [RZ] ;  /* 0x00000000fffff984 */ /* 0x000fe20000000800 */
[----:B------:R-:W-:Y:S04]  /*22690*/  @!P2 LDGSTS.E.BYPASS.LTC128B.128 [R8+0x10400], desc[UR40][R4.64], !P0 ;  /* 0x104000000408afae */ /* 0x000fe8000c101d68 */
[----:B------:R0:W-:Y:S01]  /*226a0*/  @!P2 LDGSTS.E.BYPASS.LTC128B.128 [R8+0x14400], desc[UR40][R4.64+0x80], !P1 ;  /* 0x144000800408afae */ /* 0x0001e2000c901d68 */
[----:B------:R-:W-:Y:S01]  /*226b0*/  MOV R13, R2 ;  /* 0x00000002000d7202 */ /* 0x000fe20000000f00 */
[----:B------:R-:W-:Y:S01]  /*226c0*/  IMAD.MOV.U32 R12, RZ, RZ, 0x2 ;  /* 0x00000002ff0c7424 */ /* 0x000fe200078e00ff */
[----:B0-----:R-:W-:Y:S01]  /*226d0*/  IADD3 R4, R17, 0x10, RZ ;  /* 0x0000001011047810 */ /* 0x001fe20007ffe0ff */
[----:B------:R-:W-:-:S03]  /*226e0*/  IMAD.MOV.U32 R6, RZ, RZ, R14 ;  /* 0x000000ffff067224 */ /* 0x000fc600078e000e */
[----:B------:R-:W-:-:S13]  /*226f0*/  ISETP.GE.AND P2, PT, R4, R0, PT ;  /* 0x000000000400720c */ /* 0x000fda0003f46270 */
[----:B------:R-:W-:Y:S05]  /*22700*/  WARPSYNC.COLLECTIVE R15, `(.L_x_3160) ;  /* 0x000000000f087348 */ /* 0x000fea0003c00000 */
[----:B------:R0:W1:Y:S02]  /*22710*/  SHFL.IDX P6, R14, R13, R12, R11 ;  /* 0x0000000c0d0e7389 */ /* 0x00006400000c000b */
[----:B01----:R-:W-:Y:S01]  /*22720*/  ENDCOLLECTIVE ;  /* 0x000000000000791b */ /* 0x003fe20003800000 */
.L_x_3160:
[----:B------:R-:W-:Y:S01]  /*22730*/  @!P2 LEA R5, P3, R9, R6, 0x1 ;  /* 0x000000060905a211 */ /* 0x000fe200078608ff */
[----:B------:R-:W-:-:S04]  /*22740*/  IMAD.MOV.U32 R13, RZ, RZ, R3 ;  /* 0x000000ffff0d7224 */ /* 0x000fc800078e0003 */
[----:B------:R-:W-:-:S05]  /*22750*/  @!P2 IMAD.X R4, RZ, RZ, R7, P3 ;  /* 0x000000ffff04a224 */ /* 0x000fca00018e0607 */
[----:B------:R-:W-:Y:S01]  /*22760*/  @!P2 LOP3.LUT R5, R5, R4, RZ, 0x3c, !PT ;  /* 0x000000040505a212 */ /* 0x000fe200078e3cff */
[----:B------:R-:W-:-:S07]  /*22770*/  IMAD.MOV.U32 R6, RZ, RZ, R14 ;  /* 0x000000ffff067224 */ /* 0x000fce00078e000e */
[----:B------:R-:W-:Y:S05]  /*22780*/  WARPSYNC.COLLECTIVE R15, `(.L_x_3161) ;  /* 0x000000000f087348 */ /* 0x000fea0003c00000 */
[----:B------:R0:W1:Y:S02]  /*22790*/  SHFL.IDX P6, R14, R13, R12, R11 ;  /* 0x0000000c0d0e7389 */ /* 0x00006400000c000b */
[----:B01----:R-:W-:Y:S01]  /*227a0*/  ENDCOLLECTIVE ;  /* 0x000000000000791b */ /* 0x003fe20003800000 */
.L_x_3161:
[----:B------:R-:W-:-:S04]  /*227b0*/  @!P2 LOP3.LUT R4, R5, R4, RZ, 0x3c, !PT ;  /* 0x000000040504a212 */ /* 0x000fc800078e3cff */
[----:B------:R-:W-:-:S05]  /*227c0*/  @!P2 LOP3.LUT R5, R5, R4, RZ, 0x3c, !PT ;  /* 0x000000040505a212 */ /* 0x000fca00078e3cff */
[----:B------:R-:W-:Y:S01]  /*227d0*/  @!PT LDS RZ, [RZ] ;  /* 0x00000000fffff984 */ /* 0x000fe20000000800 */
[----:B------:R-:W-:Y:S01]  /*227e0*/  @!PT LDS RZ, [RZ] ;  /* 0x00000000fffff984 */ /* 0x000fe20000000800 */
[----:B------:R-:W-:Y:S01]  /*227f0*/  @!PT LDS RZ, [RZ] ;  /* 0x00000000fffff984 */ /* 0x000fe20000000800 */
[----:B------:R-:W-:Y:S04]  /*22800*/  @!P2 LDGSTS.E.BYPASS.LTC128B.128 [R8+0x10c00], desc[UR40][R4.64], !P0 ;  /* 0x10c000000408afae */ /* 0x000fe8000c101d68 */
[----:B------:R0:W-:Y:S01]  /*22810*/  @!P2 LDGSTS.E.BYPASS.LTC128B.128 [R8+0x14c00], desc[UR40][R4.64+0x80], !P1 ;  /* 0x14c000800408afae */ /* 0x0001e2000c901d68 */
[----:B------:R-:W-:Y:S01]  /*22820*/  IMAD.MOV.U32 R13, RZ, RZ, R2 ;  /* 0x000000ffff0d7224 */ /* 0x000fe200078e0002 */
[----:B------:R-:W-:Y:S01]  /*22830*/  MOV R12, 0x3 ;  /* 0x00000003000c7802 */ /* 0x000fe20000000f00 */
[----:B0-----:R-:W-:-:S05]  /*22840*/  VIADD R4, R17, 0x20 ;  /* 0x0000002011047836 */ /* 0x001fca0000000000 */
[----:B------:R-:W-:Y:S02]  /*22850*/  ISETP.GE.AND P2, PT, R4, R0, PT ;  /* 0x000000000400720c */ /* 0x000fe40003f46270 */
[----:B------:R-:W-:-:S11]  /*22860*/  MOV R4, R14 ;  /* 0x0000000e00047202 */ /* 0x000fd60000000f00 */
[----:B------:R-:W-:Y:S05]  /*22870*/  WARPSYNC.COLLECTIVE R15, `(.L_x_3162) ;  /* 0x000000000f087348 */ /* 0x000fea0003c00000 */
[----:B------:R0:W1:Y:S02]  /*22880*/  SHFL.IDX P6, R14, R13, R12, R11 ;  /* 0x0000000c0d0e7389 */ /* 0x00006400000c000b */
[----:B01----:R-:W-:Y:S01]  /*22890*/  ENDCOLLECTIVE ;  /* 0x000000000000791b */ /* 0x003fe20003800000 */
.L_x_3162:
[----:B------:R-:W-:Y:S01]  /*228a0*/  @!P2 LEA R5, P3, R9, R4, 0x1 ;  /* 0x000000040905a211 */ /* 0x000fe200078608ff */
[----:B------:R-:W-:-:S04]  /*228b0*/  IMAD.MOV.U32 R13, RZ, RZ, R3 ;  /* 0x000000ffff0d7224 */ /* 0x000fc800078e0003 */
[----:B------:R-:W-:-:S05]  /*228c0*/  @!P2 IMAD.X R4, RZ, RZ, R6, P3 ;  /* 0x000000ffff04a224 */ /* 0x000fca00018e0606 */
[----:B------:R-:W-:Y:S01]  /*228d0*/  @!P2 LOP3.LUT R5, R5, R4, RZ, 0x3c, !PT ;  /* 0x000000040505a212 */ /* 0x000fe200078e3cff */
[----:B------:R-:W-:-:S03]  /*228e0*/  IMAD.MOV.U32 R6, RZ, RZ, R14 ;  /* 0x000000ffff067224 */ /* 0x000fc600078e000e */
[----:B------:R-:W-:-:S07]  /*228f0*/  @!P2 LOP3.LUT R4, R5, R4, RZ, 0x3c, !PT ;  /* 0x000000040504a212 */ /* 0x000fce00078e3cff */
[----:B------:R-:W-:Y:S05]  /*22900*/  WARPSYNC.COLLECTIVE R15, `(.L_x_3163) ;  /* 0x000000000f087348 */ /* 0x000fea0003c00000 */
[----:B------:R0:W1:Y:S02]  /*22910*/  SHFL.IDX P6, R14, R13, R12, R11 ;  /* 0x0000000c0d0e7389 */ /* 0x00006400000c000b */
[----:B01----:R-:W-:Y:S01]  /*22920*/  ENDCOLLECTIVE ;  /* 0x000000000000791b */ /* 0x003fe20003800000 */
.L_x_3163:
[----:B------:R-:W-:-:S05]  /*22930*/  @!P2 LOP3.LUT R5, R5, R4, RZ, 0x3c, !PT ;  /* 0x000000040505a212 */ /* 0x000fca00078e3cff */
[----:B------:R-:W-:Y:S01]  /*22940*/  @!PT LDS RZ, [RZ] ;  /* 0x00000000fffff984 */ /* 0x000fe20000000800 */
[----:B------:R-:W-:Y:S01]  /*22950*/  @!PT LDS RZ, [RZ] ;  /* 0x00000000fffff984 */ /* 0x000fe20000000800 */
[----:B------:R-:W-:Y:S01]  /*22960*/  @!PT LDS RZ, [RZ] ;  /* 0x00000000fffff984 */ /* 0x000fe20000000800 */
[----:B------:R-:W-:Y:S04]  /*22970*/  @!P2 LDGSTS.E.BYPASS.LTC128B.128 [R8+0x11400], desc[UR40][R4.64], !P0 ;  /* 0x114000000408afae */ /* 0x000fe8000c101d68 */
[----:B------:R0:W-:Y:S01]  /*22980*/  @!P2 LDGSTS.E.BYPASS.LTC128B.128 [R8+0x15400], desc[UR40][R4.64+0x80], !P1 ;  /* 0x154000800408afae */ /* 0x0001e2000c901d68 */
[----:B------:R-:W-:Y:S02]  /*22990*/  IMAD.MOV.U32 R13, RZ, RZ, R2 ;  /* 0x000000ffff0d7224 */ /* 0x000fe400078e0002 */
[----:B------:R-:W-:Y:S02]  /*229a0*/  IMAD.MOV.U32 R12, RZ, RZ, 0x4 ;  /* 0x00000004ff0c7424 */ /* 0x000fe400078e00ff */
[----:B0-----:R-:W-:-:S05]  /*229b0*/  VIADD R4, R17, 0x30 ;  /* 0x0000003011047836 */ /* 0x001fca0000000000 */
[----:B------:R-:W-:Y:S01]  /*229c0*/  ISETP.GE.AND P2, PT, R4, R0, PT ;  /* 0x000000000400720c */ /* 0x000fe20003f46270 */
[----:B------:R-:W-:-:S12]  /*229d0*/  IMAD.MOV.U32 R4, RZ, RZ, R14 ;  /* 0x000000ffff047224 */ /* 0x000fd800078e000e */
[----:B------:R-:W-:Y:S05]  /*229e0*/  WARPSYNC.COLLECTIVE R15, `(.L_x_3164) ;  /* 0x000000000f087348 */ /* 0x000fea0003c00000 */
[----:B------:R0:W1:Y:S02]  /*229f0*/  SHFL.IDX P6, R14, R13, R12, R11 ;  /* 0x0000000c0d0e7389 */ /* 0x00006400000c000b */
[----:B01----:R-:W-:Y:S01]  /*22a00*/  ENDCOLLECTIVE ;  /* 0x000000000000791b */ /* 0x003fe20003800000 */
.L_x_3164:
[----:B------:R-:W-:Y:S01]  /*22a10*/  @!P2 LEA R5, P3, R9, R4, 0x1 ;  /* 0x000000040905a211 */ /* 0x000fe200078608ff */
[----:B------:R-:W-:-:S03]  /*22a20*/  IMAD.MOV.U32 R13, RZ, RZ, R3 ;  /* 0x000000ffff0d7224 */ /* 0x000fc600078e0003 */
[----:B------:R-:W-:-:S04]  /*22a30*/  @!P2 IADD3.X R4, RZ, R6, RZ, P3, !PT ;  /* 0x00000006ff04a210 */ /* 0x000fc80001ffe4ff */
[----:B------:R-:W-:-:S04]  /*22a40*/  @!P2 LOP3.LUT R5, R5, R4, RZ, 0x3c, !PT ;  /* 0x000000040505a212 */ /* 0x000fc800078e3cff */
[----:B------:R-:W-:Y:S02]  /*22a50*/  @!P2 LOP3.LUT R4, R5, R4, RZ, 0x3c, !PT ;  /* 0x000000040504a212 */ /* 0x000fe400078e3cff */
[----:B------:R-:W-:-:S07]  /*22a60*/  MOV R6, R14 ;  /* 0x0000000e00067202 */ /* 0x000fce0000000f00 */
[----:B------:R-:W-:Y:S05]  /*22a70*/  WARPSYNC.COLLECTIVE R15, `(.L_x_3165) ;  /* 0x000000000f087348 */ /* 0x000fea0003c00000 */
[----:B------:R0:W1:Y:S02]  /*22a80*/  SHFL.IDX P6, R14, R13, R12, R11 ;  /* 0x0000000c0d0e7389 */ /* 0x00006400000c000b */
[----:B01----:R-:W-:Y:S01]  /*22a90*/  ENDCOLLECTIVE ;  /* 0x000000000000791b */ /* 0x003fe20003800000 */
.L_x_3165:
        /* <DEDUP_REMOVED lines=14> */
.L_x_3166:
[----:B------:R-:W-:Y:S02]  /*22b80*/  @!P2 LEA R5, P3, R9, R4, 0x1 ;  /* 0x000000040905a211 */ /* 0x000fe400078608ff */
[----:B------:R-:W-:-:S03]  /*22b90*/  MOV R13, R3 ;  /* 0x00000003000d7202 */ /* 0x000fc60000000f00 */
[----:B------:R-:W-:-:S05]  /*22ba0*/  @!P2 IMAD.X R4, RZ, RZ, R6, P3 ;  /* 0x000000ffff04a224 */ /* 0x000fca00018e0606 */
[----:B------:R-:W-:Y:S01]  /*22bb0*/  @!P2 LOP3.LUT R5, R5, R4, RZ, 0x3c, !PT ;  /* 0x000000040505a212 */ /* 0x000fe200078e3cff */
[----:B------:R-:W-:-:S03]  /*22bc0*/  IMAD.MOV.U32 R6, RZ, RZ, R14 ;  /* 0x000000ffff067224 */ /* 0x000fc600078e000e */
[----:B------:R-:W-:-:S07]  /*22bd0*/  @!P2 LOP3.LUT R4, R5, R4, RZ, 0x3c, !PT ;  /* 0x000000040504a212 */ /* 0x000fce00078e3cff */
[----:B------:R-:W-:Y:S05]  /*22be0*/  WARPSYNC.COLLECTIVE R15, `(.L_x_3167) ;  /* 0x000000000f087348 */ /* 0x000fea0003c00000 */
[----:B------:R0:W1:Y:S02]  /*22bf0*/  SHFL.IDX P6, R14, R13, R12, R11 ;  /* 0x0000000c0d0e7389 */ /* 0x00006400000c000b */
[----:B01----:R-:W-:Y:S01]  /*22c00*/  ENDCOLLECTIVE ;  /* 0x000000000000791b */ /* 0x003fe20003800000 */
.L_x_3167:
[----:B------:R-:W-:-:S05]  /*22c10*/  @!P2 LOP3.LUT R5, R5, R4, RZ, 0x3c, !PT ;  /* 0x000000040505a212 */ /* 0x000fca00078e3cff */
[----:B------:R-:W-:Y:S01]  /*22c20*/  @!PT LDS RZ, [RZ] ;  /* 0x00000000fffff984 */ /* 0x000fe20000000800 */
[----:B------:R-:W-:Y:S01]  /*22c30*/  @!PT LDS RZ, [RZ] ;  /* 0x00000000fffff984 */ /* 0x000fe20000000800 */
[----:B------:R-:W-:Y:S01]  /*22c40*/  @!PT LDS RZ, [RZ] ;  /* 0x00000000fffff984 */ /* 0x000fe20000000800 */
[----:B------:R-:W-:Y:S04]  /*22c50*/  @!P2 LDGSTS.E.BYPASS.LTC128B.128 [R8+0x12400], desc[UR40][R4.64], !P0 ;  /* 0x124000000408afae */ /* 0x000fe8000c101d68 */
[----:B------:R0:W-:Y:S01]  /*22c60*/  @!P2 LDGSTS.E.BYPASS.LTC128B.128 [R8+0x16400], desc[UR40][R4.64+0x80], !P1 ;  /* 0x164000800408afae */ /* 0x0001e2000c901d68 */
[----:B------:R-:W-:Y:S01]  /*22c70*/  IMAD.MOV.U32 R13, RZ, RZ, R2 ;  /* 0x000000ffff0d7224 */ /* 0x000fe200078e0002 */
[----:B------:R-:W-:Y:S02]  /*22c80*/  MOV R12, 0x6 ;  /* 0x00000006000c7802 */ /* 0x000fe40000000f00 */
[----:B0-----:R-:W-:-:S04]  /*22c90*/  IADD3 R4, R17, 0x50, RZ ;  /* 0x0000005011047810 */ /* 0x001fc80007ffe0ff */
[----:B------:R-:W-:Y:S01]  /*22ca0*/  ISETP.GE.AND P2, PT, R4, R0, PT ;  /* 0x000000000400720c */ /* 0x000fe20003f46270 */
[----:B------:R-:W-:-:S12]  /*22cb0*/  IMAD.MOV.U32 R4, RZ, RZ, R14 ;  /* 0x000000ffff047224 */ /* 0x000fd800078e000e */
[----:B------:R-:W-:Y:S05]  /*22cc0*/  WARPSYNC.COLLECTIVE R15, `(.L_x_3168) ;  /* 0x000000000f087348 */ /* 0x000fea0003c00000 */
[----:B------:R0:W1:Y:S02]  /*22cd0*/  SHFL.IDX P6, R14, R13, R12, R11 ;  /* 0x0000000c0d0e7389 */ /* 0x00006400000c000b */
[----:B01----:R-:W-:Y:S01]  /*22ce0*/  ENDCOLLECTIVE ;  /* 0x000000000000791b */ /* 0x003fe20003800000 */
.L_x_3168:
        /* <DEDUP_REMOVED lines=9> */
.L_x_3169:
[----:B------:R-:W-:-:S05]  /*22d80*/  @!P2 LOP3.LUT R5, R5, R4, RZ, 0x3c, !PT ;  /* 0x000000040505a212 */ /* 0x000fca00078e3cff */
[----:B------:R-:W-:Y:S01]  /*22d90*/  @!PT LDS RZ, [RZ] ;  /* 0x00000000fffff984 */ /* 0x000fe20000000800 */
[----:B------:R-:W-:Y:S01]  /*22da0*/  @!PT LDS RZ, [RZ] ;  /* 0x00000000fffff984 */ /* 0x000fe20000000800 */
[----:B------:R-:W-:Y:S01]  /*22db0*/  @!PT LDS RZ, [RZ] ;  /* 0x00000000fffff984 */ /* 0x000fe20000000800 */
[----:B------:R-:W-:Y:S04]  /*22dc0*/  @!P2 LDGSTS.E.BYPASS.LTC128B.128 [R8+0x12c00], desc[UR40][R4.64], !P0 ;  /* 0x12c000000408afae */ /* 0x000fe8000c101d68 */
[----:B------:R0:W-:Y:S01]  /*22dd0*/  @!P2 LDGSTS.E.BYPASS.LTC128B.128 [R8+0x16c00], desc[UR40][R4.64+0x80], !P1 ;  /* 0x16c000800408afae */ /* 0x0001e2000c901d68 */
[----:B------:R-:W-:Y:S02]  /*22de0*/  IMAD.MOV.U32 R13, RZ, RZ, R2 ;  /* 0x000000ffff0d7224 */ /* 0x000fe400078e0002 */
[----:B------:R-:W-:Y:S01]  /*22df0*/  IMAD.MOV.U32 R12, RZ, RZ, 0x7 ;  /* 0x00000007ff0c7424 */ /* 0x000fe200078e00ff */
[----:B0-----:R-:W-:Y:S01]  /*22e00*/  IADD3 R5, R17, 0x60, RZ ;  /* 0x0000006011057810 */ /* 0x001fe20007ffe0ff */
[----:B------:R-:W-:-:S07]  /*22e10*/  IMAD.MOV.U32 R4, RZ, RZ, R14 ;  /* 0x000000ffff047224 */ /* 0x000fce00078e000e */
[----:B------:R-:W-:Y:S05]  /*22e20*/  WARPSYNC.COLLECTIVE R15, `(.L_x_3170) ;  /* 0x000000000f087348 */ /* 0x000fea0003c00000 */
[----:B------:R0:W1:Y:S02]  /*22e30*/  SHFL.IDX P6, R14, R13, R12, R11 ;  /* 0x0000000c0d0e7389 */ /* 0x00006400000c000b */
[----:B01----:R-:W-:Y:S01]  /*22e40*/  ENDCOLLECTIVE ;  /* 0x000000000000791b */ /* 0x003fe20003800000 */
.L_x_3170:
[----:B------:R-:W-:-:S13]  /*22e50*/  ISETP.GE.AND P2, PT, R5, R0, PT ;  /* 0x000000000500720c */ /* 0x000fda0003f46270 */
[----:B------:R-:W-:Y:S01]  /*22e60*/  @!P2 LEA R5, P3, R9, R4, 0x1 ;  /* 0x000000040905a211 */ /* 0x000fe200078608ff */
[----:B------:R-:W-:-:S04]  /*22e70*/  IMAD.MOV.U32 R13, RZ, RZ, R3 ;  /* 0x000000ffff0d7224 */ /* 0x000fc800078e0003 */
[----:B------:R-:W-:-:S05]  /*22e80*/  @!P2 IMAD.X R4, RZ, RZ, R6, P3 ;  /* 0x000000ffff04a224 */ /* 0x000fca00018e0606 */
        /* <DEDUP_REMOVED lines=8> */
[----:B0-----:R-:W-:-:S07]  /*22f10*/  MOV R4, R14 ;  /* 0x0000000e00047202 */ /* 0x001fce0000000f00 */
[----:B------:R-:W-:Y:S05]  /*22f20*/  WARPSYNC.COLLECTIVE R15, `(.L_x_3171) ;  /* 0x000000000f087348 */ /* 0x000fea0003c00000 */
[----:B------:R0:W1:Y:S02]  /*22f30*/  SHFL.IDX P6, R14, R13, R12, R11 ;  /* 0x0000000c0d0e7389 */ /* 0x00006400000c000b */
[----:B01----:R-:W-:Y:S01]  /*22f40*/  ENDCOLLECTIVE ;  /* 0x000000000000791b */ /* 0x003fe20003800000 */
.L_x_3171:
[----:B------:R-:W-:Y:S01]  /*22f50*/  IMAD.MOV.U32 R3, RZ, RZ, R14 ;  /* 0x000000ffff037224 */ /* 0x000fe200078e000e */
[----:B------:R-:W-:Y:S06]  /*22f60*/  BRA `(.L_x_3172) ;  /* 0xffffff9c00807947 */ /* 0x000fec000383ffff */
.L_x_2986:
[----:B0-----:R-:W3:Y:S02]  /*22f70*/  LDL R2, [R1+0x4] ;  /* 0x0000040001027983 */ /* 0x001ee40000100800 */
[----:B---3--:R0:W1:Y:S02]  /*22f80*/  SYNCS.PHASECHK.TRANS64.TRYWAIT P0, [R2+URZ+0x28820], R0 ;  /* 0x02882000020075a7 */ /* 0x008064000800017f */
[----:B-1----:R-:W-:Y:S05]  /*22f90*/  @!P0 NANOSLEEP.SYNCS 0x989680 ;  /* 0x009896800000895d */ /* 0x002fea0003900000 */
[----:B------:R-:W1:Y:S02]  /*22fa0*/  @!P0 SYNCS.PHASECHK.TRANS64 P0, [R2+URZ+0x28820], R0 ;  /* 0x02882000020085a7 */ /* 0x000e64000800007f */
[----:B-1----:R-:W-:Y:S05]  /*22fb0*/  @!P0 BRA `(.L_x_2986) ;  /* 0xfffffffc00ec8947 */ /* 0x002fea000383ffff */
[----:B------:R-:W-:Y:S05]  /*22fc0*/  BRA `(.L_x_3173) ;  /* 0xffffff9c00f47947 */ /* 0x000fea000383ffff */
.L_x_2995:
[----:B-1----:R1:W2:Y:S02]  /*22fd0*/  SYNCS.PHASECHK.TRANS64.TRYWAIT P0, [R3+URZ+0x28840], R0 ;  /* 0x02884000030075a7 */ /* 0x0022a4000800017f */
[----:B--2---:R-:W-:Y:S05]  /*22fe0*/  @!P0 NANOSLEEP.SYNCS 0x989680 ;  /* 0x009896800000895d */ /* 0x004fea0003900000 */
[----:B------:R-:W2:Y:S02]  /*22ff0*/  @!P0 SYNCS.PHASECHK.TRANS64 P0, [R3+URZ+0x28840], R0 ;  /* 0x02884000030085a7 */ /* 0x000ea4000800007f */
[----:B--2---:R-:W-:Y:S05]  /*23000*/  @!P0 BRA `(.L_x_2995) ;  /* 0xfffffffc00f08947 */ /* 0x004fea000383ffff */
[----:B------:R-:W-:Y:S05]  /*23010*/  BRA `(.L_x_3174) ;  /* 0xffffffa000b87947 */ /* 0x000fea000383ffff */
.L_x_3001:
[----:B0-----:R0:W1:Y:S02]  /*23020*/  SYNCS.PHASECHK.TRANS64.TRYWAIT P0, [R3+URZ+0x60], R0 ;  /* 0x00006000030075a7 */ /* 0x001064000800017f */
[----:B-1----:R-:W-:Y:S05]  /*23030*/  @!P0 NANOSLEEP.SYNCS 0x989680 ;  /* 0x009896800000895d */ /* 0x002fea0003900000 */
[----:B------:R-:W1:Y:S02]  /*23040*/  @!P0 SYNCS.PHASECHK.TRANS64 P0, [R3+URZ+0x60], R0 ;  /* 0x00006000030085a7 */ /* 0x000e64000800007f */
[----:B-1----:R-:W-:Y:S05]  /*23050*/  @!P0 BRA `(.L_x_3001) ;  /* 0xfffffffc00f08947 */ /* 0x002fea000383ffff */
[----:B------:R-:W-:Y:S05]  /*23060*/  BRA `(.L_x_3175) ;  /* 0xffffffa400947947 */ /* 0x000fea000383ffff */
.L_x_3010:
[----:B--2---:R2:W3:Y:S02]  /*23070*/  SYNCS.PHASECHK.TRANS64.TRYWAIT P0, [R3+URZ+0x28840], R2 ;  /* 0x02884002030075a7 */ /* 0x0044e4000800017f */
[----:B---3--:R-:W-:Y:S05]  /*23080*/  @!P0 NANOSLEEP.SYNCS 0x989680 ;  /* 0x009896800000895d */ /* 0x008fea0003900000 */
[----:B------:R-:W3:Y:S02]  /*23090*/  @!P0 SYNCS.PHASECHK.TRANS64 P0, [R3+URZ+0x28840], R2 ;  /* 0x02884002030085a7 */ /* 0x000ee4000800007f */
[----:B---3--:R-:W-:Y:S05]  /*230a0*/  @!P0 BRA `(.L_x_3010) ;  /* 0xfffffffc00f08947 */ /* 0x008fea000383ffff */
[----:B------:R-:W-:Y:S05]  /*230b0*/  BRA `(.L_x_3176) ;  /* 0xffffffac00347947 */ /* 0x000fea000383ffff */
.L_x_3016:
[----:B0-----:R0:W2:Y:S02]  /*230c0*/  SYNCS.PHASECHK.TRANS64.TRYWAIT P0, [R2+URZ+0x60], R3 ;  /* 0x00006003020075a7 */ /* 0x0010a4000800017f */
[----:B--2---:R-:W-:Y:S05]  /*230d0*/  @!P0 NANOSLEEP.SYNCS 0x989680 ;  /* 0x009896800000895d */ /* 0x004fea0003900000 */
[----:B------:R-:W2:Y:S02]  /*230e0*/  @!P0 SYNCS.PHASECHK.TRANS64 P0, [R2+URZ+0x60], R3 ;  /* 0x00006003020085a7 */ /* 0x000ea4000800007f */
[----:B--2---:R-:W-:Y:S05]  /*230f0*/  @!P0 BRA `(.L_x_3016) ;  /* 0xfffffffc00f08947 */ /* 0x004fea000383ffff */
[----:B------:R-:W-:Y:S05]  /*23100*/  BRA `(.L_x_3177) ;  /* 0xffffffb000107947 */ /* 0x000fea000383ffff */
.L_x_3025:
[----:B----4-:R4:W0:Y:S02]  /*23110*/  SYNCS.PHASECHK.TRANS64.TRYWAIT P0, [R2+URZ+0x28840], R3 ;  /* 0x02884003020075a7 */ /* 0x010824000800017f */
[----:B0-----:R-:W-:Y:S05]  /*23120*/  @!P0 NANOSLEEP.SYNCS 0x989680 ;  /* 0x009896800000895d */ /* 0x001fea0003900000 */
[----:B------:R-:W0:Y:S02]  /*23130*/  @!P0 SYNCS.PHASECHK.TRANS64 P0, [R2+URZ+0x28840], R3 ;  /* 0x02884003020085a7 */ /* 0x000e24000800007f */
[----:B0-----:R-:W-:Y:S05]  /*23140*/  @!P0 BRA `(.L_x_3025) ;  /* 0xfffffffc00f08947 */ /* 0x001fea000383ffff */
[----:B------:R-:W-:Y:S05]  /*23150*/  BRA `(.L_x_3178) ;  /* 0xffffffb400847947 */ /* 0x000fea000383ffff */
.L_x_3031:
[----:B0-----:R0:W2:Y:S02]  /*23160*/  SYNCS.PHASECHK.TRANS64.TRYWAIT P0, [R2+URZ+0x60], R5 ;  /* 0x00006005020075a7 */ /* 0x0010a4000800017f */
[----:B--2---:R-:W-:Y:S05]  /*23170*/  @!P0 NANOSLEEP.SYNCS 0x989680 ;  /* 0x009896800000895d */ /* 0x004fea0003900000 */
[----:B------:R-:W2:Y:S02]  /*23180*/  @!P0 SYNCS.PHASECHK.TRANS64 P0, [R2+URZ+0x60], R5 ;  /* 0x00006005020085a7 */ /* 0x000ea4000800007f */
[----:B--2---:R-:W-:Y:S05]  /*23190*/  @!P0 BRA `(.L_x_3031) ;  /* 0xfffffffc00f08947 */ /* 0x004fea000383ffff */
[----:B------:R-:W-:Y:S05]  /*231a0*/  BRA `(.L_x_3179) ;  /* 0xffffffb800607947 */ /* 0x000fea000383ffff */
.L_x_3042:
[----:B0-----:R0:W2:Y:S02]  /*231b0*/  SYNCS.PHASECHK.TRANS64.TRYWAIT P0, [R0+URZ+0x28860], R2 ;  /* 0x02886002000075a7 */ /* 0x0010a4000800017f */
[----:B--2---:R-:W-:Y:S05]  /*231c0*/  @!P0 NANOSLEEP.SYNCS 0x989680 ;  /* 0x009896800000895d */ /* 0x004fea0003900000 */
[----:B------:R-:W2:Y:S02]  /*231d0*/  @!P0 SYNCS.PHASECHK.TRANS64 P0, [R0+URZ+0x28860], R2 ;  /* 0x02886002000085a7 */ /* 0x000ea4000800007f */
[----:B--2---:R-:W-:Y:S05]  /*231e0*/  @!P0 BRA `(.L_x_3042) ;  /* 0xfffffffc00f08947 */ /* 0x004fea000383ffff */
[----:B------:R-:W-:Y:S05]  /*231f0*/  BRA `(.L_x_3180) ;  /* 0xffffffbc00b87947 */ /* 0x000fea000383ffff */
.L_x_3049:
[----:B------:R-:W-:Y:S01]  /*23200*/  BSSY B0, `(.L_x_3181) ;  /* 0x0000008000007945 */ /* 0x000fe20003800000 */
[----:B------:R-:W-:Y:S01]  /*23210*/  IMAD.MOV.U32 R13, RZ, RZ, R16 ;  /* 0x000000ffff0d7224 */ /* 0x000fe200078e0010 */
[----:B------:R-:W-:Y:S01]  /*23220*/  MOV R12, RZ ;  /* 0x000000ff000c7202 */ /* 0x000fe20000000f00 */
[----:B------:R-:W-:Y:S02]  /*23230*/  IMAD.MOV.U32 R11, RZ, RZ, 0x1f ;  /* 0x0000001fff0b7424 */ /* 0x000fe400078e00ff */
[----:B------:R-:W-:-:S07]  /*23240*/  IMAD.MOV.U32 R15, RZ, RZ, -0x1 ;  /* 0xffffffffff0f7424 */ /* 0x000fce00078e00ff */
[----:B-1---5:R-:W-:Y:S05]  /*23250*/  WARPSYNC.COLLECTIVE R15, `(.L_x_3182) ;  /* 0x000000000f087348 */ /* 0x022fea0003c00000 */
[----:B------:R0:W2:Y:S02]  /*23260*/  SHFL.IDX P6, R14, R13, R12, R11 ;  /* 0x0000000c0d0e7389 */ /* 0x0000a400000c000b */
[----:B012--5:R-:W-:Y:S01]  /*23270*/  ENDCOLLECTIVE ;  /* 0x000000000000791b */ /* 0x027fe20003800000 */
.L_x_3182:
[----:B------:R-:W-:Y:S05]  /*23280*/  BSYNC B0 ;  /* 0x0000000000007941 */ /* 0x000fea0003800000 */
.L_x_3181:
[----:B------:R-:W-:Y:S01]  /*23290*/  MOV R13, R16 ;  /* 0x00000010000d7202 */ /* 0x000fe20000000f00 */
        /* <DEDUP_REMOVED lines=8> */
.L_x_3183:
[----:B------:R-:W-:Y:S02]  /*23320*/  ULDC UR4, c[0x0][0xc3c] ;  /* 0x00030f0000047ab9 */ /* 0x000fe40000000800 */
[----:B------:R-:W-:-:S13]  /*23330*/  ISETP.GE.OR P1, PT, R4, UR4, !P0 ;  /* 0x0000000404007c0c */ /* 0x000fda000c726670 */
[----:B------:R-:W0:Y:S01]  /*23340*/  @!P1 LDC.64 R2, c[0x0][0xc80] ;  /* 0x00032000ff029b82 */ /* 0x000e220000000a00 */
[----:B------:R-:W-:Y:S01]  /*23350*/  IMAD.MOV.U32 R11, RZ, RZ, RZ ;  /* 0x000000ffff0b7224 */ /* 0x000fe200078e00ff */
[----:B------:R-:W-:Y:S01]  /*23360*/  MOV R5, R14 ;  /* 0x0000000e00057202 */ /* 0x000fe20000000f00 */
        /* <DEDUP_REMOVED lines=13> */
.L_x_3184:
        /* <DEDUP_REMOVED lines=8> */
.L_x_3185:
        /* <DEDUP_REMOVED lines=8> */
.L_x_3186:
        /* <DEDUP_REMOVED lines=8> */
.L_x_3187:
        /* <DEDUP_REMOVED lines=8> */
.L_x_3188:
        /* <DEDUP_REMOVED lines=9> */
.L_x_3189:
[----:B------:R-:W-:Y:S01]  /*236d0*/  IMAD.MOV.U32 R16, RZ, RZ, R14 ;  /* 0x000000ffff107224 */ /* 0x000fe200078e000e */
[----:B------:R-:W-:Y:S06]  /*236e0*/  BRA `(.L_x_3190) ;  /* 0xffffffc0003c7947 */ /* 0x000fec000383ffff */
.L_x_3054:
[----:B------:R-:W-:Y:S01]  /*236f0*/  BSSY B0, `(.L_x_3191) ;  /* 0x0000008000007945 */ /* 0x000fe20003800000 */
[----:B-----5:R-:W-:Y:S01]  /*23700*/  MOV R13, R3 ;  /* 0x00000003000d7202 */ /* 0x020fe20000000f00 */
[----:B------:R-:W-:Y:S02]  /*23710*/  IMAD.MOV.U32 R12, RZ, RZ, 0x1 ;  /* 0x00000001ff0c7424 */ /* 0x000fe400078e00ff */
[----:B------:R-:W-:Y:S02]  /*23720*/  IMAD.MOV.U32 R11, RZ, RZ, RZ ;  /* 0x000000ffff0b7224 */ /* 0x000fe400078e00ff */
[----:B------:R-:W-:-:S07]  /*23730*/  IMAD.MOV.U32 R15, RZ, RZ, -0x1 ;  /* 0xffffffffff0f7424 */ /* 0x000fce00078e00ff */
[----:B01----:R-:W-:Y:S05]  /*23740*/  WARPSYNC.COLLECTIVE R15, `(.L_x_3192) ;  /* 0x000000000f087348 */ /* 0x003fea0003c00000 */
[----:B------:R2:W3:Y:S02]  /*23750*/  SHFL.UP P6, R14, R13, R12, R11 ;  /* 0x0400000c0d0e7389 */ /* 0x0004e400000c000b */
[----:B0123--:R-:W-:Y:S01]  /*23760*/  ENDCOLLECTIVE ;  /* 0x000000000000791b */ /* 0x00ffe20003800000 */
.L_x_3192:
[----:B------:R-:W-:Y:S05]  /*23770*/  BSYNC B0 ;  /* 0x0000000000007941 */ /* 0x000fea0003800000 */
.L_x_3191:
[----:B------:R-:W-:Y:S01]  /*23780*/  SEL R2, R14, RZ, P1 ;  /* 0x000000ff0e027207 */ /* 0x000fe20000800000 */
[----:B------:R-:W-:Y:S01]  /*23790*/  IMAD.MOV.U32 R12, RZ, RZ, 0x2 ;  /* 0x00000002ff0c7424 */ /* 0x000fe200078e00ff */
[----:B------:R-:W-:Y:S01]  /*237a0*/  MOV R15, 0xffffffff ;  /* 0xffffffff000f7802 */ /* 0x000fe20000000f00 */
[----:B------:R-:W-:Y:S01]  /*237b0*/  IMAD.MOV.U32 R11, RZ, RZ, RZ ;  /* 0x000000ffff0b7224 */ /* 0x000fe200078e00ff */
[----:B------:R-:W-:-:S05]  /*237c0*/  IADD3 R2, R3, R2, RZ ;  /* 0x0000000203027210 */ /* 0x000fca0007ffe0ff */
[----:B------:R-:W-:-:S07]  /*237d0*/  IMAD.MOV.U32 R13, RZ, RZ, R2 ;  /* 0x000000ffff0d7224 */ /* 0x000fce00078e0002 */
[----:B------:R-:W-:Y:S05]  /*237e0*/  WARPSYNC.COLLECTIVE R15, `(.L_x_3193) ;  /* 0x000000000f087348 */ /* 0x000fea0003c00000 */
[----:B------:R0:W1:Y:S02]  /*237f0*/  SHFL.UP P6, R14, R13, R12, R11 ;  /* 0x0400000c0d0e7389 */ /* 0x00006400000c000b */
[----:B01----:R-:W-:Y:S01]  /*23800*/  ENDCOLLECTIVE ;  /* 0x000000000000791b */ /* 0x003fe20003800000 */
.L_x_3193:
[----:B------:R-:W-:Y:S01]  /*23810*/  MOV R12, 0x4 ;  /* 0x00000004000c7802 */ /* 0x000fe20000000f00 */
[----:B------:R-:W-:-:S05]  /*23820*/  IMAD.MOV.U32 R4, RZ, RZ, R14 ;  /* 0x000000ffff047224 */ /* 0x000fca00078e000e */
[----:B------:R-:W-:-:S05]  /*23830*/  SEL R4, R4, RZ, P2 ;  /* 0x000000ff04047207 */ /* 0x000fca0001000000 */
[----:B------:R-:W-:-:S04]  /*23840*/  IMAD.IADD R2, R2, 0x1, R4 ;  /* 0x0000000102027824 */ /* 0x000fc800078e0204 */
[----:B------:R-:W-:-:S07]  /*23850*/  IMAD.MOV.U32 R13, RZ, RZ, R2 ;  /* 0x000000ffff0d7224 */ /* 0x000fce00078e0002 */
[----:B------:R-:W-:Y:S05]  /*23860*/  WARPSYNC.COLLECTIVE R15, `(.L_x_3194) ;  /* 0x000000000f087348 */ /* 0x000fea0003c00000 */
[----:B------:R0:W1:Y:S02]  /*23870*/  SHFL.UP P6, R14, R13, R12, R11 ;  /* 0x0400000c0d0e7389 */ /* 0x00006400000c000b */
[----:B01----:R-:W-:Y:S01]  /*23880*/  ENDCOLLECTIVE ;  /* 0x000000000000791b */ /* 0x003fe20003800000 */
.L_x_3194:
        /* <DEDUP_REMOVED lines=8> */
.L_x_3195:
        /* <DEDUP_REMOVED lines=8> */
.L_x_3196:
        /* <DEDUP_REMOVED lines=9> */
.L_x_3197:
[----:B------:R-:W-:Y:S01]  /*23a20*/  IMAD.MOV.U32 R16, RZ, RZ, R14 ;  /* 0x000000ffff107224 */ /* 0x000fe200078e000e */
[----:B------:R-:W-:Y:S06]  /*23a30*/  BRA `(.L_x_3198) ;  /* 0xffffffc000047947 */ /* 0x000fec000383ffff */
.L_x_3056:
[----:B------:R-:W-:Y:S01]  /*23a40*/  BSSY B0, `(.L_x_3199) ;  /* 0x0000006000007945 */ /* 0x000fe20003800000 */
[----:B------:R-:W-:Y:S01]  /*23a50*/  PLOP3.LUT P6, PT, P6, PT, PT, 0x8, 0x0 ;  /* 0x000000000000781c */ /* 0x000fe200037ce170 */
[----:B------:R-:W-:-:S12]  /*23a60*/  IMAD.MOV.U32 R15, RZ, RZ, -0x1 ;  /* 0xffffffffff0f7424 */ /* 0x000fd800078e00ff */
[----:B01---5:R-:W-:Y:S05]  /*23a70*/  WARPSYNC.COLLECTIVE R15, `(.L_x_3200) ;  /* 0x000000000f087348 */ /* 0x023fea0003c00000 */
[----:B------:R-:W-:Y:S01]  /*23a80*/  VOTE.ANY R14, PT, P6 ;  /* 0x00000000000e7806 */ /* 0x000fe200030e0100 */
[----:B01---5:R-:W-:Y:S06]  /*23a90*/  ENDCOLLECTIVE ;  /* 0x000000000000791b */ /* 0x023fec0003800000 */
.L_x_3200:
[----:B------:R-:W-:Y:S05]  /*23aa0*/  BSYNC B0 ;  /* 0x0000000000007941 */ /* 0x000fea0003800000 */
.L_x_3199:
[----:B------:R-:W-:Y:S01]  /*23ab0*/  MOV R5, R14 ;  /* 0x0000000e00057202 */ /* 0x000fe20000000f00 */
[----:B------:R-:W-:Y:S01]  /*23ac0*/  IMAD.MOV.U32 R13, RZ, RZ, R3 ;  /* 0x000000ffff0d7224 */ /* 0x000fe200078e0003 */
[----:B------:R-:W-:Y:S01]  /*23ad0*/  MOV R15, 0xffffffff ;  /* 0xffffffff000f7802 */ /* 0x000fe20000000f00 */
[----:B------:R-:W-:Y:S01]  /*23ae0*/  IMAD.MOV.U32 R11, RZ, RZ, 0x1f ;  /* 0x0000001fff0b7424 */ /* 0x000fe200078e00ff */
[----:B------:R-:W0:Y:S02]  /*23af0*/  POPC R6, R5 ;  /* 0x0000000500067309 */ /* 0x000e240000000000 */
[----:B0-----:R-:W-:-:S07]  /*23b00*/  IMAD.MOV.U32 R12, RZ, RZ, R6 ;  /* 0x000000ffff0c7224 */ /* 0x001fce00078e0006 */
[----:B------:R-:W-:Y:S05]  /*23b10*/  WARPSYNC.COLLECTIVE R15, `(.L_x_3201) ;  /* 0x000000000f087348 */ /* 0x000fea0003c00000 */
[----:B------:R0:W1:Y:S02]  /*23b20*/  SHFL.IDX P6, R14, R13, R12, R11 ;  /* 0x0000000c0d0e7389 */ /* 0x00006400000c000b */
[----:B01----:R-:W-:Y:S01]  /*23b30*/  ENDCOLLECTIVE ;  /* 0x000000000000791b */ /* 0x003fe20003800000 */
.L_x_3201:
[----:B------:R-:W-:Y:S01]  /*23b40*/  IMAD.MOV.U32 R17, RZ, RZ, R14 ;  /* 0x000000ffff117224 */ /* 0x000fe200078e000e */
[----:B------:R-:W-:Y:S06]  /*23b50*/  BRA `(.L_x_3202) ;  /* 0xffffffbc00f47947 */ /* 0x000fec000383ffff */
.L_x_3058:
[----:B------:R-:W-:Y:S01]  /*23b60*/  BSSY B0, `(.L_x_3203) ;  /* 0x0000007000007945 */ /* 0x000fe20003800000 */
[----:B------:R-:W-:Y:S01]  /*23b70*/  IMAD.MOV.U32 R13, RZ, RZ, R2 ;  /* 0x000000ffff0d7224 */ /* 0x000fe200078e0002 */
[----:B------:R-:W-:Y:S01]  /*23b80*/  MOV R15, 0xffffffff ;  /* 0xffffffff000f7802 */ /* 0x000fe20000000f00 */
[----:B------:R-:W-:-:S07]  /*23b90*/  IMAD.MOV.U32 R11, RZ, RZ, 0x1f ;  /* 0x0000001fff0b7424 */ /* 0x000fce00078e00ff */
[----:B0123-5:R-:W-:Y:S05]  /*23ba0*/  WARPSYNC.COLLECTIVE R15, `(.L_x_3204) ;  /* 0x000000000f087348 */ /* 0x02ffea0003c00000 */
[----:B------:R4:W0:Y:S02]  /*23bb0*/  SHFL.IDX P6, R14, R13, R12, R11 ;  /* 0x0000000c0d0e7389 */ /* 0x00082400000c000b */
[----:B012345:R-:W-:Y:S01]  /*23bc0*/  ENDCOLLECTIVE ;  /* 0x000000000000791b */ /* 0x03ffe20003800000 */
.L_x_3204:
[----:B------:R-:W-:Y:S05]  /*23bd0*/  BSYNC B0 ;  /* 0x0000000000007941 */ /* 0x000fea0003800000 */
.L_x_3203:
[----:B------:R-:W-:Y:S01]  /*23be0*/  IMAD.MOV.U32 R2, RZ, RZ, R14 ;  /* 0x000000ffff027224 */ /* 0x000fe200078e000e */
[----:B------:R-:W-:Y:S06]  /*23bf0*/  BRA `(.L_x_3205) ;  /* 0xffffffbc00e87947 */ /* 0x000fec000383ffff */
.L_x_3062:
[----:B0-----:R0:W2:Y:S02]  /*23c00*/  SYNCS.PHASECHK.TRANS64.TRYWAIT P0, [R0+URZ+0x28820], R3 ;  /* 0x02882003000075a7 */ /* 0x0010a4000800017f */
[----:B--2---:R-:W-:Y:S05]  /*23c10*/  @!P0 NANOSLEEP.SYNCS 0x989680 ;  /* 0x009896800000895d */ /* 0x004fea0003900000 */
[----:B------:R-:W2:Y:S02]  /*23c20*/  @!P0 SYNCS.PHASECHK.TRANS64 P0, [R0+URZ+0x28820], R3 ;  /* 0x02882003000085a7 */ /* 0x000ea4000800007f */
[----:B--2---:R-:W-:Y:S05]  /*23c30*/  @!P0 BRA `(.L_x_3062) ;  /* 0xfffffffc00f08947 */ /* 0x004fea000383ffff */
[----:B------:R-:W-:Y:S05]  /*23c40*/  BRA `(.L_x_3206) ;  /* 0xffffffc4006c7947 */ /* 0x000fea000383ffff */
.L_x_3063:
[----:B------:R-:W2:Y:S01]  /*23c50*/  S2R R2, SR_TID.X ;  /* 0x0000000000027919 */ /* 0x000ea20000002100 */
[----:B------:R-:W-:Y:S01]  /*23c60*/  BSSY B0, `(.L_x_3207) ;  /* 0x000000a000007945 */ /* 0x000fe20003800000 */
[----:B------:R-:W-:Y:S01]  /*23c70*/  IMAD.MOV.U32 R12, RZ, RZ, RZ ;  /* 0x000000ffff0c7224 */ /* 0x000fe200078e00ff */
[----:B------:R-:W-:Y:S01]  /*23c80*/  MOV R11, 0x1f ;  /* 0x0000001f000b7802 */ /* 0x000fe20000000f00 */
[----:B------:R-:W-:Y:S01]  /*23c90*/  IMAD.MOV.U32 R15, RZ, RZ, -0x1 ;  /* 0xffffffffff0f7424 */ /* 0x000fe200078e00ff */
[----:B--2---:R-:W-:-:S04]  /*23ca0*/  SHF.R.U32.HI R2, RZ, 0x5, R2 ;  /* 0x00000005ff027819 */ /* 0x004fc80000011602 */
[----:B------:R-:W-:-:S05]  /*23cb0*/  LOP3.LUT R2, R2, 0x3, RZ, 0xc0, !PT ;  /* 0x0000000302027812 */ /* 0x000fca00078ec0ff */
[----:B------:R-:W-:-:S07]  /*23cc0*/  IMAD.MOV.U32 R13, RZ, RZ, R2 ;  /* 0x000000ffff0d7224 */ /* 0x000fce00078e0002 */
[----:B01-3-5:R-:W-:Y:S05]  /*23cd0*/  WARPSYNC.COLLECTIVE R15, `(.L_x_3208) ;  /* 0x000000000f087348 */ /* 0x02bfea0003c00000 */
[----:B------:R2:W4:Y:S02]  /*23ce0*/  SHFL.IDX P6, R14, R13, R12, R11 ;  /* 0x0000000c0d0e7389 */ /* 0x00052400000c000b */
[----:B012345:R-:W-:Y:S01]  /*23cf0*/  ENDCOLLECTIVE ;  /* 0x000000000000791b */ /* 0x03ffe20003800000 */
.L_x_3208:
[----:B------:R-:W-:Y:S05]  /*23d00*/  BSYNC B0 ;  /* 0x0000000000007941 */ /* 0x000fea0003800000 */
.L_x_3207:
[----:B------:R-:W-:Y:S05]  /*23d10*/  BRA `(.L_x_3209) ;  /* 0xffffffc400547947 */ /* 0x000fea000383ffff */
.L_x_3064:
[----:B------:R-:W-:Y:S01]  /*23d20*/  BSSY B0, `(.L_x_3210) ;  /* 0x0000006000007945 */ /* 0x000fe20003800000 */
[----:B------:R-:W-:-:S07]  /*23d30*/  IMAD.MOV.U32 R15, RZ, RZ, -0x1 ;  /* 0xffffffffff0f7424 */ /* 0x000fce00078e00ff */
[----:B0123-5:R-:W-:Y:S05]  /*23d40*/  WARPSYNC.COLLECTIVE R15, `(.L_x_3211) ;  /* 0x000000000f0c7348 */ /* 0x02ffea0003c00000 */
[----:B------:R-:W-:Y:S02]  /*23d50*/  ELECT P6, UR62, PT ;  /* 0x00000000003e782f */ /* 0x000fe400038c0000 */
[----:B------:R-:W-:Y:S01]  /*23d60*/  MOV R14, UR62 ;  /* 0x0000003e000e7c02 */ /* 0x000fe20008000f00 */
[----:B0123-5:R-:W-:Y:S10]  /*23d70*/  ENDCOLLECTIVE ;  /* 0x000000000000791b */ /* 0x02fff40003800000 */
.L_x_3211:
[----:B------:R-:W-:Y:S05]  /*23d80*/  BSYNC B0 ;  /* 0x0000000000007941 */ /* 0x000fea0003800000 */
.L_x_3210:
[----:B------:R-:W-:Y:S05]  /*23d90*/  BRA `(.L_x_3212) ;  /* 0xffffffc400487947 */ /* 0x000fea000383ffff */
.L_x_3066:
[----:B0-----:R0:W2:Y:S02]  /*23da0*/  SYNCS.PHASECHK.TRANS64.TRYWAIT P0, [R6+URZ], R5 ;  /* 0x00000005060075a7 */ /* 0x0010a4000800017f */
[----:B--2---:R-:W-:Y:S05]  /*23db0*/  @!P0 NANOSLEEP.SYNCS 0x989680 ;  /* 0x009896800000895d */ /* 0x004fea0003900000 */
[----:B------:R-:W2:Y:S02]  /*23dc0*/  @!P0 SYNCS.PHASECHK.TRANS64 P0, [R6+URZ], R5 ;  /* 0x00000005060085a7 */ /* 0x000ea4000800007f */
[----:B--2---:R-:W-:Y:S05]  /*23dd0*/  @!P0 BRA `(.L_x_3066) ;  /* 0xfffffffc00f08947 */ /* 0x004fea000383ffff */
[----:B------:R-:W-:Y:S05]  /*23de0*/  BRA `(.L_x_3213) ;  /* 0xffffffc400847947 */ /* 0x000fea000383ffff */
.L_x_3067:
[----:B--2---:R2:W3:Y:S02]  /*23df0*/  SYNCS.PHASECHK.TRANS64.TRYWAIT P0, [R7+URZ], R2 ;  /* 0x00000002070075a7 */ /* 0x0044e4000800017f */
[----:B---3--:R-:W-:Y:S05]  /*23e00*/  @!P0 NANOSLEEP.SYNCS 0x989680 ;  /* 0x009896800000895d */ /* 0x008fea0003900000 */
[----:B------:R-:W3:Y:S02]  /*23e10*/  @!P0 SYNCS.PHASECHK.TRANS64 P0, [R7+URZ], R2 ;  /* 0x00000002070085a7 */ /* 0x000ee4000800007f */
[----:B---3--:R-:W-:Y:S05]  /*23e20*/  @!P0 BRA `(.L_x_3067) ;  /* 0xfffffffc00f08947 */ /* 0x008fea000383ffff */
[----:B------:R-:W-:Y:S05]  /*23e30*/  BRA `(.L_x_3214) ;  /* 0xffffffc400787947 */ /* 0x000fea000383ffff */
.L_x_3069:
[----:B---3--:R3:W4:Y:S02]  /*23e40*/  SYNCS.PHASECHK.TRANS64.TRYWAIT P0, [R4+URZ], R5 ;  /* 0x00000005040075a7 */ /* 0x008724000800017f */
[----:B----4-:R-:W-:Y:S05]  /*23e50*/  @!P0 NANOSLEEP.SYNCS 0x989680 ;  /* 0x009896800000895d */ /* 0x010fea0003900000 */
[----:B------:R-:W4:Y:S02]  /*23e60*/  @!P0 SYNCS.PHASECHK.TRANS64 P0, [R4+URZ], R5 ;  /* 0x00000005040085a7 */ /* 0x000f24000800007f */
[----:B----4-:R-:W-:Y:S05]  /*23e70*/  @!P0 BRA `(.L_x_3069) ;  /* 0xfffffffc00f08947 */ /* 0x010fea000383ffff */
[----:B------:R-:W-:Y:S05]  /*23e80*/  BRA `(.L_x_3215) ;  /* 0xffffffc400807947 */ /* 0x000fea000383ffff */
.L_x_3216:
        /* <DEDUP_REMOVED lines=15> */
.L_x_3226:


//--------------------- .nv.global.init           --------------------------
	.section	.nv.global.init,"aw",@progbits
.nv.global.init:
	.type		$str$23,@object
	.size		$str$23,($str$24 - $str$23)
$str$23:
        /*0000*/ 	.byte	0x28, 0x61, 0x64, 0x64, 0x72, 0x65, 0x73, 0x73, 0x20, 0x26, 0x20, 0x6d, 0x61, 0x73, 0x6b, 0x29
        /*0010*/ 	.byte	0x20, 0x3d, 0x3d, 0x20, 0x30, 0x00
	.type		$str$24,@object
	.size		$str$24,(__unnamed_4 - $str$24)
$str$24:
        /*0016*/ 	.byte	0x2f, 0x74, 0x6d, 0x70, 0x2f, 0x6f, 0x73, 0x73, 0x5f, 0x6b, 0x65, 0x72, 0x6e, 0x65, 0x6c, 0x73
        /*0026*/ 	.byte	0x5f, 0x73, 0x72, 0x63, 0x2f, 0x66, 0x6c, 0x61, 0x73, 0x68, 0x5f, 0x61, 0x74, 0x74, 0x65, 0x6e
        /*0036*/ 	.byte	0x74, 0x69, 0x6f, 0x6e, 0x2f, 0x63, 0x73, 0x72, 0x63, 0x2f, 0x63, 0x75, 0x74, 0x6c, 0x61, 0x73
        /*0046*/ 	.byte	0x73, 0x2f, 0x69, 0x6e, 0x63, 0x6c, 0x75, 0x64, 0x65, 0x2f, 0x63, 0x75, 0x74, 0x65, 0x2f, 0x70
        /*0056*/ 	.byte	0x6f, 0x69, 0x6e, 0x74, 0x65, 0x72, 0x5f, 0x66, 0x6c, 0x61, 0x67, 0x67, 0x65, 0x64, 0x2e, 0x68
        /*0066*/ 	.byte	0x70, 0x70, 0x00
	.type		__unnamed_4,@object
	.size		__unnamed_4,(__unnamed_8 - __unnamed_4)
__unnamed_4:
        /* <DEDUP_REMOVED lines=24> */
	.type		__unnamed_8,@object
	.size		__unnamed_8,(__unnamed_3 - __unnamed_8)
__unnamed_8:
        /* <DEDUP_REMOVED lines=24> */
        /*0369*/ 	.byte	0x00
	.type		__unnamed_3,@object
	.size		__unnamed_3,(__unnamed_2 - __unnamed_3)
__unnamed_3:
        /* <DEDUP_REMOVED lines=29> */
	.type		__unnamed_2,@object
	.size		__unnamed_2,(__unnamed_7 - __unnamed_2)
__unnamed_2:
        /* <DEDUP_REMOVED lines=29> */
	.type		__unnamed_7,@object
	.size		__unnamed_7,(__unnamed_6 - __unnamed_7)
__unnamed_7:
        /* <DEDUP_REMOVED lines=28> */
        /*08c2*/ 	.byte	0x3c, 0x32, 0x32, 0x35, 0x32, 0x38, 0x3e, 0x3e, 0x3e, 0x3e, 0x3e, 0x5d, 0x00
	.type		__unnamed_6,@object
	.size		__unnamed_6,(__unnamed_1 - __unnamed_6)
__unnamed_6:
        /* <DEDUP_REMOVED lines=29> */
	.type		__unnamed_1,@object
	.size		__unnamed_1,(__unnamed_5 - __unnamed_1)
__unnamed_1:
        /* <DEDUP_REMOVED lines=28> */
        /*0c5c*/ 	.byte	0x31, 0x36, 0x33, 0x38, 0x34, 0x3e, 0x3e, 0x3e, 0x3e, 0x3e, 0x20, 0x26, 0x5d, 0x00
	.type		__unnamed_5,@object
	.size		__unnamed_5,(.L_4 - __unnamed_5)
__unnamed_5:
        /* <DEDUP_REMOVED lines=28> */
        /*0e2a*/ 	.byte	0x3c, 0x32, 0x32, 0x35, 0x32, 0x38, 0x3e, 0x3e, 0x3e, 0x3e, 0x3e, 0x20, 0x26, 0x5d, 0x00
.L_4:


//--------------------- .nv.shared._ZN7cutlass13device_kernelIN5flash11enable_sm90INS1_16FlashAttnFwdSm90INS1_25CollectiveMainloopFwdSm90ILi2EN4cute5tupleIJNS5_1CILi1EEES8_S8_EEENS6_IJNS7_ILi128EEENS7_ILi176EEESA_EEELi128ENS_6half_tEfNS_4arch4Sm90ELb0ELb0ELb1ELb0ELb0ELb0ELb0ELb1ELb1ELb1ELb0ELb0EEENS1_21CollectiveEpilogueFwdINS6_IJSA_SA_SB_EEES9_SD_SF_Li256ELb0ELb1ELb0ELb0EEENS1_29StaticPersistentTileSchedulerILb0EEEEEEEEEvNT_6ParamsE --------------------------
	.section	.nv.shared._ZN7cutlass13device_kernelIN5flash11enable_sm90INS1_16FlashAttnFwdSm90INS1_25CollectiveMainloopFwdSm90ILi2EN4cute5tupleIJNS5_1CILi1EEES8_S8_EEENS6_IJNS7_ILi128EEENS7_ILi176EEESA_EEELi128ENS_6half_tEfNS_4arch4Sm90ELb0ELb0ELb1ELb0ELb0ELb0ELb0ELb1ELb1ELb1ELb0ELb0EEENS1_21CollectiveEpilogueFwdINS6_IJSA_SA_SB_EEES9_SD_SF_Li256ELb0ELb1ELb0ELb0EEENS1_29StaticPersistentTileSchedulerILb0EEEEEEEEEvNT_6ParamsE,"aw",@nobits
	.sectionflags	@""
	.align	16
	.zero		1024


//--------------------- .nv.shared.reserved.0     --------------------------
	.section	.nv.shared.reserved.0,"aw",@nobits
	.weak		__nv_reservedSMEM_offset_0_alias
	.size		__nv_reservedSMEM_offset_0_alias, 0, 0
	.other		__nv_reservedSMEM_offset_0_alias,@"STO_CUDA_RESERVED_SHARED STV_DEFAULT"
__nv_reservedSMEM_offset_0_alias:
	.zero		0


//--------------------- .nv.global                --------------------------
	.section	.nv.global,"aw",@nobits
.nv.global:
	.type		_ZN82_INTERNAL_6a3bdbc2_46_flash_fwd_hdim128_fp16_softcap_packgqa_sm90_cu_61719c98_36004cute1_E,@object
	.size		_ZN82_INTERNAL_6a3bdbc2_46_flash_fwd_hdim128_fp16_softcap_packgqa_sm90_cu_61719c98_36004cute1_E,(_ZN82_INTERNAL_6a3bdbc2_46_flash_fwd_hdim128_fp16_softcap_packgqa_sm90_cu_61719c98_36004cuda3std3__45__cpo6cbeginE - _ZN82_INTERNAL_6a3bdbc2_46_flash_fwd_hdim128_fp16_softcap_packgqa_sm90_cu_61719c98_36004cute1_E)
_ZN82_INTERNAL_6a3bdbc2_46_flash_fwd_hdim128_fp16_softcap_packgqa_sm90_cu_61719c98_36004cute1_E:
	.zero		1
	.type		_ZN82_INTERNAL_6a3bdbc2_46_flash_fwd_hdim128_fp16_softcap_packgqa_sm90_cu_61719c98_36004cuda3std3__45__cpo6cbeginE,@object
	.size		_ZN82_INTERNAL_6a3bdbc2_46_flash_fwd_hdim128_fp16_softcap_packgqa_sm90_cu_61719c98_36004cuda3std3__45__cpo6cbeginE,(_ZN82_INTERNAL_6a3bdbc2_46_flash_fwd_hdim128_fp16_softcap_packgqa_sm90_cu_61719c98_36004cuda3std3__48in_placeE - _ZN82_INTERNAL_6a3bdbc2_46_flash_fwd_hdim128_fp16_softcap_packgqa_sm90_cu_61719c98_36004cuda3std3__45__cpo6cbeginE)
_ZN82_INTERNAL_6a3bdbc2_46_flash_fwd_hdim128_fp16_softcap_packgqa_sm90_cu_61719c98_36004cuda3std3__45__cpo6cbeginE:
	.zero		1
	.type		_ZN82_INTERNAL_6a3bdbc2_46_flash_fwd_hdim128_fp16_softcap_packgqa_sm90_cu_61719c98_36004cuda3std3__48in_placeE,@object
	.size		_ZN82_INTERNAL_6a3bdbc2_46_flash_fwd_hdim128_fp16_softcap_packgqa_sm90_cu_61719c98_36004cuda3std3__48in_placeE,(_ZN82_INTERNAL_6a3bdbc2_46_flash_fwd_hdim128_fp16_softcap_packgqa_sm90_cu_61719c98_36004cuda3std6ranges3__45__cpo9iter_moveE - _ZN82_INTERNAL_6a3bdbc2_46_flash_fwd_hdim128_fp16_softcap_packgqa_sm90_cu_61719c98_36004cuda3std3__48in_placeE)
_ZN82_INTERNAL_6a3bdbc2_46_flash_fwd_hdim128_fp16_softcap_packgqa_sm90_cu_61719c98_36004cuda3std3__48in_placeE:
	.zero		1
	.type		_ZN82_INTERNAL_6a3bdbc2_46_flash_fwd_hdim128_fp16_softcap_packgqa_sm90_cu_61719c98_36004cuda3std6ranges3__45__cpo9iter_moveE,@object
	.size		_ZN82_INTERNAL_6a3bdbc2_46_flash_fwd_hdim128_fp16_softcap_packgqa_sm90_cu_61719c98_36004cuda3std6ranges3__45__cpo9iter_moveE,(_ZN82_INTERNAL_6a3bdbc2_46_flash_fwd_hdim128_fp16_softcap_packgqa_sm90_cu_61719c98_36004cuda3std3__45__cpo5beginE - _ZN82_INTERNAL_6a3bdbc2_46_flash_fwd_hdim128_fp16_softcap_packgqa_sm90_cu_61719c98_36004cuda3std6ranges3__45__cpo9iter_moveE)
_ZN82_INTERNAL_6a3bdbc2_46_flash_fwd_hdim128_fp16_softcap_packgqa_sm90_cu_61719c98_36004cuda3std6ranges3__45__cpo9iter_moveE:
	.zero		1
	.type		_ZN82_INTERNAL_6a3bdbc2_46_flash_fwd_hdim128_fp16_softcap_packgqa_sm90_cu_61719c98_36004cuda3std3__45__cpo5beginE,@object
	.size		_ZN82_INTERNAL_6a3bdbc2_46_flash_fwd_hdim128_fp16_softcap_packgqa_sm90_cu_61719c98_36004cuda3std3__45__cpo5beginE,(_ZN82_INTERNAL_6a3bdbc2_46_flash_fwd_hdim128_fp16_softcap_packgqa_sm90_cu_61719c98_36004cuda3std3__484_GLOBAL__N__6a3bdbc2_46_flash_fwd_hdim128_fp16_softcap_packgqa_sm90_cu_61719c98_36006ignoreE - _ZN82_INTERNAL_6a3bdbc2_46_flash_fwd_hdim128_fp16_softcap_packgqa_sm90_cu_61719c98_36004cuda3std3__45__cpo5beginE)
_ZN82_INTERNAL_6a3bdbc2_46_flash_fwd_hdim128_fp16_softcap_packgqa_sm90_cu_61719c98_36004cuda3std3__45__cpo5beginE:
	.zero		1
	.type		_ZN82_INTERNAL_6a3bdbc2_46_flash_fwd_hdim128_fp16_softcap_packgqa_sm90_cu_61719c98_36004cuda3std3__484_GLOBAL__N__6a3bdbc2_46_flash_fwd_hdim128_fp16_softcap_packgqa_sm90_cu_61719c98_36006ignoreE,@object
	.size		_ZN82_INTERNAL_6a3bdbc2_46_flash_fwd_hdim128_fp16_softcap_packgqa_sm90_cu_61719c98_36004cuda3std3__484_GLOBAL__N__6a3bdbc2_46_flash_fwd_hdim128_fp16_softcap_packgqa_sm90_cu_61719c98_36006ignoreE,(_ZN82_INTERNAL_6a3bdbc2_46_flash_fwd_hdim128_fp16_softcap_packgqa_sm90_cu_61719c98_36004cute7productE - _ZN82_INTERNAL_6a3bdbc2_46_flash_fwd_hdim128_fp16_softcap_packgqa_sm90_cu_61719c98_36004cuda3std3__484_GLOBAL__N__6a3bdbc2_46_flash_fwd_hdim128_fp16_softcap_packgqa_sm90_cu_61719c98_36006ignoreE)
_ZN82_INTERNAL_6a3bdbc2_46_flash_fwd_hdim128_fp16_softcap_packgqa_sm90_cu_61719c98_36004cuda3std3__484_GLOBAL__N__6a3bdbc2_46_flash_fwd_hdim128_fp16_softcap_packgqa_sm90_cu_61719c98_36006ignoreE:
	.zero		1
	.type		_ZN82_INTERNAL_6a3bdbc2_46_flash_fwd_hdim128_fp16_softcap_packgqa_sm90_cu_61719c98_36004cute7productE,@object
	.size		_ZN82_INTERNAL_6a3bdbc2_46_flash_fwd_hdim128_fp16_softcap_packgqa_sm90_cu_61719c98_36004cute7productE,(_ZN82_INTERNAL_6a3bdbc2_46_flash_fwd_hdim128_fp16_softcap_packgqa_sm90_cu_61719c98_36004cuda3std3__45__cpo3endE - _ZN82_INTERNAL_6a3bdbc2_46_flash_fwd_hdim128_fp16_softcap_packgqa_sm90_cu_61719c98_36004cute7productE)
_ZN82_INTERNAL_6a3bdbc2_46_flash_fwd_hdim128_fp16_softcap_packgqa_sm90_cu_61719c98_36004cute7productE:
	.zero		1
	.type		_ZN82_INTERNAL_6a3bdbc2_46_flash_fwd_hdim128_fp16_softcap_packgqa_sm90_cu_61719c98_36004cuda3std3__45__cpo3endE,@object
	.size		_ZN82_INTERNAL_6a3bdbc2_46_flash_fwd_hdim128_fp16_softcap_packgqa_sm90_cu_61719c98_36004cuda3std3__45__cpo3endE,(_ZN82_INTERNAL_6a3bdbc2_46_flash_fwd_hdim128_fp16_softcap_packgqa_sm90_cu_61719c98_36004cuda3std3__419piecewise_constructE - _ZN82_INTERNAL_6a3bdbc2_46_flash_fwd_hdim128_fp16_softcap_packgqa_sm90_cu_61719c98_36004cuda3std3__45__cpo3endE)
_ZN82_INTERNAL_6a3bdbc2_46_flash_fwd_hdim128_fp16_softcap_packgqa_sm90_cu_61719c98_36004cuda3std3__45__cpo3endE:
	.zero		1
	.type		_ZN82_INTERNAL_6a3bdbc2_46_flash_fwd_hdim128_fp16_softcap_packgqa_sm90_cu_61719c98_36004cuda3std3__419piecewise_constructE,@object
	.size		_ZN82_INTERNAL_6a3bdbc2_46_flash_fwd_hdim128_fp16_softcap_packgqa_sm90_cu_61719c98_36004cuda3std3__419piecewise_constructE,(_ZN82_INTERNAL_6a3bdbc2_46_flash_fwd_hdim128_fp16_softcap_packgqa_sm90_cu_61719c98_36004cuda3std3__45__cpo4cendE - _ZN82_INTERNAL_6a3bdbc2_46_flash_fwd_hdim128_fp16_softcap_packgqa_sm90_cu_61719c98_36004cuda3std3__419piecewise_constructE)
_ZN82_INTERNAL_6a3bdbc2_46_flash_fwd_hdim128_fp16_softcap_packgqa_sm90_cu_61719c98_36004cuda3std3__419piecewise_constructE:
	.zero		1
	.type		_ZN82_INTERNAL_6a3bdbc2_46_flash_fwd_hdim128_fp16_softcap_packgqa_sm90_cu_61719c98_36004cuda3std3__45__cpo4cendE,@object
	.size		_ZN82_INTERNAL_6a3bdbc2_46_flash_fwd_hdim128_fp16_softcap_packgqa_sm90_cu_61719c98_36004cuda3std3__45__cpo4cendE,(_ZN82_INTERNAL_6a3bdbc2_46_flash_fwd_hdim128_fp16_softcap_packgqa_sm90_cu_61719c98_36004cuda3std6ranges3__45__cpo4swapE - _ZN82_INTERNAL_6a3bdbc2_46_flash_fwd_hdim128_fp16_softcap_packgqa_sm90_cu_61719c98_36004cuda3std3__45__cpo4cendE)
_ZN82_INTERNAL_6a3bdbc2_46_flash_fwd_hdim128_fp16_softcap_packgqa_sm90_cu_61719c98_36004cuda3std3__45__cpo4cendE:
	.zero		1
	.type		_ZN82_INTERNAL_6a3bdbc2_46_flash_fwd_hdim128_fp16_softcap_packgqa_sm90_cu_61719c98_36004cuda3std6ranges3__45__cpo4swapE,@object
	.size		_ZN82_INTERNAL_6a3bdbc2_46_flash_fwd_hdim128_fp16_softcap_packgqa_sm90_cu_61719c98_36004cuda3std6ranges3__45__cpo4swapE,(.L_15 - _ZN82_INTERNAL_6a3bdbc2_46_flash_fwd_hdim128_fp16_softcap_packgqa_sm90_cu_61719c98_36004cuda3std6ranges3__45__cpo4swapE)
_ZN82_INTERNAL_6a3bdbc2_46_flash_fwd_hdim128_fp16_softcap_packgqa_sm90_cu_61719c98_36004cuda3std6ranges3__45__cpo4swapE:
	.zero		1
.L_15:


//--------------------- .nv.shared._ZN7cutlass13device_kernelIN5flash11enable_sm90INS1_16FlashAttnFwdSm90INS1_25CollectiveMainloopFwdSm90ILi2EN4cute5tupleIJNS5_1CILi2EEENS7_ILi1EEES9_EEENS6_IJNS7_ILi128EEENS7_ILi176EEESB_EEELi128ENS_6half_tEfNS_4arch4Sm90ELb0ELb0ELb1ELb0ELb0ELb0ELb0ELb1ELb1ELb1ELb0ELb0EEENS1_21CollectiveEpilogueFwdINS6_IJSB_SB_SC_EEESA_SE_SG_Li256ELb0ELb1ELb0ELb0EEENS1_29StaticPersistentTileSchedulerILb0EEEEEEEEEvNT_6ParamsE --------------------------
	.section	.nv.shared._ZN7cutlass13device_kernelIN5flash11enable_sm90INS1_16FlashAttnFwdSm90INS1_25CollectiveMainloopFwdSm90ILi2EN4cute5tupleIJNS5_1CILi2EEENS7_ILi1EEES9_EEENS6_IJNS7_ILi128EEENS7_ILi176EEESB_EEELi128ENS_6half_tEfNS_4arch4Sm90ELb0ELb0ELb1ELb0ELb0ELb0ELb0ELb1ELb1ELb1ELb0ELb0EEENS1_21CollectiveEpilogueFwdINS6_IJSB_SB_SC_EEESA_SE_SG_Li256ELb0ELb1ELb0ELb0EEENS1_29StaticPersistentTileSchedulerILb0EEEEEEEEEvNT_6ParamsE,"aw",@nobits
	.sectionflags	@""
	.align	16
	.zero		1024


//--------------------- .nv.shared._ZN7cutlass13device_kernelIN5flash11enable_sm90INS1_16FlashAttnFwdSm90INS1_25CollectiveMainloopFwdSm90ILi2EN4cute5tupleIJNS5_1CILi1EEES8_S8_EEENS6_IJNS7_ILi128EEENS7_ILi176EEESA_EEELi128ENS_6half_tEfNS_4arch4Sm90ELb0ELb0ELb1ELb1ELb0ELb0ELb0ELb1ELb1ELb1ELb0ELb0EEENS1_21CollectiveEpilogueFwdINS6_IJSA_SA_SB_EEES9_SD_SF_Li256ELb1ELb1ELb0ELb0EEENS1_36VarlenDynamicPersistentTileSchedulerILi128ELi176ELi256ELi128ELb0ELb1ELb1ELb0ELb1ELb1EEEEEEEEEvNT_6ParamsE --------------------------
	.section	.nv.shared._ZN7cutlass13device_kernelIN5flash11enable_sm90INS1_16FlashAttnFwdSm90INS1_25CollectiveMainloopFwdSm90ILi2EN4cute5tupleIJNS5_1CILi1EEES8_S8_EEENS6_IJNS7_ILi128EEENS7_ILi176EEESA_EEELi128ENS_6half_tEfNS_4arch4Sm90ELb0ELb0ELb1ELb1ELb0ELb0ELb0ELb1ELb1ELb1ELb0ELb0EEENS1_21CollectiveEpilogueFwdINS6_IJSA_SA_SB_EEES9_SD_SF_Li256ELb1ELb1ELb0ELb0EEENS1_36VarlenDynamicPersistentTileSchedulerILi128ELi176ELi256ELi128ELb0ELb1ELb1ELb0ELb1ELb1EEEEEEEEEvNT_6ParamsE,"aw",@nobits
	.sectionflags	@""
	.align	16
	.zero		1024


//--------------------- .nv.shared._ZN7cutlass13device_kernelIN5flash11enable_sm90INS1_16FlashAttnFwdSm90INS1_25CollectiveMainloopFwdSm90ILi2EN4cute5tupleIJNS5_1CILi1EEES8_S8_EEENS6_IJNS7_ILi128EEENS7_ILi176EEESA_EEELi128ENS_6half_tEfNS_4arch4Sm90ELb0ELb0ELb1ELb1ELb0ELb1ELb0ELb1ELb1ELb1ELb0ELb0EEENS1_21CollectiveEpilogueFwdINS6_IJSA_SA_SB_EEES9_SD_SF_Li256ELb1ELb1ELb0ELb0EEENS1_36VarlenDynamicPersistentTileSchedulerILi128ELi176ELi256ELi128ELb0ELb1ELb1ELb0ELb1ELb1EEEEEEEEEvNT_6ParamsE --------------------------
	.section	.nv.shared._ZN7cutlass13device_kernelIN5flash11enable_sm90INS1_16FlashAttnFwdSm90INS1_25CollectiveMainloopFwdSm90ILi2EN4cute5tupleIJNS5_1CILi1EEES8_S8_EEENS6_IJNS7_ILi128EEENS7_ILi176EEESA_EEELi128ENS_6half_tEfNS_4arch4Sm90ELb0ELb0ELb1ELb1ELb0ELb1ELb0ELb1ELb1ELb1ELb0ELb0EEENS1_21CollectiveEpilogueFwdINS6_IJSA_SA_SB_EEES9_SD_SF_Li256ELb1ELb1ELb0ELb0EEENS1_36VarlenDynamicPersistentTileSchedulerILi128ELi176ELi256ELi128ELb0ELb1ELb1ELb0ELb1ELb1EEEEEEEEEvNT_6ParamsE,"aw",@nobits
	.sectionflags	@""
	.align	16
	.zero		1024


//--------------------- .nv.shared._ZN7cutlass13device_kernelIN5flash11enable_sm90INS1_16FlashAttnFwdSm90INS1_25CollectiveMainloopFwdSm90ILi2EN4cute5tupleIJNS5_1CILi1EEES8_S8_EEENS6_IJNS7_ILi128EEESA_SA_EEELi128ENS_6half_tEfNS_4arch4Sm90ELb0ELb1ELb1ELb0ELb0ELb0ELb0ELb1ELb1ELb1ELb0ELb0EEENS1_21CollectiveEpilogueFwdISB_S9_SC_SE_Li256ELb0ELb1ELb0ELb0EEENS1_30DynamicPersistentTileSchedulerILi256ELi128ELb0ELb1ELb1EEEEEEEEEvNT_6ParamsE --------------------------
	.section	.nv.shared._ZN7cutlass13device_kernelIN5flash11enable_sm90INS1_16FlashAttnFwdSm90INS1_25CollectiveMainloopFwdSm90ILi2EN4cute5tupleIJNS5_1CILi1EEES8_S8_EEENS6_IJNS7_ILi128EEESA_SA_EEELi128ENS_6half_tEfNS_4arch4Sm90ELb0ELb1ELb1ELb0ELb0ELb0ELb0ELb1ELb1ELb1ELb0ELb0EEENS1_21CollectiveEpilogueFwdISB_S9_SC_SE_Li256ELb0ELb1ELb0ELb0EEENS1_30DynamicPersistentTileSchedulerILi256ELi128ELb0ELb1ELb1EEEEEEEEEvNT_6ParamsE,"aw",@nobits
	.sectionflags	@""
	.align	16
	.zero		1024


//--------------------- .nv.shared._ZN7cutlass13device_kernelIN5flash11enable_sm90INS1_16FlashAttnFwdSm90INS1_25CollectiveMainloopFwdSm90ILi2EN4cute5tupleIJNS5_1CILi1EEES8_S8_EEENS6_IJNS7_ILi128EEESA_SA_EEELi128ENS_6half_tEfNS_4arch4Sm90ELb0ELb1ELb1ELb1ELb0ELb0ELb0ELb1ELb1ELb1ELb0ELb0EEENS1_21CollectiveEpilogueFwdISB_S9_SC_SE_Li256ELb1ELb1ELb0ELb0EEENS1_36VarlenDynamicPersistentTileSchedulerILi128ELi128ELi256ELi128ELb0ELb1ELb1ELb1ELb0ELb1EEEEEEEEEvNT_6ParamsE --------------------------
	.section	.nv.shared._ZN7cutlass13device_kernelIN5flash11enable_sm90INS1_16FlashAttnFwdSm90INS1_25CollectiveMainloopFwdSm90ILi2EN4cute5tupleIJNS5_1CILi1EEES8_S8_EEENS6_IJNS7_ILi128EEESA_SA_EEELi128ENS_6half_tEfNS_4arch4Sm90ELb0ELb1ELb1ELb1ELb0ELb0ELb0ELb1ELb1ELb1ELb0ELb0EEENS1_21CollectiveEpilogueFwdISB_S9_SC_SE_Li256ELb1ELb1ELb0ELb0EEENS1_36VarlenDynamicPersistentTileSchedulerILi128ELi128ELi256ELi128ELb0ELb1ELb1ELb1ELb0ELb1EEEEEEEEEvNT_6ParamsE,"aw",@nobits
	.sectionflags	@""
	.align	16
	.zero		1024


//--------------------- .nv.shared._ZN7cutlass13device_kernelIN5flash11enable_sm90INS1_16FlashAttnFwdSm90INS1_25CollectiveMainloopFwdSm90ILi2EN4cute5tupleIJNS5_1CILi1EEES8_S8_EEENS6_IJNS7_ILi128EEESA_SA_EEELi128ENS_6half_tEfNS_4arch4Sm90ELb0ELb1ELb1ELb1ELb0ELb1ELb0ELb1ELb1ELb1ELb0ELb0EEENS1_21CollectiveEpilogueFwdISB_S9_SC_SE_Li256ELb1ELb1ELb0ELb0EEENS1_36VarlenDynamicPersistentTileSchedulerILi128ELi128ELi256ELi128ELb0ELb1ELb1ELb1ELb0ELb1EEEEEEEEEvNT_6ParamsE --------------------------
	.section	.nv.shared._ZN7cutlass13device_kernelIN5flash11enable_sm90INS1_16FlashAttnFwdSm90INS1_25CollectiveMainloopFwdSm90ILi2EN4cute5tupleIJNS5_1CILi1EEES8_S8_EEENS6_IJNS7_ILi128EEESA_SA_EEELi128ENS_6half_tEfNS_4arch4Sm90ELb0ELb1ELb1ELb1ELb0ELb1ELb0ELb1ELb1ELb1ELb0ELb0EEENS1_21CollectiveEpilogueFwdISB_S9_SC_SE_Li256ELb1ELb1ELb0ELb0EEENS1_36VarlenDynamicPersistentTileSchedulerILi128ELi128ELi256ELi128ELb0ELb1ELb1ELb1ELb0ELb1EEEEEEEEEvNT_6ParamsE,"aw",@nobits
	.sectionflags	@""
	.align	16
	.zero		1024


//--------------------- .nv.shared._ZN7cutlass13device_kernelIN5flash11enable_sm90INS1_16FlashAttnFwdSm90INS1_25CollectiveMainloopFwdSm90ILi2EN4cute5tupleIJNS5_1CILi1EEES8_S8_EEENS6_IJNS7_ILi128EEESA_SA_EEELi128ENS_6half_tEfNS_4arch4Sm90ELb1ELb0ELb1ELb0ELb0ELb0ELb0ELb1ELb1ELb1ELb0ELb0EEENS1_21CollectiveEpilogueFwdISB_S9_SC_SE_Li256ELb0ELb1ELb0ELb0EEENS1_30DynamicPersistentTileSchedulerILi256ELi128ELb0ELb1ELb1EEEEEEEEEvNT_6ParamsE --------------------------
	.section	.nv.shared._ZN7cutlass13device_kernelIN5flash11enable_sm90INS1_16FlashAttnFwdSm90INS1_25CollectiveMainloopFwdSm90ILi2EN4cute5tupleIJNS5_1CILi1EEES8_S8_EEENS6_IJNS7_ILi128EEESA_SA_EEELi128ENS_6half_tEfNS_4arch4Sm90ELb1ELb0ELb1ELb0ELb0ELb0ELb0ELb1ELb1ELb1ELb0ELb0EEENS1_21CollectiveEpilogueFwdISB_S9_SC_SE_Li256ELb0ELb1ELb0ELb0EEENS1_30DynamicPersistentTileSchedulerILi256ELi128ELb0ELb1ELb1EEEEEEEEEvNT_6ParamsE,"aw",@nobits
	.sectionflags	@""
	.align	16
	.zero		1024


//--------------------- .nv.shared._ZN7cutlass13device_kernelIN5flash11enable_sm90INS1_16FlashAttnFwdSm90INS1_25CollectiveMainloopFwdSm90ILi2EN4cute5tupleIJNS5_1CILi1EEES8_S8_EEENS6_IJNS7_ILi128EEESA_SA_EEELi128ENS_6half_tEfNS_4arch4Sm90ELb1ELb0ELb1ELb1ELb0ELb0ELb0ELb1ELb1ELb1ELb0ELb0EEENS1_21CollectiveEpilogueFwdISB_S9_SC_SE_Li256ELb1ELb1ELb0ELb0EEENS1_36VarlenDynamicPersistentTileSchedulerILi128ELi128ELi256ELi128ELb0ELb1ELb1ELb1ELb1ELb1EEEEEEEEEvNT_6ParamsE --------------------------
	.section	.nv.shared._ZN7cutlass13device_kernelIN5flash11enable_sm90INS1_16FlashAttnFwdSm90INS1_25CollectiveMainloopFwdSm90ILi2EN4cute5tupleIJNS5_1CILi1EEES8_S8_EEENS6_IJNS7_ILi128EEESA_SA_EEELi128ENS_6half_tEfNS_4arch4Sm90ELb1ELb0ELb1ELb1ELb0ELb0ELb0ELb1ELb1ELb1ELb0ELb0EEENS1_21CollectiveEpilogueFwdISB_S9_SC_SE_Li256ELb1ELb1ELb0ELb0EEENS1_36VarlenDynamicPersistentTileSchedulerILi128ELi128ELi256ELi128ELb0ELb1ELb1ELb1ELb1ELb1EEEEEEEEEvNT_6ParamsE,"aw",@nobits
	.sectionflags	@""
	.align	16
	.zero		1024


//--------------------- .nv.shared._ZN7cutlass13device_kernelIN5flash11enable_sm90INS1_16FlashAttnFwdSm90INS1_25CollectiveMainloopFwdSm90ILi2EN4cute5tupleIJNS5_1CILi1EEES8_S8_EEENS6_IJNS7_ILi128EEESA_SA_EEELi128ENS_6half_tEfNS_4arch4Sm90ELb1ELb0ELb1ELb1ELb0ELb1ELb0ELb1ELb1ELb1ELb0ELb0EEENS1_21CollectiveEpilogueFwdISB_S9_SC_SE_Li256ELb1ELb1ELb0ELb0EEENS1_36VarlenDynamicPersistentTileSchedulerILi128ELi128ELi256ELi128ELb0ELb1ELb1ELb1ELb1ELb1EEEEEEEEEvNT_6ParamsE --------------------------
	.section	.nv.shared._ZN7cutlass13device_kernelIN5flash11enable_sm90INS1_16FlashAttnFwdSm90INS1_25CollectiveMainloopFwdSm90ILi2EN4cute5tupleIJNS5_1CILi1EEES8_S8_EEENS6_IJNS7_ILi128EEESA_SA_EEELi128ENS_6half_tEfNS_4arch4Sm90ELb1ELb0ELb1ELb1ELb0ELb1ELb0ELb1ELb1ELb1ELb0ELb0EEENS1_21CollectiveEpilogueFwdISB_S9_SC_SE_Li256ELb1ELb1ELb0ELb0EEENS1_36VarlenDynamicPersistentTileSchedulerILi128ELi128ELi256ELi128ELb0ELb1ELb1ELb1ELb1ELb1EEEEEEEEEvNT_6ParamsE,"aw",@nobits
	.sectionflags	@""
	.align	16
	.zero		1024


//--------------------- .nv.constant0._ZN7cutlass13device_kernelIN5flash11enable_sm90INS1_16FlashAttnFwdSm90INS1_25CollectiveMainloopFwdSm90ILi2EN4cute5tupleIJNS5_1CILi1EEES8_S8_EEENS6_IJNS7_ILi128EEENS7_ILi176EEESA_EEELi128ENS_6half_tEfNS_4arch4Sm90ELb0ELb0ELb1ELb0ELb0ELb0ELb0ELb1ELb1ELb1ELb0ELb0EEENS1_21CollectiveEpilogueFwdINS6_IJSA_SA_SB_EEES9_SD_SF_Li256ELb0ELb1ELb0ELb0EEENS1_29StaticPersistentTileSchedulerILb0EEEEEEEEEvNT_6ParamsE --------------------------
	.section	.nv.constant0._ZN7cutlass13device_kernelIN5flash11enable_sm90INS1_16FlashAttnFwdSm90INS1_25CollectiveMainloopFwdSm90ILi2EN4cute5tupleIJNS5_1CILi1EEES8_S8_EEENS6_IJNS7_ILi128EEENS7_ILi176EEESA_EEELi128ENS_6half_tEfNS_4arch4Sm90ELb0ELb0ELb1ELb0ELb0ELb0ELb0ELb1ELb1ELb1ELb0ELb0EEENS1_21CollectiveEpilogueFwdINS6_IJSA_SA_SB_EEES9_SD_SF_Li256ELb0ELb1ELb0ELb0EEENS1_29StaticPersistentTileSchedulerILb0EEEEEEEEEvNT_6ParamsE,"a",@progbits
	.sectionflags	@""
	.align	4
.nv.constant0._ZN7cutlass13device_kernelIN5flash11enable_sm90INS1_16FlashAttnFwdSm90INS1_25CollectiveMainloopFwdSm90ILi2EN4cute5tupleIJNS5_1CILi1EEES8_S8_EEENS6_IJNS7_ILi128EEENS7_ILi176EEESA_EEELi128ENS_6half_tEfNS_4arch4Sm90ELb0ELb0ELb1ELb0ELb0ELb0ELb0ELb1ELb1ELb1ELb0ELb0EEENS1_21CollectiveEpilogueFwdINS6_IJSA_SA_SB_EEES9_SD_SF_Li256ELb0ELb1ELb0ELb0EEENS1_29StaticPersistentTileSchedulerILb0EEEEEEEEEvNT_6ParamsE:
	.zero		3200


//--------------------- .nv.constant0._ZN7cutlass13device_kernelIN5flash11enable_sm90INS1_16FlashAttnFwdSm90INS1_25CollectiveMainloopFwdSm90ILi2EN4cute5tupleIJNS5_1CILi2EEENS7_ILi1EEES9_EEENS6_IJNS7_ILi128EEENS7_ILi176EEESB_EEELi128ENS_6half_tEfNS_4arch4Sm90ELb0ELb0ELb1ELb0ELb0ELb0ELb0ELb1ELb1ELb1ELb0ELb0EEENS1_21CollectiveEpilogueFwdINS6_IJSB_SB_SC_EEESA_SE_SG_Li256ELb0ELb1ELb0ELb0EEENS1_29StaticPersistentTileSchedulerILb0EEEEEEEEEvNT_6ParamsE --------------------------
	.section	.nv.constant0._ZN7cutlass13device_kernelIN5flash11enable_sm90INS1_16FlashAttnFwdSm90INS1_25CollectiveMainloopFwdSm90ILi2EN4cute5tupleIJNS5_1CILi2EEENS7_ILi1EEES9_EEENS6_IJNS7_ILi128EEENS7_ILi176EEESB_EEELi128ENS_6half_tEfNS_4arch4Sm90ELb0ELb0ELb1ELb0ELb0ELb0ELb0ELb1ELb1ELb1ELb0ELb0EEENS1_21CollectiveEpilogueFwdINS6_IJSB_SB_SC_EEESA_SE_SG_Li256ELb0ELb1ELb0ELb0EEENS1_29StaticPersistentTileSchedulerILb0EEEEEEEEEvNT_6ParamsE,"a",@progbits
	.sectionflags	@""
	.align	4
.nv.constant0._ZN7cutlass13device_kernelIN5flash11enable_sm90INS1_16FlashAttnFwdSm90INS1_25CollectiveMainloopFwdSm90ILi2EN4cute5tupleIJNS5_1CILi2EEENS7_ILi1EEES9_EEENS6_IJNS7_ILi128EEENS7_ILi176EEESB_EEELi128ENS_6half_tEfNS_4arch4Sm90ELb0ELb0ELb1ELb0ELb0ELb0ELb0ELb1ELb1ELb1ELb0ELb0EEENS1_21CollectiveEpilogueFwdINS6_IJSB_SB_SC_EEESA_SE_SG_Li256ELb0ELb1ELb0ELb0EEENS1_29StaticPersistentTileSchedulerILb0EEEEEEEEEvNT_6ParamsE:
	.zero		3200


//--------------------- .nv.constant0._ZN7cutlass13device_kernelIN5flash11enable_sm90INS1_16FlashAttnFwdSm90INS1_25CollectiveMainloopFwdSm90ILi2EN4cute5tupleIJNS5_1CILi1EEES8_S8_EEENS6_IJNS7_ILi128EEENS7_ILi176EEESA_EEELi128ENS_6half_tEfNS_4arch4Sm90ELb0ELb0ELb1ELb1ELb0ELb0ELb0ELb1ELb1ELb1ELb0ELb0EEENS1_21CollectiveEpilogueFwdINS6_IJSA_SA_SB_EEES9_SD_SF_Li256ELb1ELb1ELb0ELb0EEENS1_36VarlenDynamicPersistentTileSchedulerILi128ELi176ELi256ELi128ELb0ELb1ELb1ELb0ELb1ELb1EEEEEEEEEvNT_6ParamsE --------------------------
	.section	.nv.constant0._ZN7cutlass13device_kernelIN5flash11enable_sm90INS1_16FlashAttnFwdSm90INS1_25CollectiveMainloopFwdSm90ILi2EN4cute5tupleIJNS5_1CILi1EEES8_S8_EEENS6_IJNS7_ILi128EEENS7_ILi176EEESA_EEELi128ENS_6half_tEfNS_4arch4Sm90ELb0ELb0ELb1ELb1ELb0ELb0ELb0ELb1ELb1ELb1ELb0ELb0EEENS1_21CollectiveEpilogueFwdINS6_IJSA_SA_SB_EEES9_SD_SF_Li256ELb1ELb1ELb0ELb0EEENS1_36VarlenDynamicPersistentTileSchedulerILi128ELi176ELi256ELi128ELb0ELb1ELb1ELb0ELb1ELb1EEEEEEEEEvNT_6ParamsE,"a",@progbits
	.sectionflags	@""
	.align	4
.nv.constant0._ZN7cutlass13device_kernelIN5flash11enable_sm90INS1_16FlashAttnFwdSm90INS1_25CollectiveMainloopFwdSm90ILi2EN4cute5tupleIJNS5_1CILi1EEES8_S8_EEENS6_IJNS7_ILi128EEENS7_ILi176EEESA_EEELi128ENS_6half_tEfNS_4arch4Sm90ELb0ELb0ELb1ELb1ELb0ELb0ELb0ELb1ELb1ELb1ELb0ELb0EEENS1_21CollectiveEpilogueFwdINS6_IJSA_SA_SB_EEES9_SD_SF_Li256ELb1ELb1ELb0ELb0EEENS1_36VarlenDynamicPersistentTileSchedulerILi128ELi176ELi256ELi128ELb0ELb1ELb1ELb0ELb1ELb1EEEEEEEEEvNT_6ParamsE:
	.zero		3328


//--------------------- .nv.constant0._ZN7cutlass13device_kernelIN5flash11enable_sm90INS1_16FlashAttnFwdSm90INS1_25CollectiveMainloopFwdSm90ILi2EN4cute5tupleIJNS5_1CILi1EEES8_S8_EEENS6_IJNS7_ILi128EEENS7_ILi176EEESA_EEELi128ENS_6half_tEfNS_4arch4Sm90ELb0ELb0ELb1ELb1ELb0ELb1ELb0ELb1ELb1ELb1ELb0ELb0EEENS1_21CollectiveEpilogueFwdINS6_IJSA_SA_SB_EEES9_SD_SF_Li256ELb1ELb1ELb0ELb0EEENS1_36VarlenDynamicPersistentTileSchedulerILi128ELi176ELi256ELi128ELb0ELb1ELb1ELb0ELb1ELb1EEEEEEEEEvNT_6ParamsE --------------------------
	.section	.nv.constant0._ZN7cutlass13device_kernelIN5flash11enable_sm90INS1_16FlashAttnFwdSm90INS1_25CollectiveMainloopFwdSm90ILi2EN4cute5tupleIJNS5_1CILi1EEES8_S8_EEENS6_IJNS7_ILi128EEENS7_ILi176EEESA_EEELi128ENS_6half_tEfNS_4arch4Sm90ELb0ELb0ELb1ELb1ELb0ELb1ELb0ELb1ELb1ELb1ELb0ELb0EEENS1_21CollectiveEpilogueFwdINS6_IJSA_SA_SB_EEES9_SD_SF_Li256ELb1ELb1ELb0ELb0EEENS1_36VarlenDynamicPersistentTileSchedulerILi128ELi176ELi256ELi128ELb0ELb1ELb1ELb0ELb1ELb1EEEEEEEEEvNT_6ParamsE,"a",@progbits
	.sectionflags	@""
	.align	4
.nv.constant0._ZN7cutlass13device_kernelIN5flash11enable_sm90INS1_16FlashAttnFwdSm90INS1_25CollectiveMainloopFwdSm90ILi2EN4cute5tupleIJNS5_1CILi1EEES8_S8_EEENS6_IJNS7_ILi128EEENS7_ILi176EEESA_EEELi128ENS_6half_tEfNS_4arch4Sm90ELb0ELb0ELb1ELb1ELb0ELb1ELb0ELb1ELb1ELb1ELb0ELb0EEENS1_21CollectiveEpilogueFwdINS6_IJSA_SA_SB_EEES9_SD_SF_Li256ELb1ELb1ELb0ELb0EEENS1_36VarlenDynamicPersistentTileSchedulerILi128ELi176ELi256ELi128ELb0ELb1ELb1ELb0ELb1ELb1EEEEEEEEEvNT_6ParamsE:
	.zero		3328


//--------------------- .nv.constant0._ZN7cutlass13device_kernelIN5flash11enable_sm90INS1_16FlashAttnFwdSm90INS1_25CollectiveMainloopFwdSm90ILi2EN4cute5tupleIJNS5_1CILi1EEES8_S8_EEENS6_IJNS7_ILi128EEESA_SA_EEELi128ENS_6half_tEfNS_4arch4Sm90ELb0ELb1ELb1ELb0ELb0ELb0ELb0ELb1ELb1ELb1ELb0ELb0EEENS1_21CollectiveEpilogueFwdISB_S9_SC_SE_Li256ELb0ELb1ELb0ELb0EEENS1_30DynamicPersistentTileSchedulerILi256ELi128ELb0ELb1ELb1EEEEEEEEEvNT_6ParamsE --------------------------
	.section	.nv.constant0._ZN7cutlass13device_kernelIN5flash11enable_sm90INS1_16FlashAttnFwdSm90INS1_25CollectiveMainloopFwdSm90ILi2EN4cute5tupleIJNS5_1CILi1EEES8_S8_EEENS6_IJNS7_ILi128EEESA_SA_EEELi128ENS_6half_tEfNS_4arch4Sm90ELb0ELb1ELb1ELb0ELb0ELb0ELb0ELb1ELb1ELb1ELb0ELb0EEENS1_21CollectiveEpilogueFwdISB_S9_SC_SE_Li256ELb0ELb1ELb0ELb0EEENS1_30DynamicPersistentTileSchedulerILi256ELi128ELb0ELb1ELb1EEEEEEEEEvNT_6ParamsE,"a",@progbits
	.sectionflags	@""
	.align	4
.nv.constant0._ZN7cutlass13device_kernelIN5flash11enable_sm90INS1_16FlashAttnFwdSm90INS1_25CollectiveMainloopFwdSm90ILi2EN4cute5tupleIJNS5_1CILi1EEES8_S8_EEENS6_IJNS7_ILi128EEESA_SA_EEELi128ENS_6half_tEfNS_4arch4Sm90ELb0ELb1ELb1ELb0ELb0ELb0ELb0ELb1ELb1ELb1ELb0ELb0EEENS1_21CollectiveEpilogueFwdISB_S9_SC_SE_Li256ELb0ELb1ELb0ELb0EEENS1_30DynamicPersistentTileSchedulerILi256ELi128ELb0ELb1ELb1EEEEEEEEEvNT_6ParamsE:
	.zero		3328


//--------------------- .nv.constant0._ZN7cutlass13device_kernelIN5flash11enable_sm90INS1_16FlashAttnFwdSm90INS1_25CollectiveMainloopFwdSm90ILi2EN4cute5tupleIJNS5_1CILi1EEES8_S8_EEENS6_IJNS7_ILi128EEESA_SA_EEELi128ENS_6half_tEfNS_4arch4Sm90ELb0ELb1ELb1ELb1ELb0ELb0ELb0ELb1ELb1ELb1ELb0ELb0EEENS1_21CollectiveEpilogueFwdISB_S9_SC_SE_Li256ELb1ELb1ELb0ELb0EEENS1_36VarlenDynamicPersistentTileSchedulerILi128ELi128ELi256ELi128ELb0ELb1ELb1ELb1ELb0ELb1EEEEEEEEEvNT_6ParamsE --------------------------
	.section	.nv.constant0._ZN7cutlass13device_kernelIN5flash11enable_sm90INS1_16FlashAttnFwdSm90INS1_25CollectiveMainloopFwdSm90ILi2EN4cute5tupleIJNS5_1CILi1EEES8_S8_EEENS6_IJNS7_ILi128EEESA_SA_EEELi128ENS_6half_tEfNS_4arch4Sm90ELb0ELb1ELb1ELb1ELb0ELb0ELb0ELb1ELb1ELb1ELb0ELb0EEENS1_21CollectiveEpilogueFwdISB_S9_SC_SE_Li256ELb1ELb1ELb0ELb0EEENS1_36VarlenDynamicPersistentTileSchedulerILi128ELi128ELi256ELi128ELb0ELb1ELb1ELb1ELb0ELb1EEEEEEEEEvNT_6ParamsE,"a",@progbits
	.sectionflags	@""
	.align	4
.nv.constant0._ZN7cutlass13device_kernelIN5flash11enable_sm90INS1_16FlashAttnFwdSm90INS1_25CollectiveMainloopFwdSm90ILi2EN4cute5tupleIJNS5_1CILi1EEES8_S8_EEENS6_IJNS7_ILi128EEESA_SA_EEELi128ENS_6half_tEfNS_4arch4Sm90ELb0ELb1ELb1ELb1ELb0ELb0ELb0ELb1ELb1ELb1ELb0ELb0EEENS1_21CollectiveEpilogueFwdISB_S9_SC_SE_Li256ELb1ELb1ELb0ELb0EEENS1_36VarlenDynamicPersistentTileSchedulerILi128ELi128ELi256ELi128ELb0ELb1ELb1ELb1ELb0ELb1EEEEEEEEEvNT_6ParamsE:
	.zero		3328


//--------------------- .nv.constant0._ZN7cutlass13device_kernelIN5flash11enable_sm90INS1_16FlashAttnFwdSm90INS1_25CollectiveMainloopFwdSm90ILi2EN4cute5tupleIJNS5_1CILi1EEES8_S8_EEENS6_IJNS7_ILi128EEESA_SA_EEELi128ENS_6half_tEfNS_4arch4Sm90ELb0ELb1ELb1ELb1ELb0ELb1ELb0ELb1ELb1ELb1ELb0ELb0EEENS1_21CollectiveEpilogueFwdISB_S9_SC_SE_Li256ELb1ELb1ELb0ELb0EEENS1_36VarlenDynamicPersistentTileSchedulerILi128ELi128ELi256ELi128ELb0ELb1ELb1ELb1ELb0ELb1EEEEEEEEEvNT_6ParamsE --------------------------
	.section	.nv.constant0._ZN7cutlass13device_kernelIN5flash11enable_sm90INS1_16FlashAttnFwdSm90INS1_25CollectiveMainloopFwdSm90ILi2EN4cute5tupleIJNS5_1CILi1EEES8_S8_EEENS6_IJNS7_ILi128EEESA_SA_EEELi128ENS_6half_tEfNS_4arch4Sm90ELb0ELb1ELb1ELb1ELb0ELb1ELb0ELb1ELb1ELb1ELb0ELb0EEENS1_21CollectiveEpilogueFwdISB_S9_SC_SE_Li256ELb1ELb1ELb0ELb0EEENS1_36VarlenDynamicPersistentTileSchedulerILi128ELi128ELi256ELi128ELb0ELb1ELb1ELb1ELb0ELb1EEEEEEEEEvNT_6ParamsE,"a",@progbits
	.sectionflags	@""
	.align	4
.nv.constant0._ZN7cutlass13device_kernelIN5flash11enable_sm90INS1_16FlashAttnFwdSm90INS1_25CollectiveMainloopFwdSm90ILi2EN4cute5tupleIJNS5_1CILi1EEES8_S8_EEENS6_IJNS7_ILi128EEESA_SA_EEELi128ENS_6half_tEfNS_4arch4Sm90ELb0ELb1ELb1ELb1ELb0ELb1ELb0ELb1ELb1ELb1ELb0ELb0EEENS1_21CollectiveEpilogueFwdISB_S9_SC_SE_Li256ELb1ELb1ELb0ELb0EEENS1_36VarlenDynamicPersistentTileSchedulerILi128ELi128ELi256ELi128ELb0ELb1ELb1ELb1ELb0ELb1EEEEEEEEEvNT_6ParamsE:
	.zero		3328


//--------------------- .nv.constant0._ZN7cutlass13device_kernelIN5flash11enable_sm90INS1_16FlashAttnFwdSm90INS1_25CollectiveMainloopFwdSm90ILi2EN4cute5tupleIJNS5_1CILi1EEES8_S8_EEENS6_IJNS7_ILi128EEESA_SA_EEELi128ENS_6half_tEfNS_4arch4Sm90ELb1ELb0ELb1ELb0ELb0ELb0ELb0ELb1ELb1ELb1ELb0ELb0EEENS1_21CollectiveEpilogueFwdISB_S9_SC_SE_Li256ELb0ELb1ELb0ELb0EEENS1_30DynamicPersistentTileSchedulerILi256ELi128ELb0ELb1ELb1EEEEEEEEEvNT_6ParamsE --------------------------
	.section	.nv.constant0._ZN7cutlass13device_kernelIN5flash11enable_sm90INS1_16FlashAttnFwdSm90INS1_25CollectiveMainloopFwdSm90ILi2EN4cute5tupleIJNS5_1CILi1EEES8_S8_EEENS6_IJNS7_ILi128EEESA_SA_EEELi128ENS_6half_tEfNS_4arch4Sm90ELb1ELb0ELb1ELb0ELb0ELb0ELb0ELb1ELb1ELb1ELb0ELb0EEENS1_21CollectiveEpilogueFwdISB_S9_SC_SE_Li256ELb0ELb1ELb0ELb0EEENS1_30DynamicPersistentTileSchedulerILi256ELi128ELb0ELb1ELb1EEEEEEEEEvNT_6ParamsE,"a",@progbits
	.sectionflags	@""
	.align	4
.nv.constant0._ZN7cutlass13device_kernelIN5flash11enable_sm90INS1_16FlashAttnFwdSm90INS1_25CollectiveMainloopFwdSm90ILi2EN4cute5tupleIJNS5_1CILi1EEES8_S8_EEENS6_IJNS7_ILi128EEESA_SA_EEELi128ENS_6half_tEfNS_4arch4Sm90ELb1ELb0ELb1ELb0ELb0ELb0ELb0ELb1ELb1ELb1ELb0ELb0EEENS1_21CollectiveEpilogueFwdISB_S9_SC_SE_Li256ELb0ELb1ELb0ELb0EEENS1_30DynamicPersistentTileSchedulerILi256ELi128ELb0ELb1ELb1EEEEEEEEEvNT_6ParamsE:
	.zero		3328


//--------------------- .nv.constant0._ZN7cutlass13device_kernelIN5flash11enable_sm90INS1_16FlashAttnFwdSm90INS1_25CollectiveMainloopFwdSm90ILi2EN4cute5tupleIJNS5_1CILi1EEES8_S8_EEENS6_IJNS7_ILi128EEESA_SA_EEELi128ENS_6half_tEfNS_4arch4Sm90ELb1ELb0ELb1ELb1ELb0ELb0ELb0ELb1ELb1ELb1ELb0ELb0EEENS1_21CollectiveEpilogueFwdISB_S9_SC_SE_Li256ELb1ELb1ELb0ELb0EEENS1_36VarlenDynamicPersistentTileSchedulerILi128ELi128ELi256ELi128ELb0ELb1ELb1ELb1ELb1ELb1EEEEEEEEEvNT_6ParamsE --------------------------
	.section	.nv.constant0._ZN7cutlass13device_kernelIN5flash11enable_sm90INS1_16FlashAttnFwdSm90INS1_25CollectiveMainloopFwdSm90ILi2EN4cute5tupleIJNS5_1CILi1EEES8_S8_EEENS6_IJNS7_ILi128EEESA_SA_EEELi128ENS_6half_tEfNS_4arch4Sm90ELb1ELb0ELb1ELb1ELb0ELb0ELb0ELb1ELb1ELb1ELb0ELb0EEENS1_21CollectiveEpilogueFwdISB_S9_SC_SE_Li256ELb1ELb1ELb0ELb0EEENS1_36VarlenDynamicPersistentTileSchedulerILi128ELi128ELi256ELi128ELb0ELb1ELb1ELb1ELb1ELb1EEEEEEEEEvNT_6ParamsE,"a",@progbits
	.sectionflags	@""
	.align	4
.nv.constant0._ZN7cutlass13device_kernelIN5flash11enable_sm90INS1_16FlashAttnFwdSm90INS1_25CollectiveMainloopFwdSm90ILi2EN4cute5tupleIJNS5_1CILi1EEES8_S8_EEENS6_IJNS7_ILi128EEESA_SA_EEELi128ENS_6half_tEfNS_4arch4Sm90ELb1ELb0ELb1ELb1ELb0ELb0ELb0ELb1ELb1ELb1ELb0ELb0EEENS1_21CollectiveEpilogueFwdISB_S9_SC_SE_Li256ELb1ELb1ELb0ELb0EEENS1_36VarlenDynamicPersistentTileSchedulerILi128ELi128ELi256ELi128ELb0ELb1ELb1ELb1ELb1ELb1EEEEEEEEEvNT_6ParamsE:
	.zero		3328


//--------------------- .nv.constant0._ZN7cutlass13device_kernelIN5flash11enable_sm90INS1_16FlashAttnFwdSm90INS1_25CollectiveMainloopFwdSm90ILi2EN4cute5tupleIJNS5_1CILi1EEES8_S8_EEENS6_IJNS7_ILi128EEESA_SA_EEELi128ENS_6half_tEfNS_4arch4Sm90ELb1ELb0ELb1ELb1ELb0ELb1ELb0ELb1ELb1ELb1ELb0ELb0EEENS1_21CollectiveEpilogueFwdISB_S9_SC_SE_Li256ELb1ELb1ELb0ELb0EEENS1_36VarlenDynamicPersistentTileSchedulerILi128ELi128ELi256ELi128ELb0ELb1ELb1ELb1ELb1ELb1EEEEEEEEEvNT_6ParamsE --------------------------
	.section	.nv.constant0._ZN7cutlass13device_kernelIN5flash11enable_sm90INS1_16FlashAttnFwdSm90INS1_25CollectiveMainloopFwdSm90ILi2EN4cute5tupleIJNS5_1CILi1EEES8_S8_EEENS6_IJNS7_ILi128EEESA_SA_EEELi128ENS_6half_tEfNS_4arch4Sm90ELb1ELb0ELb1ELb1ELb0ELb1ELb0ELb1ELb1ELb1ELb0ELb0EEENS1_21CollectiveEpilogueFwdISB_S9_SC_SE_Li256ELb1ELb1ELb0ELb0EEENS1_36VarlenDynamicPersistentTileSchedulerILi128ELi128ELi256ELi128ELb0ELb1ELb1ELb1ELb1ELb1EEEEEEEEEvNT_6ParamsE,"a",@progbits
	.sectionflags	@""
	.align	4
.nv.constant0._ZN7cutlass13device_kernelIN5flash11enable_sm90INS1_16FlashAttnFwdSm90INS1_25CollectiveMainloopFwdSm90ILi2EN4cute5tupleIJNS5_1CILi1EEES8_S8_EEENS6_IJNS7_ILi128EEESA_SA_EEELi128ENS_6half_tEfNS_4arch4Sm90ELb1ELb0ELb1ELb1ELb0ELb1ELb0ELb1ELb1ELb1ELb0ELb0EEENS1_21CollectiveEpilogueFwdISB_S9_SC_SE_Li256ELb1ELb1ELb0ELb0EEENS1_36VarlenDynamicPersistentTileSchedulerILi128ELi128ELi256ELi128ELb0ELb1ELb1ELb1ELb1ELb1EEEEEEEEEvNT_6ParamsE:
	.zero		3328


//--------------------- SYMBOLS --------------------------

	.type		.nv.reservedSmem.offset0,@object
	.size		.nv.reservedSmem.offset0,0x4
	.type		__assertfail,@function
